// Copyright (c) 2024, Jay Shah, Ganesh Bikshandi, Ying Zhang, Vijay Thakkar, Pradeep Ramani, Tri Dao.
// Splitting the different template instantiations to different files to speed up compilation.
// This file is auto-generated. See "generate_kernels.py"

#include "flash_fwd_launch_template.h"

#ifndef FLASHATTENTION_DISABLE_HDIM192
template void run_mha_fwd_<90, cutlass::half_t, 192, 128, true, false, false, true>(Flash_fwd_params &params, cudaStream_t stream);
#endif


// ===== COMPILED SASS (sm_90a) =====

	.target	sm_90a

	.elftype	@"ET_EXEC"


//--------------------- .note.nv.tkinfo           --------------------------
	.section	.note.nv.tkinfo,"",@"SHT_NOTE"
	.sectionflags	@"SHF_NOTE_NV_TKINFO"
	.tkinfo
        /*0018*/ 	.word	0x00000002
        /*0030*/ 	.string	""
        /*0030*/ 	.string	"ptxas"
        /*0030*/ 	.string	"Cuda compilation tools, release 13.0, V13.0.88"
        /*0030*/ 	.string	"Build cuda_13.0.r13.0/compiler.36424714_0"
        /*0030*/ 	.string	"-arch sm_90a -m 64 "



//--------------------- .note.nv.cuinfo           --------------------------
	.section	.note.nv.cuinfo,"",@"SHT_NOTE"
	.sectionflags	@"SHF_NOTE_NV_CUINFO"
        /*0018*/ 	.short	0x0002
        /*001a*/ 	.short	0x005a
        /*001c*/ 	.short	0x0082
	.zero		2


//--------------------- .nv.info                  --------------------------
	.section	.nv.info,"",@"SHT_CUDA_INFO"
	.align	4


	//----- nvinfo : EIATTR_REGCOUNT
	.align		4
        /*0000*/ 	.byte	0x04, 0x2f
        /*0002*/ 	.short	(.L_25 - .L_24)
	.align		4
.L_24:
        /*0004*/ 	.word	index@(_ZN7cutlass13device_kernelIN5flash11enable_sm90INS1_16FlashAttnFwdSm90INS1_25CollectiveMainloopFwdSm90ILi2EN4cute5tupleIJNS5_1CILi1EEES8_S8_EEENS6_IJNS7_ILi128EEESA_NS7_ILi192EEEEEELi128ENS_6half_tEfNS_4arch4Sm90ELb1ELb0ELb0ELb1ELb0ELb1ELb0ELb1ELb1ELb1ELb1ELb0EEENS1_21CollectiveEpilogueFwdINS6_IJSA_SA_SA_EEES9_SD_SF_Li256ELb1ELb1ELb1ELb0EEENS1_36VarlenDynamicPersistentTileSchedulerILi128ELi128ELi256ELi128ELb1ELb1ELb1ELb1ELb1ELb1EEEEEEEEEvNT_6ParamsE)
        /*0008*/ 	.word	0x000000a8


	//----- nvinfo : EIATTR_FRAME_SIZE
	.align		4
.L_25:
        /*000c*/ 	.byte	0x04, 0x11
        /*000e*/ 	.short	(.L_27 - .L_26)
	.align		4
.L_26:
        /*0010*/ 	.word	index@(_ZN7cutlass13device_kernelIN5flash11enable_sm90INS1_16FlashAttnFwdSm90INS1_25CollectiveMainloopFwdSm90ILi2EN4cute5tupleIJNS5_1CILi1EEES8_S8_EEENS6_IJNS7_ILi128EEESA_NS7_ILi192EEEEEELi128ENS_6half_tEfNS_4arch4Sm90ELb1ELb0ELb0ELb1ELb0ELb1ELb0ELb1ELb1ELb1ELb1ELb0EEENS1_21CollectiveEpilogueFwdINS6_IJSA_SA_SA_EEES9_SD_SF_Li256ELb1ELb1ELb1ELb0EEENS1_36VarlenDynamicPersistentTileSchedulerILi128ELi128ELi256ELi128ELb1ELb1ELb1ELb1ELb1ELb1EEEEEEEEEvNT_6ParamsE)
        /*0014*/ 	.word	0x000000b8


	//----- nvinfo : EIATTR_REGCOUNT
	.align		4
.L_27:
        /*0018*/ 	.byte	0x04, 0x2f
        /*001a*/ 	.short	(.L_29 - .L_28)
	.align		4
.L_28:
        /*001c*/ 	.word	index@(_ZN7cutlass13device_kernelIN5flash11enable_sm90INS1_16FlashAttnFwdSm90INS1_25CollectiveMainloopFwdSm90ILi2EN4cute5tupleIJNS5_1CILi1EEES8_S8_EEENS6_IJNS7_ILi128EEESA_NS7_ILi192EEEEEELi128ENS_6half_tEfNS_4arch4Sm90ELb1ELb0ELb0ELb1ELb0ELb0ELb0ELb1ELb1ELb1ELb1ELb0EEENS1_21CollectiveEpilogueFwdINS6_IJSA_SA_SA_EEES9_SD_SF_Li256ELb1ELb1ELb1ELb0EEENS1_36VarlenDynamicPersistentTileSchedulerILi128ELi128ELi256ELi128ELb1ELb1ELb1ELb1ELb1ELb1EEEEEEEEEvNT_6ParamsE)
        /*0020*/ 	.word	0x000000a8


	//----- nvinfo : EIATTR_FRAME_SIZE
	.align		4
.L_29:
        /*0024*/ 	.byte	0x04, 0x11
        /*0026*/ 	.short	(.L_31 - .L_30)
	.align		4
.L_30:
        /*0028*/ 	.word	index@(_ZN7cutlass13device_kernelIN5flash11enable_sm90INS1_16FlashAttnFwdSm90INS1_25CollectiveMainloopFwdSm90ILi2EN4cute5tupleIJNS5_1CILi1EEES8_S8_EEENS6_IJNS7_ILi128EEESA_NS7_ILi192EEEEEELi128ENS_6half_tEfNS_4arch4Sm90ELb1ELb0ELb0ELb1ELb0ELb0ELb0ELb1ELb1ELb1ELb1ELb0EEENS1_21CollectiveEpilogueFwdINS6_IJSA_SA_SA_EEES9_SD_SF_Li256ELb1ELb1ELb1ELb0EEENS1_36VarlenDynamicPersistentTileSchedulerILi128ELi128ELi256ELi128ELb1ELb1ELb1ELb1ELb1ELb1EEEEEEEEEvNT_6ParamsE)
        /*002c*/ 	.word	0x00000068


	//----- nvinfo : EIATTR_REGCOUNT
	.align		4
.L_31:
        /*0030*/ 	.byte	0x04, 0x2f
        /*0032*/ 	.short	(.L_33 - .L_32)
	.align		4
.L_32:
        /*0034*/ 	.word	index@(_ZN7cutlass13device_kernelIN5flash11enable_sm90INS1_16FlashAttnFwdSm90INS1_25CollectiveMainloopFwdSm90ILi2EN4cute5tupleIJNS5_1CILi1EEES8_S8_EEENS6_IJNS7_ILi128EEESA_NS7_ILi192EEEEEELi128ENS_6half_tEfNS_4arch4Sm90ELb1ELb0ELb0ELb0ELb0ELb0ELb0ELb1ELb1ELb1ELb1ELb0EEENS1_21CollectiveEpilogueFwdINS6_IJSA_SA_SA_EEES9_SD_SF_Li256ELb0ELb1ELb1ELb0EEENS1_19SingleTileSchedulerILb0ELb1ELb1ELi128EEEEEEEEEvNT_6ParamsE)
        /*0038*/ 	.word	0x000000a8


	//----- nvinfo : EIATTR_FRAME_SIZE
	.align		4
.L_33:
        /*003c*/ 	.byte	0x04, 0x11
        /*003e*/ 	.short	(.L_35 - .L_34)
	.align		4
.L_34:
        /*0040*/ 	.word	index@(_ZN7cutlass13device_kernelIN5flash11enable_sm90INS1_16FlashAttnFwdSm90INS1_25CollectiveMainloopFwdSm90ILi2EN4cute5tupleIJNS5_1CILi1EEES8_S8_EEENS6_IJNS7_ILi128EEESA_NS7_ILi192EEEEEELi128ENS_6half_tEfNS_4arch4Sm90ELb1ELb0ELb0ELb0ELb0ELb0ELb0ELb1ELb1ELb1ELb1ELb0EEENS1_21CollectiveEpilogueFwdINS6_IJSA_SA_SA_EEES9_SD_SF_Li256ELb0ELb1ELb1ELb0EEENS1_19SingleTileSchedulerILb0ELb1ELb1ELi128EEEEEEEEEvNT_6ParamsE)
        /*0044*/ 	.word	0x00000018


	//----- nvinfo : EIATTR_REGCOUNT
	.align		4
.L_35:
        /*0048*/ 	.byte	0x04, 0x2f
        /*004a*/ 	.short	(.L_37 - .L_36)
	.align		4
.L_36:
        /*004c*/ 	.word	index@(_ZN7cutlass13device_kernelIN5flash11enable_sm90INS1_16FlashAttnFwdSm90INS1_25CollectiveMainloopFwdSm90ILi2EN4cute5tupleIJNS5_1CILi1EEES8_S8_EEENS6_IJNS7_ILi128EEENS7_ILi96EEENS7_ILi192EEEEEELi128ENS_6half_tEfNS_4arch4Sm90ELb0ELb1ELb0ELb1ELb0ELb1ELb0ELb1ELb1ELb1ELb1ELb0EEENS1_21CollectiveEpilogueFwdINS6_IJSA_SA_SB_EEES9_SE_SG_Li256ELb1ELb1ELb1ELb0EEENS1_36VarlenDynamicPersistentTileSchedulerILi128ELi96ELi256ELi128ELb1ELb1ELb1ELb1ELb0ELb1EEEEEEEEEvNT_6ParamsE)
        /*0050*/ 	.word	0x000000a8


	//----- nvinfo : EIATTR_FRAME_SIZE
	.align		4
.L_37:
        /*0054*/ 	.byte	0x04, 0x11
        /*0056*/ 	.short	(.L_39 - .L_38)
	.align		4
.L_38:
        /*0058*/ 	.word	index@(_ZN7cutlass13device_kernelIN5flash11enable_sm90INS1_16FlashAttnFwdSm90INS1_25CollectiveMainloopFwdSm90ILi2EN4cute5tupleIJNS5_1CILi1EEES8_S8_EEENS6_IJNS7_ILi128EEENS7_ILi96EEENS7_ILi192EEEEEELi128ENS_6half_tEfNS_4arch4Sm90ELb0ELb1ELb0ELb1ELb0ELb1ELb0ELb1ELb1ELb1ELb1ELb0EEENS1_21CollectiveEpilogueFwdINS6_IJSA_SA_SB_EEES9_SE_SG_Li256ELb1ELb1ELb1ELb0EEENS1_36VarlenDynamicPersistentTileSchedulerILi128ELi96ELi256ELi128ELb1ELb1ELb1ELb1ELb0ELb1EEEEEEEEEvNT_6ParamsE)
        /*005c*/ 	.word	0x000000a8


	//----- nvinfo : EIATTR_REGCOUNT
	.align		4
.L_39:
        /*0060*/ 	.byte	0x04, 0x2f
        /*0062*/ 	.short	(.L_41 - .L_40)
	.align		4
.L_40:
        /*0064*/ 	.word	index@(_ZN7cutlass13device_kernelIN5flash11enable_sm90INS1_16FlashAttnFwdSm90INS1_25CollectiveMainloopFwdSm90ILi2EN4cute5tupleIJNS5_1CILi1EEES8_S8_EEENS6_IJNS7_ILi128EEENS7_ILi96EEENS7_ILi192EEEEEELi128ENS_6half_tEfNS_4arch4Sm90ELb0ELb1ELb0ELb1ELb0ELb0ELb0ELb1ELb1ELb1ELb1ELb0EEENS1_21CollectiveEpilogueFwdINS6_IJSA_SA_SB_EEES9_SE_SG_Li256ELb1ELb1ELb1ELb0EEENS1_36VarlenDynamicPersistentTileSchedulerILi128ELi96ELi256ELi128ELb1ELb1ELb1ELb1ELb0ELb1EEEEEEEEEvNT_6ParamsE)
        /*0068*/ 	.word	0x000000a8


	//----- nvinfo : EIATTR_FRAME_SIZE
	.align		4
.L_41:
        /*006c*/ 	.byte	0x04, 0x11
        /*006e*/ 	.short	(.L_43 - .L_42)
	.align		4
.L_42:
        /*0070*/ 	.word	index@(_ZN7cutlass13device_kernelIN5flash11enable_sm90INS1_16FlashAttnFwdSm90INS1_25CollectiveMainloopFwdSm90ILi2EN4cute5tupleIJNS5_1CILi1EEES8_S8_EEENS6_IJNS7_ILi128EEENS7_ILi96EEENS7_ILi192EEEEEELi128ENS_6half_tEfNS_4arch4Sm90ELb0ELb1ELb0ELb1ELb0ELb0ELb0ELb1ELb1ELb1ELb1ELb0EEENS1_21CollectiveEpilogueFwdINS6_IJSA_SA_SB_EEES9_SE_SG_Li256ELb1ELb1ELb1ELb0EEENS1_36VarlenDynamicPersistentTileSchedulerILi128ELi96ELi256ELi128ELb1ELb1ELb1ELb1ELb0ELb1EEEEEEEEEvNT_6ParamsE)
        /*0074*/ 	.word	0x00000060


	//----- nvinfo : EIATTR_REGCOUNT
	.align		4
.L_43:
        /*0078*/ 	.byte	0x04, 0x2f
        /*007a*/ 	.short	(.L_45 - .L_44)
	.align		4
.L_44:
        /*007c*/ 	.word	index@(_ZN7cutlass13device_kernelIN5flash11enable_sm90INS1_16FlashAttnFwdSm90INS1_25CollectiveMainloopFwdSm90ILi2EN4cute5tupleIJNS5_1CILi1EEES8_S8_EEENS6_IJNS7_ILi128EEENS7_ILi96EEENS7_ILi192EEEEEELi128ENS_6half_tEfNS_4arch4Sm90ELb0ELb1ELb0ELb0ELb0ELb0ELb0ELb1ELb1ELb1ELb1ELb0EEENS1_21CollectiveEpilogueFwdINS6_IJSA_SA_SB_EEES9_SE_SG_Li256ELb0ELb1ELb1ELb0EEENS1_19SingleTileSchedulerILb0ELb1ELb1ELi128EEEEEEEEEvNT_6ParamsE)
        /*0080*/ 	.word	0x000000a8


	//----- nvinfo : EIATTR_FRAME_SIZE
	.align		4
.L_45:
        /*0084*/ 	.byte	0x04, 0x11
        /*0086*/ 	.short	(.L_47 - .L_46)
	.align		4
.L_46:
        /*0088*/ 	.word	index@(_ZN7cutlass13device_kernelIN5flash11enable_sm90INS1_16FlashAttnFwdSm90INS1_25CollectiveMainloopFwdSm90ILi2EN4cute5tupleIJNS5_1CILi1EEES8_S8_EEENS6_IJNS7_ILi128EEENS7_ILi96EEENS7_ILi192EEEEEELi128ENS_6half_tEfNS_4arch4Sm90ELb0ELb1ELb0ELb0ELb0ELb0ELb0ELb1ELb1ELb1ELb1ELb0EEENS1_21CollectiveEpilogueFwdINS6_IJSA_SA_SB_EEES9_SE_SG_Li256ELb0ELb1ELb1ELb0EEENS1_19SingleTileSchedulerILb0ELb1ELb1ELi128EEEEEEEEEvNT_6ParamsE)
        /*008c*/ 	.word	0x00000018


	//----- nvinfo : EIATTR_REGCOUNT
	.align		4
.L_47:
        /*0090*/ 	.byte	0x04, 0x2f
        /*0092*/ 	.short	(.L_49 - .L_48)
	.align		4
.L_48:
        /*0094*/ 	.word	index@(_ZN7cutlass13device_kernelIN5flash11enable_sm90INS1_16FlashAttnFwdSm90INS1_25CollectiveMainloopFwdSm90ILi2EN4cute5tupleIJNS5_1CILi1EEES8_S8_EEENS6_IJNS7_ILi128EEESA_NS7_ILi192EEEEEELi128ENS_6half_tEfNS_4arch4Sm90ELb0ELb0ELb0ELb1ELb0ELb1ELb0ELb1ELb1ELb1ELb1ELb0EEENS1_21CollectiveEpilogueFwdINS6_IJSA_SA_SA_EEES9_SD_SF_Li256ELb1ELb1ELb1ELb0EEENS1_36VarlenDynamicPersistentTileSchedulerILi128ELi128ELi256ELi128ELb1ELb1ELb1ELb0ELb1ELb1EEEEEEEEEvNT_6ParamsE)
        /*0098*/ 	.word	0x000000a8


	//----- nvinfo : EIATTR_FRAME_SIZE
	.align		4
.L_49:
        /*009c*/ 	.byte	0x04, 0x11
        /*009e*/ 	.short	(.L_51 - .L_50)
	.align		4
.L_50:
        /*00a0*/ 	.word	index@(_ZN7cutlass13device_kernelIN5flash11enable_sm90INS1_16FlashAttnFwdSm90INS1_25CollectiveMainloopFwdSm90ILi2EN4cute5tupleIJNS5_1CILi1EEES8_S8_EEENS6_IJNS7_ILi128EEESA_NS7_ILi192EEEEEELi128ENS_6half_tEfNS_4arch4Sm90ELb0ELb0ELb0ELb1ELb0ELb1ELb0ELb1ELb1ELb1ELb1ELb0EEENS1_21CollectiveEpilogueFwdINS6_IJSA_SA_SA_EEES9_SD_SF_Li256ELb1ELb1ELb1ELb0EEENS1_36VarlenDynamicPersistentTileSchedulerILi128ELi128ELi256ELi128ELb1ELb1ELb1ELb0ELb1ELb1EEEEEEEEEvNT_6ParamsE)
        /*00a4*/ 	.word	0x000000b0


	//----- nvinfo : EIATTR_REGCOUNT
	.align		4
.L_51:
        /*00a8*/ 	.byte	0x04, 0x2f
        /*00aa*/ 	.short	(.L_53 - .L_52)
	.align		4
.L_52:
        /*00ac*/ 	.word	index@(_ZN7cutlass13device_kernelIN5flash11enable_sm90INS1_16FlashAttnFwdSm90INS1_25CollectiveMainloopFwdSm90ILi2EN4cute5tupleIJNS5_1CILi1EEES8_S8_EEENS6_IJNS7_ILi128EEESA_NS7_ILi192EEEEEELi128ENS_6half_tEfNS_4arch4Sm90ELb0ELb0ELb0ELb1ELb0ELb0ELb0ELb1ELb1ELb1ELb1ELb0EEENS1_21CollectiveEpilogueFwdINS6_IJSA_SA_SA_EEES9_SD_SF_Li256ELb1ELb1ELb1ELb0EEENS1_36VarlenDynamicPersistentTileSchedulerILi128ELi128ELi256ELi128ELb1ELb1ELb1ELb0ELb1ELb1EEEEEEEEEvNT_6ParamsE)
        /*00b0*/ 	.word	0x000000a8


	//----- nvinfo : EIATTR_FRAME_SIZE
	.align		4
.L_53:
        /*00b4*/ 	.byte	0x04, 0x11
        /*00b6*/ 	.short	(.L_55 - .L_54)
	.align		4
.L_54:
        /*00b8*/ 	.word	index@(_ZN7cutlass13device_kernelIN5flash11enable_sm90INS1_16FlashAttnFwdSm90INS1_25CollectiveMainloopFwdSm90ILi2EN4cute5tupleIJNS5_1CILi1EEES8_S8_EEENS6_IJNS7_ILi128EEESA_NS7_ILi192EEEEEELi128ENS_6half_tEfNS_4arch4Sm90ELb0ELb0ELb0ELb1ELb0ELb0ELb0ELb1ELb1ELb1ELb1ELb0EEENS1_21CollectiveEpilogueFwdINS6_IJSA_SA_SA_EEES9_SD_SF_Li256ELb1ELb1ELb1ELb0EEENS1_36VarlenDynamicPersistentTileSchedulerILi128ELi128ELi256ELi128ELb1ELb1ELb1ELb0ELb1ELb1EEEEEEEEEvNT_6ParamsE)
        /*00bc*/ 	.word	0x00000060


	//----- nvinfo : EIATTR_REGCOUNT
	.align		4
.L_55:
        /*00c0*/ 	.byte	0x04, 0x2f
        /*00c2*/ 	.short	(.L_57 - .L_56)
	.align		4
.L_56:
        /*00c4*/ 	.word	index@(_ZN7cutlass13device_kernelIN5flash11enable_sm90INS1_16FlashAttnFwdSm90INS1_25CollectiveMainloopFwdSm90ILi2EN4cute5tupleIJNS5_1CILi1EEES8_S8_EEENS6_IJNS7_ILi128EEESA_NS7_ILi192EEEEEELi128ENS_6half_tEfNS_4arch4Sm90ELb0ELb0ELb0ELb0ELb0ELb0ELb0ELb1ELb1ELb1ELb1ELb0EEENS1_21CollectiveEpilogueFwdINS6_IJSA_SA_SA_EEES9_SD_SF_Li256ELb0ELb1ELb1ELb0EEENS1_19SingleTileSchedulerILb0ELb1ELb1ELi128EEEEEEEEEvNT_6ParamsE)
        /*00c8*/ 	.word	0x000000a8


	//----- nvinfo : EIATTR_FRAME_SIZE
	.align		4
.L_57:
        /*00cc*/ 	.byte	0x04, 0x11
        /*00ce*/ 	.short	(.L_59 - .L_58)
	.align		4
.L_58:
        /*00d0*/ 	.word	index@(_ZN7cutlass13device_kernelIN5flash11enable_sm90INS1_16FlashAttnFwdSm90INS1_25CollectiveMainloopFwdSm90ILi2EN4cute5tupleIJNS5_1CILi1EEES8_S8_EEENS6_IJNS7_ILi128EEESA_NS7_ILi192EEEEEELi128ENS_6half_tEfNS_4arch4Sm90ELb0ELb0ELb0ELb0ELb0ELb0ELb0ELb1ELb1ELb1ELb1ELb0EEENS1_21CollectiveEpilogueFwdINS6_IJSA_SA_SA_EEES9_SD_SF_Li256ELb0ELb1ELb1ELb0EEENS1_19SingleTileSchedulerILb0ELb1ELb1ELi128EEEEEEEEEvNT_6ParamsE)
        /*00d4*/ 	.word	0x00000018


	//----- nvinfo : EIATTR_MIN_STACK_SIZE
	.align		4
.L_59:
        /*00d8*/ 	.byte	0x04, 0x12
        /*00da*/ 	.short	(.L_61 - .L_60)
	.align		4
.L_60:
        /*00dc*/ 	.word	index@(_ZN7cutlass13device_kernelIN5flash11enable_sm90INS1_16FlashAttnFwdSm90INS1_25CollectiveMainloopFwdSm90ILi2EN4cute5tupleIJNS5_1CILi1EEES8_S8_EEENS6_IJNS7_ILi128EEESA_NS7_ILi192EEEEEELi128ENS_6half_tEfNS_4arch4Sm90ELb0ELb0ELb0ELb0ELb0ELb0ELb0ELb1ELb1ELb1ELb1ELb0EEENS1_21CollectiveEpilogueFwdINS6_IJSA_SA_SA_EEES9_SD_SF_Li256ELb0ELb1ELb1ELb0EEENS1_19SingleTileSchedulerILb0ELb1ELb1ELi128EEEEEEEEEvNT_6ParamsE)
        /*00e0*/ 	.word	0x00000018


	//----- nvinfo : EIATTR_MIN_STACK_SIZE
	.align		4
.L_61:
        /*00e4*/ 	.byte	0x04, 0x12
        /*00e6*/ 	.short	(.L_63 - .L_62)
	.align		4
.L_62:
        /*00e8*/ 	.word	index@(_ZN7cutlass13device_kernelIN5flash11enable_sm90INS1_16FlashAttnFwdSm90INS1_25CollectiveMainloopFwdSm90ILi2EN4cute5tupleIJNS5_1CILi1EEES8_S8_EEENS6_IJNS7_ILi128EEESA_NS7_ILi192EEEEEELi128ENS_6half_tEfNS_4arch4Sm90ELb0ELb0ELb0ELb1ELb0ELb0ELb0ELb1ELb1ELb1ELb1ELb0EEENS1_21CollectiveEpilogueFwdINS6_IJSA_SA_SA_EEES9_SD_SF_Li256ELb1ELb1ELb1ELb0EEENS1_36VarlenDynamicPersistentTileSchedulerILi128ELi128ELi256ELi128ELb1ELb1ELb1ELb0ELb1ELb1EEEEEEEEEvNT_6ParamsE)
        /*00ec*/ 	.word	0x00000060


	//----- nvinfo : EIATTR_MIN_STACK_SIZE
	.align		4
.L_63:
        /*00f0*/ 	.byte	0x04, 0x12
        /*00f2*/ 	.short	(.L_65 - .L_64)
	.align		4
.L_64:
        /*00f4*/ 	.word	index@(_ZN7cutlass13device_kernelIN5flash11enable_sm90INS1_16FlashAttnFwdSm90INS1_25CollectiveMainloopFwdSm90ILi2EN4cute5tupleIJNS5_1CILi1EEES8_S8_EEENS6_IJNS7_ILi128EEESA_NS7_ILi192EEEEEELi128ENS_6half_tEfNS_4arch4Sm90ELb0ELb0ELb0ELb1ELb0ELb1ELb0ELb1ELb1ELb1ELb1ELb0EEENS1_21CollectiveEpilogueFwdINS6_IJSA_SA_SA_EEES9_SD_SF_Li256ELb1ELb1ELb1ELb0EEENS1_36VarlenDynamicPersistentTileSchedulerILi128ELi128ELi256ELi128ELb1ELb1ELb1ELb0ELb1ELb1EEEEEEEEEvNT_6ParamsE)
        /*00f8*/ 	.word	0x000000b0


	//----- nvinfo : EIATTR_MIN_STACK_SIZE
	.align		4
.L_65:
        /*00fc*/ 	.byte	0x04, 0x12
        /*00fe*/ 	.short	(.L_67 - .L_66)
	.align		4
.L_66:
        /*0100*/ 	.word	index@(_ZN7cutlass13device_kernelIN5flash11enable_sm90INS1_16FlashAttnFwdSm90INS1_25CollectiveMainloopFwdSm90ILi2EN4cute5tupleIJNS5_1CILi1EEES8_S8_EEENS6_IJNS7_ILi128EEENS7_ILi96EEENS7_ILi192EEEEEELi128ENS_6half_tEfNS_4arch4Sm90ELb0ELb1ELb0ELb0ELb0ELb0ELb0ELb1ELb1ELb1ELb1ELb0EEENS1_21CollectiveEpilogueFwdINS6_IJSA_SA_SB_EEES9_SE_SG_Li256ELb0ELb1ELb1ELb0EEENS1_19SingleTileSchedulerILb0ELb1ELb1ELi128EEEEEEEEEvNT_6ParamsE)
        /*0104*/ 	.word	0x00000018


	//----- nvinfo : EIATTR_MIN_STACK_SIZE
	.align		4
.L_67:
        /*0108*/ 	.byte	0x04, 0x12
        /*010a*/ 	.short	(.L_69 - .L_68)
	.align		4
.L_68:
        /*010c*/ 	.word	index@(_ZN7cutlass13device_kernelIN5flash11enable_sm90INS1_16FlashAttnFwdSm90INS1_25CollectiveMainloopFwdSm90ILi2EN4cute5tupleIJNS5_1CILi1EEES8_S8_EEENS6_IJNS7_ILi128EEENS7_ILi96EEENS7_ILi192EEEEEELi128ENS_6half_tEfNS_4arch4Sm90ELb0ELb1ELb0ELb1ELb0ELb0ELb0ELb1ELb1ELb1ELb1ELb0EEENS1_21CollectiveEpilogueFwdINS6_IJSA_SA_SB_EEES9_SE_SG_Li256ELb1ELb1ELb1ELb0EEENS1_36VarlenDynamicPersistentTileSchedulerILi128ELi96ELi256ELi128ELb1ELb1ELb1ELb1ELb0ELb1EEEEEEEEEvNT_6ParamsE)
        /*0110*/ 	.word	0x00000060


	//----- nvinfo : EIATTR_MIN_STACK_SIZE
	.align		4
.L_69:
        /*0114*/ 	.byte	0x04, 0x12
        /*0116*/ 	.short	(.L_71 - .L_70)
	.align		4
.L_70:
        /*0118*/ 	.word	index@(_ZN7cutlass13device_kernelIN5flash11enable_sm90INS1_16FlashAttnFwdSm90INS1_25CollectiveMainloopFwdSm90ILi2EN4cute5tupleIJNS5_1CILi1EEES8_S8_EEENS6_IJNS7_ILi128EEENS7_ILi96EEENS7_ILi192EEEEEELi128ENS_6half_tEfNS_4arch4Sm90ELb0ELb1ELb0ELb1ELb0ELb1ELb0ELb1ELb1ELb1ELb1ELb0EEENS1_21CollectiveEpilogueFwdINS6_IJSA_SA_SB_EEES9_SE_SG_Li256ELb1ELb1ELb1ELb0EEENS1_36VarlenDynamicPersistentTileSchedulerILi128ELi96ELi256ELi128ELb1ELb1ELb1ELb1ELb0ELb1EEEEEEEEEvNT_6ParamsE)
        /*011c*/ 	.word	0x000000a8


	//----- nvinfo : EIATTR_MIN_STACK_SIZE
	.align		4
.L_71:
        /*0120*/ 	.byte	0x04, 0x12
        /*0122*/ 	.short	(.L_73 - .L_72)
	.align		4
.L_72:
        /*0124*/ 	.word	index@(_ZN7cutlass13device_kernelIN5flash11enable_sm90INS1_16FlashAttnFwdSm90INS1_25CollectiveMainloopFwdSm90ILi2EN4cute5tupleIJNS5_1CILi1EEES8_S8_EEENS6_IJNS7_ILi128EEESA_NS7_ILi192EEEEEELi128ENS_6half_tEfNS_4arch4Sm90ELb1ELb0ELb0ELb0ELb0ELb0ELb0ELb1ELb1ELb1ELb1ELb0EEENS1_21CollectiveEpilogueFwdINS6_IJSA_SA_SA_EEES9_SD_SF_Li256ELb0ELb1ELb1ELb0EEENS1_19SingleTileSchedulerILb0ELb1ELb1ELi128EEEEEEEEEvNT_6ParamsE)
        /*0128*/ 	.word	0x00000018


	//----- nvinfo : EIATTR_MIN_STACK_SIZE
	.align		4
.L_73:
        /*012c*/ 	.byte	0x04, 0x12
        /*012e*/ 	.short	(.L_75 - .L_74)
	.align		4
.L_74:
        /*0130*/ 	.word	index@(_ZN7cutlass13device_kernelIN5flash11enable_sm90INS1_16FlashAttnFwdSm90INS1_25CollectiveMainloopFwdSm90ILi2EN4cute5tupleIJNS5_1CILi1EEES8_S8_EEENS6_IJNS7_ILi128EEESA_NS7_ILi192EEEEEELi128ENS_6half_tEfNS_4arch4Sm90ELb1ELb0ELb0ELb1ELb0ELb0ELb0ELb1ELb1ELb1ELb1ELb0EEENS1_21CollectiveEpilogueFwdINS6_IJSA_SA_SA_EEES9_SD_SF_Li256ELb1ELb1ELb1ELb0EEENS1_36VarlenDynamicPersistentTileSchedulerILi128ELi128ELi256ELi128ELb1ELb1ELb1ELb1ELb1ELb1EEEEEEEEEvNT_6ParamsE)
        /*0134*/ 	.word	0x00000068


	//----- nvinfo : EIATTR_MIN_STACK_SIZE
	.align		4
.L_75:
        /*0138*/ 	.byte	0x04, 0x12
        /*013a*/ 	.short	(.L_77 - .L_76)
	.align		4
.L_76:
        /*013c*/ 	.word	index@(_ZN7cutlass13device_kernelIN5flash11enable_sm90INS1_16FlashAttnFwdSm90INS1_25CollectiveMainloopFwdSm90ILi2EN4cute5tupleIJNS5_1CILi1EEES8_S8_EEENS6_IJNS7_ILi128EEESA_NS7_ILi192EEEEEELi128ENS_6half_tEfNS_4arch4Sm90ELb1ELb0ELb0ELb1ELb0ELb1ELb0ELb1ELb1ELb1ELb1ELb0EEENS1_21CollectiveEpilogueFwdINS6_IJSA_SA_SA_EEES9_SD_SF_Li256ELb1ELb1ELb1ELb0EEENS1_36VarlenDynamicPersistentTileSchedulerILi128ELi128ELi256ELi128ELb1ELb1ELb1ELb1ELb1ELb1EEEEEEEEEvNT_6ParamsE)
        /*0140*/ 	.word	0x000000b8
.L_77:


//--------------------- .nv.compat                --------------------------
	.section	.nv.compat,"",@"SHT_CUDA_COMPAT_INFO"
	.align	4
        /*0000*/ 	.byte	0x02, 0x09, 0x01, 0x00, 0x02, 0x02, 0x04, 0x00, 0x02, 0x05, 0x05, 0x00, 0x03, 0x07, 0x01, 0x01
        /*0010*/ 	.byte	0x02, 0x03, 0x01, 0x00, 0x02, 0x06, 0x01, 0x00, 0x04, 0x0b, 0x08, 0x00, 0x00, 0x00, 0x00, 0x00
        /*0020*/ 	.byte	0x00, 0x00, 0x00, 0x00


//--------------------- .nv.info._ZN7cutlass13device_kernelIN5flash11enable_sm90INS1_16FlashAttnFwdSm90INS1_25CollectiveMainloopFwdSm90ILi2EN4cute5tupleIJNS5_1CILi1EEES8_S8_EEENS6_IJNS7_ILi128EEESA_NS7_ILi192EEEEEELi128ENS_6half_tEfNS_4arch4Sm90ELb0ELb0ELb0ELb0ELb0ELb0ELb0ELb1ELb1ELb1ELb1ELb0EEENS1_21CollectiveEpilogueFwdINS6_IJSA_SA_SA_EEES9_SD_SF_Li256ELb0ELb1ELb1ELb0EEENS1_19SingleTileSchedulerILb0ELb1ELb1ELi128EEEEEEEEEvNT_6ParamsE --------------------------
	.section	.nv.info._ZN7cutlass13device_kernelIN5flash11enable_sm90INS1_16FlashAttnFwdSm90INS1_25CollectiveMainloopFwdSm90ILi2EN4cute5tupleIJNS5_1CILi1EEES8_S8_EEENS6_IJNS7_ILi128EEESA_NS7_ILi192EEEEEELi128ENS_6half_tEfNS_4arch4Sm90ELb0ELb0ELb0ELb0ELb0ELb0ELb0ELb1ELb1ELb1ELb1ELb0EEENS1_21CollectiveEpilogueFwdINS6_IJSA_SA_SA_EEES9_SD_SF_Li256ELb0ELb1ELb1ELb0EEENS1_19SingleTileSchedulerILb0ELb1ELb1ELi128EEEEEEEEEvNT_6ParamsE,"",@"SHT_CUDA_INFO"
	.sectionflags	@""
	.align	4


	//----- nvinfo : EIATTR_CUDA_API_VERSION
	.align		4
        /*0000*/ 	.byte	0x04, 0x37
        /*0002*/ 	.short	(.L_79 - .L_78)
.L_78:
        /*0004*/ 	.word	0x00000082


	//----- nvinfo : EIATTR_KPARAM_INFO
	.align		4
.L_79:
        /*0008*/ 	.byte	0x04, 0x17
        /*000a*/ 	.short	(.L_81 - .L_80)
.L_80:
        /*000c*/ 	.word	0x00000000
        /*0010*/ 	.short	0x0000
        /*0012*/ 	.short	0x0070
        /*0014*/ 	.byte	0x00, 0xf0, 0x01, 0x28


	//----- nvinfo : EIATTR_SPARSE_MMA_MASK
	.align		4
.L_81:
        /*0018*/ 	.byte	0x03, 0x50
        /*001a*/ 	.short	0x0000


	//----- nvinfo : EIATTR_MAXREG_COUNT
	.align		4
        /*001c*/ 	.byte	0x03, 0x1b
        /*001e*/ 	.short	0x00a8


	//----- nvinfo : EIATTR_NUM_BARRIERS
	.align		4
        /*0020*/ 	.byte	0x02, 0x4c
        /*0022*/ 	.byte	0x09
	.zero		1


	//----- nvinfo : EIATTR_EXTERNS
	.align		4
        /*0024*/ 	.byte	0x04, 0x0f
        /*0026*/ 	.short	(.L_83 - .L_82)


	//   ....[0]....
	.align		4
.L_82:
        /*0028*/ 	.word	index@(__assertfail)


	//----- nvinfo : EIATTR_ANNOTATIONS
	.align		4
.L_83:
        /*002c*/ 	.byte	0x04, 0x55
        /*002e*/ 	.short	(.L_85 - .L_84)


	//   ....[0]....
.L_84:
        /*0030*/ 	.word	0x00000001
        /*0034*/ 	.byte	0x40, 0x09, 0x00, 0x00, 0x01, 0x00, 0x00, 0x00, 0x10, 0x12, 0x00, 0x00, 0x01, 0x00, 0x00, 0x00
        /*0044*/ 	.byte	0xa0, 0x82, 0x00, 0x00, 0x01, 0x00, 0x00, 0x00, 0x50, 0x85, 0x00, 0x00, 0x01, 0x00, 0x00, 0x00
        /*0054*/ 	.byte	0x60, 0x85, 0x00, 0x00, 0x01, 0x00, 0x00, 0x00, 0xa0, 0x85, 0x00, 0x00, 0x01, 0x00, 0x00, 0x00
        /*0064*/ 	.byte	0xc0, 0x85, 0x00, 0x00, 0x01, 0x00, 0x00, 0x00, 0xb0, 0x8a, 0x00, 0x00, 0x01, 0x00, 0x00, 0x00
        /*0074*/ 	.byte	0xe0, 0x9a, 0x00, 0x00, 0x01, 0x00, 0x00, 0x00, 0x00, 0x9b, 0x00, 0x00, 0x01, 0x00, 0x00, 0x00
        /*0084*/ 	.byte	0x80, 0x9b, 0x00, 0x00, 0x01, 0x00, 0x00, 0x00, 0x90, 0x9b, 0x00, 0x00, 0x01, 0x00, 0x00, 0x00
        /*0094*/ 	.byte	0x60, 0x9d, 0x00, 0x00, 0x01, 0x00, 0x00, 0x00, 0xf0, 0xa5, 0x00, 0x00, 0x01, 0x00, 0x00, 0x00
        /*00a4*/ 	.byte	0xd0, 0xae, 0x00, 0x00, 0x01, 0x00, 0x00, 0x00, 0xf0, 0xbb, 0x00, 0x00


	//----- nvinfo : EIATTR_MERCURY_ISA_VERSION
	.align		4
.L_85:
        /*00b0*/ 	.byte	0x03, 0x5f
        /*00b2*/ 	.short	0x0101


	//----- nvinfo : EIATTR_INT_WARP_WIDE_INSTR_OFFSETS
	.align		4
        /*00b4*/ 	.byte	0x04, 0x31
        /*00b6*/ 	.short	(.L_87 - .L_86)


	//   ....[0]....
.L_86:
        /*00b8*/ 	.word	0x00000120


	//   ....[1]....
        /*00bc*/ 	.word	0x00000160


	//   ....[2]....
        /*00c0*/ 	.word	0x00000220


	//----- nvinfo : EIATTR_COOP_GROUP_MASK_REGIDS
	.align		4
.L_87:
        /*00c4*/ 	.byte	0x04, 0x29
        /*00c6*/ 	.short	(.L_89 - .L_88)


	//   ....[0]....
.L_88:
        /*00c8*/ 	.word	0xffffffff


	//   ....[1]....
        /*00cc*/ 	.word	0xffffffff


	//   ....[2]....
        /*00d0*/ 	.word	0xffffffff


	//   ....[3]....
        /*00d4*/ 	.word	0xffffffff


	//   ....[4]....
        /*00d8*/ 	.word	0xffffffff


	//   ....[5]....
        /*00dc*/ 	.word	0xffffffff


	//   ....[6]....
        /*00e0*/ 	.word	0xffffffff


	//   ....[7]....
        /*00e4*/ 	.word	0xffffffff


	//   ....[8]....
        /*00e8*/ 	.word	0xffffffff


	//   ....[9]....
        /*00ec*/ 	.word	0xffffffff


	//   ....[10]....
        /*00f0*/ 	.word	0xffffffff


	//   ....[11]....
        /*00f4*/ 	.word	0xffffffff


	//   ....[12]....
        /*00f8*/ 	.word	0xffffffff


	//   ....[13]....
        /*00fc*/ 	.word	0xffffffff


	//   ....[14]....
        /*0100*/ 	.word	0xffffffff


	//   ....[15]....
        /*0104*/ 	.word	0xffffffff


	//   ....[16]....
        /*0108*/ 	.word	0xffffffff


	//   ....[17]....
        /*010c*/ 	.word	0xffffffff


	//   ....[18]....
        /*0110*/ 	.word	0xffffffff


	//   ....[19]....
        /*0114*/ 	.word	0xffffffff


	//   ....[20]....
        /*0118*/ 	.word	0xffffffff


	//   ....[21]....
        /*011c*/ 	.word	0xffffffff


	//   ....[22]....
        /*0120*/ 	.word	0xffffffff


	//   ....[23]....
        /*0124*/ 	.word	0xffffffff


	//   ....[24]....
        /*0128*/ 	.word	0xffffffff


	//   ....[25]....
        /*012c*/ 	.word	0xffffffff


	//   ....[26]....
        /*0130*/ 	.word	0xffffffff


	//   ....[27]....
        /*0134*/ 	.word	0xffffffff


	//   ....[28]....
        /*0138*/ 	.word	0xffffffff


	//   ....[29]....
        /*013c*/ 	.word	0xffffffff


	//   ....[30]....
        /*0140*/ 	.word	0xffffffff


	//   ....[31]....
        /*0144*/ 	.word	0xffffffff


	//   ....[32]....
        /*0148*/ 	.word	0xffffffff


	//   ....[33]....
        /*014c*/ 	.word	0xffffffff


	//   ....[34]....
        /*0150*/ 	.word	0xffffffff


	//   ....[35]....
        /*0154*/ 	.word	0xffffffff


	//   ....[36]....
        /*0158*/ 	.word	0xffffffff


	//   ....[37]....
        /*015c*/ 	.word	0xffffffff


	//   ....[38]....
        /*0160*/ 	.word	0xffffffff


	//   ....[39]....
        /*0164*/ 	.word	0xffffffff


	//   ....[40]....
        /*0168*/ 	.word	0xffffffff


	//   ....[41]....
        /*016c*/ 	.word	0xffffffff


	//   ....[42]....
        /*0170*/ 	.word	0xffffffff


	//   ....[43]....
        /*0174*/ 	.word	0xffffffff


	//   ....[44]....
        /*0178*/ 	.word	0xffffffff


	//   ....[45]....
        /*017c*/ 	.word	0xffffffff


	//   ....[46]....
        /*0180*/ 	.word	0xffffffff


	//   ....[47]....
        /*0184*/ 	.word	0x0500000f


	//   ....[48]....
        /*0188*/ 	.word	0x0500000f


	//   ....[49]....
        /*018c*/ 	.word	0x0500000f


	//   ....[50]....
        /*0190*/ 	.word	0x0500000f


	//   ....[51]....
        /*0194*/ 	.word	0x0500000f


	//   ....[52]....
        /*0198*/ 	.word	0x0500000f


	//   ....[53]....
        /*019c*/ 	.word	0x0500000f


	//   ....[54]....
        /*01a0*/ 	.word	0x0500000f


	//   ....[55]....
        /*01a4*/ 	.word	0x0500000f


	//   ....[56]....
        /*01a8*/ 	.word	0x0500000f


	//   ....[57]....
        /*01ac*/ 	.word	0x0500000f


	//   ....[58]....
        /*01b0*/ 	.word	0x0500000f


	//   ....[59]....
        /*01b4*/ 	.word	0x0500000f


	//   ....[60]....
        /*01b8*/ 	.word	0x0500000f


	//   ....[61]....
        /*01bc*/ 	.word	0x0500000f


	//   ....[62]....
        /*01c0*/ 	.word	0x0500000f


	//   ....[63]....
        /*01c4*/ 	.word	0x0500000f


	//   ....[64]....
        /*01c8*/ 	.word	0x0500000f


	//----- nvinfo : EIATTR_COOP_GROUP_INSTR_OFFSETS
	.align		4
.L_89:
        /*01cc*/ 	.byte	0x04, 0x28
        /*01ce*/ 	.short	(.L_91 - .L_90)


	//   ....[0]....
.L_90:
        /*01d0*/ 	.word	0x00000060


	//   ....[1]....
        /*01d4*/ 	.word	0x00000130


	//   ....[2]....
        /*01d8*/ 	.word	0x00000230


	//   ....[3]....
        /*01dc*/ 	.word	0x000003a0


	//   ....[4]....
        /*01e0*/ 	.word	0x00000500


	//   ....[5]....
        /*01e4*/ 	.word	0x00000620


	//   ....[6]....
        /*01e8*/ 	.word	0x00000780


	//   ....[7]....
        /*01ec*/ 	.word	0x00001040


	//   ....[8]....
        /*01f0*/ 	.word	0x000023b0


	//   ....[9]....
        /*01f4*/ 	.word	0x000024b0


	//   ....[10]....
        /*01f8*/ 	.word	0x00002a70


	//   ....[11]....
        /*01fc*/ 	.word	0x00002ad0


	//   ....[12]....
        /*0200*/ 	.word	0x000046a0


	//   ....[13]....
        /*0204*/ 	.word	0x000046e0


	//   ....[14]....
        /*0208*/ 	.word	0x00004b90


	//   ....[15]....
        /*020c*/ 	.word	0x00004c70


	//   ....[16]....
        /*0210*/ 	.word	0x00005fa0


	//   ....[17]....
        /*0214*/ 	.word	0x00005fd0


	//   ....[18]....
        /*0218*/ 	.word	0x000060a0


	//   ....[19]....
        /*021c*/ 	.word	0x000060b0


	//   ....[20]....
        /*0220*/ 	.word	0x00006f80


	//   ....[21]....
        /*0224*/ 	.word	0x00006fc0


	//   ....[22]....
        /*0228*/ 	.word	0x00007000


	//   ....[23]....
        /*022c*/ 	.word	0x00007040


	//   ....[24]....
        /*0230*/ 	.word	0x00007050


	//   ....[25]....
        /*0234*/ 	.word	0x00007070


	//   ....[26]....
        /*0238*/ 	.word	0x000076b0


	//   ....[27]....
        /*023c*/ 	.word	0x000076c0


	//   ....[28]....
        /*0240*/ 	.word	0x000080c0


	//   ....[29]....
        /*0244*/ 	.word	0x00008ad0


	//   ....[30]....
        /*0248*/ 	.word	0x000094a0


	//   ....[31]....
        /*024c*/ 	.word	0x000094b0


	//   ....[32]....
        /*0250*/ 	.word	0x000094d0


	//   ....[33]....
        /*0254*/ 	.word	0x00009530


	//   ....[34]....
        /*0258*/ 	.word	0x000095b0


	//   ....[35]....
        /*025c*/ 	.word	0x000095e0


	//   ....[36]....
        /*0260*/ 	.word	0x00009660


	//   ....[37]....
        /*0264*/ 	.word	0x00009690


	//   ....[38]....
        /*0268*/ 	.word	0x00009710


	//   ....[39]....
        /*026c*/ 	.word	0x00009740


	//   ....[40]....
        /*0270*/ 	.word	0x000097c0


	//   ....[41]....
        /*0274*/ 	.word	0x00009800


	//   ....[42]....
        /*0278*/ 	.word	0x00009870


	//   ....[43]....
        /*027c*/ 	.word	0x000098a0


	//   ....[44]....
        /*0280*/ 	.word	0x00009920


	//   ....[45]....
        /*0284*/ 	.word	0x00009950


	//   ....[46]....
        /*0288*/ 	.word	0x0000bb80


	//   ....[47]....
        /*028c*/ 	.word	0x0000c010


	//   ....[48]....
        /*0290*/ 	.word	0x0000c190


	//   ....[49]....
        /*0294*/ 	.word	0x0000c1e0


	//   ....[50]....
        /*0298*/ 	.word	0x0000c290


	//   ....[51]....
        /*029c*/ 	.word	0x0000c360


	//   ....[52]....
        /*02a0*/ 	.word	0x0000c3f0


	//   ....[53]....
        /*02a4*/ 	.word	0x0000c4c0


	//   ....[54]....
        /*02a8*/ 	.word	0x0000c550


	//   ....[55]....
        /*02ac*/ 	.word	0x0000c620


	//   ....[56]....
        /*02b0*/ 	.word	0x0000c6b0


	//   ....[57]....
        /*02b4*/ 	.word	0x0000c780


	//   ....[58]....
        /*02b8*/ 	.word	0x0000c810


	//   ....[59]....
        /*02bc*/ 	.word	0x0000c8e0


	//   ....[60]....
        /*02c0*/ 	.word	0x0000c970


	//   ....[61]....
        /*02c4*/ 	.word	0x0000ca40


	//   ....[62]....
        /*02c8*/ 	.word	0x0000cac0


	//   ....[63]....
        /*02cc*/ 	.word	0x0000cb80


	//   ....[64]....
        /*02d0*/ 	.word	0x0000cf80


	//----- nvinfo : EIATTR_REG_RECONFIG
	.align		4
.L_91:
        /*02d4*/ 	.byte	0x01, 0x54
	.zero		2


	//----- nvinfo : EIATTR_SYSCALL_OFFSETS
	.align		4
        /*02d8*/ 	.byte	0x04, 0x46
        /*02da*/ 	.short	(.L_93 - .L_92)


	//   ....[0]....
.L_92:
        /*02dc*/ 	.word	0x00001200


	//   ....[1]....
        /*02e0*/ 	.word	0x00008750


	//   ....[2]....
        /*02e4*/ 	.word	0x00008890


	//   ....[3]....
        /*02e8*/ 	.word	0x00008980


	//   ....[4]....
        /*02ec*/ 	.word	0x000090b0


	//----- nvinfo : EIATTR_MBARRIER_INSTR_OFFSETS
	.align		4
.L_93:
        /*02f0*/ 	.byte	0x04, 0x39
        /*02f2*/ 	.short	(.L_95 - .L_94)


	//   ....[0]....
.L_94:
        /*02f4*/ 	.word	0x00000250
        /*02f8*/ 	.word	0x000000ff
        /*02fc*/ 	.word	0x00034800
        /*0300*/ 	.short	0x0100
        /*0302*/ 	.byte	0x08
	.zero		1


	//   ....[1]....
        /*0304*/ 	.word	0x00000260
        /*0308*/ 	.word	0x000000ff
        /*030c*/ 	.word	0x00034820
        /*0310*/ 	.short	0x0100
        /*0312*/ 	.byte	0x08
	.zero		1


	//   ....[2]....
        /*0314*/ 	.word	0x00000350
        /*0318*/ 	.word	0x000000ff
        /*031c*/ 	.word	0x00034830
        /*0320*/ 	.short	0x0100
        /*0322*/ 	.byte	0x08
	.zero		1


	//   ....[3]....
        /*0324*/ 	.word	0x00000360
        /*0328*/ 	.word	0x000000ff
        /*032c*/ 	.word	0x00034840
        /*0330*/ 	.short	0x0100
        /*0332*/ 	.byte	0x08
	.zero		1


	//   ....[4]....
        /*0334*/ 	.word	0x00000370
        /*0338*/ 	.word	0x000000ff
        /*033c*/ 	.word	0x00034838
        /*0340*/ 	.short	0x0100
        /*0342*/ 	.byte	0x08
	.zero		1


	//   ....[5]....
        /*0344*/ 	.word	0x00000380
        /*0348*/ 	.word	0x000000ff
        /*034c*/ 	.word	0x00034848
        /*0350*/ 	.short	0x0100
        /*0352*/ 	.byte	0x08
	.zero		1


	//   ....[6]....
        /*0354*/ 	.word	0x000004b0
        /*0358*/ 	.word	0x000000ff
        /*035c*/ 	.word	0x00034850
        /*0360*/ 	.short	0x0100
        /*0362*/ 	.byte	0x08
	.zero		1


	//   ....[7]....
        /*0364*/ 	.word	0x000004c0
        /*0368*/ 	.word	0x000000ff
        /*036c*/ 	.word	0x00034860
        /*0370*/ 	.short	0x0100
        /*0372*/ 	.byte	0x08
	.zero		1


	//   ....[8]....
        /*0374*/ 	.word	0x000004d0
        /*0378*/ 	.word	0x000000ff
        /*037c*/ 	.word	0x00034858
        /*0380*/ 	.short	0x0100
        /*0382*/ 	.byte	0x08
	.zero		1


	//   ....[9]....
        /*0384*/ 	.word	0x000004e0
        /*0388*/ 	.word	0x000000ff
        /*038c*/ 	.word	0x00034868
        /*0390*/ 	.short	0x0100
        /*0392*/ 	.byte	0x08
	.zero		1


	//   ....[10]....
        /*0394*/ 	.word	0x000005d0
        /*0398*/ 	.word	0x000000ff
        /*039c*/ 	.word	0x00034870
        /*03a0*/ 	.short	0x0100
        /*03a2*/ 	.byte	0x06
	.zero		1


	//   ....[11]....
        /*03a4*/ 	.word	0x000005e0
        /*03a8*/ 	.word	0x000000ff
        /*03ac*/ 	.word	0x00034880
        /*03b0*/ 	.short	0x0100
        /*03b2*/ 	.byte	0x06
	.zero		1


	//   ....[12]....
        /*03b4*/ 	.word	0x000005f0
        /*03b8*/ 	.word	0x000000ff
        /*03bc*/ 	.word	0x00034878
        /*03c0*/ 	.short	0x0100
        /*03c2*/ 	.byte	0x06
	.zero		1


	//   ....[13]....
        /*03c4*/ 	.word	0x00000600
        /*03c8*/ 	.word	0x000000ff
        /*03cc*/ 	.word	0x00034888
        /*03d0*/ 	.short	0x0100
        /*03d2*/ 	.byte	0x06
	.zero		1


	//   ....[14]....
        /*03d4*/ 	.word	0x00000730
        /*03d8*/ 	.word	0x000000ff
        /*03dc*/ 	.word	0x00034890
        /*03e0*/ 	.short	0x0100
        /*03e2*/ 	.byte	0x08
	.zero		1


	//   ....[15]....
        /*03e4*/ 	.word	0x00000740
        /*03e8*/ 	.word	0x000000ff
        /*03ec*/ 	.word	0x000348a0
        /*03f0*/ 	.short	0x0100
        /*03f2*/ 	.byte	0x08
	.zero		1


	//   ....[16]....
        /*03f4*/ 	.word	0x00000750
        /*03f8*/ 	.word	0x000000ff
        /*03fc*/ 	.word	0x00034898
        /*0400*/ 	.short	0x0100
        /*0402*/ 	.byte	0x08
	.zero		1


	//   ....[17]....
        /*0404*/ 	.word	0x00000760
        /*0408*/ 	.word	0x000000ff
        /*040c*/ 	.word	0x000348a8
        /*0410*/ 	.short	0x0100
        /*0412*/ 	.byte	0x08
	.zero		1


	//   ....[18]....
        /*0414*/ 	.word	0x00000890
        /*0418*/ 	.word	0x000000ff
        /*041c*/ 	.word	0x000348b0
        /*0420*/ 	.short	0x0100
        /*0422*/ 	.byte	0x08
	.zero		1


	//   ....[19]....
        /*0424*/ 	.word	0x000008a0
        /*0428*/ 	.word	0x000000ff
        /*042c*/ 	.word	0x000348c0
        /*0430*/ 	.short	0x0100
        /*0432*/ 	.byte	0x08
	.zero		1


	//   ....[20]....
        /*0434*/ 	.word	0x000008b0
        /*0438*/ 	.word	0x000000ff
        /*043c*/ 	.word	0x000348b8
        /*0440*/ 	.short	0x0100
        /*0442*/ 	.byte	0x08
	.zero		1


	//   ....[21]....
        /*0444*/ 	.word	0x000008c0
        /*0448*/ 	.word	0x000000ff
        /*044c*/ 	.word	0x000348c8
        /*0450*/ 	.short	0x0100
        /*0452*/ 	.byte	0x08
	.zero		1


	//   ....[22]....
        /*0454*/ 	.word	0x00001230
        /*0458*/ 	.word	0x000000ff
        /*045c*/ 	.word	0x00034800
        /*0460*/ 	.short	0x010a
        /*0462*/ 	.byte	0x24
	.zero		1


	//   ....[23]....
        /*0464*/ 	.word	0x00001290
        /*0468*/ 	.word	0x000000ff
        /*046c*/ 	.word	0x00034830
        /*0470*/ 	.short	0x010a
        /*0472*/ 	.byte	0x24
	.zero		1


	//   ....[24]....
        /*0474*/ 	.word	0x00001310
        /*0478*/ 	.word	0x000000ff
        /*047c*/ 	.word	0x00034830
        /*0480*/ 	.short	0x010a
        /*0482*/ 	.byte	0x24
	.zero		1


	//   ....[25]....
        /*0484*/ 	.word	0x00003040
        /*0488*/ 	.word	0x00000007
        /*048c*/ 	.word	0x00000000
        /*0490*/ 	.short	0x0101
        /*0492*/ 	.byte	0x3f
	.zero		1


	//   ....[26]....
        /*0494*/ 	.word	0x00003ad0
        /*0498*/ 	.word	0x000000ff
        /*049c*/ 	.word	0x00034830
        /*04a0*/ 	.short	0x010a
        /*04a2*/ 	.byte	0x27
	.zero		1


	//   ....[27]....
        /*04a4*/ 	.word	0x00003b10
        /*04a8*/ 	.word	0x000000ff
        /*04ac*/ 	.word	0x00034830
        /*04b0*/ 	.short	0x010a
        /*04b2*/ 	.byte	0x27
	.zero		1


	//   ....[28]....
        /*04b4*/ 	.word	0x00004360
        /*04b8*/ 	.word	0x000000ff
        /*04bc*/ 	.word	0x00034850
        /*04c0*/ 	.short	0x010a
        /*04c2*/ 	.byte	0x07
	.zero		1


	//   ....[29]....
        /*04c4*/ 	.word	0x000043a0
        /*04c8*/ 	.word	0x000000ff
        /*04cc*/ 	.word	0x00034850
        /*04d0*/ 	.short	0x010a
        /*04d2*/ 	.byte	0x07
	.zero		1


	//   ....[30]....
        /*04d4*/ 	.word	0x00005550
        /*04d8*/ 	.word	0x0000001b
        /*04dc*/ 	.word	0x00000000
        /*04e0*/ 	.short	0x0101
        /*04e2*/ 	.byte	0x3f
	.zero		1


	//   ....[31]....
        /*04e4*/ 	.word	0x000055b0
        /*04e8*/ 	.word	0x0000001e
        /*04ec*/ 	.word	0x00000000
        /*04f0*/ 	.short	0x0101
        /*04f2*/ 	.byte	0x3f
	.zero		1


	//   ....[32]....
        /*04f4*/ 	.word	0x00005ef0
        /*04f8*/ 	.word	0x0000000c
        /*04fc*/ 	.word	0x00034850
        /*0500*/ 	.short	0x010a
        /*0502*/ 	.byte	0x3f
	.zero		1


	//   ....[33]....
        /*0504*/ 	.word	0x00005f30
        /*0508*/ 	.word	0x0000000c
        /*050c*/ 	.word	0x00034850
        /*0510*/ 	.short	0x010a
        /*0512*/ 	.byte	0x3f
	.zero		1


	//   ....[34]....
        /*0514*/ 	.word	0x000063f0
        /*0518*/ 	.word	0x0000000c
        /*051c*/ 	.word	0x00000000
        /*0520*/ 	.short	0x0101
        /*0522*/ 	.byte	0x3f
	.zero		1


	//   ....[35]....
        /*0524*/ 	.word	0x00007060
        /*0528*/ 	.word	0x000000ff
        /*052c*/ 	.word	0x00000000
        /*0530*/ 	.short	0x0101
        /*0532*/ 	.byte	0x04
	.zero		1


	//   ....[36]....
        /*0534*/ 	.word	0x00008cd0
        /*0538*/ 	.word	0x000000ff
        /*053c*/ 	.word	0x00034840
        /*0540*/ 	.short	0x010a
        /*0542*/ 	.byte	0x26
	.zero		1


	//   ....[37]....
        /*0544*/ 	.word	0x00009a80
        /*0548*/ 	.word	0x000000ff
        /*054c*/ 	.word	0x00034800
        /*0550*/ 	.short	0x0107
        /*0552*/ 	.byte	0x26
	.zero		1


	//   ....[38]....
        /*0554*/ 	.word	0x00009af0
        /*0558*/ 	.word	0x000000ff
        /*055c*/ 	.word	0x00034800
        /*0560*/ 	.short	0x0101
        /*0562*/ 	.byte	0x26
	.zero		1


	//   ....[39]....
        /*0564*/ 	.word	0x00009b10
        /*0568*/ 	.word	0x000000ff
        /*056c*/ 	.word	0x00034820
        /*0570*/ 	.short	0x010a
        /*0572*/ 	.byte	0x26
	.zero		1


	//   ....[40]....
        /*0574*/ 	.word	0x00009ee0
        /*0578*/ 	.word	0x000000ff
        /*057c*/ 	.word	0x00034848
        /*0580*/ 	.short	0x010a
        /*0582*/ 	.byte	0x26
	.zero		1


	//   ....[41]....
        /*0584*/ 	.word	0x0000a280
        /*0588*/ 	.word	0x000000ff
        /*058c*/ 	.word	0x00034860
        /*0590*/ 	.short	0x010a
        /*0592*/ 	.byte	0x26
	.zero		1


	//   ....[42]....
        /*0594*/ 	.word	0x0000a770
        /*0598*/ 	.word	0x000000ff
        /*059c*/ 	.word	0x00034840
        /*05a0*/ 	.short	0x010a
        /*05a2*/ 	.byte	0x26
	.zero		1


	//   ....[43]....
        /*05a4*/ 	.word	0x0000ab20
        /*05a8*/ 	.word	0x000000ff
        /*05ac*/ 	.word	0x00034868
        /*05b0*/ 	.short	0x010a
        /*05b2*/ 	.byte	0x26
	.zero		1


	//   ....[44]....
        /*05b4*/ 	.word	0x0000b060
        /*05b8*/ 	.word	0x000000ff
        /*05bc*/ 	.word	0x00034848
        /*05c0*/ 	.short	0x010a
        /*05c2*/ 	.byte	0x26
	.zero		1


	//   ....[45]....
        /*05c4*/ 	.word	0x0000b3f0
        /*05c8*/ 	.word	0x000000ff
        /*05cc*/ 	.word	0x00034860
        /*05d0*/ 	.short	0x010a
        /*05d2*/ 	.byte	0x26
	.zero		1


	//   ....[46]....
        /*05d4*/ 	.word	0x0000b780
        /*05d8*/ 	.word	0x00000003
        /*05dc*/ 	.word	0x00034860
        /*05e0*/ 	.short	0x010a
        /*05e2*/ 	.byte	0x3f
	.zero		1


	//   ....[47]....
        /*05e4*/ 	.word	0x0000bb10
        /*05e8*/ 	.word	0x00000002
        /*05ec*/ 	.word	0x00034820
        /*05f0*/ 	.short	0x010a
        /*05f2*/ 	.byte	0x3f
	.zero		1


	//   ....[48]....
        /*05f4*/ 	.word	0x0000bc90
        /*05f8*/ 	.word	0x00000007
        /*05fc*/ 	.word	0x00000000
        /*0600*/ 	.short	0x010a
        /*0602*/ 	.byte	0x3f
	.zero		1


	//   ....[49]....
        /*0604*/ 	.word	0x0000bd00
        /*0608*/ 	.word	0x00000008
        /*060c*/ 	.word	0x00000000
        /*0610*/ 	.short	0x010a
        /*0612*/ 	.byte	0x3f
	.zero		1


	//   ....[50]....
        /*0614*/ 	.word	0x0000bd60
        /*0618*/ 	.word	0x00000007
        /*061c*/ 	.word	0x00000000
        /*0620*/ 	.short	0x010a
        /*0622*/ 	.byte	0x3f
	.zero		1


	//   ....[51]....
        /*0624*/ 	.word	0x0000bd90
        /*0628*/ 	.word	0x00000006
        /*062c*/ 	.word	0x00000000
        /*0630*/ 	.short	0x010a
        /*0632*/ 	.byte	0x3f
	.zero		1


	//   ....[52]....
        /*0634*/ 	.word	0x0000be00
        /*0638*/ 	.word	0x00000000
        /*063c*/ 	.word	0x00034800
        /*0640*/ 	.short	0x010a
        /*0642*/ 	.byte	0x3f
	.zero		1


	//   ....[53]....
        /*0644*/ 	.word	0x0000be60
        /*0648*/ 	.word	0x00000000
        /*064c*/ 	.word	0x00034830
        /*0650*/ 	.short	0x010a
        /*0652*/ 	.byte	0x3f
	.zero		1


	//   ....[54]....
        /*0654*/ 	.word	0x0000bec0
        /*0658*/ 	.word	0x00000006
        /*065c*/ 	.word	0x00034830
        /*0660*/ 	.short	0x010a
        /*0662*/ 	.byte	0x3f
	.zero		1


	//   ....[55]....
        /*0664*/ 	.word	0x0000bf20
        /*0668*/ 	.word	0x00000006
        /*066c*/ 	.word	0x00034850
        /*0670*/ 	.short	0x010a
        /*0672*/ 	.byte	0x3f
	.zero		1


	//   ....[56]....
        /*0674*/ 	.word	0x0000bf70
        /*0678*/ 	.word	0x0000000c
        /*067c*/ 	.word	0x00034850
        /*0680*/ 	.short	0x010a
        /*0682*/ 	.byte	0x3f
	.zero		1


	//   ....[57]....
        /*0684*/ 	.word	0x0000c0d0
        /*0688*/ 	.word	0x00000003
        /*068c*/ 	.word	0x00034840
        /*0690*/ 	.short	0x010a
        /*0692*/ 	.byte	0x3f
	.zero		1


	//   ....[58]....
        /*0694*/ 	.word	0x0000cbc0
        /*0698*/ 	.word	0x00000003
        /*069c*/ 	.word	0x00034820
        /*06a0*/ 	.short	0x010a
        /*06a2*/ 	.byte	0x3f
	.zero		1


	//   ....[59]....
        /*06a4*/ 	.word	0x0000cc20
        /*06a8*/ 	.word	0x00000003
        /*06ac*/ 	.word	0x00034848
        /*06b0*/ 	.short	0x010a
        /*06b2*/ 	.byte	0x3f
	.zero		1


	//   ....[60]....
        /*06b4*/ 	.word	0x0000cc80
        /*06b8*/ 	.word	0x00000003
        /*06bc*/ 	.word	0x00034860
        /*06c0*/ 	.short	0x010a
        /*06c2*/ 	.byte	0x3f
	.zero		1


	//   ....[61]....
        /*06c4*/ 	.word	0x0000cce0
        /*06c8*/ 	.word	0x00000003
        /*06cc*/ 	.word	0x00034840
        /*06d0*/ 	.short	0x010a
        /*06d2*/ 	.byte	0x3f
	.zero		1


	//   ....[62]....
        /*06d4*/ 	.word	0x0000cd40
        /*06d8*/ 	.word	0x00000003
        /*06dc*/ 	.word	0x00034868
        /*06e0*/ 	.short	0x010a
        /*06e2*/ 	.byte	0x3f
	.zero		1


	//   ....[63]....
        /*06e4*/ 	.word	0x0000cda0
        /*06e8*/ 	.word	0x00000003
        /*06ec*/ 	.word	0x00034848
        /*06f0*/ 	.short	0x010a
        /*06f2*/ 	.byte	0x3f
	.zero		1


	//   ....[64]....
        /*06f4*/ 	.word	0x0000ce00
        /*06f8*/ 	.word	0x00000003
        /*06fc*/ 	.word	0x00034860
        /*0700*/ 	.short	0x010a
        /*0702*/ 	.byte	0x3f
	.zero		1


	//   ....[65]....
        /*0704*/ 	.word	0x0000ce50
        /*0708*/ 	.word	0x00000003
        /*070c*/ 	.word	0x00034860
        /*0710*/ 	.short	0x010a
        /*0712*/ 	.byte	0x3f
	.zero		1


	//   ....[66]....
        /*0714*/ 	.word	0x0000cea0
        /*0718*/ 	.word	0x00000002
        /*071c*/ 	.word	0x00034820
        /*0720*/ 	.short	0x010a
        /*0722*/ 	.byte	0x3f
	.zero		1


	//   ....[67]....
        /*0724*/ 	.word	0x0000d040
        /*0728*/ 	.word	0x00000007
        /*072c*/ 	.word	0x00000000
        /*0730*/ 	.short	0x010a
        /*0732*/ 	.byte	0x3f
	.zero		1


	//   ....[68]....
        /*0734*/ 	.word	0x0000d090
        /*0738*/ 	.word	0x00000008
        /*073c*/ 	.word	0x00000000
        /*0740*/ 	.short	0x010a
        /*0742*/ 	.byte	0x3f
	.zero		1


	//   ....[69]....
        /*0744*/ 	.word	0x0000d0e0
        /*0748*/ 	.word	0x00000007
        /*074c*/ 	.word	0x00000000
        /*0750*/ 	.short	0x010a
        /*0752*/ 	.byte	0x3f
	.zero		1


	//----- nvinfo : EIATTR_NUM_MBARRIERS
	.align		4
.L_95:
        /*0754*/ 	.byte	0x03, 0x38
        /*0756*/ 	.short	0x0016


	//----- nvinfo : EIATTR_EXIT_INSTR_OFFSETS
	.align		4
        /*0758*/ 	.byte	0x04, 0x1c
        /*075a*/ 	.short	(.L_97 - .L_96)


	//   ....[0]....
.L_96:
        /*075c*/ 	.word	0x0000bde0


	//----- nvinfo : EIATTR_MAX_THREADS
	.align		4
.L_97:
        /*0760*/ 	.byte	0x04, 0x05
        /*0762*/ 	.short	(.L_99 - .L_98)
.L_98:
        /*0764*/ 	.word	0x00000180
        /*0768*/ 	.word	0x00000001
        /*076c*/ 	.word	0x00000001


	//----- nvinfo : EIATTR_CRS_STACK_SIZE
	.align		4
.L_99:
        /*0770*/ 	.byte	0x04, 0x1e
        /*0772*/ 	.short	(.L_101 - .L_100)
.L_100:
        /*0774*/ 	.word	0x00000000


	//----- nvinfo : EIATTR_CBANK_PARAM_SIZE
	.align		4
.L_101:
        /*0778*/ 	.byte	0x03, 0x19
        /*077a*/ 	.short	0x0a70


	//----- nvinfo : EIATTR_PARAM_CBANK
	.align		4
        /*077c*/ 	.byte	0x04, 0x0a
        /*077e*/ 	.short	(.L_103 - .L_102)
	.align		4
.L_102:
        /*0780*/ 	.word	index@(.nv.constant0._ZN7cutlass13device_kernelIN5flash11enable_sm90INS1_16FlashAttnFwdSm90INS1_25CollectiveMainloopFwdSm90ILi2EN4cute5tupleIJNS5_1CILi1EEES8_S8_EEENS6_IJNS7_ILi128EEESA_NS7_ILi192EEEEEELi128ENS_6half_tEfNS_4arch4Sm90ELb0ELb0ELb0ELb0ELb0ELb0ELb0ELb1ELb1ELb1ELb1ELb0EEENS1_21CollectiveEpilogueFwdINS6_IJSA_SA_SA_EEES9_SD_SF_Li256ELb0ELb1ELb1ELb0EEENS1_19SingleTileSchedulerILb0ELb1ELb1ELi128EEEEEEEEEvNT_6ParamsE)
        /*0784*/ 	.short	0x0210
        /*0786*/ 	.short	0x0a70


	//----- nvinfo : EIATTR_SW_WAR
	.align		4
.L_103:
        /*0788*/ 	.byte	0x04, 0x36
        /*078a*/ 	.short	(.L_105 - .L_104)
.L_104:
        /*078c*/ 	.word	0x00000008
.L_105:


//--------------------- .nv.info._ZN7cutlass13device_kernelIN5flash11enable_sm90INS1_16FlashAttnFwdSm90INS1_25CollectiveMainloopFwdSm90ILi2EN4cute5tupleIJNS5_1CILi1EEES8_S8_EEENS6_IJNS7_ILi128EEESA_NS7_ILi192EEEEEELi128ENS_6half_tEfNS_4arch4Sm90ELb0ELb0ELb0ELb1ELb0ELb0ELb0ELb1ELb1ELb1ELb1ELb0EEENS1_21CollectiveEpilogueFwdINS6_IJSA_SA_SA_EEES9_SD_SF_Li256ELb1ELb1ELb1ELb0EEENS1_36VarlenDynamicPersistentTileSchedulerILi128ELi128ELi256ELi128ELb1ELb1ELb1ELb0ELb1ELb1EEEEEEEEEvNT_6ParamsE --------------------------
	.section	.nv.info._ZN7cutlass13device_kernelIN5flash11enable_sm90INS1_16FlashAttnFwdSm90INS1_25CollectiveMainloopFwdSm90ILi2EN4cute5tupleIJNS5_1CILi1EEES8_S8_EEENS6_IJNS7_ILi128EEESA_NS7_ILi192EEEEEELi128ENS_6half_tEfNS_4arch4Sm90ELb0ELb0ELb0ELb1ELb0ELb0ELb0ELb1ELb1ELb1ELb1ELb0EEENS1_21CollectiveEpilogueFwdINS6_IJSA_SA_SA_EEES9_SD_SF_Li256ELb1ELb1ELb1ELb0EEENS1_36VarlenDynamicPersistentTileSchedulerILi128ELi128ELi256ELi128ELb1ELb1ELb1ELb0ELb1ELb1EEEEEEEEEvNT_6ParamsE,"",@"SHT_CUDA_INFO"
	.sectionflags	@""
	.align	4


	//----- nvinfo : EIATTR_CUDA_API_VERSION
	.align		4
        /*0000*/ 	.byte	0x04, 0x37
        /*0002*/ 	.short	(.L_107 - .L_106)
.L_106:
        /*0004*/ 	.word	0x00000082


	//----- nvinfo : EIATTR_KPARAM_INFO
	.align		4
.L_107:
        /*0008*/ 	.byte	0x04, 0x17
        /*000a*/ 	.short	(.L_109 - .L_108)
.L_108:
        /*000c*/ 	.word	0x00000000
        /*0010*/ 	.short	0x0000
        /*0012*/ 	.short	0x0070
        /*0014*/ 	.byte	0x00, 0xf0, 0x01, 0x2a


	//----- nvinfo : EIATTR_SPARSE_MMA_MASK
	.align		4
.L_109:
        /*0018*/ 	.byte	0x03, 0x50
        /*001a*/ 	.short	0x0000


	//----- nvinfo : EIATTR_MAXREG_COUNT
	.align		4
        /*001c*/ 	.byte	0x03, 0x1b
        /*001e*/ 	.short	0x00a8


	//----- nvinfo : EIATTR_NUM_BARRIERS
	.align		4
        /*0020*/ 	.byte	0x02, 0x4c
        /*0022*/ 	.byte	0x09
	.zero		1


	//----- nvinfo : EIATTR_EXTERNS
	.align		4
        /*0024*/ 	.byte	0x04, 0x0f
        /*0026*/ 	.short	(.L_111 - .L_110)


	//   ....[0]....
	.align		4
.L_110:
        /*0028*/ 	.word	index@(__assertfail)


	//----- nvinfo : EIATTR_ANNOTATIONS
	.align		4
.L_111:
        /*002c*/ 	.byte	0x04, 0x55
        /*002e*/ 	.short	(.L_113 - .L_112)


	//   ....[0]....
.L_112:
        /* <DEDUP_REMOVED lines=70> */
        /*0484*/ 	.byte	0x80, 0x17, 0x01, 0x00


	//----- nvinfo : EIATTR_MERCURY_ISA_VERSION
	.align		4
.L_113:
        /*0488*/ 	.byte	0x03, 0x5f
        /*048a*/ 	.short	0x0101


	//----- nvinfo : EIATTR_UNUSED_LOAD_BYTE_OFFSET
	.align		4
        /*048c*/ 	.byte	0x04, 0x44
        /*048e*/ 	.short	(.L_115 - .L_114)


	//   ....[0]....
.L_114:
        /*0490*/ 	.word	0x000009f0
        /*0494*/ 	.word	0x0000fff0


	//   ....[1]....
        /*0498*/ 	.word	0x000070c0
        /*049c*/ 	.word	0x0000fff0


	//----- nvinfo : EIATTR_INT_WARP_WIDE_INSTR_OFFSETS
	.align		4
.L_115:
        /*04a0*/ 	.byte	0x04, 0x31
        /*04a2*/ 	.short	(.L_117 - .L_116)


	//   ....[0]....
.L_116:
        /*04a4*/ 	.word	0x00000120


	//   ....[1]....
        /*04a8*/ 	.word	0x00000160


	//   ....[2]....
        /*04ac*/ 	.word	0x00000220


	//   ....[3]....
        /*04b0*/ 	.word	0x0000b3b0


	//   ....[4]....
        /*04b4*/ 	.word	0x0000b440


	//   ....[5]....
        /*04b8*/ 	.word	0x0000eec0


	//   ....[6]....
        /*04bc*/ 	.word	0x0000ef20


	//----- nvinfo : EIATTR_COOP_GROUP_MASK_REGIDS
	.align		4
.L_117:
        /*04c0*/ 	.byte	0x04, 0x29
        /*04c2*/ 	.short	(.L_119 - .L_118)


	//   ....[0]....
.L_118:
        /*04c4*/ 	.word	0xffffffff


	//   ....[1]....
        /*04c8*/ 	.word	0xffffffff


	//   ....[2]....
        /*04cc*/ 	.word	0xffffffff


	//   ....[3]....
        /*04d0*/ 	.word	0xffffffff


	//   ....[4]....
        /*04d4*/ 	.word	0xffffffff


	//   ....[5]....
        /*04d8*/ 	.word	0xffffffff


	//   ....[6]....
        /*04dc*/ 	.word	0xffffffff


	//   ....[7]....
        /*04e0*/ 	.word	0xffffffff


	//   ....[8]....
        /*04e4*/ 	.word	0xffffffff


	//   ....[9]....
        /*04e8*/ 	.word	0xffffffff


	//   ....[10]....
        /*04ec*/ 	.word	0xffffffff


	//   ....[11]....
        /*04f0*/ 	.word	0xffffffff


	//   ....[12]....
        /*04f4*/ 	.word	0xffffffff


	//   ....[13]....
        /*04f8*/ 	.word	0xffffffff


	//   ....[14]....
        /*04fc*/ 	.word	0xffffffff


	//   ....[15]....
        /*0500*/ 	.word	0xffffffff


	//   ....[16]....
        /*0504*/ 	.word	0xffffffff


	//   ....[17]....
        /*0508*/ 	.word	0xffffffff


	//   ....[18]....
        /*050c*/ 	.word	0xffffffff


	//   ....[19]....
        /*0510*/ 	.word	0xffffffff


	//   ....[20]....
        /*0514*/ 	.word	0xffffffff


	//   ....[21]....
        /*0518*/ 	.word	0xffffffff


	//   ....[22]....
        /*051c*/ 	.word	0xffffffff


	//   ....[23]....
        /*0520*/ 	.word	0xffffffff


	//   ....[24]....
        /*0524*/ 	.word	0xffffffff


	//   ....[25]....
        /*0528*/ 	.word	0xffffffff


	//   ....[26]....
        /*052c*/ 	.word	0xffffffff


	//   ....[27]....
        /*0530*/ 	.word	0xffffffff


	//   ....[28]....
        /*0534*/ 	.word	0xffffffff


	//   ....[29]....
        /*0538*/ 	.word	0xffffffff


	//   ....[30]....
        /*053c*/ 	.word	0xffffffff


	//   ....[31]....
        /*0540*/ 	.word	0xffffffff


	//   ....[32]....
        /*0544*/ 	.word	0xffffffff


	//   ....[33]....
        /*0548*/ 	.word	0xffffffff


	//   ....[34]....
        /*054c*/ 	.word	0xffffffff


	//   ....[35]....
        /*0550*/ 	.word	0xffffffff


	//   ....[36]....
        /*0554*/ 	.word	0xffffffff


	//   ....[37]....
        /*0558*/ 	.word	0xffffffff


	//   ....[38]....
        /*055c*/ 	.word	0xffffffff


	//   ....[39]....
        /*0560*/ 	.word	0xffffffff


	//   ....[40]....
        /*0564*/ 	.word	0xffffffff


	//   ....[41]....
        /*0568*/ 	.word	0xffffffff


	//   ....[42]....
        /*056c*/ 	.word	0xffffffff


	//   ....[43]....
        /*0570*/ 	.word	0xffffffff


	//   ....[44]....
        /*0574*/ 	.word	0xffffffff


	//   ....[45]....
        /*0578*/ 	.word	0xffffffff


	//   ....[46]....
        /*057c*/ 	.word	0xffffffff


	//   ....[47]....
        /*0580*/ 	.word	0xffffffff


	//   ....[48]....
        /*0584*/ 	.word	0xffffffff


	//   ....[49]....
        /*0588*/ 	.word	0xffffffff


	//   ....[50]....
        /*058c*/ 	.word	0xffffffff


	//   ....[51]....
        /*0590*/ 	.word	0xffffffff


	//   ....[52]....
        /*0594*/ 	.word	0xffffffff


	//   ....[53]....
        /*0598*/ 	.word	0xffffffff


	//   ....[54]....
        /*059c*/ 	.word	0xffffffff


	//   ....[55]....
        /*05a0*/ 	.word	0xffffffff


	//   ....[56]....
        /*05a4*/ 	.word	0xffffffff


	//   ....[57]....
        /*05a8*/ 	.word	0xffffffff


	//   ....[58]....
        /*05ac*/ 	.word	0xffffffff


	//   ....[59]....
        /*05b0*/ 	.word	0xffffffff


	//   ....[60]....
        /*05b4*/ 	.word	0xffffffff


	//   ....[61]....
        /*05b8*/ 	.word	0xffffffff


	//   ....[62]....
        /*05bc*/ 	.word	0xffffffff


	//   ....[63]....
        /*05c0*/ 	.word	0xffffffff


	//   ....[64]....
        /*05c4*/ 	.word	0xffffffff


	//   ....[65]....
        /*05c8*/ 	.word	0xffffffff


	//   ....[66]....
        /*05cc*/ 	.word	0xffffffff


	//   ....[67]....
        /*05d0*/ 	.word	0xffffffff


	//   ....[68]....
        /*05d4*/ 	.word	0xffffffff


	//   ....[69]....
        /*05d8*/ 	.word	0xffffffff


	//   ....[70]....
        /*05dc*/ 	.word	0xffffffff


	//   ....[71]....
        /*05e0*/ 	.word	0xffffffff


	//   ....[72]....
        /*05e4*/ 	.word	0xffffffff


	//   ....[73]....
        /*05e8*/ 	.word	0xffffffff


	//   ....[74]....
        /*05ec*/ 	.word	0xffffffff


	//   ....[75]....
        /*05f0*/ 	.word	0xffffffff


	//   ....[76]....
        /*05f4*/ 	.word	0xffffffff


	//   ....[77]....
        /*05f8*/ 	.word	0xffffffff


	//   ....[78]....
        /*05fc*/ 	.word	0xffffffff


	//   ....[79]....
        /*0600*/ 	.word	0xffffffff


	//   ....[80]....
        /*0604*/ 	.word	0xffffffff


	//   ....[81]....
        /*0608*/ 	.word	0xffffffff


	//   ....[82]....
        /*060c*/ 	.word	0xffffffff


	//   ....[83]....
        /*0610*/ 	.word	0xffffffff


	//   ....[84]....
        /*0614*/ 	.word	0xffffffff


	//   ....[85]....
        /*0618*/ 	.word	0xffffffff


	//   ....[86]....
        /*061c*/ 	.word	0xffffffff


	//   ....[87]....
        /*0620*/ 	.word	0xffffffff


	//   ....[88]....
        /*0624*/ 	.word	0xffffffff


	//   ....[89]....
        /*0628*/ 	.word	0xffffffff


	//   ....[90]....
        /*062c*/ 	.word	0xffffffff


	//   ....[91]....
        /*0630*/ 	.word	0xffffffff


	//   ....[92]....
        /*0634*/ 	.word	0xffffffff


	//   ....[93]....
        /*0638*/ 	.word	0xffffffff


	//   ....[94]....
        /*063c*/ 	.word	0xffffffff


	//   ....[95]....
        /*0640*/ 	.word	0xffffffff


	//   ....[96]....
        /*0644*/ 	.word	0xffffffff


	//   ....[97]....
        /*0648*/ 	.word	0x0500000f


	//   ....[98]....
        /*064c*/ 	.word	0x0500000f


	//   ....[99]....
        /*0650*/ 	.word	0x0500000f


	//   ....[100]....
        /*0654*/ 	.word	0x0500000f


	//   ....[101]....
        /*0658*/ 	.word	0x0500000f


	//   ....[102]....
        /*065c*/ 	.word	0x0500000f


	//   ....[103]....
        /*0660*/ 	.word	0x0500000f


	//   ....[104]....
        /*0664*/ 	.word	0x0500000f


	//   ....[105]....
        /*0668*/ 	.word	0x0500000f


	//   ....[106]....
        /*066c*/ 	.word	0x0500000f


	//   ....[107]....
        /*0670*/ 	.word	0x0500000f


	//   ....[108]....
        /*0674*/ 	.word	0x0500000f


	//   ....[109]....
        /*0678*/ 	.word	0x0500000f


	//   ....[110]....
        /*067c*/ 	.word	0x0500000f


	//   ....[111]....
        /*0680*/ 	.word	0x0500000f


	//   ....[112]....
        /*0684*/ 	.word	0x0500000f


	//   ....[113]....
        /*0688*/ 	.word	0x0500000f


	//   ....[114]....
        /*068c*/ 	.word	0x0500000f


	//   ....[115]....
        /*0690*/ 	.word	0x0500000f


	//   ....[116]....
        /*0694*/ 	.word	0x0500000f


	//   ....[117]....
        /*0698*/ 	.word	0x0500000f


	//   ....[118]....
        /*069c*/ 	.word	0x0500000f


	//   ....[119]....
        /*06a0*/ 	.word	0x0500000f


	//   ....[120]....
        /*06a4*/ 	.word	0x0500000f


	//   ....[121]....
        /*06a8*/ 	.word	0x0500000f


	//   ....[122]....
        /*06ac*/ 	.word	0x0500000f


	//   ....[123]....
        /*06b0*/ 	.word	0x0500000f


	//   ....[124]....
        /*06b4*/ 	.word	0x0500000f


	//   ....[125]....
        /*06b8*/ 	.word	0x0500000f


	//   ....[126]....
        /*06bc*/ 	.word	0x0500000f


	//   ....[127]....
        /*06c0*/ 	.word	0x0500000f


	//   ....[128]....
        /*06c4*/ 	.word	0x0500000f


	//   ....[129]....
        /*06c8*/ 	.word	0x0500000f


	//   ....[130]....
        /*06cc*/ 	.word	0x0500000f


	//   ....[131]....
        /*06d0*/ 	.word	0x0500000f


	//   ....[132]....
        /*06d4*/ 	.word	0x0500000f


	//----- nvinfo : EIATTR_COOP_GROUP_INSTR_OFFSETS
	.align		4
.L_119:
        /*06d8*/ 	.byte	0x04, 0x28
        /*06da*/ 	.short	(.L_121 - .L_120)


	//   ....[0]....
.L_120:
        /*06dc*/ 	.word	0x00000060


	//   ....[1]....
        /*06e0*/ 	.word	0x00000130


	//   ....[2]....
        /*06e4*/ 	.word	0x00000230


	//   ....[3]....
        /*06e8*/ 	.word	0x000003a0


	//   ....[4]....
        /*06ec*/ 	.word	0x00000500


	//   ....[5]....
        /*06f0*/ 	.word	0x00000620


	//   ....[6]....
        /*06f4*/ 	.word	0x00000780


	//   ....[7]....
        /*06f8*/ 	.word	0x00001730


	//   ....[8]....
        /*06fc*/ 	.word	0x00002a60


	//   ....[9]....
        /*0700*/ 	.word	0x00002b60


	//   ....[10]....
        /*0704*/ 	.word	0x00003140


	//   ....[11]....
        /*0708*/ 	.word	0x000031e0


	//   ....[12]....
        /*070c*/ 	.word	0x00004e00


	//   ....[13]....
        /*0710*/ 	.word	0x00004e30


	//   ....[14]....
        /*0714*/ 	.word	0x00005240


	//   ....[15]....
        /*0718*/ 	.word	0x000052f0


	//   ....[16]....
        /*071c*/ 	.word	0x000066c0


	//   ....[17]....
        /*0720*/ 	.word	0x00006720


	//   ....[18]....
        /*0724*/ 	.word	0x00006800


	//   ....[19]....
        /*0728*/ 	.word	0x00006b40


	//   ....[20]....
        /*072c*/ 	.word	0x00007b40


	//   ....[21]....
        /*0730*/ 	.word	0x00007b80


	//   ....[22]....
        /*0734*/ 	.word	0x00007ba0


	//   ....[23]....
        /*0738*/ 	.word	0x00007bd0


	//   ....[24]....
        /*073c*/ 	.word	0x00008250


	//   ....[25]....
        /*0740*/ 	.word	0x00008280


	//   ....[26]....
        /*0744*/ 	.word	0x00008340


	//   ....[27]....
        /*0748*/ 	.word	0x00008360


	//   ....[28]....
        /*074c*/ 	.word	0x00008420


	//   ....[29]....
        /*0750*/ 	.word	0x00008440


	//   ....[30]....
        /*0754*/ 	.word	0x00008510


	//   ....[31]....
        /*0758*/ 	.word	0x00008530


	//   ....[32]....
        /*075c*/ 	.word	0x000088c0


	//   ....[33]....
        /*0760*/ 	.word	0x000088d0


	//   ....[34]....
        /*0764*/ 	.word	0x00008d10


	//   ....[35]....
        /*0768*/ 	.word	0x00008d20


	//   ....[36]....
        /*076c*/ 	.word	0x00009930


	//   ....[37]....
        /*0770*/ 	.word	0x00009960


	//   ....[38]....
        /*0774*/ 	.word	0x00009a30


	//   ....[39]....
        /*0778*/ 	.word	0x00009a50


	//   ....[40]....
        /*077c*/ 	.word	0x00009b10


	//   ....[41]....
        /*0780*/ 	.word	0x00009b30


	//   ....[42]....
        /*0784*/ 	.word	0x00009c00


	//   ....[43]....
        /*0788*/ 	.word	0x00009c20


	//   ....[44]....
        /*078c*/ 	.word	0x00009d70


	//   ....[45]....
        /*0790*/ 	.word	0x00009fb0


	//   ....[46]....
        /*0794*/ 	.word	0x00009fe0


	//   ....[47]....
        /*0798*/ 	.word	0x0000a010


	//   ....[48]....
        /*079c*/ 	.word	0x0000a040


	//   ....[49]....
        /*07a0*/ 	.word	0x0000a070


	//   ....[50]....
        /*07a4*/ 	.word	0x0000a0a0


	//   ....[51]....
        /*07a8*/ 	.word	0x0000a240


	//   ....[52]....
        /*07ac*/ 	.word	0x0000a270


	//   ....[53]....
        /*07b0*/ 	.word	0x0000a2a0


	//   ....[54]....
        /*07b4*/ 	.word	0x0000a2d0


	//   ....[55]....
        /*07b8*/ 	.word	0x0000a300


	//   ....[56]....
        /*07bc*/ 	.word	0x0000a330


	//   ....[57]....
        /*07c0*/ 	.word	0x0000a3c0


	//   ....[58]....
        /*07c4*/ 	.word	0x0000a3f0


	//   ....[59]....
        /*07c8*/ 	.word	0x0000a400


	//   ....[60]....
        /*07cc*/ 	.word	0x0000a4b0


	//   ....[61]....
        /*07d0*/ 	.word	0x0000b990


	//   ....[62]....
        /*07d4*/ 	.word	0x0000c590


	//   ....[63]....
        /*07d8*/ 	.word	0x0000c5b0


	//   ....[64]....
        /*07dc*/ 	.word	0x0000c5e0


	//   ....[65]....
        /*07e0*/ 	.word	0x0000c610


	//   ....[66]....
        /*07e4*/ 	.word	0x0000c730


	//   ....[67]....
        /*07e8*/ 	.word	0x0000c740


	//   ....[68]....
        /*07ec*/ 	.word	0x0000c7e0


	//   ....[69]....
        /*07f0*/ 	.word	0x0000c7f0


	//   ....[70]....
        /*07f4*/ 	.word	0x0000c890


	//   ....[71]....
        /*07f8*/ 	.word	0x0000c8a0


	//   ....[72]....
        /*07fc*/ 	.word	0x0000c940


	//   ....[73]....
        /*0800*/ 	.word	0x0000c950


	//   ....[74]....
        /*0804*/ 	.word	0x0000c9d0


	//   ....[75]....
        /*0808*/ 	.word	0x0000ca00


	//   ....[76]....
        /*080c*/ 	.word	0x0000ca50


	//   ....[77]....
        /*0810*/ 	.word	0x0000ca90


	//   ....[78]....
        /*0814*/ 	.word	0x0000f5f0


	//   ....[79]....
        /*0818*/ 	.word	0x0000f620


	//   ....[80]....
        /*081c*/ 	.word	0x0000f680


	//   ....[81]....
        /*0820*/ 	.word	0x0000f6b0


	//   ....[82]....
        /*0824*/ 	.word	0x0000f6e0


	//   ....[83]....
        /*0828*/ 	.word	0x0000f710


	//   ....[84]....
        /*082c*/ 	.word	0x0000f740


	//   ....[85]....
        /*0830*/ 	.word	0x0000f770


	//   ....[86]....
        /*0834*/ 	.word	0x0000f930


	//   ....[87]....
        /*0838*/ 	.word	0x0000f960


	//   ....[88]....
        /*083c*/ 	.word	0x0000f990


	//   ....[89]....
        /*0840*/ 	.word	0x0000f9c0


	//   ....[90]....
        /*0844*/ 	.word	0x0000f9f0


	//   ....[91]....
        /*0848*/ 	.word	0x0000fa20


	//   ....[92]....
        /*084c*/ 	.word	0x0000fae0


	//   ....[93]....
        /*0850*/ 	.word	0x0000fb00


	//   ....[94]....
        /*0854*/ 	.word	0x0000fb10


	//   ....[95]....
        /*0858*/ 	.word	0x0000fb70


	//   ....[96]....
        /*085c*/ 	.word	0x00010290


	//   ....[97]....
        /*0860*/ 	.word	0x00010740


	//   ....[98]....
        /*0864*/ 	.word	0x000108c0


	//   ....[99]....
        /*0868*/ 	.word	0x00010910


	//   ....[100]....
        /*086c*/ 	.word	0x000109a0


	//   ....[101]....
        /*0870*/ 	.word	0x00010a30


	//   ....[102]....
        /*0874*/ 	.word	0x00010b70


	//   ....[103]....
        /*0878*/ 	.word	0x00010c60


	//   ....[104]....
        /*087c*/ 	.word	0x00010d40


	//   ....[105]....
        /*0880*/ 	.word	0x00010e50


	//   ....[106]....
        /*0884*/ 	.word	0x00010eb0


	//   ....[107]....
        /*0888*/ 	.word	0x00010fc0


	//   ....[108]....
        /*088c*/ 	.word	0x00011020


	//   ....[109]....
        /*0890*/ 	.word	0x00011130


	//   ....[110]....
        /*0894*/ 	.word	0x00011190


	//   ....[111]....
        /*0898*/ 	.word	0x00011280


	//   ....[112]....
        /*089c*/ 	.word	0x00011300


	//   ....[113]....
        /*08a0*/ 	.word	0x000113e0


	//   ....[114]....
        /*08a4*/ 	.word	0x00011750


	//   ....[115]....
        /*08a8*/ 	.word	0x000117f0


	//   ....[116]....
        /*08ac*/ 	.word	0x00011980


	//   ....[117]....
        /*08b0*/ 	.word	0x00011a00


	//   ....[118]....
        /*08b4*/ 	.word	0x00011a80


	//   ....[119]....
        /*08b8*/ 	.word	0x00011b00


	//   ....[120]....
        /*08bc*/ 	.word	0x00011b80


	//   ....[121]....
        /*08c0*/ 	.word	0x00011c10


	//   ....[122]....
        /*08c4*/ 	.word	0x00011cb0


	//   ....[123]....
        /*08c8*/ 	.word	0x00011d60


	//   ....[124]....
        /*08cc*/ 	.word	0x00011de0


	//   ....[125]....
        /*08d0*/ 	.word	0x00011e60


	//   ....[126]....
        /*08d4*/ 	.word	0x00011ee0


	//   ....[127]....
        /*08d8*/ 	.word	0x00011f70


	//   ....[128]....
        /*08dc*/ 	.word	0x00011ff0


	//   ....[129]....
        /*08e0*/ 	.word	0x00012090


	//   ....[130]....
        /*08e4*/ 	.word	0x000120e0


	//   ....[131]....
        /*08e8*/ 	.word	0x00012170


	//   ....[132]....
        /*08ec*/ 	.word	0x000122a0


	//----- nvinfo : EIATTR_REG_RECONFIG
	.align		4
.L_121:
        /*08f0*/ 	.byte	0x01, 0x54
	.zero		2


	//----- nvinfo : EIATTR_SYSCALL_OFFSETS
	.align		4
        /*08f4*/ 	.byte	0x04, 0x46
        /*08f6*/ 	.short	(.L_123 - .L_122)


	//   ....[0]....
.L_122:
        /*08f8*/ 	.word	0x00001910


	//   ....[1]....
        /*08fc*/ 	.word	0x0000b5b0


	//   ....[2]....
        /*0900*/ 	.word	0x0000b700


	//   ....[3]....
        /*0904*/ 	.word	0x0000b800


	//   ....[4]....
        /*0908*/ 	.word	0x0000c170


	//----- nvinfo : EIATTR_MBARRIER_INSTR_OFFSETS
	.align		4
.L_123:
        /*090c*/ 	.byte	0x04, 0x39
        /*090e*/ 	.short	(.L_125 - .L_124)


	//   ....[0]....
.L_124:
        /*0910*/ 	.word	0x00000250
        /*0914*/ 	.word	0x000000ff
        /*0918*/ 	.word	0x00034800
        /*091c*/ 	.short	0x0100
        /*091e*/ 	.byte	0x08
	.zero		1


	//   ....[1]....
        /*0920*/ 	.word	0x00000260
        /*0924*/ 	.word	0x000000ff
        /*0928*/ 	.word	0x00034820
        /*092c*/ 	.short	0x0100
        /*092e*/ 	.byte	0x08
	.zero		1


	//   ....[2]....
        /*0930*/ 	.word	0x00000350
        /*0934*/ 	.word	0x000000ff
        /*0938*/ 	.word	0x00034830
        /*093c*/ 	.short	0x0100
        /*093e*/ 	.byte	0x08
	.zero		1


	//   ....[3]....
        /*0940*/ 	.word	0x00000360
        /*0944*/ 	.word	0x000000ff
        /*0948*/ 	.word	0x00034840
        /*094c*/ 	.short	0x0100
        /*094e*/ 	.byte	0x08
	.zero		1


	//   ....[4]....
        /*0950*/ 	.word	0x00000370
        /*0954*/ 	.word	0x000000ff
        /*0958*/ 	.word	0x00034838
        /*095c*/ 	.short	0x0100
        /*095e*/ 	.byte	0x08
	.zero		1


	//   ....[5]....
        /*0960*/ 	.word	0x00000380
        /*0964*/ 	.word	0x000000ff
        /*0968*/ 	.word	0x00034848
        /*096c*/ 	.short	0x0100
        /*096e*/ 	.byte	0x08
	.zero		1


	//   ....[6]....
        /*0970*/ 	.word	0x000004b0
        /*0974*/ 	.word	0x000000ff
        /*0978*/ 	.word	0x00034850
        /*097c*/ 	.short	0x0100
        /*097e*/ 	.byte	0x08
	.zero		1


	//   ....[7]....
        /*0980*/ 	.word	0x000004c0
        /*0984*/ 	.word	0x000000ff
        /*0988*/ 	.word	0x00034860
        /*098c*/ 	.short	0x0100
        /*098e*/ 	.byte	0x08
	.zero		1


	//   ....[8]....
        /*0990*/ 	.word	0x000004d0
        /*0994*/ 	.word	0x000000ff
        /*0998*/ 	.word	0x00034858
        /*099c*/ 	.short	0x0100
        /*099e*/ 	.byte	0x08
	.zero		1


	//   ....[9]....
        /*09a0*/ 	.word	0x000004e0
        /*09a4*/ 	.word	0x000000ff
        /*09a8*/ 	.word	0x00034868
        /*09ac*/ 	.short	0x0100
        /*09ae*/ 	.byte	0x08
	.zero		1


	//   ....[10]....
        /*09b0*/ 	.word	0x000005d0
        /*09b4*/ 	.word	0x000000ff
        /*09b8*/ 	.word	0x00034870
        /*09bc*/ 	.short	0x0100
        /*09be*/ 	.byte	0x06
	.zero		1


	//   ....[11]....
        /*09c0*/ 	.word	0x000005e0
        /*09c4*/ 	.word	0x000000ff
        /*09c8*/ 	.word	0x00034880
        /*09cc*/ 	.short	0x0100
        /*09ce*/ 	.byte	0x06
	.zero		1


	//   ....[12]....
        /*09d0*/ 	.word	0x000005f0
        /*09d4*/ 	.word	0x000000ff
        /*09d8*/ 	.word	0x00034878
        /*09dc*/ 	.short	0x0100
        /*09de*/ 	.byte	0x06
	.zero		1


	//   ....[13]....
        /*09e0*/ 	.word	0x00000600
        /*09e4*/ 	.word	0x000000ff
        /*09e8*/ 	.word	0x00034888
        /*09ec*/ 	.short	0x0100
        /*09ee*/ 	.byte	0x06
	.zero		1


	//   ....[14]....
        /*09f0*/ 	.word	0x00000730
        /*09f4*/ 	.word	0x000000ff
        /*09f8*/ 	.word	0x00034890
        /*09fc*/ 	.short	0x0100
        /*09fe*/ 	.byte	0x08
	.zero		1


	//   ....[15]....
        /*0a00*/ 	.word	0x00000740
        /*0a04*/ 	.word	0x000000ff
        /*0a08*/ 	.word	0x000348a0
        /*0a0c*/ 	.short	0x0100
        /*0a0e*/ 	.byte	0x08
	.zero		1


	//   ....[16]....
        /*0a10*/ 	.word	0x00000750
        /*0a14*/ 	.word	0x000000ff
        /*0a18*/ 	.word	0x00034898
        /*0a1c*/ 	.short	0x0100
        /*0a1e*/ 	.byte	0x08
	.zero		1


	//   ....[17]....
        /*0a20*/ 	.word	0x00000760
        /*0a24*/ 	.word	0x000000ff
        /*0a28*/ 	.word	0x000348a8
        /*0a2c*/ 	.short	0x0100
        /*0a2e*/ 	.byte	0x08
	.zero		1


	//   ....[18]....
        /*0a30*/ 	.word	0x00000890
        /*0a34*/ 	.word	0x000000ff
        /*0a38*/ 	.word	0x000348b0
        /*0a3c*/ 	.short	0x0100
        /*0a3e*/ 	.byte	0x08
	.zero		1


	//   ....[19]....
        /*0a40*/ 	.word	0x000008a0
        /*0a44*/ 	.word	0x000000ff
        /*0a48*/ 	.word	0x000348c0
        /*0a4c*/ 	.short	0x0100
        /*0a4e*/ 	.byte	0x08
	.zero		1


	//   ....[20]....
        /*0a50*/ 	.word	0x000008b0
        /*0a54*/ 	.word	0x000000ff
        /*0a58*/ 	.word	0x000348b8
        /*0a5c*/ 	.short	0x0100
        /*0a5e*/ 	.byte	0x08
	.zero		1


	//   ....[21]....
        /*0a60*/ 	.word	0x000008c0
        /*0a64*/ 	.word	0x000000ff
        /*0a68*/ 	.word	0x000348c8
        /*0a6c*/ 	.short	0x0100
        /*0a6e*/ 	.byte	0x08
	.zero		1


	//   ....[22]....
        /*0a70*/ 	.word	0x000019c0
        /*0a74*/ 	.word	0x00000000
        /*0a78*/ 	.word	0x00034800
        /*0a7c*/ 	.short	0x010a
        /*0a7e*/ 	.byte	0x3f
	.zero		1


	//   ....[23]....
        /*0a80*/ 	.word	0x00001a30
        /*0a84*/ 	.word	0x00000005
        /*0a88*/ 	.word	0x00034830
        /*0a8c*/ 	.short	0x010a
        /*0a8e*/ 	.byte	0x3f
	.zero		1


	//   ....[24]....
        /*0a90*/ 	.word	0x00001aa0
        /*0a94*/ 	.word	0x00000005
        /*0a98*/ 	.word	0x00034830
        /*0a9c*/ 	.short	0x010a
        /*0a9e*/ 	.byte	0x3f
	.zero		1


	//   ....[25]....
        /*0aa0*/ 	.word	0x00002bc0
        /*0aa4*/ 	.word	0x00000005
        /*0aa8*/ 	.word	0x00000000
        /*0aac*/ 	.short	0x0101
        /*0aae*/ 	.byte	0x3f
	.zero		1


	//   ....[26]....
        /*0ab0*/ 	.word	0x000041b0
        /*0ab4*/ 	.word	0x0000000e
        /*0ab8*/ 	.word	0x00034830
        /*0abc*/ 	.short	0x010a
        /*0abe*/ 	.byte	0x3f
	.zero		1


	//   ....[27]....
        /*0ac0*/ 	.word	0x00004200
        /*0ac4*/ 	.word	0x0000000e
        /*0ac8*/ 	.word	0x00034830
        /*0acc*/ 	.short	0x010a
        /*0ace*/ 	.byte	0x3f
	.zero		1


	//   ....[28]....
        /*0ad0*/ 	.word	0x00004aa0
        /*0ad4*/ 	.word	0x0000000d
        /*0ad8*/ 	.word	0x00034850
        /*0adc*/ 	.short	0x010a
        /*0ade*/ 	.byte	0x3f
	.zero		1


	//   ....[29]....
        /*0ae0*/ 	.word	0x00004ae0
        /*0ae4*/ 	.word	0x0000000d
        /*0ae8*/ 	.word	0x00034850
        /*0aec*/ 	.short	0x010a
        /*0aee*/ 	.byte	0x3f
	.zero		1


	//   ....[30]....
        /*0af0*/ 	.word	0x00005bd0
        /*0af4*/ 	.word	0x0000001f
        /*0af8*/ 	.word	0x00000000
        /*0afc*/ 	.short	0x0101
        /*0afe*/ 	.byte	0x3f
	.zero		1


	//   ....[31]....
        /*0b00*/ 	.word	0x00005c50
        /*0b04*/ 	.word	0x0000001f
        /*0b08*/ 	.word	0x00000000
        /*0b0c*/ 	.short	0x0101
        /*0b0e*/ 	.byte	0x3f
	.zero		1


	//   ....[32]....
        /*0b10*/ 	.word	0x00006620
        /*0b14*/ 	.word	0x0000000e
        /*0b18*/ 	.word	0x00034850
        /*0b1c*/ 	.short	0x010a
        /*0b1e*/ 	.byte	0x3f
	.zero		1


	//   ....[33]....
        /*0b20*/ 	.word	0x00006660
        /*0b24*/ 	.word	0x0000000e
        /*0b28*/ 	.word	0x00034850
        /*0b2c*/ 	.short	0x010a
        /*0b2e*/ 	.byte	0x3f
	.zero		1


	//   ....[34]....
        /*0b30*/ 	.word	0x00006c50
        /*0b34*/ 	.word	0x00000008
        /*0b38*/ 	.word	0x00000000
        /*0b3c*/ 	.short	0x0101
        /*0b3e*/ 	.byte	0x3f
	.zero		1


	//   ....[35]....
        /*0b40*/ 	.word	0x00008240
        /*0b44*/ 	.word	0x00000003
        /*0b48*/ 	.word	0x00000000
        /*0b4c*/ 	.short	0x0101
        /*0b4e*/ 	.byte	0x3f
	.zero		1


	//   ....[36]....
        /*0b50*/ 	.word	0x000088b0
        /*0b54*/ 	.word	0x0000000a
        /*0b58*/ 	.word	0x00000000
        /*0b5c*/ 	.short	0x0101
        /*0b5e*/ 	.byte	0x3f
	.zero		1


	//   ....[37]....
        /*0b60*/ 	.word	0x0000bc00
        /*0b64*/ 	.word	0x00000000
        /*0b68*/ 	.word	0x00034840
        /*0b6c*/ 	.short	0x010a
        /*0b6e*/ 	.byte	0x3f
	.zero		1


	//   ....[38]....
        /*0b70*/ 	.word	0x0000cba0
        /*0b74*/ 	.word	0x00000012
        /*0b78*/ 	.word	0x00034800
        /*0b7c*/ 	.short	0x0107
        /*0b7e*/ 	.byte	0x3f
	.zero		1


	//   ....[39]....
        /*0b80*/ 	.word	0x0000ccb0
        /*0b84*/ 	.word	0x00000012
        /*0b88*/ 	.word	0x00034800
        /*0b8c*/ 	.short	0x0101
        /*0b8e*/ 	.byte	0x3f
	.zero		1


	//   ....[40]....
        /*0b90*/ 	.word	0x0000ccd0
        /*0b94*/ 	.word	0x00000012
        /*0b98*/ 	.word	0x00034820
        /*0b9c*/ 	.short	0x010a
        /*0b9e*/ 	.byte	0x3f
	.zero		1


	//   ....[41]....
        /*0ba0*/ 	.word	0x0000d090
        /*0ba4*/ 	.word	0x00000003
        /*0ba8*/ 	.word	0x00034840
        /*0bac*/ 	.short	0x010a
        /*0bae*/ 	.byte	0x3f
	.zero		1


	//   ....[42]....
        /*0bb0*/ 	.word	0x0000d520
        /*0bb4*/ 	.word	0x00000003
        /*0bb8*/ 	.word	0x00000060
        /*0bbc*/ 	.short	0x010a
        /*0bbe*/ 	.byte	0x3f
	.zero		1


	//   ....[43]....
        /*0bc0*/ 	.word	0x0000dbb0
        /*0bc4*/ 	.word	0x00000003
        /*0bc8*/ 	.word	0x00034840
        /*0bcc*/ 	.short	0x010a
        /*0bce*/ 	.byte	0x3f
	.zero		1


	//   ....[44]....
        /*0bd0*/ 	.word	0x0000e040
        /*0bd4*/ 	.word	0x00000002
        /*0bd8*/ 	.word	0x00000060
        /*0bdc*/ 	.short	0x010a
        /*0bde*/ 	.byte	0x3f
	.zero		1


	//   ....[45]....
        /*0be0*/ 	.word	0x0000e610
        /*0be4*/ 	.word	0x00000002
        /*0be8*/ 	.word	0x00034840
        /*0bec*/ 	.short	0x010a
        /*0bee*/ 	.byte	0x3f
	.zero		1


	//   ....[46]....
        /*0bf0*/ 	.word	0x0000eaa0
        /*0bf4*/ 	.word	0x00000002
        /*0bf8*/ 	.word	0x00000060
        /*0bfc*/ 	.short	0x010a
        /*0bfe*/ 	.byte	0x3f
	.zero		1


	//   ....[47]....
        /*0c00*/ 	.word	0x0000f020
        /*0c04*/ 	.word	0x00000000
        /*0c08*/ 	.word	0x00034860
        /*0c0c*/ 	.short	0x010a
        /*0c0e*/ 	.byte	0x3f
	.zero		1


	//   ....[48]....
        /*0c10*/ 	.word	0x00010210
        /*0c14*/ 	.word	0x00000000
        /*0c18*/ 	.word	0x00034820
        /*0c1c*/ 	.short	0x010a
        /*0c1e*/ 	.byte	0x3f
	.zero		1


	//   ....[49]....
        /*0c20*/ 	.word	0x00010400
        /*0c24*/ 	.word	0x00000006
        /*0c28*/ 	.word	0x00000000
        /*0c2c*/ 	.short	0x010a
        /*0c2e*/ 	.byte	0x3f
	.zero		1


	//   ....[50]....
        /*0c30*/ 	.word	0x00010430
        /*0c34*/ 	.word	0x00000007
        /*0c38*/ 	.word	0x00000000
        /*0c3c*/ 	.short	0x010a
        /*0c3e*/ 	.byte	0x3f
	.zero		1


	//   ....[51]....
        /*0c40*/ 	.word	0x00010490
        /*0c44*/ 	.word	0x00000004
        /*0c48*/ 	.word	0x00000000
        /*0c4c*/ 	.short	0x010a
        /*0c4e*/ 	.byte	0x3f
	.zero		1


	//   ....[52]....
        /*0c50*/ 	.word	0x000104c0
        /*0c54*/ 	.word	0x00000003
        /*0c58*/ 	.word	0x00000000
        /*0c5c*/ 	.short	0x010a
        /*0c5e*/ 	.byte	0x3f
	.zero		1


	//   ....[53]....
        /*0c60*/ 	.word	0x00010520
        /*0c64*/ 	.word	0x00000000
        /*0c68*/ 	.word	0x00034800
        /*0c6c*/ 	.short	0x010a
        /*0c6e*/ 	.byte	0x3f
	.zero		1


	//   ....[54]....
        /*0c70*/ 	.word	0x00010570
        /*0c74*/ 	.word	0x00000005
        /*0c78*/ 	.word	0x00034830
        /*0c7c*/ 	.short	0x010a
        /*0c7e*/ 	.byte	0x3f
	.zero		1


	//   ....[55]....
        /*0c80*/ 	.word	0x000105c0
        /*0c84*/ 	.word	0x0000000e
        /*0c88*/ 	.word	0x00034830
        /*0c8c*/ 	.short	0x010a
        /*0c8e*/ 	.byte	0x3f
	.zero		1


	//   ....[56]....
        /*0c90*/ 	.word	0x00010610
        /*0c94*/ 	.word	0x0000000d
        /*0c98*/ 	.word	0x00034850
        /*0c9c*/ 	.short	0x010a
        /*0c9e*/ 	.byte	0x3f
	.zero		1


	//   ....[57]....
        /*0ca0*/ 	.word	0x00010660
        /*0ca4*/ 	.word	0x0000000e
        /*0ca8*/ 	.word	0x00034850
        /*0cac*/ 	.short	0x010a
        /*0cae*/ 	.byte	0x3f
	.zero		1


	//   ....[58]....
        /*0cb0*/ 	.word	0x00010800
        /*0cb4*/ 	.word	0x00000000
        /*0cb8*/ 	.word	0x00034840
        /*0cbc*/ 	.short	0x010a
        /*0cbe*/ 	.byte	0x3f
	.zero		1


	//   ....[59]....
        /*0cc0*/ 	.word	0x00011460
        /*0cc4*/ 	.word	0x00000012
        /*0cc8*/ 	.word	0x00034820
        /*0ccc*/ 	.short	0x010a
        /*0cce*/ 	.byte	0x3f
	.zero		1


	//   ....[60]....
        /*0cd0*/ 	.word	0x000114b0
        /*0cd4*/ 	.word	0x00000003
        /*0cd8*/ 	.word	0x00034840
        /*0cdc*/ 	.short	0x010a
        /*0cde*/ 	.byte	0x3f
	.zero		1


	//   ....[61]....
        /*0ce0*/ 	.word	0x00011500
        /*0ce4*/ 	.word	0x00000003
        /*0ce8*/ 	.word	0x00000060
        /*0cec*/ 	.short	0x010a
        /*0cee*/ 	.byte	0x3f
	.zero		1


	//   ....[62]....
        /*0cf0*/ 	.word	0x00011550
        /*0cf4*/ 	.word	0x00000003
        /*0cf8*/ 	.word	0x00034840
        /*0cfc*/ 	.short	0x010a
        /*0cfe*/ 	.byte	0x3f
	.zero		1


	//   ....[63]....
        /*0d00*/ 	.word	0x000115a0
        /*0d04*/ 	.word	0x00000002
        /*0d08*/ 	.word	0x00000060
        /*0d0c*/ 	.short	0x010a
        /*0d0e*/ 	.byte	0x3f
	.zero		1


	//   ....[64]....
        /*0d10*/ 	.word	0x000115f0
        /*0d14*/ 	.word	0x00000002
        /*0d18*/ 	.word	0x00034840
        /*0d1c*/ 	.short	0x010a
        /*0d1e*/ 	.byte	0x3f
	.zero		1


	//   ....[65]....
        /*0d20*/ 	.word	0x00011640
        /*0d24*/ 	.word	0x00000002
        /*0d28*/ 	.word	0x00000060
        /*0d2c*/ 	.short	0x010a
        /*0d2e*/ 	.byte	0x3f
	.zero		1


	//   ....[66]....
        /*0d30*/ 	.word	0x00011690
        /*0d34*/ 	.word	0x00000000
        /*0d38*/ 	.word	0x00034860
        /*0d3c*/ 	.short	0x010a
        /*0d3e*/ 	.byte	0x3f
	.zero		1


	//   ....[67]....
        /*0d40*/ 	.word	0x000121c0
        /*0d44*/ 	.word	0x00000000
        /*0d48*/ 	.word	0x00034820
        /*0d4c*/ 	.short	0x010a
        /*0d4e*/ 	.byte	0x3f
	.zero		1


	//   ....[68]....
        /*0d50*/ 	.word	0x00012360
        /*0d54*/ 	.word	0x00000006
        /*0d58*/ 	.word	0x00000000
        /*0d5c*/ 	.short	0x010a
        /*0d5e*/ 	.byte	0x3f
	.zero		1


	//   ....[69]....
        /*0d60*/ 	.word	0x000123b0
        /*0d64*/ 	.word	0x00000007
        /*0d68*/ 	.word	0x00000000
        /*0d6c*/ 	.short	0x010a
        /*0d6e*/ 	.byte	0x3f
	.zero		1


	//   ....[70]....
        /*0d70*/ 	.word	0x00012400
        /*0d74*/ 	.word	0x00000004
        /*0d78*/ 	.word	0x00000000
        /*0d7c*/ 	.short	0x010a
        /*0d7e*/ 	.byte	0x3f
	.zero		1


	//----- nvinfo : EIATTR_NUM_MBARRIERS
	.align		4
.L_125:
        /*0d80*/ 	.byte	0x03, 0x38
        /*0d82*/ 	.short	0x0016


	//----- nvinfo : EIATTR_EXIT_INSTR_OFFSETS
	.align		4
        /*0d84*/ 	.byte	0x04, 0x1c
        /*0d86*/ 	.short	(.L_127 - .L_126)


	//   ....[0]....
.L_126:
        /*0d88*/ 	.word	0x00000a30


	//   ....[1]....
        /*0d8c*/ 	.word	0x00009d10


	//   ....[2]....
        /*0d90*/ 	.word	0x00010510


	//----- nvinfo : EIATTR_MAX_THREADS
	.align		4
.L_127:
        /*0d94*/ 	.byte	0x04, 0x05
        /*0d96*/ 	.short	(.L_129 - .L_128)
.L_128:
        /*0d98*/ 	.word	0x00000180
        /*0d9c*/ 	.word	0x00000001
        /*0da0*/ 	.word	0x00000001


	//----- nvinfo : EIATTR_CRS_STACK_SIZE
	.align		4
.L_129:
        /*0da4*/ 	.byte	0x04, 0x1e
        /*0da6*/ 	.short	(.L_131 - .L_130)
.L_130:
        /*0da8*/ 	.word	0x00000000


	//----- nvinfo : EIATTR_CBANK_PARAM_SIZE
	.align		4
.L_131:
        /*0dac*/ 	.byte	0x03, 0x19
        /*0dae*/ 	.short	0x0af0


	//----- nvinfo : EIATTR_PARAM_CBANK
	.align		4
        /*0db0*/ 	.byte	0x04, 0x0a
        /*0db2*/ 	.short	(.L_133 - .L_132)
	.align		4
.L_132:
        /*0db4*/ 	.word	index@(.nv.constant0._ZN7cutlass13device_kernelIN5flash11enable_sm90INS1_16FlashAttnFwdSm90INS1_25CollectiveMainloopFwdSm90ILi2EN4cute5tupleIJNS5_1CILi1EEES8_S8_EEENS6_IJNS7_ILi128EEESA_NS7_ILi192EEEEEELi128ENS_6half_tEfNS_4arch4Sm90ELb0ELb0ELb0ELb1ELb0ELb0ELb0ELb1ELb1ELb1ELb1ELb0EEENS1_21CollectiveEpilogueFwdINS6_IJSA_SA_SA_EEES9_SD_SF_Li256ELb1ELb1ELb1ELb0EEENS1_36VarlenDynamicPersistentTileSchedulerILi128ELi128ELi256ELi128ELb1ELb1ELb1ELb0ELb1ELb1EEEEEEEEEvNT_6ParamsE)
        /*0db8*/ 	.short	0x0210
        /*0dba*/ 	.short	0x0af0


	//----- nvinfo : EIATTR_SW_WAR
	.align		4
.L_133:
        /*0dbc*/ 	.byte	0x04, 0x36
        /*0dbe*/ 	.short	(.L_135 - .L_134)
.L_134:
        /*0dc0*/ 	.word	0x00000008
.L_135:


//--------------------- .nv.info._ZN7cutlass13device_kernelIN5flash11enable_sm90INS1_16FlashAttnFwdSm90INS1_25CollectiveMainloopFwdSm90ILi2EN4cute5tupleIJNS5_1CILi1EEES8_S8_EEENS6_IJNS7_ILi128EEESA_NS7_ILi192EEEEEELi128ENS_6half_tEfNS_4arch4Sm90ELb0ELb0ELb0ELb1ELb0ELb1ELb0ELb1ELb1ELb1ELb1ELb0EEENS1_21CollectiveEpilogueFwdINS6_IJSA_SA_SA_EEES9_SD_SF_Li256ELb1ELb1ELb1ELb0EEENS1_36VarlenDynamicPersistentTileSchedulerILi128ELi128ELi256ELi128ELb1ELb1ELb1ELb0ELb1ELb1EEEEEEEEEvNT_6ParamsE --------------------------
	.section	.nv.info._ZN7cutlass13device_kernelIN5flash11enable_sm90INS1_16FlashAttnFwdSm90INS1_25CollectiveMainloopFwdSm90ILi2EN4cute5tupleIJNS5_1CILi1EEES8_S8_EEENS6_IJNS7_ILi128EEESA_NS7_ILi192EEEEEELi128ENS_6half_tEfNS_4arch4Sm90ELb0ELb0ELb0ELb1ELb0ELb1ELb0ELb1ELb1ELb1ELb1ELb0EEENS1_21CollectiveEpilogueFwdINS6_IJSA_SA_SA_EEES9_SD_SF_Li256ELb1ELb1ELb1ELb0EEENS1_36VarlenDynamicPersistentTileSchedulerILi128ELi128ELi256ELi128ELb1ELb1ELb1ELb0ELb1ELb1EEEEEEEEEvNT_6ParamsE,"",@"SHT_CUDA_INFO"
	.sectionflags	@""
	.align	4


	//----- nvinfo : EIATTR_CUDA_API_VERSION
	.align		4
        /*0000*/ 	.byte	0x04, 0x37
        /*0002*/ 	.short	(.L_137 - .L_136)
.L_136:
        /*0004*/ 	.word	0x00000082


	//----- nvinfo : EIATTR_KPARAM_INFO
	.align		4
.L_137:
        /*0008*/ 	.byte	0x04, 0x17
        /*000a*/ 	.short	(.L_139 - .L_138)
.L_138:
        /*000c*/ 	.word	0x00000000
        /*0010*/ 	.short	0x0000
        /*0012*/ 	.short	0x0070
        /*0014*/ 	.byte	0x00, 0xf0, 0x01, 0x2a


	//----- nvinfo : EIATTR_SPARSE_MMA_MASK
	.align		4
.L_139:
        /*0018*/ 	.byte	0x03, 0x50
        /*001a*/ 	.short	0x0000


	//----- nvinfo : EIATTR_MAXREG_COUNT
	.align		4
        /*001c*/ 	.byte	0x03, 0x1b
        /*001e*/ 	.short	0x00a8


	//----- nvinfo : EIATTR_NUM_BARRIERS
	.align		4
        /*0020*/ 	.byte	0x02, 0x4c
        /*0022*/ 	.byte	0x10
	.zero		1


	//----- nvinfo : EIATTR_EXTERNS
	.align		4
        /*0024*/ 	.byte	0x04, 0x0f
        /*0026*/ 	.short	(.L_141 - .L_140)


	//   ....[0]....
	.align		4
.L_140:
        /*0028*/ 	.word	index@(__assertfail)


	//----- nvinfo : EIATTR_ANNOTATIONS
	.align		4
.L_141:
        /*002c*/ 	.byte	0x04, 0x55
        /*002e*/ 	.short	(.L_143 - .L_142)


	//   ....[0]....
.L_142:
        /* <DEDUP_REMOVED lines=111> */


	//----- nvinfo : EIATTR_MERCURY_ISA_VERSION
	.align		4
.L_143:
        /*0708*/ 	.byte	0x03, 0x5f
        /*070a*/ 	.short	0x0101


	//----- nvinfo : EIATTR_UNUSED_LOAD_BYTE_OFFSET
	.align		4
        /*070c*/ 	.byte	0x04, 0x44
        /*070e*/ 	.short	(.L_145 - .L_144)


	//   ....[0]....
.L_144:
        /*0710*/ 	.word	0x00000ab0
        /*0714*/ 	.word	0x0000fff0


	//   ....[1]....
        /*0718*/ 	.word	0x00016920
        /*071c*/ 	.word	0x0000fff0


	//----- nvinfo : EIATTR_INT_WARP_WIDE_INSTR_OFFSETS
	.align		4
.L_145:
        /*0720*/ 	.byte	0x04, 0x31
        /*0722*/ 	.short	(.L_147 - .L_146)


	//   ....[0]....
.L_146:
        /*0724*/ 	.word	0x00000190


	//   ....[1]....
        /*0728*/ 	.word	0x000001d0


	//   ....[2]....
        /*072c*/ 	.word	0x00000240


	//   ....[3]....
        /*0730*/ 	.word	0x0001c510


	//   ....[4]....
        /*0734*/ 	.word	0x0001c5a0


	//   ....[5]....
        /*0738*/ 	.word	0x00020030


	//   ....[6]....
        /*073c*/ 	.word	0x00020090


	//----- nvinfo : EIATTR_COOP_GROUP_MASK_REGIDS
	.align		4
.L_147:
        /*0740*/ 	.byte	0x04, 0x29
        /*0742*/ 	.short	(.L_149 - .L_148)


	//   ....[0]....
.L_148:
        /*0744*/ 	.word	0xffffffff


	//   ....[1]....
        /*0748*/ 	.word	0xffffffff


	//   ....[2]....
        /*074c*/ 	.word	0xffffffff


	//   ....[3]....
        /*0750*/ 	.word	0xffffffff


	//   ....[4]....
        /*0754*/ 	.word	0xffffffff


	//   ....[5]....
        /*0758*/ 	.word	0xffffffff


	//   ....[6]....
        /*075c*/ 	.word	0xffffffff


	//   ....[7]....
        /*0760*/ 	.word	0xffffffff


	//   ....[8]....
        /*0764*/ 	.word	0xffffffff


	//   ....[9]....
        /*0768*/ 	.word	0xffffffff


	//   ....[10]....
        /*076c*/ 	.word	0xffffffff


	//   ....[11]....
        /*0770*/ 	.word	0xffffffff


	//   ....[12]....
        /*0774*/ 	.word	0xffffffff


	//   ....[13]....
        /*0778*/ 	.word	0xffffffff


	//   ....[14]....
        /*077c*/ 	.word	0xffffffff


	//   ....[15]....
        /*0780*/ 	.word	0xffffffff


	//   ....[16]....
        /*0784*/ 	.word	0xffffffff


	//   ....[17]....
        /*0788*/ 	.word	0xffffffff


	//   ....[18]....
        /*078c*/ 	.word	0xffffffff


	//   ....[19]....
        /*0790*/ 	.word	0xffffffff


	//   ....[20]....
        /*0794*/ 	.word	0xffffffff


	//   ....[21]....
        /*0798*/ 	.word	0xffffffff


	//   ....[22]....
        /*079c*/ 	.word	0xffffffff


	//   ....[23]....
        /*07a0*/ 	.word	0xffffffff


	//   ....[24]....
        /*07a4*/ 	.word	0xffffffff


	//   ....[25]....
        /*07a8*/ 	.word	0xffffffff


	//   ....[26]....
        /*07ac*/ 	.word	0xffffffff


	//   ....[27]....
        /*07b0*/ 	.word	0xffffffff


	//   ....[28]....
        /*07b4*/ 	.word	0xffffffff


	//   ....[29]....
        /*07b8*/ 	.word	0xffffffff


	//   ....[30]....
        /*07bc*/ 	.word	0xffffffff


	//   ....[31]....
        /*07c0*/ 	.word	0xffffffff


	//   ....[32]....
        /*07c4*/ 	.word	0xffffffff


	//   ....[33]....
        /*07c8*/ 	.word	0xffffffff


	//   ....[34]....
        /*07cc*/ 	.word	0xffffffff


	//   ....[35]....
        /*07d0*/ 	.word	0xffffffff


	//   ....[36]....
        /*07d4*/ 	.word	0xffffffff


	//   ....[37]....
        /*07d8*/ 	.word	0xffffffff


	//   ....[38]....
        /*07dc*/ 	.word	0xffffffff


	//   ....[39]....
        /*07e0*/ 	.word	0xffffffff


	//   ....[40]....
        /*07e4*/ 	.word	0xffffffff


	//   ....[41]....
        /*07e8*/ 	.word	0xffffffff


	//   ....[42]....
        /*07ec*/ 	.word	0xffffffff


	//   ....[43]....
        /*07f0*/ 	.word	0xffffffff


	//   ....[44]....
        /*07f4*/ 	.word	0xffffffff


	//   ....[45]....
        /*07f8*/ 	.word	0xffffffff


	//   ....[46]....
        /*07fc*/ 	.word	0xffffffff


	//   ....[47]....
        /*0800*/ 	.word	0xffffffff


	//   ....[48]....
        /*0804*/ 	.word	0xffffffff


	//   ....[49]....
        /*0808*/ 	.word	0xffffffff


	//   ....[50]....
        /*080c*/ 	.word	0xffffffff


	//   ....[51]....
        /*0810*/ 	.word	0xffffffff


	//   ....[52]....
        /*0814*/ 	.word	0xffffffff


	//   ....[53]....
        /*0818*/ 	.word	0xffffffff


	//   ....[54]....
        /*081c*/ 	.word	0xffffffff


	//   ....[55]....
        /*0820*/ 	.word	0xffffffff


	//   ....[56]....
        /*0824*/ 	.word	0xffffffff


	//   ....[57]....
        /*0828*/ 	.word	0xffffffff


	//   ....[58]....
        /*082c*/ 	.word	0xffffffff


	//   ....[59]....
        /*0830*/ 	.word	0xffffffff


	//   ....[60]....
        /*0834*/ 	.word	0xffffffff


	//   ....[61]....
        /*0838*/ 	.word	0xffffffff


	//   ....[62]....
        /*083c*/ 	.word	0xffffffff


	//   ....[63]....
        /*0840*/ 	.word	0xffffffff


	//   ....[64]....
        /*0844*/ 	.word	0xffffffff


	//   ....[65]....
        /*0848*/ 	.word	0xffffffff


	//   ....[66]....
        /*084c*/ 	.word	0xffffffff


	//   ....[67]....
        /*0850*/ 	.word	0xffffffff


	//   ....[68]....
        /*0854*/ 	.word	0xffffffff


	//   ....[69]....
        /*0858*/ 	.word	0xffffffff


	//   ....[70]....
        /*085c*/ 	.word	0xffffffff


	//   ....[71]....
        /*0860*/ 	.word	0xffffffff


	//   ....[72]....
        /*0864*/ 	.word	0xffffffff


	//   ....[73]....
        /*0868*/ 	.word	0xffffffff


	//   ....[74]....
        /*086c*/ 	.word	0xffffffff


	//   ....[75]....
        /*0870*/ 	.word	0xffffffff


	//   ....[76]....
        /*0874*/ 	.word	0xffffffff


	//   ....[77]....
        /*0878*/ 	.word	0xffffffff


	//   ....[78]....
        /*087c*/ 	.word	0xffffffff


	//   ....[79]....
        /*0880*/ 	.word	0xffffffff


	//   ....[80]....
        /*0884*/ 	.word	0xffffffff


	//   ....[81]....
        /*0888*/ 	.word	0xffffffff


	//   ....[82]....
        /*088c*/ 	.word	0xffffffff


	//   ....[83]....
        /*0890*/ 	.word	0xffffffff


	//   ....[84]....
        /*0894*/ 	.word	0xffffffff


	//   ....[85]....
        /*0898*/ 	.word	0xffffffff


	//   ....[86]....
        /*089c*/ 	.word	0xffffffff


	//   ....[87]....
        /*08a0*/ 	.word	0xffffffff


	//   ....[88]....
        /*08a4*/ 	.word	0xffffffff


	//   ....[89]....
        /*08a8*/ 	.word	0xffffffff


	//   ....[90]....
        /*08ac*/ 	.word	0xffffffff


	//   ....[91]....
        /*08b0*/ 	.word	0xffffffff


	//   ....[92]....
        /*08b4*/ 	.word	0xffffffff


	//   ....[93]....
        /*08b8*/ 	.word	0xffffffff


	//   ....[94]....
        /*08bc*/ 	.word	0xffffffff


	//   ....[95]....
        /*08c0*/ 	.word	0xffffffff


	//   ....[96]....
        /*08c4*/ 	.word	0xffffffff


	//   ....[97]....
        /*08c8*/ 	.word	0xffffffff


	//   ....[98]....
        /*08cc*/ 	.word	0xffffffff


	//   ....[99]....
        /*08d0*/ 	.word	0xffffffff


	//   ....[100]....
        /*08d4*/ 	.word	0xffffffff


	//   ....[101]....
        /*08d8*/ 	.word	0xffffffff


	//   ....[102]....
        /*08dc*/ 	.word	0xffffffff


	//   ....[103]....
        /*08e0*/ 	.word	0xffffffff


	//   ....[104]....
        /*08e4*/ 	.word	0xffffffff


	//   ....[105]....
        /*08e8*/ 	.word	0xffffffff


	//   ....[106]....
        /*08ec*/ 	.word	0x0500000f


	//   ....[107]....
        /*08f0*/ 	.word	0x0500000f


	//   ....[108]....
        /*08f4*/ 	.word	0x0500000f


	//   ....[109]....
        /*08f8*/ 	.word	0x0500000f


	//   ....[110]....
        /*08fc*/ 	.word	0x0500000f


	//   ....[111]....
        /*0900*/ 	.word	0x0500000f


	//   ....[112]....
        /*0904*/ 	.word	0x0500000f


	//   ....[113]....
        /*0908*/ 	.word	0x0500000f


	//   ....[114]....
        /*090c*/ 	.word	0x0500000f


	//   ....[115]....
        /*0910*/ 	.word	0x0500000f


	//   ....[116]....
        /*0914*/ 	.word	0x0500000f


	//   ....[117]....
        /*0918*/ 	.word	0x0500000f


	//   ....[118]....
        /*091c*/ 	.word	0x0500000f


	//   ....[119]....
        /*0920*/ 	.word	0x0500000f


	//   ....[120]....
        /*0924*/ 	.word	0x0500000f


	//   ....[121]....
        /*0928*/ 	.word	0x0500000f


	//   ....[122]....
        /*092c*/ 	.word	0x0500000f


	//   ....[123]....
        /*0930*/ 	.word	0x0500000f


	//   ....[124]....
        /*0934*/ 	.word	0x0500000f


	//   ....[125]....
        /*0938*/ 	.word	0x0500000f


	//   ....[126]....
        /*093c*/ 	.word	0x0500000f


	//   ....[127]....
        /*0940*/ 	.word	0x0500000f


	//   ....[128]....
        /*0944*/ 	.word	0x0500000f


	//   ....[129]....
        /*0948*/ 	.word	0x0500000f


	//   ....[130]....
        /*094c*/ 	.word	0x0500000f


	//   ....[131]....
        /*0950*/ 	.word	0x0500000f


	//   ....[132]....
        /*0954*/ 	.word	0x0500000f


	//   ....[133]....
        /*0958*/ 	.word	0x0500000f


	//   ....[134]....
        /*095c*/ 	.word	0x0500000f


	//   ....[135]....
        /*0960*/ 	.word	0x0500000f


	//   ....[136]....
        /*0964*/ 	.word	0x0500000f


	//   ....[137]....
        /*0968*/ 	.word	0x0500000f


	//   ....[138]....
        /*096c*/ 	.word	0x0500000f


	//   ....[139]....
        /*0970*/ 	.word	0x0500000f


	//   ....[140]....
        /*0974*/ 	.word	0x0500000f


	//   ....[141]....
        /*0978*/ 	.word	0x0500000f


	//   ....[142]....
        /*097c*/ 	.word	0x0500000f


	//   ....[143]....
        /*0980*/ 	.word	0x0500000f


	//   ....[144]....
        /*0984*/ 	.word	0x0500000f


	//   ....[145]....
        /*0988*/ 	.word	0x0500000f


	//   ....[146]....
        /*098c*/ 	.word	0x0500000f


	//   ....[147]....
        /*0990*/ 	.word	0x0500000f


	//   ....[148]....
        /*0994*/ 	.word	0x0500000f


	//   ....[149]....
        /*0998*/ 	.word	0x0500000f


	//   ....[150]....
        /*099c*/ 	.word	0x0500000f


	//----- nvinfo : EIATTR_COOP_GROUP_INSTR_OFFSETS
	.align		4
.L_149:
        /*09a0*/ 	.byte	0x04, 0x28
        /*09a2*/ 	.short	(.L_151 - .L_150)


	//   ....[0]....
.L_150:
        /*09a4*/ 	.word	0x00000060


	//   ....[1]....
        /*09a8*/ 	.word	0x000001a0


	//   ....[2]....
        /*09ac*/ 	.word	0x000001f0


	//   ....[3]....
        /*09b0*/ 	.word	0x00000420


	//   ....[4]....
        /*09b4*/ 	.word	0x00000580


	//   ....[5]....
        /*09b8*/ 	.word	0x000006a0


	//   ....[6]....
        /*09bc*/ 	.word	0x00000800


	//   ....[7]....
        /*09c0*/ 	.word	0x0000ae90


	//   ....[8]....
        /*09c4*/ 	.word	0x0000b400


	//   ....[9]....
        /*09c8*/ 	.word	0x0000b410


	//   ....[10]....
        /*09cc*/ 	.word	0x0000b420


	//   ....[11]....
        /*09d0*/ 	.word	0x0000b430


	//   ....[12]....
        /*09d4*/ 	.word	0x0000deb0


	//   ....[13]....
        /*09d8*/ 	.word	0x0000dec0


	//   ....[14]....
        /*09dc*/ 	.word	0x0000ded0


	//   ....[15]....
        /*09e0*/ 	.word	0x0000dee0


	//   ....[16]....
        /*09e4*/ 	.word	0x00011f80


	//   ....[17]....
        /*09e8*/ 	.word	0x00012060


	//   ....[18]....
        /*09ec*/ 	.word	0x00012650


	//   ....[19]....
        /*09f0*/ 	.word	0x000126b0


	//   ....[20]....
        /*09f4*/ 	.word	0x000145b0


	//   ....[21]....
        /*09f8*/ 	.word	0x00014630


	//   ....[22]....
        /*09fc*/ 	.word	0x00014d70


	//   ....[23]....
        /*0a00*/ 	.word	0x00014e20


	//   ....[24]....
        /*0a04*/ 	.word	0x00016270


	//   ....[25]....
        /*0a08*/ 	.word	0x000162e0


	//   ....[26]....
        /*0a0c*/ 	.word	0x00016310


	//   ....[27]....
        /*0a10*/ 	.word	0x00016320


	//   ....[28]....
        /*0a14*/ 	.word	0x000173d0


	//   ....[29]....
        /*0a18*/ 	.word	0x000173e0


	//   ....[30]....
        /*0a1c*/ 	.word	0x000173f0


	//   ....[31]....
        /*0a20*/ 	.word	0x00017400


	//   ....[32]....
        /*0a24*/ 	.word	0x00017ae0


	//   ....[33]....
        /*0a28*/ 	.word	0x00017b00


	//   ....[34]....
        /*0a2c*/ 	.word	0x00017bd0


	//   ....[35]....
        /*0a30*/ 	.word	0x00017bf0


	//   ....[36]....
        /*0a34*/ 	.word	0x00017cb0


	//   ....[37]....
        /*0a38*/ 	.word	0x00017cd0


	//   ....[38]....
        /*0a3c*/ 	.word	0x00017da0


	//   ....[39]....
        /*0a40*/ 	.word	0x00017dc0


	//   ....[40]....
        /*0a44*/ 	.word	0x00018250


	//   ....[41]....
        /*0a48*/ 	.word	0x00018270


	//   ....[42]....
        /*0a4c*/ 	.word	0x000186b0


	//   ....[43]....
        /*0a50*/ 	.word	0x000186c0


	//   ....[44]....
        /*0a54*/ 	.word	0x00019330


	//   ....[45]....
        /*0a58*/ 	.word	0x00019350


	//   ....[46]....
        /*0a5c*/ 	.word	0x00019410


	//   ....[47]....
        /*0a60*/ 	.word	0x00019430


	//   ....[48]....
        /*0a64*/ 	.word	0x000194f0


	//   ....[49]....
        /*0a68*/ 	.word	0x00019510


	//   ....[50]....
        /*0a6c*/ 	.word	0x000195e0


	//   ....[51]....
        /*0a70*/ 	.word	0x00019600


	//   ....[52]....
        /*0a74*/ 	.word	0x00019750


	//   ....[53]....
        /*0a78*/ 	.word	0x00019980


	//   ....[54]....
        /*0a7c*/ 	.word	0x000199b0


	//   ....[55]....
        /*0a80*/ 	.word	0x000199e0


	//   ....[56]....
        /*0a84*/ 	.word	0x00019a10


	//   ....[57]....
        /*0a88*/ 	.word	0x00019a40


	//   ....[58]....
        /*0a8c*/ 	.word	0x00019a70


	//   ....[59]....
        /*0a90*/ 	.word	0x00019c10


	//   ....[60]....
        /*0a94*/ 	.word	0x00019c40


	//   ....[61]....
        /*0a98*/ 	.word	0x00019c70


	//   ....[62]....
        /*0a9c*/ 	.word	0x00019ca0


	//   ....[63]....
        /*0aa0*/ 	.word	0x00019cd0


	//   ....[64]....
        /*0aa4*/ 	.word	0x00019d00


	//   ....[65]....
        /*0aa8*/ 	.word	0x00019d90


	//   ....[66]....
        /*0aac*/ 	.word	0x00019dc0


	//   ....[67]....
        /*0ab0*/ 	.word	0x00019dd0


	//   ....[68]....
        /*0ab4*/ 	.word	0x00019e80


	//   ....[69]....
        /*0ab8*/ 	.word	0x0001aee0


	//   ....[70]....
        /*0abc*/ 	.word	0x0001caf0


	//   ....[71]....
        /*0ac0*/ 	.word	0x0001d6f0


	//   ....[72]....
        /*0ac4*/ 	.word	0x0001d710


	//   ....[73]....
        /*0ac8*/ 	.word	0x0001d750


	//   ....[74]....
        /*0acc*/ 	.word	0x0001d780


	//   ....[75]....
        /*0ad0*/ 	.word	0x0001d860


	//   ....[76]....
        /*0ad4*/ 	.word	0x0001d8b0


	//   ....[77]....
        /*0ad8*/ 	.word	0x0001d950


	//   ....[78]....
        /*0adc*/ 	.word	0x0001d960


	//   ....[79]....
        /*0ae0*/ 	.word	0x0001da00


	//   ....[80]....
        /*0ae4*/ 	.word	0x0001da10


	//   ....[81]....
        /*0ae8*/ 	.word	0x0001dab0


	//   ....[82]....
        /*0aec*/ 	.word	0x0001dac0


	//   ....[83]....
        /*0af0*/ 	.word	0x0001db40


	//   ....[84]....
        /*0af4*/ 	.word	0x0001db70


	//   ....[85]....
        /*0af8*/ 	.word	0x0001dbc0


	//   ....[86]....
        /*0afc*/ 	.word	0x0001dc00


	//   ....[87]....
        /*0b00*/ 	.word	0x00020770


	//   ....[88]....
        /*0b04*/ 	.word	0x000207a0


	//   ....[89]....
        /*0b08*/ 	.word	0x00020800


	//   ....[90]....
        /*0b0c*/ 	.word	0x00020830


	//   ....[91]....
        /*0b10*/ 	.word	0x00020860


	//   ....[92]....
        /*0b14*/ 	.word	0x00020890


	//   ....[93]....
        /*0b18*/ 	.word	0x000208c0


	//   ....[94]....
        /*0b1c*/ 	.word	0x000208f0


	//   ....[95]....
        /*0b20*/ 	.word	0x00020ab0


	//   ....[96]....
        /*0b24*/ 	.word	0x00020ae0


	//   ....[97]....
        /*0b28*/ 	.word	0x00020b10


	//   ....[98]....
        /*0b2c*/ 	.word	0x00020b40


	//   ....[99]....
        /*0b30*/ 	.word	0x00020b70


	//   ....[100]....
        /*0b34*/ 	.word	0x00020ba0


	//   ....[101]....
        /*0b38*/ 	.word	0x00020c60


	//   ....[102]....
        /*0b3c*/ 	.word	0x00020c80


	//   ....[103]....
        /*0b40*/ 	.word	0x00020c90


	//   ....[104]....
        /*0b44*/ 	.word	0x00020cf0


	//   ....[105]....
        /*0b48*/ 	.word	0x00021410


	//   ....[106]....
        /*0b4c*/ 	.word	0x00021850


	//   ....[107]....
        /*0b50*/ 	.word	0x000218e0


	//   ....[108]....
        /*0b54*/ 	.word	0x00021930


	//   ....[109]....
        /*0b58*/ 	.word	0x00021980


	//   ....[110]....
        /*0b5c*/ 	.word	0x00021a70


	//   ....[111]....
        /*0b60*/ 	.word	0x00021b00


	//   ....[112]....
        /*0b64*/ 	.word	0x00021b60


	//   ....[113]....
        /*0b68*/ 	.word	0x00021bc0


	//   ....[114]....
        /*0b6c*/ 	.word	0x00021e10


	//   ....[115]....
        /*0b70*/ 	.word	0x000220f0


	//   ....[116]....
        /*0b74*/ 	.word	0x00022260


	//   ....[117]....
        /*0b78*/ 	.word	0x000222b0


	//   ....[118]....
        /*0b7c*/ 	.word	0x00022310


	//   ....[119]....
        /*0b80*/ 	.word	0x000223f0


	//   ....[120]....
        /*0b84*/ 	.word	0x00022520


	//   ....[121]....
        /*0b88*/ 	.word	0x00022610


	//   ....[122]....
        /*0b8c*/ 	.word	0x000226e0


	//   ....[123]....
        /*0b90*/ 	.word	0x00022800


	//   ....[124]....
        /*0b94*/ 	.word	0x00022860


	//   ....[125]....
        /*0b98*/ 	.word	0x00022970


	//   ....[126]....
        /*0b9c*/ 	.word	0x000229d0


	//   ....[127]....
        /*0ba0*/ 	.word	0x00022ae0


	//   ....[128]....
        /*0ba4*/ 	.word	0x00022b40


	//   ....[129]....
        /*0ba8*/ 	.word	0x00022c30


	//   ....[130]....
        /*0bac*/ 	.word	0x00022cb0


	//   ....[131]....
        /*0bb0*/ 	.word	0x00022d90


	//   ....[132]....
        /*0bb4*/ 	.word	0x00023100


	//   ....[133]....
        /*0bb8*/ 	.word	0x000231a0


	//   ....[134]....
        /*0bbc*/ 	.word	0x00023340


	//   ....[135]....
        /*0bc0*/ 	.word	0x000233c0


	//   ....[136]....
        /*0bc4*/ 	.word	0x00023440


	//   ....[137]....
        /*0bc8*/ 	.word	0x000234c0


	//   ....[138]....
        /*0bcc*/ 	.word	0x00023540


	//   ....[139]....
        /*0bd0*/ 	.word	0x000235d0


	//   ....[140]....
        /*0bd4*/ 	.word	0x00023670


	//   ....[141]....
        /*0bd8*/ 	.word	0x00023720


	//   ....[142]....
        /*0bdc*/ 	.word	0x000237a0


	//   ....[143]....
        /*0be0*/ 	.word	0x00023820


	//   ....[144]....
        /*0be4*/ 	.word	0x000238a0


	//   ....[145]....
        /*0be8*/ 	.word	0x00023930


	//   ....[146]....
        /*0bec*/ 	.word	0x000239b0


	//   ....[147]....
        /*0bf0*/ 	.word	0x00023a50


	//   ....[148]....
        /*0bf4*/ 	.word	0x00023aa0


	//   ....[149]....
        /*0bf8*/ 	.word	0x00023b30


	//   ....[150]....
        /*0bfc*/ 	.word	0x00023c60


	//----- nvinfo : EIATTR_REG_RECONFIG
	.align		4
.L_151:
        /*0c00*/ 	.byte	0x01, 0x54
	.zero		2


	//----- nvinfo : EIATTR_SYSCALL_OFFSETS
	.align		4
        /*0c04*/ 	.byte	0x04, 0x46
        /*0c06*/ 	.short	(.L_153 - .L_152)


	//   ....[0]....
.L_152:
        /*0c08*/ 	.word	0x00001fa0


	//   ....[1]....
        /*0c0c*/ 	.word	0x000020f0


	//   ....[2]....
        /*0c10*/ 	.word	0x0000b030


	//   ....[3]....
        /*0c14*/ 	.word	0x0000b380


	//   ....[4]....
        /*0c18*/ 	.word	0x0001c710


	//   ....[5]....
        /*0c1c*/ 	.word	0x0001c860


	//   ....[6]....
        /*0c20*/ 	.word	0x0001c950


	//   ....[7]....
        /*0c24*/ 	.word	0x0001d2d0


	//----- nvinfo : EIATTR_MBARRIER_INSTR_OFFSETS
	.align		4
.L_153:
        /*0c28*/ 	.byte	0x04, 0x39
        /*0c2a*/ 	.short	(.L_155 - .L_154)


	//   ....[0]....
.L_154:
        /*0c2c*/ 	.word	0x000002d0
        /*0c30*/ 	.word	0x000000ff
        /*0c34*/ 	.word	0x00034800
        /*0c38*/ 	.short	0x0100
        /*0c3a*/ 	.byte	0x08
	.zero		1


	//   ....[1]....
        /*0c3c*/ 	.word	0x000002e0
        /*0c40*/ 	.word	0x000000ff
        /*0c44*/ 	.word	0x00034820
        /*0c48*/ 	.short	0x0100
        /*0c4a*/ 	.byte	0x08
	.zero		1


	//   ....[2]....
        /*0c4c*/ 	.word	0x000003d0
        /*0c50*/ 	.word	0x000000ff
        /*0c54*/ 	.word	0x00034830
        /*0c58*/ 	.short	0x0100
        /*0c5a*/ 	.byte	0x08
	.zero		1


	//   ....[3]....
        /*0c5c*/ 	.word	0x000003e0
        /*0c60*/ 	.word	0x000000ff
        /*0c64*/ 	.word	0x00034840
        /*0c68*/ 	.short	0x0100
        /*0c6a*/ 	.byte	0x08
	.zero		1


	//   ....[4]....
        /*0c6c*/ 	.word	0x000003f0
        /*0c70*/ 	.word	0x000000ff
        /*0c74*/ 	.word	0x00034838
        /*0c78*/ 	.short	0x0100
        /*0c7a*/ 	.byte	0x08
	.zero		1


	//   ....[5]....
        /*0c7c*/ 	.word	0x00000400
        /*0c80*/ 	.word	0x000000ff
        /*0c84*/ 	.word	0x00034848
        /*0c88*/ 	.short	0x0100
        /*0c8a*/ 	.byte	0x08
	.zero		1


	//   ....[6]....
        /*0c8c*/ 	.word	0x00000530
        /*0c90*/ 	.word	0x000000ff
        /*0c94*/ 	.word	0x00034850
        /*0c98*/ 	.short	0x0100
        /*0c9a*/ 	.byte	0x08
	.zero		1


	//   ....[7]....
        /*0c9c*/ 	.word	0x00000540
        /*0ca0*/ 	.word	0x000000ff
        /*0ca4*/ 	.word	0x00034860
        /*0ca8*/ 	.short	0x0100
        /*0caa*/ 	.byte	0x08
	.zero		1


	//   ....[8]....
        /*0cac*/ 	.word	0x00000550
        /*0cb0*/ 	.word	0x000000ff
        /*0cb4*/ 	.word	0x00034858
        /*0cb8*/ 	.short	0x0100
        /*0cba*/ 	.byte	0x08
	.zero		1


	//   ....[9]....
        /*0cbc*/ 	.word	0x00000560
        /*0cc0*/ 	.word	0x000000ff
        /*0cc4*/ 	.word	0x00034868
        /*0cc8*/ 	.short	0x0100
        /*0cca*/ 	.byte	0x08
	.zero		1


	//   ....[10]....
        /*0ccc*/ 	.word	0x00000650
        /*0cd0*/ 	.word	0x000000ff
        /*0cd4*/ 	.word	0x00034870
        /*0cd8*/ 	.short	0x0100
        /*0cda*/ 	.byte	0x06
	.zero		1


	//   ....[11]....
        /*0cdc*/ 	.word	0x00000660
        /*0ce0*/ 	.word	0x000000ff
        /*0ce4*/ 	.word	0x00034880
        /*0ce8*/ 	.short	0x0100
        /*0cea*/ 	.byte	0x06
	.zero		1


	//   ....[12]....
        /*0cec*/ 	.word	0x00000670
        /*0cf0*/ 	.word	0x000000ff
        /*0cf4*/ 	.word	0x00034878
        /*0cf8*/ 	.short	0x0100
        /*0cfa*/ 	.byte	0x06
	.zero		1


	//   ....[13]....
        /*0cfc*/ 	.word	0x00000680
        /*0d00*/ 	.word	0x000000ff
        /*0d04*/ 	.word	0x00034888
        /*0d08*/ 	.short	0x0100
        /*0d0a*/ 	.byte	0x06
	.zero		1


	//   ....[14]....
        /*0d0c*/ 	.word	0x000007b0
        /*0d10*/ 	.word	0x000000ff
        /*0d14*/ 	.word	0x00034890
        /*0d18*/ 	.short	0x0100
        /*0d1a*/ 	.byte	0x08
	.zero		1


	//   ....[15]....
        /*0d1c*/ 	.word	0x000007c0
        /*0d20*/ 	.word	0x000000ff
        /*0d24*/ 	.word	0x000348a0
        /*0d28*/ 	.short	0x0100
        /*0d2a*/ 	.byte	0x08
	.zero		1


	//   ....[16]....
        /*0d2c*/ 	.word	0x000007d0
        /*0d30*/ 	.word	0x000000ff
        /*0d34*/ 	.word	0x00034898
        /*0d38*/ 	.short	0x0100
        /*0d3a*/ 	.byte	0x08
	.zero		1


	//   ....[17]....
        /*0d3c*/ 	.word	0x000007e0
        /*0d40*/ 	.word	0x000000ff
        /*0d44*/ 	.word	0x000348a8
        /*0d48*/ 	.short	0x0100
        /*0d4a*/ 	.byte	0x08
	.zero		1


	//   ....[18]....
        /*0d4c*/ 	.word	0x00000910
        /*0d50*/ 	.word	0x000000ff
        /*0d54*/ 	.word	0x000348b0
        /*0d58*/ 	.short	0x0100
        /*0d5a*/ 	.byte	0x08
	.zero		1


	//   ....[19]....
        /*0d5c*/ 	.word	0x00000920
        /*0d60*/ 	.word	0x000000ff
        /*0d64*/ 	.word	0x000348c0
        /*0d68*/ 	.short	0x0100
        /*0d6a*/ 	.byte	0x08
	.zero		1


	//   ....[20]....
        /*0d6c*/ 	.word	0x00000930
        /*0d70*/ 	.word	0x000000ff
        /*0d74*/ 	.word	0x000348b8
        /*0d78*/ 	.short	0x0100
        /*0d7a*/ 	.byte	0x08
	.zero		1


	//   ....[21]....
        /*0d7c*/ 	.word	0x00000940
        /*0d80*/ 	.word	0x000000ff
        /*0d84*/ 	.word	0x000348c8
        /*0d88*/ 	.short	0x0100
        /*0d8a*/ 	.byte	0x08
	.zero		1


	//   ....[22]....
        /*0d8c*/ 	.word	0x00003bc0
        /*0d90*/ 	.word	0x00000065
        /*0d94*/ 	.word	0x00034890
        /*0d98*/ 	.short	0x010a
        /*0d9a*/ 	.byte	0x3f
	.zero		1


	//   ....[23]....
        /*0d9c*/ 	.word	0x00006f50
        /*0da0*/ 	.word	0x00000065
        /*0da4*/ 	.word	0x00034890
        /*0da8*/ 	.short	0x010a
        /*0daa*/ 	.byte	0x3f
	.zero		1


	//   ....[24]....
        /*0dac*/ 	.word	0x0000a040
        /*0db0*/ 	.word	0x00000065
        /*0db4*/ 	.word	0x00034890
        /*0db8*/ 	.short	0x010a
        /*0dba*/ 	.byte	0x3f
	.zero		1


	//   ....[25]....
        /*0dbc*/ 	.word	0x0000a410
        /*0dc0*/ 	.word	0x00000028
        /*0dc4*/ 	.word	0x00000000
        /*0dc8*/ 	.short	0x0101
        /*0dca*/ 	.byte	0x3f
	.zero		1


	//   ....[26]....
        /*0dcc*/ 	.word	0x0000a450
        /*0dd0*/ 	.word	0x00000065
        /*0dd4*/ 	.word	0x000348b0
        /*0dd8*/ 	.short	0x010a
        /*0dda*/ 	.byte	0x3f
	.zero		1


	//   ....[27]....
        /*0ddc*/ 	.word	0x0000a8f0
        /*0de0*/ 	.word	0x00000065
        /*0de4*/ 	.word	0x00000000
        /*0de8*/ 	.short	0x0101
        /*0dea*/ 	.byte	0x3f
	.zero		1


	//   ....[28]....
        /*0dec*/ 	.word	0x0000b0b0
        /*0df0*/ 	.word	0x00000002
        /*0df4*/ 	.word	0x00034800
        /*0df8*/ 	.short	0x010a
        /*0dfa*/ 	.byte	0x3f
	.zero		1


	//   ....[29]....
        /*0dfc*/ 	.word	0x0000b100
        /*0e00*/ 	.word	0x00000002
        /*0e04*/ 	.word	0x00034800
        /*0e08*/ 	.short	0x010a
        /*0e0a*/ 	.byte	0x3f
	.zero		1


	//   ....[30]....
        /*0e0c*/ 	.word	0x0000bb30
        /*0e10*/ 	.word	0x00000002
        /*0e14*/ 	.word	0x00034800
        /*0e18*/ 	.short	0x010a
        /*0e1a*/ 	.byte	0x3f
	.zero		1


	//   ....[31]....
        /*0e1c*/ 	.word	0x0000e3f0
        /*0e20*/ 	.word	0x00000002
        /*0e24*/ 	.word	0x00034800
        /*0e28*/ 	.short	0x010a
        /*0e2a*/ 	.byte	0x3f
	.zero		1


	//   ....[32]....
        /*0e2c*/ 	.word	0x00010b70
        /*0e30*/ 	.word	0x0000000a
        /*0e34*/ 	.word	0x00034830
        /*0e38*/ 	.short	0x010a
        /*0e3a*/ 	.byte	0x3f
	.zero		1


	//   ....[33]....
        /*0e3c*/ 	.word	0x00010bf0
        /*0e40*/ 	.word	0x0000000a
        /*0e44*/ 	.word	0x00034830
        /*0e48*/ 	.short	0x010a
        /*0e4a*/ 	.byte	0x3f
	.zero		1


	//   ....[34]....
        /*0e4c*/ 	.word	0x00012be0
        /*0e50*/ 	.word	0x00000005
        /*0e54*/ 	.word	0x00000000
        /*0e58*/ 	.short	0x0101
        /*0e5a*/ 	.byte	0x3f
	.zero		1


	//   ....[35]....
        /*0e5c*/ 	.word	0x00013640
        /*0e60*/ 	.word	0x0000000f
        /*0e64*/ 	.word	0x00034830
        /*0e68*/ 	.short	0x010a
        /*0e6a*/ 	.byte	0x3f
	.zero		1


	//   ....[36]....
        /*0e6c*/ 	.word	0x000136c0
        /*0e70*/ 	.word	0x0000000f
        /*0e74*/ 	.word	0x00034830
        /*0e78*/ 	.short	0x010a
        /*0e7a*/ 	.byte	0x3f
	.zero		1


	//   ....[37]....
        /*0e7c*/ 	.word	0x000141d0
        /*0e80*/ 	.word	0x00000014
        /*0e84*/ 	.word	0x00034850
        /*0e88*/ 	.short	0x010a
        /*0e8a*/ 	.byte	0x3f
	.zero		1


	//   ....[38]....
        /*0e8c*/ 	.word	0x00014220
        /*0e90*/ 	.word	0x00000014
        /*0e94*/ 	.word	0x00034850
        /*0e98*/ 	.short	0x010a
        /*0e9a*/ 	.byte	0x3f
	.zero		1


	//   ....[39]....
        /*0e9c*/ 	.word	0x000155a0
        /*0ea0*/ 	.word	0x0000000f
        /*0ea4*/ 	.word	0x00000000
        /*0ea8*/ 	.short	0x0101
        /*0eaa*/ 	.byte	0x3f
	.zero		1


	//   ....[40]....
        /*0eac*/ 	.word	0x000155f0
        /*0eb0*/ 	.word	0x00000014
        /*0eb4*/ 	.word	0x00000000
        /*0eb8*/ 	.short	0x0101
        /*0eba*/ 	.byte	0x3f
	.zero		1


	//   ....[41]....
        /*0ebc*/ 	.word	0x00015e50
        /*0ec0*/ 	.word	0x00000006
        /*0ec4*/ 	.word	0x00034850
        /*0ec8*/ 	.short	0x010a
        /*0eca*/ 	.byte	0x3f
	.zero		1


	//   ....[42]....
        /*0ecc*/ 	.word	0x00015ef0
        /*0ed0*/ 	.word	0x00000006
        /*0ed4*/ 	.word	0x00034850
        /*0ed8*/ 	.short	0x010a
        /*0eda*/ 	.byte	0x3f
	.zero		1


	//   ....[43]....
        /*0edc*/ 	.word	0x000164b0
        /*0ee0*/ 	.word	0x00000008
        /*0ee4*/ 	.word	0x00000000
        /*0ee8*/ 	.short	0x0101
        /*0eea*/ 	.byte	0x3f
	.zero		1


	//   ....[44]....
        /*0eec*/ 	.word	0x00017ad0
        /*0ef0*/ 	.word	0x00000000
        /*0ef4*/ 	.word	0x00000000
        /*0ef8*/ 	.short	0x0101
        /*0efa*/ 	.byte	0x3f
	.zero		1


	//   ....[45]....
        /*0efc*/ 	.word	0x00018260
        /*0f00*/ 	.word	0x00000006
        /*0f04*/ 	.word	0x00000000
        /*0f08*/ 	.short	0x0101
        /*0f0a*/ 	.byte	0x3f
	.zero		1


	//   ....[46]....
        /*0f0c*/ 	.word	0x0001afc0
        /*0f10*/ 	.word	0x00000012
        /*0f14*/ 	.word	0x00034820
        /*0f18*/ 	.short	0x010a
        /*0f1a*/ 	.byte	0x3f
	.zero		1


	//   ....[47]....
        /*0f1c*/ 	.word	0x0001b090
        /*0f20*/ 	.word	0x00000005
        /*0f24*/ 	.word	0x000348a0
        /*0f28*/ 	.short	0x010a
        /*0f2a*/ 	.byte	0x3f
	.zero		1


	//   ....[48]....
        /*0f2c*/ 	.word	0x0001b4c0
        /*0f30*/ 	.word	0x00000005
        /*0f34*/ 	.word	0x000348c0
        /*0f38*/ 	.short	0x010a
        /*0f3a*/ 	.byte	0x3f
	.zero		1


	//   ....[49]....
        /*0f3c*/ 	.word	0x0001b9c0
        /*0f40*/ 	.word	0x00000007
        /*0f44*/ 	.word	0x000348a0
        /*0f48*/ 	.short	0x010a
        /*0f4a*/ 	.byte	0x3f
	.zero		1


	//   ....[50]....
        /*0f4c*/ 	.word	0x0001bde0
        /*0f50*/ 	.word	0x00000007
        /*0f54*/ 	.word	0x000348c0
        /*0f58*/ 	.short	0x010a
        /*0f5a*/ 	.byte	0x3f
	.zero		1


	//   ....[51]....
        /*0f5c*/ 	.word	0x0001cd60
        /*0f60*/ 	.word	0x00000000
        /*0f64*/ 	.word	0x00034840
        /*0f68*/ 	.short	0x010a
        /*0f6a*/ 	.byte	0x3f
	.zero		1


	//   ....[52]....
        /*0f6c*/ 	.word	0x0001dd10
        /*0f70*/ 	.word	0x00000012
        /*0f74*/ 	.word	0x00034800
        /*0f78*/ 	.short	0x0107
        /*0f7a*/ 	.byte	0x3f
	.zero		1


	//   ....[53]....
        /*0f7c*/ 	.word	0x0001de20
        /*0f80*/ 	.word	0x00000012
        /*0f84*/ 	.word	0x00034800
        /*0f88*/ 	.short	0x0101
        /*0f8a*/ 	.byte	0x3f
	.zero		1


	//   ....[54]....
        /*0f8c*/ 	.word	0x0001de40
        /*0f90*/ 	.word	0x00000012
        /*0f94*/ 	.word	0x00034820
        /*0f98*/ 	.short	0x010a
        /*0f9a*/ 	.byte	0x3f
	.zero		1


	//   ....[55]....
        /*0f9c*/ 	.word	0x0001e200
        /*0fa0*/ 	.word	0x00000003
        /*0fa4*/ 	.word	0x00034840
        /*0fa8*/ 	.short	0x010a
        /*0faa*/ 	.byte	0x3f
	.zero		1


	//   ....[56]....
        /*0fac*/ 	.word	0x0001e690
        /*0fb0*/ 	.word	0x00000003
        /*0fb4*/ 	.word	0x00000060
        /*0fb8*/ 	.short	0x010a
        /*0fba*/ 	.byte	0x3f
	.zero		1


	//   ....[57]....
        /*0fbc*/ 	.word	0x0001ed20
        /*0fc0*/ 	.word	0x00000003
        /*0fc4*/ 	.word	0x00034840
        /*0fc8*/ 	.short	0x010a
        /*0fca*/ 	.byte	0x3f
	.zero		1


	//   ....[58]....
        /*0fcc*/ 	.word	0x0001f1b0
        /*0fd0*/ 	.word	0x00000002
        /*0fd4*/ 	.word	0x00000060
        /*0fd8*/ 	.short	0x010a
        /*0fda*/ 	.byte	0x3f
	.zero		1


	//   ....[59]....
        /*0fdc*/ 	.word	0x0001f780
        /*0fe0*/ 	.word	0x00000002
        /*0fe4*/ 	.word	0x00034840
        /*0fe8*/ 	.short	0x010a
        /*0fea*/ 	.byte	0x3f
	.zero		1


	//   ....[60]....
        /*0fec*/ 	.word	0x0001fc10
        /*0ff0*/ 	.word	0x00000002
        /*0ff4*/ 	.word	0x00000060
        /*0ff8*/ 	.short	0x010a
        /*0ffa*/ 	.byte	0x3f
	.zero		1


	//   ....[61]....
        /*0ffc*/ 	.word	0x00020190
        /*1000*/ 	.word	0x00000000
        /*1004*/ 	.word	0x00034860
        /*1008*/ 	.short	0x010a
        /*100a*/ 	.byte	0x3f
	.zero		1


	//   ....[62]....
        /*100c*/ 	.word	0x00021390
        /*1010*/ 	.word	0x00000000
        /*1014*/ 	.word	0x00034820
        /*1018*/ 	.short	0x010a
        /*101a*/ 	.byte	0x3f
	.zero		1


	//   ....[63]....
        /*101c*/ 	.word	0x00021590
        /*1020*/ 	.word	0x00000006
        /*1024*/ 	.word	0x00000000
        /*1028*/ 	.short	0x010a
        /*102a*/ 	.byte	0x3f
	.zero		1


	//   ....[64]....
        /*102c*/ 	.word	0x000215c0
        /*1030*/ 	.word	0x00000007
        /*1034*/ 	.word	0x00000000
        /*1038*/ 	.short	0x010a
        /*103a*/ 	.byte	0x3f
	.zero		1


	//   ....[65]....
        /*103c*/ 	.word	0x00021620
        /*1040*/ 	.word	0x00000004
        /*1044*/ 	.word	0x00000000
        /*1048*/ 	.short	0x010a
        /*104a*/ 	.byte	0x3f
	.zero		1


	//   ....[66]....
        /*104c*/ 	.word	0x00021650
        /*1050*/ 	.word	0x00000003
        /*1054*/ 	.word	0x00000000
        /*1058*/ 	.short	0x010a
        /*105a*/ 	.byte	0x3f
	.zero		1


	//   ....[67]....
        /*105c*/ 	.word	0x000216b0
        /*1060*/ 	.word	0x00000065
        /*1064*/ 	.word	0x00034890
        /*1068*/ 	.short	0x010a
        /*106a*/ 	.byte	0x3f
	.zero		1


	//   ....[68]....
        /*106c*/ 	.word	0x00021700
        /*1070*/ 	.word	0x00000065
        /*1074*/ 	.word	0x00034890
        /*1078*/ 	.short	0x010a
        /*107a*/ 	.byte	0x3f
	.zero		1


	//   ....[69]....
        /*107c*/ 	.word	0x00021750
        /*1080*/ 	.word	0x00000065
        /*1084*/ 	.word	0x00034890
        /*1088*/ 	.short	0x010a
        /*108a*/ 	.byte	0x3f
	.zero		1


	//   ....[70]....
        /*108c*/ 	.word	0x000217a0
        /*1090*/ 	.word	0x00000065
        /*1094*/ 	.word	0x000348b0
        /*1098*/ 	.short	0x010a
        /*109a*/ 	.byte	0x3f
	.zero		1


	//   ....[71]....
        /*109c*/ 	.word	0x000219c0
        /*10a0*/ 	.word	0x00000002
        /*10a4*/ 	.word	0x00034800
        /*10a8*/ 	.short	0x010a
        /*10aa*/ 	.byte	0x3f
	.zero		1


	//   ....[72]....
        /*10ac*/ 	.word	0x00021bf0
        /*10b0*/ 	.word	0x00000002
        /*10b4*/ 	.word	0x00034800
        /*10b8*/ 	.short	0x010a
        /*10ba*/ 	.byte	0x3f
	.zero		1


	//   ....[73]....
        /*10bc*/ 	.word	0x00021c40
        /*10c0*/ 	.word	0x0000000a
        /*10c4*/ 	.word	0x00034830
        /*10c8*/ 	.short	0x010a
        /*10ca*/ 	.byte	0x3f
	.zero		1


	//   ....[74]....
        /*10cc*/ 	.word	0x00021c90
        /*10d0*/ 	.word	0x0000000f
        /*10d4*/ 	.word	0x00034830
        /*10d8*/ 	.short	0x010a
        /*10da*/ 	.byte	0x3f
	.zero		1


	//   ....[75]....
        /*10dc*/ 	.word	0x00021ce0
        /*10e0*/ 	.word	0x00000014
        /*10e4*/ 	.word	0x00034850
        /*10e8*/ 	.short	0x010a
        /*10ea*/ 	.byte	0x3f
	.zero		1


	//   ....[76]....
        /*10ec*/ 	.word	0x00021d30
        /*10f0*/ 	.word	0x00000006
        /*10f4*/ 	.word	0x00034850
        /*10f8*/ 	.short	0x010a
        /*10fa*/ 	.byte	0x3f
	.zero		1


	//   ....[77]....
        /*10fc*/ 	.word	0x00021ed0
        /*1100*/ 	.word	0x00000012
        /*1104*/ 	.word	0x00034820
        /*1108*/ 	.short	0x010a
        /*110a*/ 	.byte	0x3f
	.zero		1


	//   ....[78]....
        /*110c*/ 	.word	0x00021f20
        /*1110*/ 	.word	0x00000005
        /*1114*/ 	.word	0x000348a0
        /*1118*/ 	.short	0x010a
        /*111a*/ 	.byte	0x3f
	.zero		1


	//   ....[79]....
        /*111c*/ 	.word	0x00021f70
        /*1120*/ 	.word	0x00000005
        /*1124*/ 	.word	0x000348c0
        /*1128*/ 	.short	0x010a
        /*112a*/ 	.byte	0x3f
	.zero		1


	//   ....[80]....
        /*112c*/ 	.word	0x00021fc0
        /*1130*/ 	.word	0x00000007
        /*1134*/ 	.word	0x000348a0
        /*1138*/ 	.short	0x010a
        /*113a*/ 	.byte	0x3f
	.zero		1


	//   ....[81]....
        /*113c*/ 	.word	0x00022010
        /*1140*/ 	.word	0x00000007
        /*1144*/ 	.word	0x000348c0
        /*1148*/ 	.short	0x010a
        /*114a*/ 	.byte	0x3f
	.zero		1


	//   ....[82]....
        /*114c*/ 	.word	0x000221b0
        /*1150*/ 	.word	0x00000000
        /*1154*/ 	.word	0x00034840
        /*1158*/ 	.short	0x010a
        /*115a*/ 	.byte	0x3f
	.zero		1


	//   ....[83]....
        /*115c*/ 	.word	0x00022e10
        /*1160*/ 	.word	0x00000012
        /*1164*/ 	.word	0x00034820
        /*1168*/ 	.short	0x010a
        /*116a*/ 	.byte	0x3f
	.zero		1


	//   ....[84]....
        /*116c*/ 	.word	0x00022e60
        /*1170*/ 	.word	0x00000003
        /*1174*/ 	.word	0x00034840
        /*1178*/ 	.short	0x010a
        /*117a*/ 	.byte	0x3f
	.zero		1


	//   ....[85]....
        /*117c*/ 	.word	0x00022eb0
        /*1180*/ 	.word	0x00000003
        /*1184*/ 	.word	0x00000060
        /*1188*/ 	.short	0x010a
        /*118a*/ 	.byte	0x3f
	.zero		1


	//   ....[86]....
        /*118c*/ 	.word	0x00022f00
        /*1190*/ 	.word	0x00000003
        /*1194*/ 	.word	0x00034840
        /*1198*/ 	.short	0x010a
        /*119a*/ 	.byte	0x3f
	.zero		1


	//   ....[87]....
        /*119c*/ 	.word	0x00022f50
        /*11a0*/ 	.word	0x00000002
        /*11a4*/ 	.word	0x00000060
        /*11a8*/ 	.short	0x010a
        /*11aa*/ 	.byte	0x3f
	.zero		1


	//   ....[88]....
        /*11ac*/ 	.word	0x00022fa0
        /*11b0*/ 	.word	0x00000002
        /*11b4*/ 	.word	0x00034840
        /*11b8*/ 	.short	0x010a
        /*11ba*/ 	.byte	0x3f
	.zero		1


	//   ....[89]....
        /*11bc*/ 	.word	0x00022ff0
        /*11c0*/ 	.word	0x00000002
        /*11c4*/ 	.word	0x00000060
        /*11c8*/ 	.short	0x010a
        /*11ca*/ 	.byte	0x3f
	.zero		1


	//   ....[90]....
        /*11cc*/ 	.word	0x00023040
        /*11d0*/ 	.word	0x00000000
        /*11d4*/ 	.word	0x00034860
        /*11d8*/ 	.short	0x010a
        /*11da*/ 	.byte	0x3f
	.zero		1


	//   ....[91]....
        /*11dc*/ 	.word	0x00023b80
        /*11e0*/ 	.word	0x00000000
        /*11e4*/ 	.word	0x00034820
        /*11e8*/ 	.short	0x010a
        /*11ea*/ 	.byte	0x3f
	.zero		1


	//   ....[92]....
        /*11ec*/ 	.word	0x00023d20
        /*11f0*/ 	.word	0x00000006
        /*11f4*/ 	.word	0x00000000
        /*11f8*/ 	.short	0x010a
        /*11fa*/ 	.byte	0x3f
	.zero		1


	//   ....[93]....
        /*11fc*/ 	.word	0x00023d70
        /*1200*/ 	.word	0x00000007
        /*1204*/ 	.word	0x00000000
        /*1208*/ 	.short	0x010a
        /*120a*/ 	.byte	0x3f
	.zero		1


	//   ....[94]....
        /*120c*/ 	.word	0x00023dc0
        /*1210*/ 	.word	0x00000004
        /*1214*/ 	.word	0x00000000
        /*1218*/ 	.short	0x010a
        /*121a*/ 	.byte	0x3f
	.zero		1


	//----- nvinfo : EIATTR_NUM_MBARRIERS
	.align		4
.L_155:
        /*121c*/ 	.byte	0x03, 0x38
        /*121e*/ 	.short	0x0016


	//----- nvinfo : EIATTR_EXIT_INSTR_OFFSETS
	.align		4
        /*1220*/ 	.byte	0x04, 0x1c
        /*1222*/ 	.short	(.L_157 - .L_156)


	//   ....[0]....
.L_156:
        /*1224*/ 	.word	0x000216a0


	//----- nvinfo : EIATTR_MAX_THREADS
	.align		4
.L_157:
        /*1228*/ 	.byte	0x04, 0x05
        /*122a*/ 	.short	(.L_159 - .L_158)
.L_158:
        /*122c*/ 	.word	0x00000180
        /*1230*/ 	.word	0x00000001
        /*1234*/ 	.word	0x00000001


	//----- nvinfo : EIATTR_CRS_STACK_SIZE
	.align		4
.L_159:
        /*1238*/ 	.byte	0x04, 0x1e
        /*123a*/ 	.short	(.L_161 - .L_160)
.L_160:
        /*123c*/ 	.word	0x00000000


	//----- nvinfo : EIATTR_CBANK_PARAM_SIZE
	.align		4
.L_161:
        /*1240*/ 	.byte	0x03, 0x19
        /*1242*/ 	.short	0x0af0


	//----- nvinfo : EIATTR_PARAM_CBANK
	.align		4
        /*1244*/ 	.byte	0x04, 0x0a
        /*1246*/ 	.short	(.L_163 - .L_162)
	.align		4
.L_162:
        /*1248*/ 	.word	index@(.nv.constant0._ZN7cutlass13device_kernelIN5flash11enable_sm90INS1_16FlashAttnFwdSm90INS1_25CollectiveMainloopFwdSm90ILi2EN4cute5tupleIJNS5_1CILi1EEES8_S8_EEENS6_IJNS7_ILi128EEESA_NS7_ILi192EEEEEELi128ENS_6half_tEfNS_4arch4Sm90ELb0ELb0ELb0ELb1ELb0ELb1ELb0ELb1ELb1ELb1ELb1ELb0EEENS1_21CollectiveEpilogueFwdINS6_IJSA_SA_SA_EEES9_SD_SF_Li256ELb1ELb1ELb1ELb0EEENS1_36VarlenDynamicPersistentTileSchedulerILi128ELi128ELi256ELi128ELb1ELb1ELb1ELb0ELb1ELb1EEEEEEEEEvNT_6ParamsE)
        /*124c*/ 	.short	0x0210
        /*124e*/ 	.short	0x0af0


	//----- nvinfo : EIATTR_SW_WAR
	.align		4
.L_163:
        /*1250*/ 	.byte	0x04, 0x36
        /*1252*/ 	.short	(.L_165 - .L_164)
.L_164:
        /*1254*/ 	.word	0x00000008
.L_165:


//--------------------- .nv.info._ZN7cutlass13device_kernelIN5flash11enable_sm90INS1_16FlashAttnFwdSm90INS1_25CollectiveMainloopFwdSm90ILi2EN4cute5tupleIJNS5_1CILi1EEES8_S8_EEENS6_IJNS7_ILi128EEENS7_ILi96EEENS7_ILi192EEEEEELi128ENS_6half_tEfNS_4arch4Sm90ELb0ELb1ELb0ELb0ELb0ELb0ELb0ELb1ELb1ELb1ELb1ELb0EEENS1_21CollectiveEpilogueFwdINS6_IJSA_SA_SB_EEES9_SE_SG_Li256ELb0ELb1ELb1ELb0EEENS1_19SingleTileSchedulerILb0ELb1ELb1ELi128EEEEEEEEEvNT_6ParamsE --------------------------
	.section	.nv.info._ZN7cutlass13device_kernelIN5flash11enable_sm90INS1_16FlashAttnFwdSm90INS1_25CollectiveMainloopFwdSm90ILi2EN4cute5tupleIJNS5_1CILi1EEES8_S8_EEENS6_IJNS7_ILi128EEENS7_ILi96EEENS7_ILi192EEEEEELi128ENS_6half_tEfNS_4arch4Sm90ELb0ELb1ELb0ELb0ELb0ELb0ELb0ELb1ELb1ELb1ELb1ELb0EEENS1_21CollectiveEpilogueFwdINS6_IJSA_SA_SB_EEES9_SE_SG_Li256ELb0ELb1ELb1ELb0EEENS1_19SingleTileSchedulerILb0ELb1ELb1ELi128EEEEEEEEEvNT_6ParamsE,"",@"SHT_CUDA_INFO"
	.sectionflags	@""
	.align	4


	//----- nvinfo : EIATTR_CUDA_API_VERSION
	.align		4
        /*0000*/ 	.byte	0x04, 0x37
        /*0002*/ 	.short	(.L_167 - .L_166)
.L_166:
        /*0004*/ 	.word	0x00000082


	//----- nvinfo : EIATTR_KPARAM_INFO
	.align		4
.L_167:
        /*0008*/ 	.byte	0x04, 0x17
        /*000a*/ 	.short	(.L_169 - .L_168)
.L_168:
        /*000c*/ 	.word	0x00000000
        /*0010*/ 	.short	0x0000
        /*0012*/ 	.short	0x0070
        /*0014*/ 	.byte	0x00, 0xf0, 0x01, 0x28


	//----- nvinfo : EIATTR_SPARSE_MMA_MASK
	.align		4
.L_169:
        /*0018*/ 	.byte	0x03, 0x50
        /*001a*/ 	.short	0x0000


	//----- nvinfo : EIATTR_MAXREG_COUNT
	.align		4
        /*001c*/ 	.byte	0x03, 0x1b
        /*001e*/ 	.short	0x00a8


	//----- nvinfo : EIATTR_NUM_BARRIERS
	.align		4
        /*0020*/ 	.byte	0x02, 0x4c
        /*0022*/ 	.byte	0x09
	.zero		1


	//----- nvinfo : EIATTR_EXTERNS
	.align		4
        /*0024*/ 	.byte	0x04, 0x0f
        /*0026*/ 	.short	(.L_171 - .L_170)


	//   ....[0]....
	.align		4
.L_170:
        /*0028*/ 	.word	index@(__assertfail)


	//----- nvinfo : EIATTR_ANNOTATIONS
	.align		4
.L_171:
        /*002c*/ 	.byte	0x04, 0x55
        /*002e*/ 	.short	(.L_173 - .L_172)


	//   ....[0]....
.L_172:
        /* <DEDUP_REMOVED lines=10> */


	//----- nvinfo : EIATTR_MERCURY_ISA_VERSION
	.align		4
.L_173:
        /*00c0*/ 	.byte	0x03, 0x5f
        /*00c2*/ 	.short	0x0101


	//----- nvinfo : EIATTR_INT_WARP_WIDE_INSTR_OFFSETS
	.align		4
        /*00c4*/ 	.byte	0x04, 0x31
        /*00c6*/ 	.short	(.L_175 - .L_174)


	//   ....[0]....
.L_174:
        /*00c8*/ 	.word	0x00000120


	//   ....[1]....
        /*00cc*/ 	.word	0x00000160


	//   ....[2]....
        /*00d0*/ 	.word	0x00000220


	//----- nvinfo : EIATTR_COOP_GROUP_MASK_REGIDS
	.align		4
.L_175:
        /*00d4*/ 	.byte	0x04, 0x29
        /*00d6*/ 	.short	(.L_177 - .L_176)


	//   ....[0]....
.L_176:
        /*00d8*/ 	.word	0xffffffff


	//   ....[1]....
        /*00dc*/ 	.word	0xffffffff


	//   ....[2]....
        /*00e0*/ 	.word	0xffffffff


	//   ....[3]....
        /*00e4*/ 	.word	0xffffffff


	//   ....[4]....
        /*00e8*/ 	.word	0xffffffff


	//   ....[5]....
        /*00ec*/ 	.word	0xffffffff


	//   ....[6]....
        /*00f0*/ 	.word	0xffffffff


	//   ....[7]....
        /*00f4*/ 	.word	0xffffffff


	//   ....[8]....
        /*00f8*/ 	.word	0xffffffff


	//   ....[9]....
        /*00fc*/ 	.word	0xffffffff


	//   ....[10]....
        /*0100*/ 	.word	0xffffffff


	//   ....[11]....
        /*0104*/ 	.word	0xffffffff


	//   ....[12]....
        /*0108*/ 	.word	0xffffffff


	//   ....[13]....
        /*010c*/ 	.word	0xffffffff


	//   ....[14]....
        /*0110*/ 	.word	0xffffffff


	//   ....[15]....
        /*0114*/ 	.word	0xffffffff


	//   ....[16]....
        /*0118*/ 	.word	0xffffffff


	//   ....[17]....
        /*011c*/ 	.word	0xffffffff


	//   ....[18]....
        /*0120*/ 	.word	0xffffffff


	//   ....[19]....
        /*0124*/ 	.word	0xffffffff


	//   ....[20]....
        /*0128*/ 	.word	0xffffffff


	//   ....[21]....
        /*012c*/ 	.word	0xffffffff


	//   ....[22]....
        /*0130*/ 	.word	0xffffffff


	//   ....[23]....
        /*0134*/ 	.word	0xffffffff


	//   ....[24]....
        /*0138*/ 	.word	0xffffffff


	//   ....[25]....
        /*013c*/ 	.word	0xffffffff


	//   ....[26]....
        /*0140*/ 	.word	0xffffffff


	//   ....[27]....
        /*0144*/ 	.word	0xffffffff


	//   ....[28]....
        /*0148*/ 	.word	0xffffffff


	//   ....[29]....
        /*014c*/ 	.word	0xffffffff


	//   ....[30]....
        /*0150*/ 	.word	0xffffffff


	//   ....[31]....
        /*0154*/ 	.word	0xffffffff


	//   ....[32]....
        /*0158*/ 	.word	0xffffffff


	//   ....[33]....
        /*015c*/ 	.word	0xffffffff


	//   ....[34]....
        /*0160*/ 	.word	0xffffffff


	//   ....[35]....
        /*0164*/ 	.word	0xffffffff


	//   ....[36]....
        /*0168*/ 	.word	0xffffffff


	//   ....[37]....
        /*016c*/ 	.word	0xffffffff


	//   ....[38]....
        /*0170*/ 	.word	0xffffffff


	//   ....[39]....
        /*0174*/ 	.word	0xffffffff


	//   ....[40]....
        /*0178*/ 	.word	0xffffffff


	//   ....[41]....
        /*017c*/ 	.word	0xffffffff


	//   ....[42]....
        /*0180*/ 	.word	0xffffffff


	//   ....[43]....
        /*0184*/ 	.word	0xffffffff


	//   ....[44]....
        /*0188*/ 	.word	0xffffffff


	//   ....[45]....
        /*018c*/ 	.word	0xffffffff


	//   ....[46]....
        /*0190*/ 	.word	0xffffffff


	//   ....[47]....
        /*0194*/ 	.word	0xffffffff


	//   ....[48]....
        /*0198*/ 	.word	0xffffffff


	//   ....[49]....
        /*019c*/ 	.word	0xffffffff


	//   ....[50]....
        /*01a0*/ 	.word	0xffffffff


	//   ....[51]....
        /*01a4*/ 	.word	0xffffffff


	//   ....[52]....
        /*01a8*/ 	.word	0xffffffff


	//   ....[53]....
        /*01ac*/ 	.word	0xffffffff


	//   ....[54]....
        /*01b0*/ 	.word	0xffffffff


	//   ....[55]....
        /*01b4*/ 	.word	0xffffffff


	//   ....[56]....
        /*01b8*/ 	.word	0xffffffff


	//   ....[57]....
        /*01bc*/ 	.word	0xffffffff


	//   ....[58]....
        /*01c0*/ 	.word	0xffffffff


	//   ....[59]....
        /*01c4*/ 	.word	0xffffffff


	//   ....[60]....
        /*01c8*/ 	.word	0xffffffff


	//   ....[61]....
        /*01cc*/ 	.word	0x0500000f


	//   ....[62]....
        /*01d0*/ 	.word	0x0500000f


	//   ....[63]....
        /*01d4*/ 	.word	0x0500000f


	//   ....[64]....
        /*01d8*/ 	.word	0x0500000f


	//   ....[65]....
        /*01dc*/ 	.word	0x0500000f


	//   ....[66]....
        /*01e0*/ 	.word	0x0500000f


	//   ....[67]....
        /*01e4*/ 	.word	0x0500000f


	//   ....[68]....
        /*01e8*/ 	.word	0x0500000f


	//   ....[69]....
        /*01ec*/ 	.word	0x0500000f


	//   ....[70]....
        /*01f0*/ 	.word	0x0500000f


	//   ....[71]....
        /*01f4*/ 	.word	0x0500000f


	//   ....[72]....
        /*01f8*/ 	.word	0x0500000f


	//   ....[73]....
        /*01fc*/ 	.word	0x0500000f


	//   ....[74]....
        /*0200*/ 	.word	0x0500000f


	//   ....[75]....
        /*0204*/ 	.word	0x0500000f


	//   ....[76]....
        /*0208*/ 	.word	0x0500000f


	//   ....[77]....
        /*020c*/ 	.word	0x0500000f


	//   ....[78]....
        /*0210*/ 	.word	0x0500000f


	//----- nvinfo : EIATTR_COOP_GROUP_INSTR_OFFSETS
	.align		4
.L_177:
        /*0214*/ 	.byte	0x04, 0x28
        /*0216*/ 	.short	(.L_179 - .L_178)


	//   ....[0]....
.L_178:
        /*0218*/ 	.word	0x00000060


	//   ....[1]....
        /*021c*/ 	.word	0x00000130


	//   ....[2]....
        /*0220*/ 	.word	0x00000230


	//   ....[3]....
        /*0224*/ 	.word	0x000003a0


	//   ....[4]....
        /*0228*/ 	.word	0x00000500


	//   ....[5]....
        /*022c*/ 	.word	0x00000620


	//   ....[6]....
        /*0230*/ 	.word	0x00000780


	//   ....[7]....
        /*0234*/ 	.word	0x00001490


	//   ....[8]....
        /*0238*/ 	.word	0x00001d90


	//   ....[9]....
        /*023c*/ 	.word	0x00002220


	//   ....[10]....
        /*0240*/ 	.word	0x00002f30


	//   ....[11]....
        /*0244*/ 	.word	0x00003040


	//   ....[12]....
        /*0248*/ 	.word	0x00003570


	//   ....[13]....
        /*024c*/ 	.word	0x00003610


	//   ....[14]....
        /*0250*/ 	.word	0x00004e60


	//   ....[15]....
        /*0254*/ 	.word	0x00005460


	//   ....[16]....
        /*0258*/ 	.word	0x00005ff0


	//   ....[17]....
        /*025c*/ 	.word	0x000060d0


	//   ....[18]....
        /*0260*/ 	.word	0x00006680


	//   ....[19]....
        /*0264*/ 	.word	0x000066e0


	//   ....[20]....
        /*0268*/ 	.word	0x00007f80


	//   ....[21]....
        /*026c*/ 	.word	0x000080a0


	//   ....[22]....
        /*0270*/ 	.word	0x00008480


	//   ....[23]....
        /*0274*/ 	.word	0x00008530


	//   ....[24]....
        /*0278*/ 	.word	0x00009a70


	//   ....[25]....
        /*027c*/ 	.word	0x00009e50


	//   ....[26]....
        /*0280*/ 	.word	0x0000ac10


	//   ....[27]....
        /*0284*/ 	.word	0x0000acf0


	//   ....[28]....
        /*0288*/ 	.word	0x0000b2c0


	//   ....[29]....
        /*028c*/ 	.word	0x0000b310


	//   ....[30]....
        /*0290*/ 	.word	0x0000c180


	//   ....[31]....
        /*0294*/ 	.word	0x0000c1b0


	//   ....[32]....
        /*0298*/ 	.word	0x0000c2a0


	//   ....[33]....
        /*029c*/ 	.word	0x0000c2b0


	//   ....[34]....
        /*02a0*/ 	.word	0x0000d0d0


	//   ....[35]....
        /*02a4*/ 	.word	0x0000d110


	//   ....[36]....
        /*02a8*/ 	.word	0x0000d140


	//   ....[37]....
        /*02ac*/ 	.word	0x0000d170


	//   ....[38]....
        /*02b0*/ 	.word	0x0000d180


	//   ....[39]....
        /*02b4*/ 	.word	0x0000d1b0


	//   ....[40]....
        /*02b8*/ 	.word	0x0000d810


	//   ....[41]....
        /*02bc*/ 	.word	0x0000d820


	//   ....[42]....
        /*02c0*/ 	.word	0x0000e220


	//   ....[43]....
        /*02c4*/ 	.word	0x0000f0b0


	//   ....[44]....
        /*02c8*/ 	.word	0x0000fa50


	//   ....[45]....
        /*02cc*/ 	.word	0x0000fa80


	//   ....[46]....
        /*02d0*/ 	.word	0x0000fab0


	//   ....[47]....
        /*02d4*/ 	.word	0x0000fb60


	//   ....[48]....
        /*02d8*/ 	.word	0x0000fbb0


	//   ....[49]....
        /*02dc*/ 	.word	0x0000fc10


	//   ....[50]....
        /*02e0*/ 	.word	0x0000fc60


	//   ....[51]....
        /*02e4*/ 	.word	0x0000fcc0


	//   ....[52]....
        /*02e8*/ 	.word	0x0000fd10


	//   ....[53]....
        /*02ec*/ 	.word	0x0000fd70


	//   ....[54]....
        /*02f0*/ 	.word	0x0000fdc0


	//   ....[55]....
        /*02f4*/ 	.word	0x0000fe20


	//   ....[56]....
        /*02f8*/ 	.word	0x0000fe70


	//   ....[57]....
        /*02fc*/ 	.word	0x0000fed0


	//   ....[58]....
        /*0300*/ 	.word	0x0000fee0


	//   ....[59]....
        /*0304*/ 	.word	0x0000ff20


	//   ....[60]....
        /*0308*/ 	.word	0x000121a0


	//   ....[61]....
        /*030c*/ 	.word	0x000127c0


	//   ....[62]....
        /*0310*/ 	.word	0x00012930


	//   ....[63]....
        /*0314*/ 	.word	0x00012980


	//   ....[64]....
        /*0318*/ 	.word	0x00012a30


	//   ....[65]....
        /*031c*/ 	.word	0x00012b30


	//   ....[66]....
        /*0320*/ 	.word	0x00012bc0


	//   ....[67]....
        /*0324*/ 	.word	0x00012c90


	//   ....[68]....
        /*0328*/ 	.word	0x00012d20


	//   ....[69]....
        /*032c*/ 	.word	0x00012df0


	//   ....[70]....
        /*0330*/ 	.word	0x00012e80


	//   ....[71]....
        /*0334*/ 	.word	0x00012f50


	//   ....[72]....
        /*0338*/ 	.word	0x00012fe0


	//   ....[73]....
        /*033c*/ 	.word	0x000130b0


	//   ....[74]....
        /*0340*/ 	.word	0x00013140


	//   ....[75]....
        /*0344*/ 	.word	0x00013210


	//   ....[76]....
        /*0348*/ 	.word	0x00013290


	//   ....[77]....
        /*034c*/ 	.word	0x00013350


	//   ....[78]....
        /*0350*/ 	.word	0x00013750


	//----- nvinfo : EIATTR_REG_RECONFIG
	.align		4
.L_179:
        /*0354*/ 	.byte	0x01, 0x54
	.zero		2


	//----- nvinfo : EIATTR_SYSCALL_OFFSETS
	.align		4
        /*0358*/ 	.byte	0x04, 0x46
        /*035a*/ 	.short	(.L_181 - .L_180)


	//   ....[0]....
.L_180:
        /*035c*/ 	.word	0x00001650


	//   ....[1]....
        /*0360*/ 	.word	0x0000ed30


	//   ....[2]....
        /*0364*/ 	.word	0x0000ee70


	//   ....[3]....
        /*0368*/ 	.word	0x0000ef60


	//   ....[4]....
        /*036c*/ 	.word	0x0000f6a0


	//----- nvinfo : EIATTR_MBARRIER_INSTR_OFFSETS
	.align		4
.L_181:
        /*0370*/ 	.byte	0x04, 0x39
        /*0372*/ 	.short	(.L_183 - .L_182)


	//   ....[0]....
.L_182:
        /*0374*/ 	.word	0x00000250
        /*0378*/ 	.word	0x000000ff
        /*037c*/ 	.word	0x0002a800
        /*0380*/ 	.short	0x0100
        /*0382*/ 	.byte	0x08
	.zero		1


	//   ....[1]....
        /*0384*/ 	.word	0x00000260
        /*0388*/ 	.word	0x000000ff
        /*038c*/ 	.word	0x0002a820
        /*0390*/ 	.short	0x0100
        /*0392*/ 	.byte	0x08
	.zero		1


	//   ....[2]....
        /*0394*/ 	.word	0x00000350
        /*0398*/ 	.word	0x000000ff
        /*039c*/ 	.word	0x0002a830
        /*03a0*/ 	.short	0x0100
        /*03a2*/ 	.byte	0x08
	.zero		1


	//   ....[3]....
        /*03a4*/ 	.word	0x00000360
        /*03a8*/ 	.word	0x000000ff
        /*03ac*/ 	.word	0x0002a840
        /*03b0*/ 	.short	0x0100
        /*03b2*/ 	.byte	0x08
	.zero		1


	//   ....[4]....
        /*03b4*/ 	.word	0x00000370
        /*03b8*/ 	.word	0x000000ff
        /*03bc*/ 	.word	0x0002a838
        /*03c0*/ 	.short	0x0100
        /*03c2*/ 	.byte	0x08
	.zero		1


	//   ....[5]....
        /*03c4*/ 	.word	0x00000380
        /*03c8*/ 	.word	0x000000ff
        /*03cc*/ 	.word	0x0002a848
        /*03d0*/ 	.short	0x0100
        /*03d2*/ 	.byte	0x08
	.zero		1


	//   ....[6]....
        /*03d4*/ 	.word	0x000004b0
        /*03d8*/ 	.word	0x000000ff
        /*03dc*/ 	.word	0x0002a850
        /*03e0*/ 	.short	0x0100
        /*03e2*/ 	.byte	0x08
	.zero		1


	//   ....[7]....
        /*03e4*/ 	.word	0x000004c0
        /*03e8*/ 	.word	0x000000ff
        /*03ec*/ 	.word	0x0002a860
        /*03f0*/ 	.short	0x0100
        /*03f2*/ 	.byte	0x08
	.zero		1


	//   ....[8]....
        /*03f4*/ 	.word	0x000004d0
        /*03f8*/ 	.word	0x000000ff
        /*03fc*/ 	.word	0x0002a858
        /*0400*/ 	.short	0x0100
        /*0402*/ 	.byte	0x08
	.zero		1


	//   ....[9]....
        /*0404*/ 	.word	0x000004e0
        /*0408*/ 	.word	0x000000ff
        /*040c*/ 	.word	0x0002a868
        /*0410*/ 	.short	0x0100
        /*0412*/ 	.byte	0x08
	.zero		1


	//   ....[10]....
        /*0414*/ 	.word	0x000005d0
        /*0418*/ 	.word	0x000000ff
        /*041c*/ 	.word	0x0002a870
        /*0420*/ 	.short	0x0100
        /*0422*/ 	.byte	0x06
	.zero		1


	//   ....[11]....
        /*0424*/ 	.word	0x000005e0
        /*0428*/ 	.word	0x000000ff
        /*042c*/ 	.word	0x0002a880
        /*0430*/ 	.short	0x0100
        /*0432*/ 	.byte	0x06
	.zero		1


	//   ....[12]....
        /*0434*/ 	.word	0x000005f0
        /*0438*/ 	.word	0x000000ff
        /*043c*/ 	.word	0x0002a878
        /*0440*/ 	.short	0x0100
        /*0442*/ 	.byte	0x06
	.zero		1


	//   ....[13]....
        /*0444*/ 	.word	0x00000600
        /*0448*/ 	.word	0x000000ff
        /*044c*/ 	.word	0x0002a888
        /*0450*/ 	.short	0x0100
        /*0452*/ 	.byte	0x06
	.zero		1


	//   ....[14]....
        /*0454*/ 	.word	0x00000730
        /*0458*/ 	.word	0x000000ff
        /*045c*/ 	.word	0x0002a890
        /*0460*/ 	.short	0x0100
        /*0462*/ 	.byte	0x08
	.zero		1


	//   ....[15]....
        /*0464*/ 	.word	0x00000740
        /*0468*/ 	.word	0x000000ff
        /*046c*/ 	.word	0x0002a8a0
        /*0470*/ 	.short	0x0100
        /*0472*/ 	.byte	0x08
	.zero		1


	//   ....[16]....
        /*0474*/ 	.word	0x00000750
        /*0478*/ 	.word	0x000000ff
        /*047c*/ 	.word	0x0002a898
        /*0480*/ 	.short	0x0100
        /*0482*/ 	.byte	0x08
	.zero		1


	//   ....[17]....
        /*0484*/ 	.word	0x00000760
        /*0488*/ 	.word	0x000000ff
        /*048c*/ 	.word	0x0002a8a8
        /*0490*/ 	.short	0x0100
        /*0492*/ 	.byte	0x08
	.zero		1


	//   ....[18]....
        /*0494*/ 	.word	0x00000890
        /*0498*/ 	.word	0x000000ff
        /*049c*/ 	.word	0x0002a8b0
        /*04a0*/ 	.short	0x0100
        /*04a2*/ 	.byte	0x08
	.zero		1


	//   ....[19]....
        /*04a4*/ 	.word	0x000008a0
        /*04a8*/ 	.word	0x000000ff
        /*04ac*/ 	.word	0x0002a8c0
        /*04b0*/ 	.short	0x0100
        /*04b2*/ 	.byte	0x08
	.zero		1


	//   ....[20]....
        /*04b4*/ 	.word	0x000008b0
        /*04b8*/ 	.word	0x000000ff
        /*04bc*/ 	.word	0x0002a8b8
        /*04c0*/ 	.short	0x0100
        /*04c2*/ 	.byte	0x08
	.zero		1


	//   ....[21]....
        /*04c4*/ 	.word	0x000008c0
        /*04c8*/ 	.word	0x000000ff
        /*04cc*/ 	.word	0x0002a8c8
        /*04d0*/ 	.short	0x0100
        /*04d2*/ 	.byte	0x08
	.zero		1


	//   ....[22]....
        /*04d4*/ 	.word	0x00001680
        /*04d8*/ 	.word	0x000000ff
        /*04dc*/ 	.word	0x0002a800
        /*04e0*/ 	.short	0x010a
        /*04e2*/ 	.byte	0x38
	.zero		1


	//   ....[23]....
        /*04e4*/ 	.word	0x000016e0
        /*04e8*/ 	.word	0x000000ff
        /*04ec*/ 	.word	0x0002a830
        /*04f0*/ 	.short	0x010a
        /*04f2*/ 	.byte	0x38
	.zero		1


	//   ....[24]....
        /*04f4*/ 	.word	0x00001770
        /*04f8*/ 	.word	0x000000ff
        /*04fc*/ 	.word	0x0002a830
        /*0500*/ 	.short	0x010a
        /*0502*/ 	.byte	0x38
	.zero		1


	//   ....[25]....
        /*0504*/ 	.word	0x00002080
        /*0508*/ 	.word	0x00000000
        /*050c*/ 	.word	0x00000000
        /*0510*/ 	.short	0x0101
        /*0512*/ 	.byte	0x3f
	.zero		1


	//   ....[26]....
        /*0514*/ 	.word	0x00004410
        /*0518*/ 	.word	0x000000ff
        /*051c*/ 	.word	0x0002a830
        /*0520*/ 	.short	0x010a
        /*0522*/ 	.byte	0x3a
	.zero		1


	//   ....[27]....
        /*0524*/ 	.word	0x00004450
        /*0528*/ 	.word	0x000000ff
        /*052c*/ 	.word	0x0002a830
        /*0530*/ 	.short	0x010a
        /*0532*/ 	.byte	0x3a
	.zero		1


	//   ....[28]....
        /*0534*/ 	.word	0x00004ca0
        /*0538*/ 	.word	0x000000ff
        /*053c*/ 	.word	0x0002a850
        /*0540*/ 	.short	0x010a
        /*0542*/ 	.byte	0x0b
	.zero		1


	//   ....[29]....
        /*0544*/ 	.word	0x00004ce0
        /*0548*/ 	.word	0x000000ff
        /*054c*/ 	.word	0x0002a850
        /*0550*/ 	.short	0x010a
        /*0552*/ 	.byte	0x0b
	.zero		1


	//   ....[30]....
        /*0554*/ 	.word	0x00005050
        /*0558*/ 	.word	0x00000000
        /*055c*/ 	.word	0x00000000
        /*0560*/ 	.short	0x0101
        /*0562*/ 	.byte	0x3f
	.zero		1


	//   ....[31]....
        /*0564*/ 	.word	0x00006a40
        /*0568*/ 	.word	0x0000005a
        /*056c*/ 	.word	0x00000000
        /*0570*/ 	.short	0x0101
        /*0572*/ 	.byte	0x3f
	.zero		1


	//   ....[32]....
        /*0574*/ 	.word	0x000073f0
        /*0578*/ 	.word	0x000000ff
        /*057c*/ 	.word	0x0002a830
        /*0580*/ 	.short	0x010a
        /*0582*/ 	.byte	0x07
	.zero		1


	//   ....[33]....
        /*0584*/ 	.word	0x00007430
        /*0588*/ 	.word	0x000000ff
        /*058c*/ 	.word	0x0002a830
        /*0590*/ 	.short	0x010a
        /*0592*/ 	.byte	0x07
	.zero		1


	//   ....[34]....
        /*0594*/ 	.word	0x00007c80
        /*0598*/ 	.word	0x000000ff
        /*059c*/ 	.word	0x0002a850
        /*05a0*/ 	.short	0x010a
        /*05a2*/ 	.byte	0x0b
	.zero		1


	//   ....[35]....
        /*05a4*/ 	.word	0x00007cc0
        /*05a8*/ 	.word	0x000000ff
        /*05ac*/ 	.word	0x0002a850
        /*05b0*/ 	.short	0x010a
        /*05b2*/ 	.byte	0x0b
	.zero		1


	//   ....[36]....
        /*05b4*/ 	.word	0x00008d60
        /*05b8*/ 	.word	0x0000005a
        /*05bc*/ 	.word	0x00000000
        /*05c0*/ 	.short	0x0101
        /*05c2*/ 	.byte	0x3f
	.zero		1


	//   ....[37]....
        /*05c4*/ 	.word	0x00008e50
        /*05c8*/ 	.word	0x0000005a
        /*05cc*/ 	.word	0x00000000
        /*05d0*/ 	.short	0x0101
        /*05d2*/ 	.byte	0x3f
	.zero		1


	//   ....[38]....
        /*05d4*/ 	.word	0x00008fe0
        /*05d8*/ 	.word	0x000000ff
        /*05dc*/ 	.word	0x0002a830
        /*05e0*/ 	.short	0x010a
        /*05e2*/ 	.byte	0x07
	.zero		1


	//   ....[39]....
        /*05e4*/ 	.word	0x00009020
        /*05e8*/ 	.word	0x000000ff
        /*05ec*/ 	.word	0x0002a830
        /*05f0*/ 	.short	0x010a
        /*05f2*/ 	.byte	0x07
	.zero		1


	//   ....[40]....
        /*05f4*/ 	.word	0x00009870
        /*05f8*/ 	.word	0x000000ff
        /*05fc*/ 	.word	0x0002a850
        /*0600*/ 	.short	0x010a
        /*0602*/ 	.byte	0x0b
	.zero		1


	//   ....[41]....
        /*0604*/ 	.word	0x000098b0
        /*0608*/ 	.word	0x000000ff
        /*060c*/ 	.word	0x0002a850
        /*0610*/ 	.short	0x010a
        /*0612*/ 	.byte	0x0b
	.zero		1


	//   ....[42]....
        /*0614*/ 	.word	0x00009c40
        /*0618*/ 	.word	0x00000000
        /*061c*/ 	.word	0x00000000
        /*0620*/ 	.short	0x0101
        /*0622*/ 	.byte	0x3f
	.zero		1


	//   ....[43]....
        /*0624*/ 	.word	0x0000b660
        /*0628*/ 	.word	0x0000005a
        /*062c*/ 	.word	0x00000000
        /*0630*/ 	.short	0x0101
        /*0632*/ 	.byte	0x3f
	.zero		1


	//   ....[44]....
        /*0634*/ 	.word	0x0000c0f0
        /*0638*/ 	.word	0x000000ff
        /*063c*/ 	.word	0x0002a850
        /*0640*/ 	.short	0x010a
        /*0642*/ 	.byte	0x05
	.zero		1


	//   ....[45]....
        /*0644*/ 	.word	0x0000c130
        /*0648*/ 	.word	0x000000ff
        /*064c*/ 	.word	0x0002a850
        /*0650*/ 	.short	0x010a
        /*0652*/ 	.byte	0x05
	.zero		1


	//   ....[46]....
        /*0654*/ 	.word	0x0000c550
        /*0658*/ 	.word	0x0000000a
        /*065c*/ 	.word	0x00000000
        /*0660*/ 	.short	0x0101
        /*0662*/ 	.byte	0x3f
	.zero		1


	//   ....[47]....
        /*0664*/ 	.word	0x0000d190
        /*0668*/ 	.word	0x000000ff
        /*066c*/ 	.word	0x00000000
        /*0670*/ 	.short	0x0101
        /*0672*/ 	.byte	0x04
	.zero		1


	//   ....[48]....
        /*0674*/ 	.word	0x0000f2b0
        /*0678*/ 	.word	0x000000ff
        /*067c*/ 	.word	0x0002a840
        /*0680*/ 	.short	0x010a
        /*0682*/ 	.byte	0x26
	.zero		1


	//   ....[49]....
        /*0684*/ 	.word	0x00010060
        /*0688*/ 	.word	0x000000ff
        /*068c*/ 	.word	0x0002a800
        /*0690*/ 	.short	0x0107
        /*0692*/ 	.byte	0x26
	.zero		1


	//   ....[50]....
        /*0694*/ 	.word	0x000100d0
        /*0698*/ 	.word	0x000000ff
        /*069c*/ 	.word	0x0002a800
        /*06a0*/ 	.short	0x0101
        /*06a2*/ 	.byte	0x26
	.zero		1


	//   ....[51]....
        /*06a4*/ 	.word	0x000100f0
        /*06a8*/ 	.word	0x000000ff
        /*06ac*/ 	.word	0x0002a820
        /*06b0*/ 	.short	0x010a
        /*06b2*/ 	.byte	0x26
	.zero		1


	//   ....[52]....
        /*06b4*/ 	.word	0x00010500
        /*06b8*/ 	.word	0x000000ff
        /*06bc*/ 	.word	0x0002a848
        /*06c0*/ 	.short	0x010a
        /*06c2*/ 	.byte	0x26
	.zero		1


	//   ....[53]....
        /*06c4*/ 	.word	0x000108a0
        /*06c8*/ 	.word	0x000000ff
        /*06cc*/ 	.word	0x0002a860
        /*06d0*/ 	.short	0x010a
        /*06d2*/ 	.byte	0x26
	.zero		1


	//   ....[54]....
        /*06d4*/ 	.word	0x00010d90
        /*06d8*/ 	.word	0x000000ff
        /*06dc*/ 	.word	0x0002a840
        /*06e0*/ 	.short	0x010a
        /*06e2*/ 	.byte	0x26
	.zero		1


	//   ....[55]....
        /*06e4*/ 	.word	0x00011140
        /*06e8*/ 	.word	0x000000ff
        /*06ec*/ 	.word	0x0002a868
        /*06f0*/ 	.short	0x010a
        /*06f2*/ 	.byte	0x26
	.zero		1


	//   ....[56]....
        /*06f4*/ 	.word	0x00011680
        /*06f8*/ 	.word	0x000000ff
        /*06fc*/ 	.word	0x0002a848
        /*0700*/ 	.short	0x010a
        /*0702*/ 	.byte	0x26
	.zero		1


	//   ....[57]....
        /*0704*/ 	.word	0x00011a10
        /*0708*/ 	.word	0x000000ff
        /*070c*/ 	.word	0x0002a860
        /*0710*/ 	.short	0x010a
        /*0712*/ 	.byte	0x26
	.zero		1


	//   ....[58]....
        /*0714*/ 	.word	0x00011da0
        /*0718*/ 	.word	0x00000003
        /*071c*/ 	.word	0x0002a860
        /*0720*/ 	.short	0x010a
        /*0722*/ 	.byte	0x3f
	.zero		1


	//   ....[59]....
        /*0724*/ 	.word	0x00012130
        /*0728*/ 	.word	0x00000002
        /*072c*/ 	.word	0x0002a820
        /*0730*/ 	.short	0x010a
        /*0732*/ 	.byte	0x3f
	.zero		1


	//   ....[60]....
        /*0734*/ 	.word	0x000122b0
        /*0738*/ 	.word	0x00000006
        /*073c*/ 	.word	0x00000000
        /*0740*/ 	.short	0x010a
        /*0742*/ 	.byte	0x3f
	.zero		1


	//   ....[61]....
        /*0744*/ 	.word	0x00012320
        /*0748*/ 	.word	0x00000003
        /*074c*/ 	.word	0x00000000
        /*0750*/ 	.short	0x010a
        /*0752*/ 	.byte	0x3f
	.zero		1


	//   ....[62]....
        /*0754*/ 	.word	0x00012380
        /*0758*/ 	.word	0x00000000
        /*075c*/ 	.word	0x00000000
        /*0760*/ 	.short	0x010a
        /*0762*/ 	.byte	0x3f
	.zero		1


	//   ....[63]....
        /*0764*/ 	.word	0x000123b0
        /*0768*/ 	.word	0x00000003
        /*076c*/ 	.word	0x00000000
        /*0770*/ 	.short	0x010a
        /*0772*/ 	.byte	0x3f
	.zero		1


	//   ....[64]....
        /*0774*/ 	.word	0x00012420
        /*0778*/ 	.word	0x00000003
        /*077c*/ 	.word	0x0002a800
        /*0780*/ 	.short	0x010a
        /*0782*/ 	.byte	0x3f
	.zero		1


	//   ....[65]....
        /*0784*/ 	.word	0x00012480
        /*0788*/ 	.word	0x00000003
        /*078c*/ 	.word	0x0002a830
        /*0790*/ 	.short	0x010a
        /*0792*/ 	.byte	0x3f
	.zero		1


	//   ....[66]....
        /*0794*/ 	.word	0x000124e0
        /*0798*/ 	.word	0x0000000f
        /*079c*/ 	.word	0x0002a830
        /*07a0*/ 	.short	0x010a
        /*07a2*/ 	.byte	0x3f
	.zero		1


	//   ....[67]....
        /*07a4*/ 	.word	0x00012540
        /*07a8*/ 	.word	0x0000000f
        /*07ac*/ 	.word	0x0002a850
        /*07b0*/ 	.short	0x010a
        /*07b2*/ 	.byte	0x3f
	.zero		1


	//   ....[68]....
        /*07b4*/ 	.word	0x000125a0
        /*07b8*/ 	.word	0x0000000e
        /*07bc*/ 	.word	0x0002a830
        /*07c0*/ 	.short	0x010a
        /*07c2*/ 	.byte	0x3f
	.zero		1


	//   ....[69]....
        /*07c4*/ 	.word	0x00012600
        /*07c8*/ 	.word	0x00000003
        /*07cc*/ 	.word	0x0002a850
        /*07d0*/ 	.short	0x010a
        /*07d2*/ 	.byte	0x3f
	.zero		1


	//   ....[70]....
        /*07d4*/ 	.word	0x00012660
        /*07d8*/ 	.word	0x0000000e
        /*07dc*/ 	.word	0x0002a830
        /*07e0*/ 	.short	0x010a
        /*07e2*/ 	.byte	0x3f
	.zero		1


	//   ....[71]....
        /*07e4*/ 	.word	0x000126c0
        /*07e8*/ 	.word	0x00000003
        /*07ec*/ 	.word	0x0002a850
        /*07f0*/ 	.short	0x010a
        /*07f2*/ 	.byte	0x3f
	.zero		1


	//   ....[72]....
        /*07f4*/ 	.word	0x00012720
        /*07f8*/ 	.word	0x00000007
        /*07fc*/ 	.word	0x0002a850
        /*0800*/ 	.short	0x010a
        /*0802*/ 	.byte	0x3f
	.zero		1


	//   ....[73]....
        /*0804*/ 	.word	0x00012880
        /*0808*/ 	.word	0x00000003
        /*080c*/ 	.word	0x0002a840
        /*0810*/ 	.short	0x010a
        /*0812*/ 	.byte	0x3f
	.zero		1


	//   ....[74]....
        /*0814*/ 	.word	0x00013390
        /*0818*/ 	.word	0x00000003
        /*081c*/ 	.word	0x0002a820
        /*0820*/ 	.short	0x010a
        /*0822*/ 	.byte	0x3f
	.zero		1


	//   ....[75]....
        /*0824*/ 	.word	0x000133f0
        /*0828*/ 	.word	0x00000003
        /*082c*/ 	.word	0x0002a848
        /*0830*/ 	.short	0x010a
        /*0832*/ 	.byte	0x3f
	.zero		1


	//   ....[76]....
        /*0834*/ 	.word	0x00013450
        /*0838*/ 	.word	0x00000003
        /*083c*/ 	.word	0x0002a860
        /*0840*/ 	.short	0x010a
        /*0842*/ 	.byte	0x3f
	.zero		1


	//   ....[77]....
        /*0844*/ 	.word	0x000134b0
        /*0848*/ 	.word	0x00000003
        /*084c*/ 	.word	0x0002a840
        /*0850*/ 	.short	0x010a
        /*0852*/ 	.byte	0x3f
	.zero		1


	//   ....[78]....
        /*0854*/ 	.word	0x00013510
        /*0858*/ 	.word	0x00000003
        /*085c*/ 	.word	0x0002a868
        /*0860*/ 	.short	0x010a
        /*0862*/ 	.byte	0x3f
	.zero		1


	//   ....[79]....
        /*0864*/ 	.word	0x00013570
        /*0868*/ 	.word	0x00000003
        /*086c*/ 	.word	0x0002a848
        /*0870*/ 	.short	0x010a
        /*0872*/ 	.byte	0x3f
	.zero		1


	//   ....[80]....
        /*0874*/ 	.word	0x000135d0
        /*0878*/ 	.word	0x00000003
        /*087c*/ 	.word	0x0002a860
        /*0880*/ 	.short	0x010a
        /*0882*/ 	.byte	0x3f
	.zero		1


	//   ....[81]....
        /*0884*/ 	.word	0x00013620
        /*0888*/ 	.word	0x00000003
        /*088c*/ 	.word	0x0002a860
        /*0890*/ 	.short	0x010a
        /*0892*/ 	.byte	0x3f
	.zero		1


	//   ....[82]....
        /*0894*/ 	.word	0x00013670
        /*0898*/ 	.word	0x00000002
        /*089c*/ 	.word	0x0002a820
        /*08a0*/ 	.short	0x010a
        /*08a2*/ 	.byte	0x3f
	.zero		1


	//   ....[83]....
        /*08a4*/ 	.word	0x00013810
        /*08a8*/ 	.word	0x00000006
        /*08ac*/ 	.word	0x00000000
        /*08b0*/ 	.short	0x010a
        /*08b2*/ 	.byte	0x3f
	.zero		1


	//   ....[84]....
        /*08b4*/ 	.word	0x00013860
        /*08b8*/ 	.word	0x00000003
        /*08bc*/ 	.word	0x00000000
        /*08c0*/ 	.short	0x010a
        /*08c2*/ 	.byte	0x3f
	.zero		1


	//   ....[85]....
        /*08c4*/ 	.word	0x000138b0
        /*08c8*/ 	.word	0x00000000
        /*08cc*/ 	.word	0x00000000
        /*08d0*/ 	.short	0x010a
        /*08d2*/ 	.byte	0x3f
	.zero		1


	//----- nvinfo : EIATTR_NUM_MBARRIERS
	.align		4
.L_183:
        /*08d4*/ 	.byte	0x03, 0x38
        /*08d6*/ 	.short	0x0016


	//----- nvinfo : EIATTR_EXIT_INSTR_OFFSETS
	.align		4
        /*08d8*/ 	.byte	0x04, 0x1c
        /*08da*/ 	.short	(.L_185 - .L_184)


	//   ....[0]....
.L_184:
        /*08dc*/ 	.word	0x00012400


	//----- nvinfo : EIATTR_MAX_THREADS
	.align		4
.L_185:
        /*08e0*/ 	.byte	0x04, 0x05
        /*08e2*/ 	.short	(.L_187 - .L_186)
.L_186:
        /*08e4*/ 	.word	0x00000180
        /*08e8*/ 	.word	0x00000001
        /*08ec*/ 	.word	0x00000001


	//----- nvinfo : EIATTR_CRS_STACK_SIZE
	.align		4
.L_187:
        /*08f0*/ 	.byte	0x04, 0x1e
        /*08f2*/ 	.short	(.L_189 - .L_188)
.L_188:
        /*08f4*/ 	.word	0x00000000


	//----- nvinfo : EIATTR_CBANK_PARAM_SIZE
	.align		4
.L_189:
        /*08f8*/ 	.byte	0x03, 0x19
        /*08fa*/ 	.short	0x0a70


	//----- nvinfo : EIATTR_PARAM_CBANK
	.align		4
        /*08fc*/ 	.byte	0x04, 0x0a
        /*08fe*/ 	.short	(.L_191 - .L_190)
	.align		4
.L_190:
        /*0900*/ 	.word	index@(.nv.constant0._ZN7cutlass13device_kernelIN5flash11enable_sm90INS1_16FlashAttnFwdSm90INS1_25CollectiveMainloopFwdSm90ILi2EN4cute5tupleIJNS5_1CILi1EEES8_S8_EEENS6_IJNS7_ILi128EEENS7_ILi96EEENS7_ILi192EEEEEELi128ENS_6half_tEfNS_4arch4Sm90ELb0ELb1ELb0ELb0ELb0ELb0ELb0ELb1ELb1ELb1ELb1ELb0EEENS1_21CollectiveEpilogueFwdINS6_IJSA_SA_SB_EEES9_SE_SG_Li256ELb0ELb1ELb1ELb0EEENS1_19SingleTileSchedulerILb0ELb1ELb1ELi128EEEEEEEEEvNT_6ParamsE)
        /*0904*/ 	.short	0x0210
        /*0906*/ 	.short	0x0a70


	//----- nvinfo : EIATTR_SW_WAR
	.align		4
.L_191:
        /*0908*/ 	.byte	0x04, 0x36
        /*090a*/ 	.short	(.L_193 - .L_192)
.L_192:
        /*090c*/ 	.word	0x00000008
.L_193:


//--------------------- .nv.info._ZN7cutlass13device_kernelIN5flash11enable_sm90INS1_16FlashAttnFwdSm90INS1_25CollectiveMainloopFwdSm90ILi2EN4cute5tupleIJNS5_1CILi1EEES8_S8_EEENS6_IJNS7_ILi128EEENS7_ILi96EEENS7_ILi192EEEEEELi128ENS_6half_tEfNS_4arch4Sm90ELb0ELb1ELb0ELb1ELb0ELb0ELb0ELb1ELb1ELb1ELb1ELb0EEENS1_21CollectiveEpilogueFwdINS6_IJSA_SA_SB_EEES9_SE_SG_Li256ELb1ELb1ELb1ELb0EEENS1_36VarlenDynamicPersistentTileSchedulerILi128ELi96ELi256ELi128ELb1ELb1ELb1ELb1ELb0ELb1EEEEEEEEEvNT_6ParamsE --------------------------
	.section	.nv.info._ZN7cutlass13device_kernelIN5flash11enable_sm90INS1_16FlashAttnFwdSm90INS1_25CollectiveMainloopFwdSm90ILi2EN4cute5tupleIJNS5_1CILi1EEES8_S8_EEENS6_IJNS7_ILi128EEENS7_ILi96EEENS7_ILi192EEEEEELi128ENS_6half_tEfNS_4arch4Sm90ELb0ELb1ELb0ELb1ELb0ELb0ELb0ELb1ELb1ELb1ELb1ELb0EEENS1_21CollectiveEpilogueFwdINS6_IJSA_SA_SB_EEES9_SE_SG_Li256ELb1ELb1ELb1ELb0EEENS1_36VarlenDynamicPersistentTileSchedulerILi128ELi96ELi256ELi128ELb1ELb1ELb1ELb1ELb0ELb1EEEEEEEEEvNT_6ParamsE,"",@"SHT_CUDA_INFO"
	.sectionflags	@""
	.align	4


	//----- nvinfo : EIATTR_CUDA_API_VERSION
	.align		4
        /*0000*/ 	.byte	0x04, 0x37
        /*0002*/ 	.short	(.L_195 - .L_194)
.L_194:
        /*0004*/ 	.word	0x00000082


	//----- nvinfo : EIATTR_KPARAM_INFO
	.align		4
.L_195:
        /*0008*/ 	.byte	0x04, 0x17
        /*000a*/ 	.short	(.L_197 - .L_196)
.L_196:
        /*000c*/ 	.word	0x00000000
        /*0010*/ 	.short	0x0000
        /*0012*/ 	.short	0x0070
        /*0014*/ 	.byte	0x00, 0xf0, 0x01, 0x2a


	//----- nvinfo : EIATTR_SPARSE_MMA_MASK
	.align		4
.L_197:
        /*0018*/ 	.byte	0x03, 0x50
        /*001a*/ 	.short	0x0000


	//----- nvinfo : EIATTR_MAXREG_COUNT
	.align		4
        /*001c*/ 	.byte	0x03, 0x1b
        /*001e*/ 	.short	0x00a8


	//----- nvinfo : EIATTR_NUM_BARRIERS
	.align		4
        /*0020*/ 	.byte	0x02, 0x4c
        /*0022*/ 	.byte	0x09
	.zero		1


	//----- nvinfo : EIATTR_EXTERNS
	.align		4
        /*0024*/ 	.byte	0x04, 0x0f
        /*0026*/ 	.short	(.L_199 - .L_198)


	//   ....[0]....
	.align		4
.L_198:
        /*0028*/ 	.word	index@(__assertfail)


	//----- nvinfo : EIATTR_ANNOTATIONS
	.align		4
.L_199:
        /*002c*/ 	.byte	0x04, 0x55
        /*002e*/ 	.short	(.L_201 - .L_200)


	//   ....[0]....
.L_200:
        /* <DEDUP_REMOVED lines=72> */


	//----- nvinfo : EIATTR_MERCURY_ISA_VERSION
	.align		4
.L_201:
        /*0498*/ 	.byte	0x03, 0x5f
        /*049a*/ 	.short	0x0101


	//----- nvinfo : EIATTR_UNUSED_LOAD_BYTE_OFFSET
	.align		4
        /*049c*/ 	.byte	0x04, 0x44
        /*049e*/ 	.short	(.L_203 - .L_202)


	//   ....[0]....
.L_202:
        /*04a0*/ 	.word	0x00000a10
        /*04a4*/ 	.word	0x0000fff0


	//   ....[1]....
        /*04a8*/ 	.word	0x0000d370
        /*04ac*/ 	.word	0x0000fff0


	//----- nvinfo : EIATTR_INT_WARP_WIDE_INSTR_OFFSETS
	.align		4
.L_203:
        /*04b0*/ 	.byte	0x04, 0x31
        /*04b2*/ 	.short	(.L_205 - .L_204)


	//   ....[0]....
.L_204:
        /*04b4*/ 	.word	0x00000130


	//   ....[1]....
        /*04b8*/ 	.word	0x00000170


	//   ....[2]....
        /*04bc*/ 	.word	0x000001e0


	//   ....[3]....
        /*04c0*/ 	.word	0x000123a0


	//   ....[4]....
        /*04c4*/ 	.word	0x00012440


	//   ....[5]....
        /*04c8*/ 	.word	0x00015f70


	//   ....[6]....
        /*04cc*/ 	.word	0x00015fe0


	//----- nvinfo : EIATTR_COOP_GROUP_MASK_REGIDS
	.align		4
.L_205:
        /*04d0*/ 	.byte	0x04, 0x29
        /*04d2*/ 	.short	(.L_207 - .L_206)


	//   ....[0]....
.L_206:
        /*04d4*/ 	.word	0xffffffff


	//   ....[1]....
        /*04d8*/ 	.word	0xffffffff


	//   ....[2]....
        /*04dc*/ 	.word	0xffffffff


	//   ....[3]....
        /*04e0*/ 	.word	0xffffffff


	//   ....[4]....
        /*04e4*/ 	.word	0xffffffff


	//   ....[5]....
        /*04e8*/ 	.word	0xffffffff


	//   ....[6]....
        /*04ec*/ 	.word	0xffffffff


	//   ....[7]....
        /*04f0*/ 	.word	0xffffffff


	//   ....[8]....
        /*04f4*/ 	.word	0xffffffff


	//   ....[9]....
        /*04f8*/ 	.word	0xffffffff


	//   ....[10]....
        /*04fc*/ 	.word	0xffffffff


	//   ....[11]....
        /*0500*/ 	.word	0xffffffff


	//   ....[12]....
        /*0504*/ 	.word	0xffffffff


	//   ....[13]....
        /*0508*/ 	.word	0xffffffff


	//   ....[14]....
        /*050c*/ 	.word	0xffffffff


	//   ....[15]....
        /*0510*/ 	.word	0xffffffff


	//   ....[16]....
        /*0514*/ 	.word	0xffffffff


	//   ....[17]....
        /*0518*/ 	.word	0xffffffff


	//   ....[18]....
        /*051c*/ 	.word	0xffffffff


	//   ....[19]....
        /*0520*/ 	.word	0xffffffff


	//   ....[20]....
        /*0524*/ 	.word	0xffffffff


	//   ....[21]....
        /*0528*/ 	.word	0xffffffff


	//   ....[22]....
        /*052c*/ 	.word	0xffffffff


	//   ....[23]....
        /*0530*/ 	.word	0xffffffff


	//   ....[24]....
        /*0534*/ 	.word	0xffffffff


	//   ....[25]....
        /*0538*/ 	.word	0xffffffff


	//   ....[26]....
        /*053c*/ 	.word	0xffffffff


	//   ....[27]....
        /*0540*/ 	.word	0xffffffff


	//   ....[28]....
        /*0544*/ 	.word	0xffffffff


	//   ....[29]....
        /*0548*/ 	.word	0xffffffff


	//   ....[30]....
        /*054c*/ 	.word	0xffffffff


	//   ....[31]....
        /*0550*/ 	.word	0xffffffff


	//   ....[32]....
        /*0554*/ 	.word	0xffffffff


	//   ....[33]....
        /*0558*/ 	.word	0xffffffff


	//   ....[34]....
        /*055c*/ 	.word	0xffffffff


	//   ....[35]....
        /*0560*/ 	.word	0xffffffff


	//   ....[36]....
        /*0564*/ 	.word	0xffffffff


	//   ....[37]....
        /*0568*/ 	.word	0xffffffff


	//   ....[38]....
        /*056c*/ 	.word	0xffffffff


	//   ....[39]....
        /*0570*/ 	.word	0xffffffff


	//   ....[40]....
        /*0574*/ 	.word	0xffffffff


	//   ....[41]....
        /*0578*/ 	.word	0xffffffff


	//   ....[42]....
        /*057c*/ 	.word	0xffffffff


	//   ....[43]....
        /*0580*/ 	.word	0xffffffff


	//   ....[44]....
        /*0584*/ 	.word	0xffffffff


	//   ....[45]....
        /*0588*/ 	.word	0xffffffff


	//   ....[46]....
        /*058c*/ 	.word	0xffffffff


	//   ....[47]....
        /*0590*/ 	.word	0xffffffff


	//   ....[48]....
        /*0594*/ 	.word	0xffffffff


	//   ....[49]....
        /*0598*/ 	.word	0xffffffff


	//   ....[50]....
        /*059c*/ 	.word	0xffffffff


	//   ....[51]....
        /*05a0*/ 	.word	0xffffffff


	//   ....[52]....
        /*05a4*/ 	.word	0xffffffff


	//   ....[53]....
        /*05a8*/ 	.word	0xffffffff


	//   ....[54]....
        /*05ac*/ 	.word	0xffffffff


	//   ....[55]....
        /*05b0*/ 	.word	0xffffffff


	//   ....[56]....
        /*05b4*/ 	.word	0xffffffff


	//   ....[57]....
        /*05b8*/ 	.word	0xffffffff


	//   ....[58]....
        /*05bc*/ 	.word	0xffffffff


	//   ....[59]....
        /*05c0*/ 	.word	0xffffffff


	//   ....[60]....
        /*05c4*/ 	.word	0xffffffff


	//   ....[61]....
        /*05c8*/ 	.word	0xffffffff


	//   ....[62]....
        /*05cc*/ 	.word	0xffffffff


	//   ....[63]....
        /*05d0*/ 	.word	0xffffffff


	//   ....[64]....
        /*05d4*/ 	.word	0xffffffff


	//   ....[65]....
        /*05d8*/ 	.word	0xffffffff


	//   ....[66]....
        /*05dc*/ 	.word	0xffffffff


	//   ....[67]....
        /*05e0*/ 	.word	0xffffffff


	//   ....[68]....
        /*05e4*/ 	.word	0xffffffff


	//   ....[69]....
        /*05e8*/ 	.word	0xffffffff


	//   ....[70]....
        /*05ec*/ 	.word	0xffffffff


	//   ....[71]....
        /*05f0*/ 	.word	0xffffffff


	//   ....[72]....
        /*05f4*/ 	.word	0xffffffff


	//   ....[73]....
        /*05f8*/ 	.word	0xffffffff


	//   ....[74]....
        /*05fc*/ 	.word	0xffffffff


	//   ....[75]....
        /*0600*/ 	.word	0xffffffff


	//   ....[76]....
        /*0604*/ 	.word	0xffffffff


	//   ....[77]....
        /*0608*/ 	.word	0xffffffff


	//   ....[78]....
        /*060c*/ 	.word	0xffffffff


	//   ....[79]....
        /*0610*/ 	.word	0xffffffff


	//   ....[80]....
        /*0614*/ 	.word	0xffffffff


	//   ....[81]....
        /*0618*/ 	.word	0xffffffff


	//   ....[82]....
        /*061c*/ 	.word	0xffffffff


	//   ....[83]....
        /*0620*/ 	.word	0xffffffff


	//   ....[84]....
        /*0624*/ 	.word	0xffffffff


	//   ....[85]....
        /*0628*/ 	.word	0xffffffff


	//   ....[86]....
        /*062c*/ 	.word	0xffffffff


	//   ....[87]....
        /*0630*/ 	.word	0xffffffff


	//   ....[88]....
        /*0634*/ 	.word	0xffffffff


	//   ....[89]....
        /*0638*/ 	.word	0xffffffff


	//   ....[90]....
        /*063c*/ 	.word	0xffffffff


	//   ....[91]....
        /*0640*/ 	.word	0xffffffff


	//   ....[92]....
        /*0644*/ 	.word	0xffffffff


	//   ....[93]....
        /*0648*/ 	.word	0xffffffff


	//   ....[94]....
        /*064c*/ 	.word	0xffffffff


	//   ....[95]....
        /*0650*/ 	.word	0xffffffff


	//   ....[96]....
        /*0654*/ 	.word	0xffffffff


	//   ....[97]....
        /*0658*/ 	.word	0xffffffff


	//   ....[98]....
        /*065c*/ 	.word	0xffffffff


	//   ....[99]....
        /*0660*/ 	.word	0xffffffff


	//   ....[100]....
        /*0664*/ 	.word	0xffffffff


	//   ....[101]....
        /*0668*/ 	.word	0xffffffff


	//   ....[102]....
        /*066c*/ 	.word	0xffffffff


	//   ....[103]....
        /*0670*/ 	.word	0xffffffff


	//   ....[104]....
        /*0674*/ 	.word	0xffffffff


	//   ....[105]....
        /*0678*/ 	.word	0xffffffff


	//   ....[106]....
        /*067c*/ 	.word	0xffffffff


	//   ....[107]....
        /*0680*/ 	.word	0xffffffff


	//   ....[108]....
        /*0684*/ 	.word	0xffffffff


	//   ....[109]....
        /*0688*/ 	.word	0xffffffff


	//   ....[110]....
        /*068c*/ 	.word	0xffffffff


	//   ....[111]....
        /*0690*/ 	.word	0x0500000f


	//   ....[112]....
        /*0694*/ 	.word	0x0500000f


	//   ....[113]....
        /*0698*/ 	.word	0x0500000f


	//   ....[114]....
        /*069c*/ 	.word	0x0500000f


	//   ....[115]....
        /*06a0*/ 	.word	0x0500000f


	//   ....[116]....
        /*06a4*/ 	.word	0x0500000f


	//   ....[117]....
        /*06a8*/ 	.word	0x0500000f


	//   ....[118]....
        /*06ac*/ 	.word	0x0500000f


	//   ....[119]....
        /*06b0*/ 	.word	0x0500000f


	//   ....[120]....
        /*06b4*/ 	.word	0x0500000f


	//   ....[121]....
        /*06b8*/ 	.word	0x0500000f


	//   ....[122]....
        /*06bc*/ 	.word	0x0500000f


	//   ....[123]....
        /*06c0*/ 	.word	0x0500000f


	//   ....[124]....
        /*06c4*/ 	.word	0x0500000f


	//   ....[125]....
        /*06c8*/ 	.word	0x0500000f


	//   ....[126]....
        /*06cc*/ 	.word	0x0500000f


	//   ....[127]....
        /*06d0*/ 	.word	0x0500000f


	//   ....[128]....
        /*06d4*/ 	.word	0x0500000f


	//   ....[129]....
        /*06d8*/ 	.word	0x0500000f


	//   ....[130]....
        /*06dc*/ 	.word	0x0500000f


	//   ....[131]....
        /*06e0*/ 	.word	0x0500000f


	//   ....[132]....
        /*06e4*/ 	.word	0x0500000f


	//   ....[133]....
        /*06e8*/ 	.word	0x0500000f


	//   ....[134]....
        /*06ec*/ 	.word	0x0500000f


	//   ....[135]....
        /*06f0*/ 	.word	0x0500000f


	//   ....[136]....
        /*06f4*/ 	.word	0x0500000f


	//   ....[137]....
        /*06f8*/ 	.word	0x0500000f


	//   ....[138]....
        /*06fc*/ 	.word	0x0500000f


	//   ....[139]....
        /*0700*/ 	.word	0x0500000f


	//   ....[140]....
        /*0704*/ 	.word	0x0500000f


	//   ....[141]....
        /*0708*/ 	.word	0x0500000f


	//   ....[142]....
        /*070c*/ 	.word	0x0500000f


	//   ....[143]....
        /*0710*/ 	.word	0x0500000f


	//   ....[144]....
        /*0714*/ 	.word	0x0500000f


	//   ....[145]....
        /*0718*/ 	.word	0x0500000f


	//   ....[146]....
        /*071c*/ 	.word	0x0500000f


	//----- nvinfo : EIATTR_COOP_GROUP_INSTR_OFFSETS
	.align		4
.L_207:
        /*0720*/ 	.byte	0x04, 0x28
        /*0722*/ 	.short	(.L_209 - .L_208)


	//   ....[0]....
.L_208:
        /*0724*/ 	.word	0x00000060


	//   ....[1]....
        /*0728*/ 	.word	0x00000140


	//   ....[2]....
        /*072c*/ 	.word	0x00000190


	//   ....[3]....
        /*0730*/ 	.word	0x000003c0


	//   ....[4]....
        /*0734*/ 	.word	0x00000520


	//   ....[5]....
        /*0738*/ 	.word	0x00000640


	//   ....[6]....
        /*073c*/ 	.word	0x000007a0


	//   ....[7]....
        /*0740*/ 	.word	0x00001e40


	//   ....[8]....
        /*0744*/ 	.word	0x00002670


	//   ....[9]....
        /*0748*/ 	.word	0x00003220


	//   ....[10]....
        /*074c*/ 	.word	0x000038c0


	//   ....[11]....
        /*0750*/ 	.word	0x000039d0


	//   ....[12]....
        /*0754*/ 	.word	0x00003fe0


	//   ....[13]....
        /*0758*/ 	.word	0x00004050


	//   ....[14]....
        /*075c*/ 	.word	0x00005940


	//   ....[15]....
        /*0760*/ 	.word	0x00005b60


	//   ....[16]....
        /*0764*/ 	.word	0x000068e0


	//   ....[17]....
        /*0768*/ 	.word	0x000069f0


	//   ....[18]....
        /*076c*/ 	.word	0x00006f70


	//   ....[19]....
        /*0770*/ 	.word	0x00006ff0


	//   ....[20]....
        /*0774*/ 	.word	0x00008990


	//   ....[21]....
        /*0778*/ 	.word	0x000089b0


	//   ....[22]....
        /*077c*/ 	.word	0x00008cc0


	//   ....[23]....
        /*0780*/ 	.word	0x00008d20


	//   ....[24]....
        /*0784*/ 	.word	0x0000a5d0


	//   ....[25]....
        /*0788*/ 	.word	0x0000a7a0


	//   ....[26]....
        /*078c*/ 	.word	0x0000b520


	//   ....[27]....
        /*0790*/ 	.word	0x0000b630


	//   ....[28]....
        /*0794*/ 	.word	0x0000bbd0


	//   ....[29]....
        /*0798*/ 	.word	0x0000bc60


	//   ....[30]....
        /*079c*/ 	.word	0x0000cac0


	//   ....[31]....
        /*07a0*/ 	.word	0x0000cb00


	//   ....[32]....
        /*07a4*/ 	.word	0x0000cc30


	//   ....[33]....
        /*07a8*/ 	.word	0x0000cc50


	//   ....[34]....
        /*07ac*/ 	.word	0x0000df20


	//   ....[35]....
        /*07b0*/ 	.word	0x0000df60


	//   ....[36]....
        /*07b4*/ 	.word	0x0000df90


	//   ....[37]....
        /*07b8*/ 	.word	0x0000dfc0


	//   ....[38]....
        /*07bc*/ 	.word	0x0000e690


	//   ....[39]....
        /*07c0*/ 	.word	0x0000e6d0


	//   ....[40]....
        /*07c4*/ 	.word	0x0000e7a0


	//   ....[41]....
        /*07c8*/ 	.word	0x0000e7c0


	//   ....[42]....
        /*07cc*/ 	.word	0x0000e890


	//   ....[43]....
        /*07d0*/ 	.word	0x0000e8b0


	//   ....[44]....
        /*07d4*/ 	.word	0x0000e990


	//   ....[45]....
        /*07d8*/ 	.word	0x0000e9b0


	//   ....[46]....
        /*07dc*/ 	.word	0x0000edb0


	//   ....[47]....
        /*07e0*/ 	.word	0x0000edc0


	//   ....[48]....
        /*07e4*/ 	.word	0x0000f210


	//   ....[49]....
        /*07e8*/ 	.word	0x0000f220


	//   ....[50]....
        /*07ec*/ 	.word	0x000100a0


	//   ....[51]....
        /*07f0*/ 	.word	0x000100c0


	//   ....[52]....
        /*07f4*/ 	.word	0x00010190


	//   ....[53]....
        /*07f8*/ 	.word	0x000101b0


	//   ....[54]....
        /*07fc*/ 	.word	0x00010280


	//   ....[55]....
        /*0800*/ 	.word	0x000102a0


	//   ....[56]....
        /*0804*/ 	.word	0x00010380


	//   ....[57]....
        /*0808*/ 	.word	0x000103a0


	//   ....[58]....
        /*080c*/ 	.word	0x00010510


	//   ....[59]....
        /*0810*/ 	.word	0x00010750


	//   ....[60]....
        /*0814*/ 	.word	0x00010780


	//   ....[61]....
        /*0818*/ 	.word	0x000107b0


	//   ....[62]....
        /*081c*/ 	.word	0x000107e0


	//   ....[63]....
        /*0820*/ 	.word	0x00010810


	//   ....[64]....
        /*0824*/ 	.word	0x00010840


	//   ....[65]....
        /*0828*/ 	.word	0x000109f0


	//   ....[66]....
        /*082c*/ 	.word	0x00010a20


	//   ....[67]....
        /*0830*/ 	.word	0x00010a50


	//   ....[68]....
        /*0834*/ 	.word	0x00010a80


	//   ....[69]....
        /*0838*/ 	.word	0x00010ab0


	//   ....[70]....
        /*083c*/ 	.word	0x00010ae0


	//   ....[71]....
        /*0840*/ 	.word	0x00010b80


	//   ....[72]....
        /*0844*/ 	.word	0x00010bb0


	//   ....[73]....
        /*0848*/ 	.word	0x00010bc0


	//   ....[74]....
        /*084c*/ 	.word	0x00010bf0


	//   ....[75]....
        /*0850*/ 	.word	0x00012990


	//   ....[76]....
        /*0854*/ 	.word	0x000135d0


	//   ....[77]....
        /*0858*/ 	.word	0x000135f0


	//   ....[78]....
        /*085c*/ 	.word	0x00013600


	//   ....[79]....
        /*0860*/ 	.word	0x00013630


	//   ....[80]....
        /*0864*/ 	.word	0x00013750


	//   ....[81]....
        /*0868*/ 	.word	0x00013760


	//   ....[82]....
        /*086c*/ 	.word	0x00013800


	//   ....[83]....
        /*0870*/ 	.word	0x00013810


	//   ....[84]....
        /*0874*/ 	.word	0x000138b0


	//   ....[85]....
        /*0878*/ 	.word	0x000138c0


	//   ....[86]....
        /*087c*/ 	.word	0x00013960


	//   ....[87]....
        /*0880*/ 	.word	0x00013970


	//   ....[88]....
        /*0884*/ 	.word	0x000139f0


	//   ....[89]....
        /*0888*/ 	.word	0x00013a20


	//   ....[90]....
        /*088c*/ 	.word	0x00013a70


	//   ....[91]....
        /*0890*/ 	.word	0x00013ab0


	//   ....[92]....
        /*0894*/ 	.word	0x000166c0


	//   ....[93]....
        /*0898*/ 	.word	0x00016740


	//   ....[94]....
        /*089c*/ 	.word	0x00016770


	//   ....[95]....
        /*08a0*/ 	.word	0x00016780


	//   ....[96]....
        /*08a4*/ 	.word	0x000167b0


	//   ....[97]....
        /*08a8*/ 	.word	0x000167e0


	//   ....[98]....
        /*08ac*/ 	.word	0x00016810


	//   ....[99]....
        /*08b0*/ 	.word	0x00016840


	//   ....[100]....
        /*08b4*/ 	.word	0x00016a10


	//   ....[101]....
        /*08b8*/ 	.word	0x00016a40


	//   ....[102]....
        /*08bc*/ 	.word	0x00016a70


	//   ....[103]....
        /*08c0*/ 	.word	0x00016aa0


	//   ....[104]....
        /*08c4*/ 	.word	0x00016ad0


	//   ....[105]....
        /*08c8*/ 	.word	0x00016b00


	//   ....[106]....
        /*08cc*/ 	.word	0x00016bd0


	//   ....[107]....
        /*08d0*/ 	.word	0x00016bf0


	//   ....[108]....
        /*08d4*/ 	.word	0x00016c00


	//   ....[109]....
        /*08d8*/ 	.word	0x00016c80


	//   ....[110]....
        /*08dc*/ 	.word	0x000177d0


	//   ....[111]....
        /*08e0*/ 	.word	0x00017e60


	//   ....[112]....
        /*08e4*/ 	.word	0x00018040


	//   ....[113]....
        /*08e8*/ 	.word	0x00018090


	//   ....[114]....
        /*08ec*/ 	.word	0x000181c0


	//   ....[115]....
        /*08f0*/ 	.word	0x00018210


	//   ....[116]....
        /*08f4*/ 	.word	0x00018350


	//   ....[117]....
        /*08f8*/ 	.word	0x000183c0


	//   ....[118]....
        /*08fc*/ 	.word	0x000184f0


	//   ....[119]....
        /*0900*/ 	.word	0x00018540


	//   ....[120]....
        /*0904*/ 	.word	0x00018670


	//   ....[121]....
        /*0908*/ 	.word	0x000186c0


	//   ....[122]....
        /*090c*/ 	.word	0x000187f0


	//   ....[123]....
        /*0910*/ 	.word	0x00018840


	//   ....[124]....
        /*0914*/ 	.word	0x00018950


	//   ....[125]....
        /*0918*/ 	.word	0x000189c0


	//   ....[126]....
        /*091c*/ 	.word	0x00018ad0


	//   ....[127]....
        /*0920*/ 	.word	0x00018b20


	//   ....[128]....
        /*0924*/ 	.word	0x00018e50


	//   ....[129]....
        /*0928*/ 	.word	0x00018ef0


	//   ....[130]....
        /*092c*/ 	.word	0x00019090


	//   ....[131]....
        /*0930*/ 	.word	0x00019110


	//   ....[132]....
        /*0934*/ 	.word	0x00019190


	//   ....[133]....
        /*0938*/ 	.word	0x00019210


	//   ....[134]....
        /*093c*/ 	.word	0x00019290


	//   ....[135]....
        /*0940*/ 	.word	0x00019320


	//   ....[136]....
        /*0944*/ 	.word	0x000193c0


	//   ....[137]....
        /*0948*/ 	.word	0x00019470


	//   ....[138]....
        /*094c*/ 	.word	0x000194f0


	//   ....[139]....
        /*0950*/ 	.word	0x00019570


	//   ....[140]....
        /*0954*/ 	.word	0x000195f0


	//   ....[141]....
        /*0958*/ 	.word	0x00019680


	//   ....[142]....
        /*095c*/ 	.word	0x00019700


	//   ....[143]....
        /*0960*/ 	.word	0x000197b0


	//   ....[144]....
        /*0964*/ 	.word	0x00019800


	//   ....[145]....
        /*0968*/ 	.word	0x000198c0


	//   ....[146]....
        /*096c*/ 	.word	0x000199f0


	//----- nvinfo : EIATTR_REG_RECONFIG
	.align		4
.L_209:
        /*0970*/ 	.byte	0x01, 0x54
	.zero		2


	//----- nvinfo : EIATTR_SYSCALL_OFFSETS
	.align		4
        /*0974*/ 	.byte	0x04, 0x46
        /*0976*/ 	.short	(.L_211 - .L_210)


	//   ....[0]....
.L_210:
        /*0978*/ 	.word	0x00002020


	//   ....[1]....
        /*097c*/ 	.word	0x000125b0


	//   ....[2]....
        /*0980*/ 	.word	0x00012700


	//   ....[3]....
        /*0984*/ 	.word	0x000127f0


	//   ....[4]....
        /*0988*/ 	.word	0x000130f0


	//----- nvinfo : EIATTR_MBARRIER_INSTR_OFFSETS
	.align		4
.L_211:
        /*098c*/ 	.byte	0x04, 0x39
        /*098e*/ 	.short	(.L_213 - .L_212)


	//   ....[0]....
.L_212:
        /*0990*/ 	.word	0x00000270
        /*0994*/ 	.word	0x000000ff
        /*0998*/ 	.word	0x0002a800
        /*099c*/ 	.short	0x0100
        /*099e*/ 	.byte	0x08
	.zero		1


	//   ....[1]....
        /*09a0*/ 	.word	0x00000280
        /*09a4*/ 	.word	0x000000ff
        /*09a8*/ 	.word	0x0002a820
        /*09ac*/ 	.short	0x0100
        /*09ae*/ 	.byte	0x08
	.zero		1


	//   ....[2]....
        /*09b0*/ 	.word	0x00000370
        /*09b4*/ 	.word	0x000000ff
        /*09b8*/ 	.word	0x0002a830
        /*09bc*/ 	.short	0x0100
        /*09be*/ 	.byte	0x08
	.zero		1


	//   ....[3]....
        /*09c0*/ 	.word	0x00000380
        /*09c4*/ 	.word	0x000000ff
        /*09c8*/ 	.word	0x0002a840
        /*09cc*/ 	.short	0x0100
        /*09ce*/ 	.byte	0x08
	.zero		1


	//   ....[4]....
        /*09d0*/ 	.word	0x00000390
        /*09d4*/ 	.word	0x000000ff
        /*09d8*/ 	.word	0x0002a838
        /*09dc*/ 	.short	0x0100
        /*09de*/ 	.byte	0x08
	.zero		1


	//   ....[5]....
        /*09e0*/ 	.word	0x000003a0
        /*09e4*/ 	.word	0x000000ff
        /*09e8*/ 	.word	0x0002a848
        /*09ec*/ 	.short	0x0100
        /*09ee*/ 	.byte	0x08
	.zero		1


	//   ....[6]....
        /*09f0*/ 	.word	0x000004d0
        /*09f4*/ 	.word	0x000000ff
        /*09f8*/ 	.word	0x0002a850
        /*09fc*/ 	.short	0x0100
        /*09fe*/ 	.byte	0x08
	.zero		1


	//   ....[7]....
        /*0a00*/ 	.word	0x000004e0
        /*0a04*/ 	.word	0x000000ff
        /*0a08*/ 	.word	0x0002a860
        /*0a0c*/ 	.short	0x0100
        /*0a0e*/ 	.byte	0x08
	.zero		1


	//   ....[8]....
        /*0a10*/ 	.word	0x000004f0
        /*0a14*/ 	.word	0x000000ff
        /*0a18*/ 	.word	0x0002a858
        /*0a1c*/ 	.short	0x0100
        /*0a1e*/ 	.byte	0x08
	.zero		1


	//   ....[9]....
        /*0a20*/ 	.word	0x00000500
        /*0a24*/ 	.word	0x000000ff
        /*0a28*/ 	.word	0x0002a868
        /*0a2c*/ 	.short	0x0100
        /*0a2e*/ 	.byte	0x08
	.zero		1


	//   ....[10]....
        /*0a30*/ 	.word	0x000005f0
        /*0a34*/ 	.word	0x000000ff
        /*0a38*/ 	.word	0x0002a870
        /*0a3c*/ 	.short	0x0100
        /*0a3e*/ 	.byte	0x06
	.zero		1


	//   ....[11]....
        /*0a40*/ 	.word	0x00000600
        /*0a44*/ 	.word	0x000000ff
        /*0a48*/ 	.word	0x0002a880
        /*0a4c*/ 	.short	0x0100
        /*0a4e*/ 	.byte	0x06
	.zero		1


	//   ....[12]....
        /*0a50*/ 	.word	0x00000610
        /*0a54*/ 	.word	0x000000ff
        /*0a58*/ 	.word	0x0002a878
        /*0a5c*/ 	.short	0x0100
        /*0a5e*/ 	.byte	0x06
	.zero		1


	//   ....[13]....
        /*0a60*/ 	.word	0x00000620
        /*0a64*/ 	.word	0x000000ff
        /*0a68*/ 	.word	0x0002a888
        /*0a6c*/ 	.short	0x0100
        /*0a6e*/ 	.byte	0x06
	.zero		1


	//   ....[14]....
        /*0a70*/ 	.word	0x00000750
        /*0a74*/ 	.word	0x000000ff
        /*0a78*/ 	.word	0x0002a890
        /*0a7c*/ 	.short	0x0100
        /*0a7e*/ 	.byte	0x08
	.zero		1


	//   ....[15]....
        /*0a80*/ 	.word	0x00000760
        /*0a84*/ 	.word	0x000000ff
        /*0a88*/ 	.word	0x0002a8a0
        /*0a8c*/ 	.short	0x0100
        /*0a8e*/ 	.byte	0x08
	.zero		1


	//   ....[16]....
        /*0a90*/ 	.word	0x00000770
        /*0a94*/ 	.word	0x000000ff
        /*0a98*/ 	.word	0x0002a898
        /*0a9c*/ 	.short	0x0100
        /*0a9e*/ 	.byte	0x08
	.zero		1


	//   ....[17]....
        /*0aa0*/ 	.word	0x00000780
        /*0aa4*/ 	.word	0x000000ff
        /*0aa8*/ 	.word	0x0002a8a8
        /*0aac*/ 	.short	0x0100
        /*0aae*/ 	.byte	0x08
	.zero		1


	//   ....[18]....
        /*0ab0*/ 	.word	0x000008b0
        /*0ab4*/ 	.word	0x000000ff
        /*0ab8*/ 	.word	0x0002a8b0
        /*0abc*/ 	.short	0x0100
        /*0abe*/ 	.byte	0x08
	.zero		1


	//   ....[19]....
        /*0ac0*/ 	.word	0x000008c0
        /*0ac4*/ 	.word	0x000000ff
        /*0ac8*/ 	.word	0x0002a8c0
        /*0acc*/ 	.short	0x0100
        /*0ace*/ 	.byte	0x08
	.zero		1


	//   ....[20]....
        /*0ad0*/ 	.word	0x000008d0
        /*0ad4*/ 	.word	0x000000ff
        /*0ad8*/ 	.word	0x0002a8b8
        /*0adc*/ 	.short	0x0100
        /*0ade*/ 	.byte	0x08
	.zero		1


	//   ....[21]....
        /*0ae0*/ 	.word	0x000008e0
        /*0ae4*/ 	.word	0x000000ff
        /*0ae8*/ 	.word	0x0002a8c8
        /*0aec*/ 	.short	0x0100
        /*0aee*/ 	.byte	0x08
	.zero		1


	//   ....[22]....
        /*0af0*/ 	.word	0x000020c0
        /*0af4*/ 	.word	0x000000ff
        /*0af8*/ 	.word	0x0002a800
        /*0afc*/ 	.short	0x010a
        /*0afe*/ 	.byte	0x25
	.zero		1


	//   ....[23]....
        /*0b00*/ 	.word	0x00002140
        /*0b04*/ 	.word	0x00000003
        /*0b08*/ 	.word	0x0002a830
        /*0b0c*/ 	.short	0x010a
        /*0b0e*/ 	.byte	0x3f
	.zero		1


	//   ....[24]....
        /*0b10*/ 	.word	0x000021b0
        /*0b14*/ 	.word	0x00000003
        /*0b18*/ 	.word	0x0002a830
        /*0b1c*/ 	.short	0x010a
        /*0b1e*/ 	.byte	0x3f
	.zero		1


	//   ....[25]....
        /*0b20*/ 	.word	0x00002900
        /*0b24*/ 	.word	0x00000000
        /*0b28*/ 	.word	0x00000000
        /*0b2c*/ 	.short	0x0101
        /*0b2e*/ 	.byte	0x3f
	.zero		1


	//   ....[26]....
        /*0b30*/ 	.word	0x00004d10
        /*0b34*/ 	.word	0x000000ff
        /*0b38*/ 	.word	0x0002a830
        /*0b3c*/ 	.short	0x010a
        /*0b3e*/ 	.byte	0x06
	.zero		1


	//   ....[27]....
        /*0b40*/ 	.word	0x00004d50
        /*0b44*/ 	.word	0x000000ff
        /*0b48*/ 	.word	0x0002a830
        /*0b4c*/ 	.short	0x010a
        /*0b4e*/ 	.byte	0x06
	.zero		1


	//   ....[28]....
        /*0b50*/ 	.word	0x000055d0
        /*0b54*/ 	.word	0x000000ff
        /*0b58*/ 	.word	0x0002a850
        /*0b5c*/ 	.short	0x010a
        /*0b5e*/ 	.byte	0x05
	.zero		1


	//   ....[29]....
        /*0b60*/ 	.word	0x00005610
        /*0b64*/ 	.word	0x000000ff
        /*0b68*/ 	.word	0x0002a850
        /*0b6c*/ 	.short	0x010a
        /*0b6e*/ 	.byte	0x05
	.zero		1


	//   ....[30]....
        /*0b70*/ 	.word	0x00005970
        /*0b74*/ 	.word	0x00000000
        /*0b78*/ 	.word	0x00000000
        /*0b7c*/ 	.short	0x0101
        /*0b7e*/ 	.byte	0x3f
	.zero		1


	//   ....[31]....
        /*0b80*/ 	.word	0x000072b0
        /*0b84*/ 	.word	0x0000006b
        /*0b88*/ 	.word	0x00000000
        /*0b8c*/ 	.short	0x0101
        /*0b8e*/ 	.byte	0x3f
	.zero		1


	//   ....[32]....
        /*0b90*/ 	.word	0x00007d50
        /*0b94*/ 	.word	0x000000ff
        /*0b98*/ 	.word	0x0002a830
        /*0b9c*/ 	.short	0x010a
        /*0b9e*/ 	.byte	0x05
	.zero		1


	//   ....[33]....
        /*0ba0*/ 	.word	0x00007d90
        /*0ba4*/ 	.word	0x000000ff
        /*0ba8*/ 	.word	0x0002a830
        /*0bac*/ 	.short	0x010a
        /*0bae*/ 	.byte	0x05
	.zero		1


	//   ....[34]....
        /*0bb0*/ 	.word	0x00008610
        /*0bb4*/ 	.word	0x000000ff
        /*0bb8*/ 	.word	0x0002a850
        /*0bbc*/ 	.short	0x010a
        /*0bbe*/ 	.byte	0x05
	.zero		1


	//   ....[35]....
        /*0bc0*/ 	.word	0x00008650
        /*0bc4*/ 	.word	0x000000ff
        /*0bc8*/ 	.word	0x0002a850
        /*0bcc*/ 	.short	0x010a
        /*0bce*/ 	.byte	0x05
	.zero		1


	//   ....[36]....
        /*0bd0*/ 	.word	0x000093b0
        /*0bd4*/ 	.word	0x0000005b
        /*0bd8*/ 	.word	0x00000000
        /*0bdc*/ 	.short	0x0101
        /*0bde*/ 	.byte	0x3f
	.zero		1


	//   ....[37]....
        /*0be0*/ 	.word	0x00009420
        /*0be4*/ 	.word	0x0000005f
        /*0be8*/ 	.word	0x00000000
        /*0bec*/ 	.short	0x0101
        /*0bee*/ 	.byte	0x3f
	.zero		1


	//   ....[38]....
        /*0bf0*/ 	.word	0x00009960
        /*0bf4*/ 	.word	0x000000ff
        /*0bf8*/ 	.word	0x0002a830
        /*0bfc*/ 	.short	0x010a
        /*0bfe*/ 	.byte	0x05
	.zero		1


	//   ....[39]....
        /*0c00*/ 	.word	0x000099a0
        /*0c04*/ 	.word	0x000000ff
        /*0c08*/ 	.word	0x0002a830
        /*0c0c*/ 	.short	0x010a
        /*0c0e*/ 	.byte	0x05
	.zero		1


	//   ....[40]....
        /*0c10*/ 	.word	0x0000a220
        /*0c14*/ 	.word	0x000000ff
        /*0c18*/ 	.word	0x0002a850
        /*0c1c*/ 	.short	0x010a
        /*0c1e*/ 	.byte	0x05
	.zero		1


	//   ....[41]....
        /*0c20*/ 	.word	0x0000a260
        /*0c24*/ 	.word	0x000000ff
        /*0c28*/ 	.word	0x0002a850
        /*0c2c*/ 	.short	0x010a
        /*0c2e*/ 	.byte	0x05
	.zero		1


	//   ....[42]....
        /*0c30*/ 	.word	0x0000a540
        /*0c34*/ 	.word	0x00000000
        /*0c38*/ 	.word	0x00000000
        /*0c3c*/ 	.short	0x0101
        /*0c3e*/ 	.byte	0x3f
	.zero		1


	//   ....[43]....
        /*0c40*/ 	.word	0x0000bcd0
        /*0c44*/ 	.word	0x0000006d
        /*0c48*/ 	.word	0x00000000
        /*0c4c*/ 	.short	0x0101
        /*0c4e*/ 	.byte	0x3f
	.zero		1


	//   ....[44]....
        /*0c50*/ 	.word	0x0000ca30
        /*0c54*/ 	.word	0x000000ff
        /*0c58*/ 	.word	0x0002a850
        /*0c5c*/ 	.short	0x010a
        /*0c5e*/ 	.byte	0x05
	.zero		1


	//   ....[45]....
        /*0c60*/ 	.word	0x0000ca70
        /*0c64*/ 	.word	0x000000ff
        /*0c68*/ 	.word	0x0002a850
        /*0c6c*/ 	.short	0x010a
        /*0c6e*/ 	.byte	0x05
	.zero		1


	//   ....[46]....
        /*0c70*/ 	.word	0x0000cf10
        /*0c74*/ 	.word	0x0000000a
        /*0c78*/ 	.word	0x00000000
        /*0c7c*/ 	.short	0x0101
        /*0c7e*/ 	.byte	0x3f
	.zero		1


	//   ....[47]....
        /*0c80*/ 	.word	0x0000e6c0
        /*0c84*/ 	.word	0x00000010
        /*0c88*/ 	.word	0x00000000
        /*0c8c*/ 	.short	0x0101
        /*0c8e*/ 	.byte	0x3f
	.zero		1


	//   ....[48]....
        /*0c90*/ 	.word	0x0000ebe0
        /*0c94*/ 	.word	0x00000006
        /*0c98*/ 	.word	0x00000000
        /*0c9c*/ 	.short	0x0101
        /*0c9e*/ 	.byte	0x3f
	.zero		1


	//   ....[49]....
        /*0ca0*/ 	.word	0x00012c10
        /*0ca4*/ 	.word	0x00000000
        /*0ca8*/ 	.word	0x0002a840
        /*0cac*/ 	.short	0x010a
        /*0cae*/ 	.byte	0x3f
	.zero		1


	//   ....[50]....
        /*0cb0*/ 	.word	0x00013bd0
        /*0cb4*/ 	.word	0x00000012
        /*0cb8*/ 	.word	0x0002a800
        /*0cbc*/ 	.short	0x0107
        /*0cbe*/ 	.byte	0x3f
	.zero		1


	//   ....[51]....
        /*0cc0*/ 	.word	0x00013ce0
        /*0cc4*/ 	.word	0x00000012
        /*0cc8*/ 	.word	0x0002a800
        /*0ccc*/ 	.short	0x0101
        /*0cce*/ 	.byte	0x3f
	.zero		1


	//   ....[52]....
        /*0cd0*/ 	.word	0x00013d00
        /*0cd4*/ 	.word	0x00000012
        /*0cd8*/ 	.word	0x0002a820
        /*0cdc*/ 	.short	0x010a
        /*0cde*/ 	.byte	0x3f
	.zero		1


	//   ....[53]....
        /*0ce0*/ 	.word	0x00014130
        /*0ce4*/ 	.word	0x00000003
        /*0ce8*/ 	.word	0x0002a840
        /*0cec*/ 	.short	0x010a
        /*0cee*/ 	.byte	0x3f
	.zero		1


	//   ....[54]....
        /*0cf0*/ 	.word	0x000145c0
        /*0cf4*/ 	.word	0x00000003
        /*0cf8*/ 	.word	0x00000060
        /*0cfc*/ 	.short	0x010a
        /*0cfe*/ 	.byte	0x3f
	.zero		1


	//   ....[55]....
        /*0d00*/ 	.word	0x00014c50
        /*0d04*/ 	.word	0x00000003
        /*0d08*/ 	.word	0x0002a840
        /*0d0c*/ 	.short	0x010a
        /*0d0e*/ 	.byte	0x3f
	.zero		1


	//   ....[56]....
        /*0d10*/ 	.word	0x000150e0
        /*0d14*/ 	.word	0x00000002
        /*0d18*/ 	.word	0x00000060
        /*0d1c*/ 	.short	0x010a
        /*0d1e*/ 	.byte	0x3f
	.zero		1


	//   ....[57]....
        /*0d20*/ 	.word	0x000156c0
        /*0d24*/ 	.word	0x00000002
        /*0d28*/ 	.word	0x0002a840
        /*0d2c*/ 	.short	0x010a
        /*0d2e*/ 	.byte	0x3f
	.zero		1


	//   ....[58]....
        /*0d30*/ 	.word	0x00015b50
        /*0d34*/ 	.word	0x00000002
        /*0d38*/ 	.word	0x00000060
        /*0d3c*/ 	.short	0x010a
        /*0d3e*/ 	.byte	0x3f
	.zero		1


	//   ....[59]....
        /*0d40*/ 	.word	0x000160e0
        /*0d44*/ 	.word	0x00000000
        /*0d48*/ 	.word	0x0002a860
        /*0d4c*/ 	.short	0x010a
        /*0d4e*/ 	.byte	0x3f
	.zero		1


	//   ....[60]....
        /*0d50*/ 	.word	0x00017750
        /*0d54*/ 	.word	0x00000000
        /*0d58*/ 	.word	0x0002a820
        /*0d5c*/ 	.short	0x010a
        /*0d5e*/ 	.byte	0x3f
	.zero		1


	//   ....[61]....
        /*0d60*/ 	.word	0x00017960
        /*0d64*/ 	.word	0x00000006
        /*0d68*/ 	.word	0x00000000
        /*0d6c*/ 	.short	0x010a
        /*0d6e*/ 	.byte	0x3f
	.zero		1


	//   ....[62]....
        /*0d70*/ 	.word	0x00017990
        /*0d74*/ 	.word	0x00000007
        /*0d78*/ 	.word	0x00000000
        /*0d7c*/ 	.short	0x010a
        /*0d7e*/ 	.byte	0x3f
	.zero		1


	//   ....[63]....
        /*0d80*/ 	.word	0x000179f0
        /*0d84*/ 	.word	0x00000004
        /*0d88*/ 	.word	0x00000000
        /*0d8c*/ 	.short	0x010a
        /*0d8e*/ 	.byte	0x3f
	.zero		1


	//   ....[64]....
        /*0d90*/ 	.word	0x00017a20
        /*0d94*/ 	.word	0x00000003
        /*0d98*/ 	.word	0x00000000
        /*0d9c*/ 	.short	0x010a
        /*0d9e*/ 	.byte	0x3f
	.zero		1


	//   ....[65]....
        /*0da0*/ 	.word	0x00017a90
        /*0da4*/ 	.word	0x00000003
        /*0da8*/ 	.word	0x0002a800
        /*0dac*/ 	.short	0x010a
        /*0dae*/ 	.byte	0x3f
	.zero		1


	//   ....[66]....
        /*0db0*/ 	.word	0x00017ae0
        /*0db4*/ 	.word	0x00000003
        /*0db8*/ 	.word	0x0002a830
        /*0dbc*/ 	.short	0x010a
        /*0dbe*/ 	.byte	0x3f
	.zero		1


	//   ....[67]....
        /*0dc0*/ 	.word	0x00017b40
        /*0dc4*/ 	.word	0x0000000c
        /*0dc8*/ 	.word	0x0002a830
        /*0dcc*/ 	.short	0x010a
        /*0dce*/ 	.byte	0x3f
	.zero		1


	//   ....[68]....
        /*0dd0*/ 	.word	0x00017ba0
        /*0dd4*/ 	.word	0x00000009
        /*0dd8*/ 	.word	0x0002a850
        /*0ddc*/ 	.short	0x010a
        /*0dde*/ 	.byte	0x3f
	.zero		1


	//   ....[69]....
        /*0de0*/ 	.word	0x00017c00
        /*0de4*/ 	.word	0x00000008
        /*0de8*/ 	.word	0x0002a830
        /*0dec*/ 	.short	0x010a
        /*0dee*/ 	.byte	0x3f
	.zero		1


	//   ....[70]....
        /*0df0*/ 	.word	0x00017c60
        /*0df4*/ 	.word	0x00000003
        /*0df8*/ 	.word	0x0002a850
        /*0dfc*/ 	.short	0x010a
        /*0dfe*/ 	.byte	0x3f
	.zero		1


	//   ....[71]....
        /*0e00*/ 	.word	0x00017cc0
        /*0e04*/ 	.word	0x00000008
        /*0e08*/ 	.word	0x0002a830
        /*0e0c*/ 	.short	0x010a
        /*0e0e*/ 	.byte	0x3f
	.zero		1


	//   ....[72]....
        /*0e10*/ 	.word	0x00017d20
        /*0e14*/ 	.word	0x00000003
        /*0e18*/ 	.word	0x0002a850
        /*0e1c*/ 	.short	0x010a
        /*0e1e*/ 	.byte	0x3f
	.zero		1


	//   ....[73]....
        /*0e20*/ 	.word	0x00017d80
        /*0e24*/ 	.word	0x00000005
        /*0e28*/ 	.word	0x0002a850
        /*0e2c*/ 	.short	0x010a
        /*0e2e*/ 	.byte	0x3f
	.zero		1


	//   ....[74]....
        /*0e30*/ 	.word	0x00017f20
        /*0e34*/ 	.word	0x00000000
        /*0e38*/ 	.word	0x0002a840
        /*0e3c*/ 	.short	0x010a
        /*0e3e*/ 	.byte	0x3f
	.zero		1


	//   ....[75]....
        /*0e40*/ 	.word	0x00018b60
        /*0e44*/ 	.word	0x00000012
        /*0e48*/ 	.word	0x0002a820
        /*0e4c*/ 	.short	0x010a
        /*0e4e*/ 	.byte	0x3f
	.zero		1


	//   ....[76]....
        /*0e50*/ 	.word	0x00018bb0
        /*0e54*/ 	.word	0x00000003
        /*0e58*/ 	.word	0x0002a840
        /*0e5c*/ 	.short	0x010a
        /*0e5e*/ 	.byte	0x3f
	.zero		1


	//   ....[77]....
        /*0e60*/ 	.word	0x00018c00
        /*0e64*/ 	.word	0x00000003
        /*0e68*/ 	.word	0x00000060
        /*0e6c*/ 	.short	0x010a
        /*0e6e*/ 	.byte	0x3f
	.zero		1


	//   ....[78]....
        /*0e70*/ 	.word	0x00018c50
        /*0e74*/ 	.word	0x00000003
        /*0e78*/ 	.word	0x0002a840
        /*0e7c*/ 	.short	0x010a
        /*0e7e*/ 	.byte	0x3f
	.zero		1


	//   ....[79]....
        /*0e80*/ 	.word	0x00018ca0
        /*0e84*/ 	.word	0x00000002
        /*0e88*/ 	.word	0x00000060
        /*0e8c*/ 	.short	0x010a
        /*0e8e*/ 	.byte	0x3f
	.zero		1


	//   ....[80]....
        /*0e90*/ 	.word	0x00018cf0
        /*0e94*/ 	.word	0x00000002
        /*0e98*/ 	.word	0x0002a840
        /*0e9c*/ 	.short	0x010a
        /*0e9e*/ 	.byte	0x3f
	.zero		1


	//   ....[81]....
        /*0ea0*/ 	.word	0x00018d40
        /*0ea4*/ 	.word	0x00000002
        /*0ea8*/ 	.word	0x00000060
        /*0eac*/ 	.short	0x010a
        /*0eae*/ 	.byte	0x3f
	.zero		1


	//   ....[82]....
        /*0eb0*/ 	.word	0x00018d90
        /*0eb4*/ 	.word	0x00000000
        /*0eb8*/ 	.word	0x0002a860
        /*0ebc*/ 	.short	0x010a
        /*0ebe*/ 	.byte	0x3f
	.zero		1


	//   ....[83]....
        /*0ec0*/ 	.word	0x00019910
        /*0ec4*/ 	.word	0x00000000
        /*0ec8*/ 	.word	0x0002a820
        /*0ecc*/ 	.short	0x010a
        /*0ece*/ 	.byte	0x3f
	.zero		1


	//   ....[84]....
        /*0ed0*/ 	.word	0x00019ab0
        /*0ed4*/ 	.word	0x00000006
        /*0ed8*/ 	.word	0x00000000
        /*0edc*/ 	.short	0x010a
        /*0ede*/ 	.byte	0x3f
	.zero		1


	//   ....[85]....
        /*0ee0*/ 	.word	0x00019b00
        /*0ee4*/ 	.word	0x00000007
        /*0ee8*/ 	.word	0x00000000
        /*0eec*/ 	.short	0x010a
        /*0eee*/ 	.byte	0x3f
	.zero		1


	//   ....[86]....
        /*0ef0*/ 	.word	0x00019b50
        /*0ef4*/ 	.word	0x00000004
        /*0ef8*/ 	.word	0x00000000
        /*0efc*/ 	.short	0x010a
        /*0efe*/ 	.byte	0x3f
	.zero		1


	//----- nvinfo : EIATTR_NUM_MBARRIERS
	.align		4
.L_213:
        /*0f00*/ 	.byte	0x03, 0x38
        /*0f02*/ 	.short	0x0016


	//----- nvinfo : EIATTR_EXIT_INSTR_OFFSETS
	.align		4
        /*0f04*/ 	.byte	0x04, 0x1c
        /*0f06*/ 	.short	(.L_215 - .L_214)


	//   ....[0]....
.L_214:
        /*0f08*/ 	.word	0x00000a50


	//   ....[1]....
        /*0f0c*/ 	.word	0x000104b0


	//   ....[2]....
        /*0f10*/ 	.word	0x00017a70


	//----- nvinfo : EIATTR_MAX_THREADS
	.align		4
.L_215:
        /*0f14*/ 	.byte	0x04, 0x05
        /*0f16*/ 	.short	(.L_217 - .L_216)
.L_216:
        /*0f18*/ 	.word	0x00000180
        /*0f1c*/ 	.word	0x00000001
        /*0f20*/ 	.word	0x00000001


	//----- nvinfo : EIATTR_CRS_STACK_SIZE
	.align		4
.L_217:
        /*0f24*/ 	.byte	0x04, 0x1e
        /*0f26*/ 	.short	(.L_219 - .L_218)
.L_218:
        /*0f28*/ 	.word	0x00000000


	//----- nvinfo : EIATTR_CBANK_PARAM_SIZE
	.align		4
.L_219:
        /*0f2c*/ 	.byte	0x03, 0x19
        /*0f2e*/ 	.short	0x0af0


	//----- nvinfo : EIATTR_PARAM_CBANK
	.align		4
        /*0f30*/ 	.byte	0x04, 0x0a
        /*0f32*/ 	.short	(.L_221 - .L_220)
	.align		4
.L_220:
        /*0f34*/ 	.word	index@(.nv.constant0._ZN7cutlass13device_kernelIN5flash11enable_sm90INS1_16FlashAttnFwdSm90INS1_25CollectiveMainloopFwdSm90ILi2EN4cute5tupleIJNS5_1CILi1EEES8_S8_EEENS6_IJNS7_ILi128EEENS7_ILi96EEENS7_ILi192EEEEEELi128ENS_6half_tEfNS_4arch4Sm90ELb0ELb1ELb0ELb1ELb0ELb0ELb0ELb1ELb1ELb1ELb1ELb0EEENS1_21CollectiveEpilogueFwdINS6_IJSA_SA_SB_EEES9_SE_SG_Li256ELb1ELb1ELb1ELb0EEENS1_36VarlenDynamicPersistentTileSchedulerILi128ELi96ELi256ELi128ELb1ELb1ELb1ELb1ELb0ELb1EEEEEEEEEvNT_6ParamsE)
        /*0f38*/ 	.short	0x0210
        /*0f3a*/ 	.short	0x0af0


	//----- nvinfo : EIATTR_SW_WAR
	.align		4
.L_221:
        /*0f3c*/ 	.byte	0x04, 0x36
        /*0f3e*/ 	.short	(.L_223 - .L_222)
.L_222:
        /*0f40*/ 	.word	0x00000008
.L_223:


//--------------------- .nv.info._ZN7cutlass13device_kernelIN5flash11enable_sm90INS1_16FlashAttnFwdSm90INS1_25CollectiveMainloopFwdSm90ILi2EN4cute5tupleIJNS5_1CILi1EEES8_S8_EEENS6_IJNS7_ILi128EEENS7_ILi96EEENS7_ILi192EEEEEELi128ENS_6half_tEfNS_4arch4Sm90ELb0ELb1ELb0ELb1ELb0ELb1ELb0ELb1ELb1ELb1ELb1ELb0EEENS1_21CollectiveEpilogueFwdINS6_IJSA_SA_SB_EEES9_SE_SG_Li256ELb1ELb1ELb1ELb0EEENS1_36VarlenDynamicPersistentTileSchedulerILi128ELi96ELi256ELi128ELb1ELb1ELb1ELb1ELb0ELb1EEEEEEEEEvNT_6ParamsE --------------------------
	.section	.nv.info._ZN7cutlass13device_kernelIN5flash11enable_sm90INS1_16FlashAttnFwdSm90INS1_25CollectiveMainloopFwdSm90ILi2EN4cute5tupleIJNS5_1CILi1EEES8_S8_EEENS6_IJNS7_ILi128EEENS7_ILi96EEENS7_ILi192EEEEEELi128ENS_6half_tEfNS_4arch4Sm90ELb0ELb1ELb0ELb1ELb0ELb1ELb0ELb1ELb1ELb1ELb1ELb0EEENS1_21CollectiveEpilogueFwdINS6_IJSA_SA_SB_EEES9_SE_SG_Li256ELb1ELb1ELb1ELb0EEENS1_36VarlenDynamicPersistentTileSchedulerILi128ELi96ELi256ELi128ELb1ELb1ELb1ELb1ELb0ELb1EEEEEEEEEvNT_6ParamsE,"",@"SHT_CUDA_INFO"
	.sectionflags	@""
	.align	4


	//----- nvinfo : EIATTR_CUDA_API_VERSION
	.align		4
        /*0000*/ 	.byte	0x04, 0x37
        /*0002*/ 	.short	(.L_225 - .L_224)
.L_224:
        /*0004*/ 	.word	0x00000082


	//----- nvinfo : EIATTR_KPARAM_INFO
	.align		4
.L_225:
        /*0008*/ 	.byte	0x04, 0x17
        /*000a*/ 	.short	(.L_227 - .L_226)
.L_226:
        /*000c*/ 	.word	0x00000000
        /*0010*/ 	.short	0x0000
        /*0012*/ 	.short	0x0070
        /*0014*/ 	.byte	0x00, 0xf0, 0x01, 0x2a


	//----- nvinfo : EIATTR_SPARSE_MMA_MASK
	.align		4
.L_227:
        /*0018*/ 	.byte	0x03, 0x50
        /*001a*/ 	.short	0x0000


	//----- nvinfo : EIATTR_MAXREG_COUNT
	.align		4
        /*001c*/ 	.byte	0x03, 0x1b
        /*001e*/ 	.short	0x00a8


	//----- nvinfo : EIATTR_NUM_BARRIERS
	.align		4
        /*0020*/ 	.byte	0x02, 0x4c
        /*0022*/ 	.byte	0x10
	.zero		1


	//----- nvinfo : EIATTR_EXTERNS
	.align		4
        /*0024*/ 	.byte	0x04, 0x0f
        /*0026*/ 	.short	(.L_229 - .L_228)


	//   ....[0]....
	.align		4
.L_228:
        /*0028*/ 	.word	index@(__assertfail)


	//----- nvinfo : EIATTR_ANNOTATIONS
	.align		4
.L_229:
        /*002c*/ 	.byte	0x04, 0x55
        /*002e*/ 	.short	(.L_231 - .L_230)


	//   ....[0]....
.L_230:
        /* <DEDUP_REMOVED lines=127> */


	//----- nvinfo : EIATTR_MERCURY_ISA_VERSION
	.align		4
.L_231:
        /*0808*/ 	.byte	0x03, 0x5f
        /*080a*/ 	.short	0x0101


	//----- nvinfo : EIATTR_UNUSED_LOAD_BYTE_OFFSET
	.align		4
        /*080c*/ 	.byte	0x04, 0x44
        /*080e*/ 	.short	(.L_233 - .L_232)


	//   ....[0]....
.L_232:
        /*0810*/ 	.word	0x00000ab0
        /*0814*/ 	.word	0x0000fff0


	//   ....[1]....
        /*0818*/ 	.word	0x0001e830
        /*081c*/ 	.word	0x0000fff0


	//----- nvinfo : EIATTR_INT_WARP_WIDE_INSTR_OFFSETS
	.align		4
.L_233:
        /*0820*/ 	.byte	0x04, 0x31
        /*0822*/ 	.short	(.L_235 - .L_234)


	//   ....[0]....
.L_234:
        /*0824*/ 	.word	0x00000190


	//   ....[1]....
        /*0828*/ 	.word	0x000001d0


	//   ....[2]....
        /*082c*/ 	.word	0x00000240


	//   ....[3]....
        /*0830*/ 	.word	0x00024f90


	//   ....[4]....
        /*0834*/ 	.word	0x00025020


	//   ....[5]....
        /*0838*/ 	.word	0x00028b10


	//   ....[6]....
        /*083c*/ 	.word	0x00028b70


	//----- nvinfo : EIATTR_COOP_GROUP_MASK_REGIDS
	.align		4
.L_235:
        /*0840*/ 	.byte	0x04, 0x29
        /*0842*/ 	.short	(.L_237 - .L_236)


	//   ....[0]....
.L_236:
        /*0844*/ 	.word	0xffffffff


	//   ....[1]....
        /*0848*/ 	.word	0xffffffff


	//   ....[2]....
        /*084c*/ 	.word	0xffffffff


	//   ....[3]....
        /*0850*/ 	.word	0xffffffff


	//   ....[4]....
        /*0854*/ 	.word	0xffffffff


	//   ....[5]....
        /*0858*/ 	.word	0xffffffff


	//   ....[6]....
        /*085c*/ 	.word	0xffffffff


	//   ....[7]....
        /*0860*/ 	.word	0xffffffff


	//   ....[8]....
        /*0864*/ 	.word	0xffffffff


	//   ....[9]....
        /*0868*/ 	.word	0xffffffff


	//   ....[10]....
        /*086c*/ 	.word	0xffffffff


	//   ....[11]....
        /*0870*/ 	.word	0xffffffff


	//   ....[12]....
        /*0874*/ 	.word	0xffffffff


	//   ....[13]....
        /*0878*/ 	.word	0xffffffff


	//   ....[14]....
        /*087c*/ 	.word	0xffffffff


	//   ....[15]....
        /*0880*/ 	.word	0xffffffff


	//   ....[16]....
        /*0884*/ 	.word	0xffffffff


	//   ....[17]....
        /*0888*/ 	.word	0xffffffff


	//   ....[18]....
        /*088c*/ 	.word	0xffffffff


	//   ....[19]....
        /*0890*/ 	.word	0xffffffff


	//   ....[20]....
        /*0894*/ 	.word	0xffffffff


	//   ....[21]....
        /*0898*/ 	.word	0xffffffff


	//   ....[22]....
        /*089c*/ 	.word	0xffffffff


	//   ....[23]....
        /*08a0*/ 	.word	0xffffffff


	//   ....[24]....
        /*08a4*/ 	.word	0xffffffff


	//   ....[25]....
        /*08a8*/ 	.word	0xffffffff


	//   ....[26]....
        /*08ac*/ 	.word	0xffffffff


	//   ....[27]....
        /*08b0*/ 	.word	0xffffffff


	//   ....[28]....
        /*08b4*/ 	.word	0xffffffff


	//   ....[29]....
        /*08b8*/ 	.word	0xffffffff


	//   ....[30]....
        /*08bc*/ 	.word	0xffffffff


	//   ....[31]....
        /*08c0*/ 	.word	0xffffffff


	//   ....[32]....
        /*08c4*/ 	.word	0xffffffff


	//   ....[33]....
        /*08c8*/ 	.word	0xffffffff


	//   ....[34]....
        /*08cc*/ 	.word	0xffffffff


	//   ....[35]....
        /*08d0*/ 	.word	0xffffffff


	//   ....[36]....
        /*08d4*/ 	.word	0xffffffff


	//   ....[37]....
        /*08d8*/ 	.word	0xffffffff


	//   ....[38]....
        /*08dc*/ 	.word	0xffffffff


	//   ....[39]....
        /*08e0*/ 	.word	0xffffffff


	//   ....[40]....
        /*08e4*/ 	.word	0xffffffff


	//   ....[41]....
        /*08e8*/ 	.word	0xffffffff


	//   ....[42]....
        /*08ec*/ 	.word	0xffffffff


	//   ....[43]....
        /*08f0*/ 	.word	0xffffffff


	//   ....[44]....
        /*08f4*/ 	.word	0xffffffff


	//   ....[45]....
        /*08f8*/ 	.word	0xffffffff


	//   ....[46]....
        /*08fc*/ 	.word	0xffffffff


	//   ....[47]....
        /*0900*/ 	.word	0xffffffff


	//   ....[48]....
        /*0904*/ 	.word	0xffffffff


	//   ....[49]....
        /*0908*/ 	.word	0xffffffff


	//   ....[50]....
        /*090c*/ 	.word	0xffffffff


	//   ....[51]....
        /*0910*/ 	.word	0xffffffff


	//   ....[52]....
        /*0914*/ 	.word	0xffffffff


	//   ....[53]....
        /*0918*/ 	.word	0xffffffff


	//   ....[54]....
        /*091c*/ 	.word	0xffffffff


	//   ....[55]....
        /*0920*/ 	.word	0xffffffff


	//   ....[56]....
        /*0924*/ 	.word	0xffffffff


	//   ....[57]....
        /*0928*/ 	.word	0xffffffff


	//   ....[58]....
        /*092c*/ 	.word	0xffffffff


	//   ....[59]....
        /*0930*/ 	.word	0xffffffff


	//   ....[60]....
        /*0934*/ 	.word	0xffffffff


	//   ....[61]....
        /*0938*/ 	.word	0xffffffff


	//   ....[62]....
        /*093c*/ 	.word	0xffffffff


	//   ....[63]....
        /*0940*/ 	.word	0xffffffff


	//   ....[64]....
        /*0944*/ 	.word	0xffffffff


	//   ....[65]....
        /*0948*/ 	.word	0xffffffff


	//   ....[66]....
        /*094c*/ 	.word	0xffffffff


	//   ....[67]....
        /*0950*/ 	.word	0xffffffff


	//   ....[68]....
        /*0954*/ 	.word	0xffffffff


	//   ....[69]....
        /*0958*/ 	.word	0xffffffff


	//   ....[70]....
        /*095c*/ 	.word	0xffffffff


	//   ....[71]....
        /*0960*/ 	.word	0xffffffff


	//   ....[72]....
        /*0964*/ 	.word	0xffffffff


	//   ....[73]....
        /*0968*/ 	.word	0xffffffff


	//   ....[74]....
        /*096c*/ 	.word	0xffffffff


	//   ....[75]....
        /*0970*/ 	.word	0xffffffff


	//   ....[76]....
        /*0974*/ 	.word	0xffffffff


	//   ....[77]....
        /*0978*/ 	.word	0xffffffff


	//   ....[78]....
        /*097c*/ 	.word	0xffffffff


	//   ....[79]....
        /*0980*/ 	.word	0xffffffff


	//   ....[80]....
        /*0984*/ 	.word	0xffffffff


	//   ....[81]....
        /*0988*/ 	.word	0xffffffff


	//   ....[82]....
        /*098c*/ 	.word	0xffffffff


	//   ....[83]....
        /*0990*/ 	.word	0xffffffff


	//   ....[84]....
        /*0994*/ 	.word	0xffffffff


	//   ....[85]....
        /*0998*/ 	.word	0xffffffff


	//   ....[86]....
        /*099c*/ 	.word	0xffffffff


	//   ....[87]....
        /*09a0*/ 	.word	0xffffffff


	//   ....[88]....
        /*09a4*/ 	.word	0xffffffff


	//   ....[89]....
        /*09a8*/ 	.word	0xffffffff


	//   ....[90]....
        /*09ac*/ 	.word	0xffffffff


	//   ....[91]....
        /*09b0*/ 	.word	0xffffffff


	//   ....[92]....
        /*09b4*/ 	.word	0xffffffff


	//   ....[93]....
        /*09b8*/ 	.word	0xffffffff


	//   ....[94]....
        /*09bc*/ 	.word	0xffffffff


	//   ....[95]....
        /*09c0*/ 	.word	0xffffffff


	//   ....[96]....
        /*09c4*/ 	.word	0xffffffff


	//   ....[97]....
        /*09c8*/ 	.word	0xffffffff


	//   ....[98]....
        /*09cc*/ 	.word	0xffffffff


	//   ....[99]....
        /*09d0*/ 	.word	0xffffffff


	//   ....[100]....
        /*09d4*/ 	.word	0xffffffff


	//   ....[101]....
        /*09d8*/ 	.word	0xffffffff


	//   ....[102]....
        /*09dc*/ 	.word	0xffffffff


	//   ....[103]....
        /*09e0*/ 	.word	0xffffffff


	//   ....[104]....
        /*09e4*/ 	.word	0xffffffff


	//   ....[105]....
        /*09e8*/ 	.word	0xffffffff


	//   ....[106]....
        /*09ec*/ 	.word	0xffffffff


	//   ....[107]....
        /*09f0*/ 	.word	0xffffffff


	//   ....[108]....
        /*09f4*/ 	.word	0xffffffff


	//   ....[109]....
        /*09f8*/ 	.word	0xffffffff


	//   ....[110]....
        /*09fc*/ 	.word	0xffffffff


	//   ....[111]....
        /*0a00*/ 	.word	0xffffffff


	//   ....[112]....
        /*0a04*/ 	.word	0xffffffff


	//   ....[113]....
        /*0a08*/ 	.word	0xffffffff


	//   ....[114]....
        /*0a0c*/ 	.word	0xffffffff


	//   ....[115]....
        /*0a10*/ 	.word	0xffffffff


	//   ....[116]....
        /*0a14*/ 	.word	0xffffffff


	//   ....[117]....
        /*0a18*/ 	.word	0xffffffff


	//   ....[118]....
        /*0a1c*/ 	.word	0xffffffff


	//   ....[119]....
        /*0a20*/ 	.word	0xffffffff


	//   ....[120]....
        /*0a24*/ 	.word	0xffffffff


	//   ....[121]....
        /*0a28*/ 	.word	0xffffffff


	//   ....[122]....
        /*0a2c*/ 	.word	0xffffffff


	//   ....[123]....
        /*0a30*/ 	.word	0xffffffff


	//   ....[124]....
        /*0a34*/ 	.word	0xffffffff


	//   ....[125]....
        /*0a38*/ 	.word	0xffffffff


	//   ....[126]....
        /*0a3c*/ 	.word	0xffffffff


	//   ....[127]....
        /*0a40*/ 	.word	0xffffffff


	//   ....[128]....
        /*0a44*/ 	.word	0x0500000f


	//   ....[129]....
        /*0a48*/ 	.word	0x0500000f


	//   ....[130]....
        /*0a4c*/ 	.word	0x0500000f


	//   ....[131]....
        /*0a50*/ 	.word	0x0500000f


	//   ....[132]....
        /*0a54*/ 	.word	0x0500000f


	//   ....[133]....
        /*0a58*/ 	.word	0x0500000f


	//   ....[134]....
        /*0a5c*/ 	.word	0x0500000f


	//   ....[135]....
        /*0a60*/ 	.word	0x0500000f


	//   ....[136]....
        /*0a64*/ 	.word	0x0500000f


	//   ....[137]....
        /*0a68*/ 	.word	0x0500000f


	//   ....[138]....
        /*0a6c*/ 	.word	0x0500000f


	//   ....[139]....
        /*0a70*/ 	.word	0x0500000f


	//   ....[140]....
        /*0a74*/ 	.word	0x0500000f


	//   ....[141]....
        /*0a78*/ 	.word	0x0500000f


	//   ....[142]....
        /*0a7c*/ 	.word	0x0500000f


	//   ....[143]....
        /*0a80*/ 	.word	0x0500000f


	//   ....[144]....
        /*0a84*/ 	.word	0x0500000f


	//   ....[145]....
        /*0a88*/ 	.word	0x0500000f


	//   ....[146]....
        /*0a8c*/ 	.word	0x0500000f


	//   ....[147]....
        /*0a90*/ 	.word	0x0500000f


	//   ....[148]....
        /*0a94*/ 	.word	0x0500000f


	//   ....[149]....
        /*0a98*/ 	.word	0x0500000f


	//   ....[150]....
        /*0a9c*/ 	.word	0x0500000f


	//   ....[151]....
        /*0aa0*/ 	.word	0x0500000f


	//   ....[152]....
        /*0aa4*/ 	.word	0x0500000f


	//   ....[153]....
        /*0aa8*/ 	.word	0x0500000f


	//   ....[154]....
        /*0aac*/ 	.word	0x0500000f


	//   ....[155]....
        /*0ab0*/ 	.word	0x0500000f


	//   ....[156]....
        /*0ab4*/ 	.word	0x0500000f


	//   ....[157]....
        /*0ab8*/ 	.word	0x0500000f


	//   ....[158]....
        /*0abc*/ 	.word	0x0500000f


	//   ....[159]....
        /*0ac0*/ 	.word	0x0500000f


	//   ....[160]....
        /*0ac4*/ 	.word	0x0500000f


	//   ....[161]....
        /*0ac8*/ 	.word	0x0500000f


	//   ....[162]....
        /*0acc*/ 	.word	0x0500000f


	//   ....[163]....
        /*0ad0*/ 	.word	0x0500000f


	//   ....[164]....
        /*0ad4*/ 	.word	0x0500000f


	//   ....[165]....
        /*0ad8*/ 	.word	0x0500000f


	//   ....[166]....
        /*0adc*/ 	.word	0x0500000f


	//   ....[167]....
        /*0ae0*/ 	.word	0x0500000f


	//   ....[168]....
        /*0ae4*/ 	.word	0x0500000f


	//   ....[169]....
        /*0ae8*/ 	.word	0x0500000f


	//   ....[170]....
        /*0aec*/ 	.word	0x0500000f


	//   ....[171]....
        /*0af0*/ 	.word	0x0500000f


	//   ....[172]....
        /*0af4*/ 	.word	0x0500000f


	//   ....[173]....
        /*0af8*/ 	.word	0x0500000f


	//   ....[174]....
        /*0afc*/ 	.word	0x0500000f


	//   ....[175]....
        /*0b00*/ 	.word	0x0500000f


	//   ....[176]....
        /*0b04*/ 	.word	0x0500000f


	//   ....[177]....
        /*0b08*/ 	.word	0x0500000f


	//   ....[178]....
        /*0b0c*/ 	.word	0x0500000f


	//   ....[179]....
        /*0b10*/ 	.word	0x0500000f


	//   ....[180]....
        /*0b14*/ 	.word	0x0500000f


	//----- nvinfo : EIATTR_COOP_GROUP_INSTR_OFFSETS
	.align		4
.L_237:
        /*0b18*/ 	.byte	0x04, 0x28
        /*0b1a*/ 	.short	(.L_239 - .L_238)


	//   ....[0]....
.L_238:
        /*0b1c*/ 	.word	0x00000060


	//   ....[1]....
        /*0b20*/ 	.word	0x000001a0


	//   ....[2]....
        /*0b24*/ 	.word	0x000001f0


	//   ....[3]....
        /*0b28*/ 	.word	0x00000420


	//   ....[4]....
        /*0b2c*/ 	.word	0x00000580


	//   ....[5]....
        /*0b30*/ 	.word	0x000006a0


	//   ....[6]....
        /*0b34*/ 	.word	0x00000800


	//   ....[7]....
        /*0b38*/ 	.word	0x0000b680


	//   ....[8]....
        /*0b3c*/ 	.word	0x0000bd80


	//   ....[9]....
        /*0b40*/ 	.word	0x0000bd90


	//   ....[10]....
        /*0b44*/ 	.word	0x0000bda0


	//   ....[11]....
        /*0b48*/ 	.word	0x0000bdb0


	//   ....[12]....
        /*0b4c*/ 	.word	0x0000c570


	//   ....[13]....
        /*0b50*/ 	.word	0x0000c580


	//   ....[14]....
        /*0b54*/ 	.word	0x0000c590


	//   ....[15]....
        /*0b58*/ 	.word	0x0000c5a0


	//   ....[16]....
        /*0b5c*/ 	.word	0x0000f320


	//   ....[17]....
        /*0b60*/ 	.word	0x0000f330


	//   ....[18]....
        /*0b64*/ 	.word	0x0000f340


	//   ....[19]....
        /*0b68*/ 	.word	0x0000f350


	//   ....[20]....
        /*0b6c*/ 	.word	0x0000f940


	//   ....[21]....
        /*0b70*/ 	.word	0x0000f950


	//   ....[22]....
        /*0b74*/ 	.word	0x0000f960


	//   ....[23]....
        /*0b78*/ 	.word	0x0000f970


	//   ....[24]....
        /*0b7c*/ 	.word	0x00013020


	//   ....[25]....
        /*0b80*/ 	.word	0x00013a00


	//   ....[26]....
        /*0b84*/ 	.word	0x00013fe0


	//   ....[27]....
        /*0b88*/ 	.word	0x000140e0


	//   ....[28]....
        /*0b8c*/ 	.word	0x00014630


	//   ....[29]....
        /*0b90*/ 	.word	0x00014700


	//   ....[30]....
        /*0b94*/ 	.word	0x00016420


	//   ....[31]....
        /*0b98*/ 	.word	0x00016e80


	//   ....[32]....
        /*0b9c*/ 	.word	0x000174f0


	//   ....[33]....
        /*0ba0*/ 	.word	0x00017610


	//   ....[34]....
        /*0ba4*/ 	.word	0x00017bb0


	//   ....[35]....
        /*0ba8*/ 	.word	0x00017c10


	//   ....[36]....
        /*0bac*/ 	.word	0x00019850


	//   ....[37]....
        /*0bb0*/ 	.word	0x00019870


	//   ....[38]....
        /*0bb4*/ 	.word	0x00019d10


	//   ....[39]....
        /*0bb8*/ 	.word	0x00019d60


	//   ....[40]....
        /*0bbc*/ 	.word	0x0001b870


	//   ....[41]....
        /*0bc0*/ 	.word	0x0001ba70


	//   ....[42]....
        /*0bc4*/ 	.word	0x0001c900


	//   ....[43]....
        /*0bc8*/ 	.word	0x0001ca10


	//   ....[44]....
        /*0bcc*/ 	.word	0x0001d000


	//   ....[45]....
        /*0bd0*/ 	.word	0x0001d070


	//   ....[46]....
        /*0bd4*/ 	.word	0x0001e180


	//   ....[47]....
        /*0bd8*/ 	.word	0x0001e1b0


	//   ....[48]....
        /*0bdc*/ 	.word	0x0001e260


	//   ....[49]....
        /*0be0*/ 	.word	0x0001e290


	//   ....[50]....
        /*0be4*/ 	.word	0x0001f2e0


	//   ....[51]....
        /*0be8*/ 	.word	0x0001f2f0


	//   ....[52]....
        /*0bec*/ 	.word	0x0001f300


	//   ....[53]....
        /*0bf0*/ 	.word	0x0001f310


	//   ....[54]....
        /*0bf4*/ 	.word	0x0001f9d0


	//   ....[55]....
        /*0bf8*/ 	.word	0x0001fa00


	//   ....[56]....
        /*0bfc*/ 	.word	0x0001fae0


	//   ....[57]....
        /*0c00*/ 	.word	0x0001fb00


	//   ....[58]....
        /*0c04*/ 	.word	0x0001fbc0


	//   ....[59]....
        /*0c08*/ 	.word	0x0001fbe0


	//   ....[60]....
        /*0c0c*/ 	.word	0x0001fcb0


	//   ....[61]....
        /*0c10*/ 	.word	0x0001fcd0


	//   ....[62]....
        /*0c14*/ 	.word	0x000200f0


	//   ....[63]....
        /*0c18*/ 	.word	0x00020100


	//   ....[64]....
        /*0c1c*/ 	.word	0x00020540


	//   ....[65]....
        /*0c20*/ 	.word	0x00020550


	//   ....[66]....
        /*0c24*/ 	.word	0x000211b0


	//   ....[67]....
        /*0c28*/ 	.word	0x000211d0


	//   ....[68]....
        /*0c2c*/ 	.word	0x00021290


	//   ....[69]....
        /*0c30*/ 	.word	0x000212b0


	//   ....[70]....
        /*0c34*/ 	.word	0x00021370


	//   ....[71]....
        /*0c38*/ 	.word	0x00021390


	//   ....[72]....
        /*0c3c*/ 	.word	0x00021460


	//   ....[73]....
        /*0c40*/ 	.word	0x00021480


	//   ....[74]....
        /*0c44*/ 	.word	0x000215d0


	//   ....[75]....
        /*0c48*/ 	.word	0x000217e0


	//   ....[76]....
        /*0c4c*/ 	.word	0x00021810


	//   ....[77]....
        /*0c50*/ 	.word	0x00021840


	//   ....[78]....
        /*0c54*/ 	.word	0x00021870


	//   ....[79]....
        /*0c58*/ 	.word	0x000218a0


	//   ....[80]....
        /*0c5c*/ 	.word	0x000218d0


	//   ....[81]....
        /*0c60*/ 	.word	0x00021a70


	//   ....[82]....
        /*0c64*/ 	.word	0x00021aa0


	//   ....[83]....
        /*0c68*/ 	.word	0x00021ad0


	//   ....[84]....
        /*0c6c*/ 	.word	0x00021b00


	//   ....[85]....
        /*0c70*/ 	.word	0x00021b30


	//   ....[86]....
        /*0c74*/ 	.word	0x00021b60


	//   ....[87]....
        /*0c78*/ 	.word	0x00021c00


	//   ....[88]....
        /*0c7c*/ 	.word	0x00021c30


	//   ....[89]....
        /*0c80*/ 	.word	0x00021c40


	//   ....[90]....
        /*0c84*/ 	.word	0x00021c70


	//   ....[91]....
        /*0c88*/ 	.word	0x00023540


	//   ....[92]....
        /*0c8c*/ 	.word	0x00025560


	//   ....[93]....
        /*0c90*/ 	.word	0x00026160


	//   ....[94]....
        /*0c94*/ 	.word	0x00026180


	//   ....[95]....
        /*0c98*/ 	.word	0x00026190


	//   ....[96]....
        /*0c9c*/ 	.word	0x000261c0


	//   ....[97]....
        /*0ca0*/ 	.word	0x000262e0


	//   ....[98]....
        /*0ca4*/ 	.word	0x000262f0


	//   ....[99]....
        /*0ca8*/ 	.word	0x00026390


	//   ....[100]....
        /*0cac*/ 	.word	0x000263a0


	//   ....[101]....
        /*0cb0*/ 	.word	0x00026440


	//   ....[102]....
        /*0cb4*/ 	.word	0x00026450


	//   ....[103]....
        /*0cb8*/ 	.word	0x000264f0


	//   ....[104]....
        /*0cbc*/ 	.word	0x00026500


	//   ....[105]....
        /*0cc0*/ 	.word	0x00026580


	//   ....[106]....
        /*0cc4*/ 	.word	0x000265b0


	//   ....[107]....
        /*0cc8*/ 	.word	0x00026600


	//   ....[108]....
        /*0ccc*/ 	.word	0x00026640


	//   ....[109]....
        /*0cd0*/ 	.word	0x00029270


	//   ....[110]....
        /*0cd4*/ 	.word	0x000292a0


	//   ....[111]....
        /*0cd8*/ 	.word	0x00029300


	//   ....[112]....
        /*0cdc*/ 	.word	0x00029330


	//   ....[113]....
        /*0ce0*/ 	.word	0x00029360


	//   ....[114]....
        /*0ce4*/ 	.word	0x00029390


	//   ....[115]....
        /*0ce8*/ 	.word	0x000293c0


	//   ....[116]....
        /*0cec*/ 	.word	0x000293f0


	//   ....[117]....
        /*0cf0*/ 	.word	0x000295b0


	//   ....[118]....
        /*0cf4*/ 	.word	0x000295e0


	//   ....[119]....
        /*0cf8*/ 	.word	0x00029610


	//   ....[120]....
        /*0cfc*/ 	.word	0x00029640


	//   ....[121]....
        /*0d00*/ 	.word	0x00029670


	//   ....[122]....
        /*0d04*/ 	.word	0x000296a0


	//   ....[123]....
        /*0d08*/ 	.word	0x00029770


	//   ....[124]....
        /*0d0c*/ 	.word	0x00029790


	//   ....[125]....
        /*0d10*/ 	.word	0x000297a0


	//   ....[126]....
        /*0d14*/ 	.word	0x00029820


	//   ....[127]....
        /*0d18*/ 	.word	0x0002a360


	//   ....[128]....
        /*0d1c*/ 	.word	0x0002a7c0


	//   ....[129]....
        /*0d20*/ 	.word	0x0002a850


	//   ....[130]....
        /*0d24*/ 	.word	0x0002a8a0


	//   ....[131]....
        /*0d28*/ 	.word	0x0002a8f0


	//   ....[132]....
        /*0d2c*/ 	.word	0x0002a990


	//   ....[133]....
        /*0d30*/ 	.word	0x0002aa20


	//   ....[134]....
        /*0d34*/ 	.word	0x0002aa70


	//   ....[135]....
        /*0d38*/ 	.word	0x0002aac0


	//   ....[136]....
        /*0d3c*/ 	.word	0x0002abb0


	//   ....[137]....
        /*0d40*/ 	.word	0x0002ac40


	//   ....[138]....
        /*0d44*/ 	.word	0x0002aca0


	//   ....[139]....
        /*0d48*/ 	.word	0x0002ad00


	//   ....[140]....
        /*0d4c*/ 	.word	0x0002ad90


	//   ....[141]....
        /*0d50*/ 	.word	0x0002ae20


	//   ....[142]....
        /*0d54*/ 	.word	0x0002ae70


	//   ....[143]....
        /*0d58*/ 	.word	0x0002aec0


	//   ....[144]....
        /*0d5c*/ 	.word	0x0002b260


	//   ....[145]....
        /*0d60*/ 	.word	0x0002b540


	//   ....[146]....
        /*0d64*/ 	.word	0x0002b720


	//   ....[147]....
        /*0d68*/ 	.word	0x0002b770


	//   ....[148]....
        /*0d6c*/ 	.word	0x0002b7d0


	//   ....[149]....
        /*0d70*/ 	.word	0x0002b8b0


	//   ....[150]....
        /*0d74*/ 	.word	0x0002b970


	//   ....[151]....
        /*0d78*/ 	.word	0x0002ba70


	//   ....[152]....
        /*0d7c*/ 	.word	0x0002bb40


	//   ....[153]....
        /*0d80*/ 	.word	0x0002bc50


	//   ....[154]....
        /*0d84*/ 	.word	0x0002bcb0


	//   ....[155]....
        /*0d88*/ 	.word	0x0002bdc0


	//   ....[156]....
        /*0d8c*/ 	.word	0x0002be20


	//   ....[157]....
        /*0d90*/ 	.word	0x0002bf30


	//   ....[158]....
        /*0d94*/ 	.word	0x0002bf90


	//   ....[159]....
        /*0d98*/ 	.word	0x0002c080


	//   ....[160]....
        /*0d9c*/ 	.word	0x0002c100


	//   ....[161]....
        /*0da0*/ 	.word	0x0002c1e0


	//   ....[162]....
        /*0da4*/ 	.word	0x0002c550


	//   ....[163]....
        /*0da8*/ 	.word	0x0002c5f0


	//   ....[164]....
        /*0dac*/ 	.word	0x0002c790


	//   ....[165]....
        /*0db0*/ 	.word	0x0002c810


	//   ....[166]....
        /*0db4*/ 	.word	0x0002c890


	//   ....[167]....
        /*0db8*/ 	.word	0x0002c910


	//   ....[168]....
        /*0dbc*/ 	.word	0x0002c990


	//   ....[169]....
        /*0dc0*/ 	.word	0x0002ca20


	//   ....[170]....
        /*0dc4*/ 	.word	0x0002cac0


	//   ....[171]....
        /*0dc8*/ 	.word	0x0002cb70


	//   ....[172]....
        /*0dcc*/ 	.word	0x0002cbf0


	//   ....[173]....
        /*0dd0*/ 	.word	0x0002cc70


	//   ....[174]....
        /*0dd4*/ 	.word	0x0002ccf0


	//   ....[175]....
        /*0dd8*/ 	.word	0x0002cd80


	//   ....[176]....
        /*0ddc*/ 	.word	0x0002ce00


	//   ....[177]....
        /*0de0*/ 	.word	0x0002ceb0


	//   ....[178]....
        /*0de4*/ 	.word	0x0002cf00


	//   ....[179]....
        /*0de8*/ 	.word	0x0002cfc0


	//   ....[180]....
        /*0dec*/ 	.word	0x0002d0f0


	//----- nvinfo : EIATTR_REG_RECONFIG
	.align		4
.L_239:
        /*0df0*/ 	.byte	0x01, 0x54
	.zero		2


	//----- nvinfo : EIATTR_SYSCALL_OFFSETS
	.align		4
        /*0df4*/ 	.byte	0x04, 0x46
        /*0df6*/ 	.short	(.L_241 - .L_240)


	//   ....[0]....
.L_240:
        /*0df8*/ 	.word	0x00002310


	//   ....[1]....
        /*0dfc*/ 	.word	0x00002460


	//   ....[2]....
        /*0e00*/ 	.word	0x0000b820


	//   ....[3]....
        /*0e04*/ 	.word	0x0000bb40


	//   ....[4]....
        /*0e08*/ 	.word	0x00025190


	//   ....[5]....
        /*0e0c*/ 	.word	0x000252e0


	//   ....[6]....
        /*0e10*/ 	.word	0x000253d0


	//   ....[7]....
        /*0e14*/ 	.word	0x00025c90


	//----- nvinfo : EIATTR_MBARRIER_INSTR_OFFSETS
	.align		4
.L_241:
        /*0e18*/ 	.byte	0x04, 0x39
        /*0e1a*/ 	.short	(.L_243 - .L_242)


	//   ....[0]....
.L_242:
        /*0e1c*/ 	.word	0x000002d0
        /*0e20*/ 	.word	0x000000ff
        /*0e24*/ 	.word	0x0002a800
        /*0e28*/ 	.short	0x0100
        /*0e2a*/ 	.byte	0x08
	.zero		1


	//   ....[1]....
        /*0e2c*/ 	.word	0x000002e0
        /*0e30*/ 	.word	0x000000ff
        /*0e34*/ 	.word	0x0002a820
        /*0e38*/ 	.short	0x0100
        /*0e3a*/ 	.byte	0x08
	.zero		1


	//   ....[2]....
        /*0e3c*/ 	.word	0x000003d0
        /*0e40*/ 	.word	0x000000ff
        /*0e44*/ 	.word	0x0002a830
        /*0e48*/ 	.short	0x0100
        /*0e4a*/ 	.byte	0x08
	.zero		1


	//   ....[3]....
        /*0e4c*/ 	.word	0x000003e0
        /*0e50*/ 	.word	0x000000ff
        /*0e54*/ 	.word	0x0002a840
        /*0e58*/ 	.short	0x0100
        /*0e5a*/ 	.byte	0x08
	.zero		1


	//   ....[4]....
        /*0e5c*/ 	.word	0x000003f0
        /*0e60*/ 	.word	0x000000ff
        /*0e64*/ 	.word	0x0002a838
        /*0e68*/ 	.short	0x0100
        /*0e6a*/ 	.byte	0x08
	.zero		1


	//   ....[5]....
        /*0e6c*/ 	.word	0x00000400
        /*0e70*/ 	.word	0x000000ff
        /*0e74*/ 	.word	0x0002a848
        /*0e78*/ 	.short	0x0100
        /*0e7a*/ 	.byte	0x08
	.zero		1


	//   ....[6]....
        /*0e7c*/ 	.word	0x00000530
        /*0e80*/ 	.word	0x000000ff
        /*0e84*/ 	.word	0x0002a850
        /*0e88*/ 	.short	0x0100
        /*0e8a*/ 	.byte	0x08
	.zero		1


	//   ....[7]....
        /*0e8c*/ 	.word	0x00000540
        /*0e90*/ 	.word	0x000000ff
        /*0e94*/ 	.word	0x0002a860
        /*0e98*/ 	.short	0x0100
        /*0e9a*/ 	.byte	0x08
	.zero		1


	//   ....[8]....
        /*0e9c*/ 	.word	0x00000550
        /*0ea0*/ 	.word	0x000000ff
        /*0ea4*/ 	.word	0x0002a858
        /*0ea8*/ 	.short	0x0100
        /*0eaa*/ 	.byte	0x08
	.zero		1


	//   ....[9]....
        /*0eac*/ 	.word	0x00000560
        /*0eb0*/ 	.word	0x000000ff
        /*0eb4*/ 	.word	0x0002a868
        /*0eb8*/ 	.short	0x0100
        /*0eba*/ 	.byte	0x08
	.zero		1


	//   ....[10]....
        /*0ebc*/ 	.word	0x00000650
        /*0ec0*/ 	.word	0x000000ff
        /*0ec4*/ 	.word	0x0002a870
        /*0ec8*/ 	.short	0x0100
        /*0eca*/ 	.byte	0x06
	.zero		1


	//   ....[11]....
        /*0ecc*/ 	.word	0x00000660
        /*0ed0*/ 	.word	0x000000ff
        /*0ed4*/ 	.word	0x0002a880
        /*0ed8*/ 	.short	0x0100
        /*0eda*/ 	.byte	0x06
	.zero		1


	//   ....[12]....
        /*0edc*/ 	.word	0x00000670
        /*0ee0*/ 	.word	0x000000ff
        /*0ee4*/ 	.word	0x0002a878
        /*0ee8*/ 	.short	0x0100
        /*0eea*/ 	.byte	0x06
	.zero		1


	//   ....[13]....
        /*0eec*/ 	.word	0x00000680
        /*0ef0*/ 	.word	0x000000ff
        /*0ef4*/ 	.word	0x0002a888
        /*0ef8*/ 	.short	0x0100
        /*0efa*/ 	.byte	0x06
	.zero		1


	//   ....[14]....
        /*0efc*/ 	.word	0x000007b0
        /*0f00*/ 	.word	0x000000ff
        /*0f04*/ 	.word	0x0002a890
        /*0f08*/ 	.short	0x0100
        /*0f0a*/ 	.byte	0x08
	.zero		1


	//   ....[15]....
        /*0f0c*/ 	.word	0x000007c0
        /*0f10*/ 	.word	0x000000ff
        /*0f14*/ 	.word	0x0002a8a0
        /*0f18*/ 	.short	0x0100
        /*0f1a*/ 	.byte	0x08
	.zero		1


	//   ....[16]....
        /*0f1c*/ 	.word	0x000007d0
        /*0f20*/ 	.word	0x000000ff
        /*0f24*/ 	.word	0x0002a898
        /*0f28*/ 	.short	0x0100
        /*0f2a*/ 	.byte	0x08
	.zero		1


	//   ....[17]....
        /*0f2c*/ 	.word	0x000007e0
        /*0f30*/ 	.word	0x000000ff
        /*0f34*/ 	.word	0x0002a8a8
        /*0f38*/ 	.short	0x0100
        /*0f3a*/ 	.byte	0x08
	.zero		1


	//   ....[18]....
        /*0f3c*/ 	.word	0x00000910
        /*0f40*/ 	.word	0x000000ff
        /*0f44*/ 	.word	0x0002a8b0
        /*0f48*/ 	.short	0x0100
        /*0f4a*/ 	.byte	0x08
	.zero		1


	//   ....[19]....
        /*0f4c*/ 	.word	0x00000920
        /*0f50*/ 	.word	0x000000ff
        /*0f54*/ 	.word	0x0002a8c0
        /*0f58*/ 	.short	0x0100
        /*0f5a*/ 	.byte	0x08
	.zero		1


	//   ....[20]....
        /*0f5c*/ 	.word	0x00000930
        /*0f60*/ 	.word	0x000000ff
        /*0f64*/ 	.word	0x0002a8b8
        /*0f68*/ 	.short	0x0100
        /*0f6a*/ 	.byte	0x08
	.zero		1


	//   ....[21]....
        /*0f6c*/ 	.word	0x00000940
        /*0f70*/ 	.word	0x000000ff
        /*0f74*/ 	.word	0x0002a8c8
        /*0f78*/ 	.short	0x0100
        /*0f7a*/ 	.byte	0x08
	.zero		1


	//   ....[22]....
        /*0f7c*/ 	.word	0x00003f20
        /*0f80*/ 	.word	0x00000003
        /*0f84*/ 	.word	0x0002a890
        /*0f88*/ 	.short	0x010a
        /*0f8a*/ 	.byte	0x3f
	.zero		1


	//   ....[23]....
        /*0f8c*/ 	.word	0x000072d0
        /*0f90*/ 	.word	0x00000003
        /*0f94*/ 	.word	0x0002a890
        /*0f98*/ 	.short	0x010a
        /*0f9a*/ 	.byte	0x3f
	.zero		1


	//   ....[24]....
        /*0f9c*/ 	.word	0x0000a440
        /*0fa0*/ 	.word	0x00000003
        /*0fa4*/ 	.word	0x0002a890
        /*0fa8*/ 	.short	0x010a
        /*0faa*/ 	.byte	0x3f
	.zero		1


	//   ....[25]....
        /*0fac*/ 	.word	0x0000a810
        /*0fb0*/ 	.word	0x0000001c
        /*0fb4*/ 	.word	0x00000000
        /*0fb8*/ 	.short	0x0101
        /*0fba*/ 	.byte	0x3f
	.zero		1


	//   ....[26]....
        /*0fbc*/ 	.word	0x0000a850
        /*0fc0*/ 	.word	0x00000003
        /*0fc4*/ 	.word	0x0002a8b0
        /*0fc8*/ 	.short	0x010a
        /*0fca*/ 	.byte	0x3f
	.zero		1


	//   ....[27]....
        /*0fcc*/ 	.word	0x0000acf0
        /*0fd0*/ 	.word	0x00000003
        /*0fd4*/ 	.word	0x00000000
        /*0fd8*/ 	.short	0x0101
        /*0fda*/ 	.byte	0x3f
	.zero		1


	//   ....[28]....
        /*0fdc*/ 	.word	0x0000b8a0
        /*0fe0*/ 	.word	0x00000002
        /*0fe4*/ 	.word	0x0002a800
        /*0fe8*/ 	.short	0x010a
        /*0fea*/ 	.byte	0x3f
	.zero		1


	//   ....[29]....
        /*0fec*/ 	.word	0x0000b8f0
        /*0ff0*/ 	.word	0x00000002
        /*0ff4*/ 	.word	0x0002a800
        /*0ff8*/ 	.short	0x010a
        /*0ffa*/ 	.byte	0x3f
	.zero		1


	//   ....[30]....
        /*0ffc*/ 	.word	0x0000cc70
        /*1000*/ 	.word	0x00000002
        /*1004*/ 	.word	0x0002a800
        /*1008*/ 	.short	0x010a
        /*100a*/ 	.byte	0x3f
	.zero		1


	//   ....[31]....
        /*100c*/ 	.word	0x0000fdb0
        /*1010*/ 	.word	0x00000002
        /*1014*/ 	.word	0x0002a800
        /*1018*/ 	.short	0x010a
        /*101a*/ 	.byte	0x3f
	.zero		1


	//   ....[32]....
        /*101c*/ 	.word	0x00012610
        /*1020*/ 	.word	0x00000009
        /*1024*/ 	.word	0x0002a830
        /*1028*/ 	.short	0x010a
        /*102a*/ 	.byte	0x3f
	.zero		1


	//   ....[33]....
        /*102c*/ 	.word	0x00012680
        /*1030*/ 	.word	0x00000009
        /*1034*/ 	.word	0x0002a830
        /*1038*/ 	.short	0x010a
        /*103a*/ 	.byte	0x3f
	.zero		1


	//   ....[34]....
        /*103c*/ 	.word	0x00013120
        /*1040*/ 	.word	0x00000000
        /*1044*/ 	.word	0x00000000
        /*1048*/ 	.short	0x0101
        /*104a*/ 	.byte	0x3f
	.zero		1


	//   ....[35]....
        /*104c*/ 	.word	0x000154d0
        /*1050*/ 	.word	0x00000007
        /*1054*/ 	.word	0x0002a830
        /*1058*/ 	.short	0x010a
        /*105a*/ 	.byte	0x3f
	.zero		1


	//   ....[36]....
        /*105c*/ 	.word	0x00015550
        /*1060*/ 	.word	0x00000007
        /*1064*/ 	.word	0x0002a830
        /*1068*/ 	.short	0x010a
        /*106a*/ 	.byte	0x3f
	.zero		1


	//   ....[37]....
        /*106c*/ 	.word	0x00015ff0
        /*1070*/ 	.word	0x00000017
        /*1074*/ 	.word	0x0002a850
        /*1078*/ 	.short	0x010a
        /*107a*/ 	.byte	0x3f
	.zero		1


	//   ....[38]....
        /*107c*/ 	.word	0x00016040
        /*1080*/ 	.word	0x00000017
        /*1084*/ 	.word	0x0002a850
        /*1088*/ 	.short	0x010a
        /*108a*/ 	.byte	0x3f
	.zero		1


	//   ....[39]....
        /*108c*/ 	.word	0x00016440
        /*1090*/ 	.word	0x00000007
        /*1094*/ 	.word	0x00000000
        /*1098*/ 	.short	0x0101
        /*109a*/ 	.byte	0x3f
	.zero		1


	//   ....[40]....
        /*109c*/ 	.word	0x00018000
        /*10a0*/ 	.word	0x00000069
        /*10a4*/ 	.word	0x00000000
        /*10a8*/ 	.short	0x0101
        /*10aa*/ 	.byte	0x3f
	.zero		1


	//   ....[41]....
        /*10ac*/ 	.word	0x000189b0
        /*10b0*/ 	.word	0x00000000
        /*10b4*/ 	.word	0x0002a830
        /*10b8*/ 	.short	0x010a
        /*10ba*/ 	.byte	0x3f
	.zero		1


	//   ....[42]....
        /*10bc*/ 	.word	0x00018a30
        /*10c0*/ 	.word	0x00000000
        /*10c4*/ 	.word	0x0002a830
        /*10c8*/ 	.short	0x010a
        /*10ca*/ 	.byte	0x3f
	.zero		1


	//   ....[43]....
        /*10cc*/ 	.word	0x000194f0
        /*10d0*/ 	.word	0x000000d2
        /*10d4*/ 	.word	0x0002a850
        /*10d8*/ 	.short	0x010a
        /*10da*/ 	.byte	0x3f
	.zero		1


	//   ....[44]....
        /*10dc*/ 	.word	0x00019540
        /*10e0*/ 	.word	0x000000d2
        /*10e4*/ 	.word	0x0002a850
        /*10e8*/ 	.short	0x010a
        /*10ea*/ 	.byte	0x3f
	.zero		1


	//   ....[45]....
        /*10ec*/ 	.word	0x0001a290
        /*10f0*/ 	.word	0x00000015
        /*10f4*/ 	.word	0x00000000
        /*10f8*/ 	.short	0x0101
        /*10fa*/ 	.byte	0x3f
	.zero		1


	//   ....[46]....
        /*10fc*/ 	.word	0x0001a340
        /*1100*/ 	.word	0x000000d2
        /*1104*/ 	.word	0x00000000
        /*1108*/ 	.short	0x0101
        /*110a*/ 	.byte	0x3f
	.zero		1


	//   ....[47]....
        /*110c*/ 	.word	0x0001a910
        /*1110*/ 	.word	0x00000003
        /*1114*/ 	.word	0x0002a830
        /*1118*/ 	.short	0x010a
        /*111a*/ 	.byte	0x3f
	.zero		1


	//   ....[48]....
        /*111c*/ 	.word	0x0001a990
        /*1120*/ 	.word	0x00000003
        /*1124*/ 	.word	0x0002a830
        /*1128*/ 	.short	0x010a
        /*112a*/ 	.byte	0x3f
	.zero		1


	//   ....[49]....
        /*112c*/ 	.word	0x0001b430
        /*1130*/ 	.word	0x00000015
        /*1134*/ 	.word	0x0002a850
        /*1138*/ 	.short	0x010a
        /*113a*/ 	.byte	0x3f
	.zero		1


	//   ....[50]....
        /*113c*/ 	.word	0x0001b480
        /*1140*/ 	.word	0x00000015
        /*1144*/ 	.word	0x0002a850
        /*1148*/ 	.short	0x010a
        /*114a*/ 	.byte	0x3f
	.zero		1


	//   ....[51]....
        /*114c*/ 	.word	0x0001b880
        /*1150*/ 	.word	0x00000000
        /*1154*/ 	.word	0x00000000
        /*1158*/ 	.short	0x0101
        /*115a*/ 	.byte	0x3f
	.zero		1


	//   ....[52]....
        /*115c*/ 	.word	0x0001d560
        /*1160*/ 	.word	0x00000065
        /*1164*/ 	.word	0x00000000
        /*1168*/ 	.short	0x0101
        /*116a*/ 	.byte	0x3f
	.zero		1


	//   ....[53]....
        /*116c*/ 	.word	0x0001de40
        /*1170*/ 	.word	0x0000000d
        /*1174*/ 	.word	0x0002a850
        /*1178*/ 	.short	0x010a
        /*117a*/ 	.byte	0x3f
	.zero		1


	//   ....[54]....
        /*117c*/ 	.word	0x0001dee0
        /*1180*/ 	.word	0x0000000d
        /*1184*/ 	.word	0x0002a850
        /*1188*/ 	.short	0x010a
        /*118a*/ 	.byte	0x3f
	.zero		1


	//   ....[55]....
        /*118c*/ 	.word	0x0001e3c0
        /*1190*/ 	.word	0x00000004
        /*1194*/ 	.word	0x00000000
        /*1198*/ 	.short	0x0101
        /*119a*/ 	.byte	0x3f
	.zero		1


	//   ....[56]....
        /*119c*/ 	.word	0x0001f9f0
        /*11a0*/ 	.word	0x00000000
        /*11a4*/ 	.word	0x00000000
        /*11a8*/ 	.short	0x0101
        /*11aa*/ 	.byte	0x3f
	.zero		1


	//   ....[57]....
        /*11ac*/ 	.word	0x00020000
        /*11b0*/ 	.word	0x00000006
        /*11b4*/ 	.word	0x00000000
        /*11b8*/ 	.short	0x0101
        /*11ba*/ 	.byte	0x3f
	.zero		1


	//   ....[58]....
        /*11bc*/ 	.word	0x00023620
        /*11c0*/ 	.word	0x00000013
        /*11c4*/ 	.word	0x0002a820
        /*11c8*/ 	.short	0x010a
        /*11ca*/ 	.byte	0x3f
	.zero		1


	//   ....[59]....
        /*11cc*/ 	.word	0x000236f0
        /*11d0*/ 	.word	0x00000007
        /*11d4*/ 	.word	0x0002a8a0
        /*11d8*/ 	.short	0x010a
        /*11da*/ 	.byte	0x3f
	.zero		1


	//   ....[60]....
        /*11dc*/ 	.word	0x00023b20
        /*11e0*/ 	.word	0x00000007
        /*11e4*/ 	.word	0x0002a8c0
        /*11e8*/ 	.short	0x010a
        /*11ea*/ 	.byte	0x3f
	.zero		1


	//   ....[61]....
        /*11ec*/ 	.word	0x00023fe0
        /*11f0*/ 	.word	0x00000008
        /*11f4*/ 	.word	0x0002a8a0
        /*11f8*/ 	.short	0x010a
        /*11fa*/ 	.byte	0x3f
	.zero		1


	//   ....[62]....
        /*11fc*/ 	.word	0x00024400
        /*1200*/ 	.word	0x00000008
        /*1204*/ 	.word	0x0002a8c0
        /*1208*/ 	.short	0x010a
        /*120a*/ 	.byte	0x3f
	.zero		1


	//   ....[63]....
        /*120c*/ 	.word	0x000257c0
        /*1210*/ 	.word	0x00000000
        /*1214*/ 	.word	0x0002a840
        /*1218*/ 	.short	0x010a
        /*121a*/ 	.byte	0x3f
	.zero		1


	//   ....[64]....
        /*121c*/ 	.word	0x00026750
        /*1220*/ 	.word	0x00000013
        /*1224*/ 	.word	0x0002a800
        /*1228*/ 	.short	0x0107
        /*122a*/ 	.byte	0x3f
	.zero		1


	//   ....[65]....
        /*122c*/ 	.word	0x00026860
        /*1230*/ 	.word	0x00000013
        /*1234*/ 	.word	0x0002a800
        /*1238*/ 	.short	0x0101
        /*123a*/ 	.byte	0x3f
	.zero		1


	//   ....[66]....
        /*123c*/ 	.word	0x00026880
        /*1240*/ 	.word	0x00000013
        /*1244*/ 	.word	0x0002a820
        /*1248*/ 	.short	0x010a
        /*124a*/ 	.byte	0x3f
	.zero		1


	//   ....[67]....
        /*124c*/ 	.word	0x00026ca0
        /*1250*/ 	.word	0x00000003
        /*1254*/ 	.word	0x0002a840
        /*1258*/ 	.short	0x010a
        /*125a*/ 	.byte	0x3f
	.zero		1


	//   ....[68]....
        /*125c*/ 	.word	0x00027140
        /*1260*/ 	.word	0x00000003
        /*1264*/ 	.word	0x00000060
        /*1268*/ 	.short	0x010a
        /*126a*/ 	.byte	0x3f
	.zero		1


	//   ....[69]....
        /*126c*/ 	.word	0x000277d0
        /*1270*/ 	.word	0x00000003
        /*1274*/ 	.word	0x0002a840
        /*1278*/ 	.short	0x010a
        /*127a*/ 	.byte	0x3f
	.zero		1


	//   ....[70]....
        /*127c*/ 	.word	0x00027c70
        /*1280*/ 	.word	0x00000002
        /*1284*/ 	.word	0x00000060
        /*1288*/ 	.short	0x010a
        /*128a*/ 	.byte	0x3f
	.zero		1


	//   ....[71]....
        /*128c*/ 	.word	0x00028250
        /*1290*/ 	.word	0x00000002
        /*1294*/ 	.word	0x0002a840
        /*1298*/ 	.short	0x010a
        /*129a*/ 	.byte	0x3f
	.zero		1


	//   ....[72]....
        /*129c*/ 	.word	0x000286f0
        /*12a0*/ 	.word	0x00000002
        /*12a4*/ 	.word	0x00000060
        /*12a8*/ 	.short	0x010a
        /*12aa*/ 	.byte	0x3f
	.zero		1


	//   ....[73]....
        /*12ac*/ 	.word	0x00028c70
        /*12b0*/ 	.word	0x00000000
        /*12b4*/ 	.word	0x0002a860
        /*12b8*/ 	.short	0x010a
        /*12ba*/ 	.byte	0x3f
	.zero		1


	//   ....[74]....
        /*12bc*/ 	.word	0x0002a2e0
        /*12c0*/ 	.word	0x00000000
        /*12c4*/ 	.word	0x0002a820
        /*12c8*/ 	.short	0x010a
        /*12ca*/ 	.byte	0x3f
	.zero		1


	//   ....[75]....
        /*12cc*/ 	.word	0x0002a4b0
        /*12d0*/ 	.word	0x00000006
        /*12d4*/ 	.word	0x00000000
        /*12d8*/ 	.short	0x010a
        /*12da*/ 	.byte	0x3f
	.zero		1


	//   ....[76]....
        /*12dc*/ 	.word	0x0002a520
        /*12e0*/ 	.word	0x00000007
        /*12e4*/ 	.word	0x00000000
        /*12e8*/ 	.short	0x010a
        /*12ea*/ 	.byte	0x3f
	.zero		1


	//   ....[77]....
        /*12ec*/ 	.word	0x0002a590
        /*12f0*/ 	.word	0x00000004
        /*12f4*/ 	.word	0x00000000
        /*12f8*/ 	.short	0x010a
        /*12fa*/ 	.byte	0x3f
	.zero		1


	//   ....[78]....
        /*12fc*/ 	.word	0x0002a5c0
        /*1300*/ 	.word	0x00000003
        /*1304*/ 	.word	0x00000000
        /*1308*/ 	.short	0x010a
        /*130a*/ 	.byte	0x3f
	.zero		1


	//   ....[79]....
        /*130c*/ 	.word	0x0002a620
        /*1310*/ 	.word	0x00000003
        /*1314*/ 	.word	0x0002a890
        /*1318*/ 	.short	0x010a
        /*131a*/ 	.byte	0x3f
	.zero		1


	//   ....[80]....
        /*131c*/ 	.word	0x0002a670
        /*1320*/ 	.word	0x00000003
        /*1324*/ 	.word	0x0002a890
        /*1328*/ 	.short	0x010a
        /*132a*/ 	.byte	0x3f
	.zero		1


	//   ....[81]....
        /*132c*/ 	.word	0x0002a6c0
        /*1330*/ 	.word	0x00000003
        /*1334*/ 	.word	0x0002a890
        /*1338*/ 	.short	0x010a
        /*133a*/ 	.byte	0x3f
	.zero		1


	//   ....[82]....
        /*133c*/ 	.word	0x0002a710
        /*1340*/ 	.word	0x00000003
        /*1344*/ 	.word	0x0002a8b0
        /*1348*/ 	.short	0x010a
        /*134a*/ 	.byte	0x3f
	.zero		1


	//   ....[83]....
        /*134c*/ 	.word	0x0002ab00
        /*1350*/ 	.word	0x00000002
        /*1354*/ 	.word	0x0002a800
        /*1358*/ 	.short	0x010a
        /*135a*/ 	.byte	0x3f
	.zero		1


	//   ....[84]....
        /*135c*/ 	.word	0x0002af00
        /*1360*/ 	.word	0x00000002
        /*1364*/ 	.word	0x0002a800
        /*1368*/ 	.short	0x010a
        /*136a*/ 	.byte	0x3f
	.zero		1


	//   ....[85]....
        /*136c*/ 	.word	0x0002af50
        /*1370*/ 	.word	0x00000009
        /*1374*/ 	.word	0x0002a830
        /*1378*/ 	.short	0x010a
        /*137a*/ 	.byte	0x3f
	.zero		1


	//   ....[86]....
        /*137c*/ 	.word	0x0002afa0
        /*1380*/ 	.word	0x00000007
        /*1384*/ 	.word	0x0002a830
        /*1388*/ 	.short	0x010a
        /*138a*/ 	.byte	0x3f
	.zero		1


	//   ....[87]....
        /*138c*/ 	.word	0x0002aff0
        /*1390*/ 	.word	0x00000017
        /*1394*/ 	.word	0x0002a850
        /*1398*/ 	.short	0x010a
        /*139a*/ 	.byte	0x3f
	.zero		1


	//   ....[88]....
        /*139c*/ 	.word	0x0002b040
        /*13a0*/ 	.word	0x00000000
        /*13a4*/ 	.word	0x0002a830
        /*13a8*/ 	.short	0x010a
        /*13aa*/ 	.byte	0x3f
	.zero		1


	//   ....[89]....
        /*13ac*/ 	.word	0x0002b090
        /*13b0*/ 	.word	0x000000d2
        /*13b4*/ 	.word	0x0002a850
        /*13b8*/ 	.short	0x010a
        /*13ba*/ 	.byte	0x3f
	.zero		1


	//   ....[90]....
        /*13bc*/ 	.word	0x0002b0e0
        /*13c0*/ 	.word	0x00000003
        /*13c4*/ 	.word	0x0002a830
        /*13c8*/ 	.short	0x010a
        /*13ca*/ 	.byte	0x3f
	.zero		1


	//   ....[91]....
        /*13cc*/ 	.word	0x0002b130
        /*13d0*/ 	.word	0x00000015
        /*13d4*/ 	.word	0x0002a850
        /*13d8*/ 	.short	0x010a
        /*13da*/ 	.byte	0x3f
	.zero		1


	//   ....[92]....
        /*13dc*/ 	.word	0x0002b180
        /*13e0*/ 	.word	0x0000000d
        /*13e4*/ 	.word	0x0002a850
        /*13e8*/ 	.short	0x010a
        /*13ea*/ 	.byte	0x3f
	.zero		1


	//   ....[93]....
        /*13ec*/ 	.word	0x0002b320
        /*13f0*/ 	.word	0x00000013
        /*13f4*/ 	.word	0x0002a820
        /*13f8*/ 	.short	0x010a
        /*13fa*/ 	.byte	0x3f
	.zero		1


	//   ....[94]....
        /*13fc*/ 	.word	0x0002b370
        /*1400*/ 	.word	0x00000007
        /*1404*/ 	.word	0x0002a8a0
        /*1408*/ 	.short	0x010a
        /*140a*/ 	.byte	0x3f
	.zero		1


	//   ....[95]....
        /*140c*/ 	.word	0x0002b3c0
        /*1410*/ 	.word	0x00000007
        /*1414*/ 	.word	0x0002a8c0
        /*1418*/ 	.short	0x010a
        /*141a*/ 	.byte	0x3f
	.zero		1


	//   ....[96]....
        /*141c*/ 	.word	0x0002b410
        /*1420*/ 	.word	0x00000008
        /*1424*/ 	.word	0x0002a8a0
        /*1428*/ 	.short	0x010a
        /*142a*/ 	.byte	0x3f
	.zero		1


	//   ....[97]....
        /*142c*/ 	.word	0x0002b460
        /*1430*/ 	.word	0x00000008
        /*1434*/ 	.word	0x0002a8c0
        /*1438*/ 	.short	0x010a
        /*143a*/ 	.byte	0x3f
	.zero		1


	//   ....[98]....
        /*143c*/ 	.word	0x0002b600
        /*1440*/ 	.word	0x00000000
        /*1444*/ 	.word	0x0002a840
        /*1448*/ 	.short	0x010a
        /*144a*/ 	.byte	0x3f
	.zero		1


	//   ....[99]....
        /*144c*/ 	.word	0x0002c260
        /*1450*/ 	.word	0x00000013
        /*1454*/ 	.word	0x0002a820
        /*1458*/ 	.short	0x010a
        /*145a*/ 	.byte	0x3f
	.zero		1


	//   ....[100]....
        /*145c*/ 	.word	0x0002c2b0
        /*1460*/ 	.word	0x00000003
        /*1464*/ 	.word	0x0002a840
        /*1468*/ 	.short	0x010a
        /*146a*/ 	.byte	0x3f
	.zero		1


	//   ....[101]....
        /*146c*/ 	.word	0x0002c300
        /*1470*/ 	.word	0x00000003
        /*1474*/ 	.word	0x00000060
        /*1478*/ 	.short	0x010a
        /*147a*/ 	.byte	0x3f
	.zero		1


	//   ....[102]....
        /*147c*/ 	.word	0x0002c350
        /*1480*/ 	.word	0x00000003
        /*1484*/ 	.word	0x0002a840
        /*1488*/ 	.short	0x010a
        /*148a*/ 	.byte	0x3f
	.zero		1


	//   ....[103]....
        /*148c*/ 	.word	0x0002c3a0
        /*1490*/ 	.word	0x00000002
        /*1494*/ 	.word	0x00000060
        /*1498*/ 	.short	0x010a
        /*149a*/ 	.byte	0x3f
	.zero		1


	//   ....[104]....
        /*149c*/ 	.word	0x0002c3f0
        /*14a0*/ 	.word	0x00000002
        /*14a4*/ 	.word	0x0002a840
        /*14a8*/ 	.short	0x010a
        /*14aa*/ 	.byte	0x3f
	.zero		1


	//   ....[105]....
        /*14ac*/ 	.word	0x0002c440
        /*14b0*/ 	.word	0x00000002
        /*14b4*/ 	.word	0x00000060
        /*14b8*/ 	.short	0x010a
        /*14ba*/ 	.byte	0x3f
	.zero		1


	//   ....[106]....
        /*14bc*/ 	.word	0x0002c490
        /*14c0*/ 	.word	0x00000000
        /*14c4*/ 	.word	0x0002a860
        /*14c8*/ 	.short	0x010a
        /*14ca*/ 	.byte	0x3f
	.zero		1


	//   ....[107]....
        /*14cc*/ 	.word	0x0002d010
        /*14d0*/ 	.word	0x00000000
        /*14d4*/ 	.word	0x0002a820
        /*14d8*/ 	.short	0x010a
        /*14da*/ 	.byte	0x3f
	.zero		1


	//   ....[108]....
        /*14dc*/ 	.word	0x0002d1b0
        /*14e0*/ 	.word	0x00000006
        /*14e4*/ 	.word	0x00000000
        /*14e8*/ 	.short	0x010a
        /*14ea*/ 	.byte	0x3f
	.zero		1


	//   ....[109]....
        /*14ec*/ 	.word	0x0002d200
        /*14f0*/ 	.word	0x00000007
        /*14f4*/ 	.word	0x00000000
        /*14f8*/ 	.short	0x010a
        /*14fa*/ 	.byte	0x3f
	.zero		1


	//   ....[110]....
        /*14fc*/ 	.word	0x0002d250
        /*1500*/ 	.word	0x00000004
        /*1504*/ 	.word	0x00000000
        /*1508*/ 	.short	0x010a
        /*150a*/ 	.byte	0x3f
	.zero		1


	//----- nvinfo : EIATTR_NUM_MBARRIERS
	.align		4
.L_243:
        /*150c*/ 	.byte	0x03, 0x38
        /*150e*/ 	.short	0x0016


	//----- nvinfo : EIATTR_EXIT_INSTR_OFFSETS
	.align		4
        /*1510*/ 	.byte	0x04, 0x1c
        /*1512*/ 	.short	(.L_245 - .L_244)


	//   ....[0]....
.L_244:
        /*1514*/ 	.word	0x0002a610


	//----- nvinfo : EIATTR_MAX_THREADS
	.align		4
.L_245:
        /*1518*/ 	.byte	0x04, 0x05
        /*151a*/ 	.short	(.L_247 - .L_246)
.L_246:
        /*151c*/ 	.word	0x00000180
        /*1520*/ 	.word	0x00000001
        /*1524*/ 	.word	0x00000001


	//----- nvinfo : EIATTR_CRS_STACK_SIZE
	.align		4
.L_247:
        /*1528*/ 	.byte	0x04, 0x1e
        /*152a*/ 	.short	(.L_249 - .L_248)
.L_248:
        /*152c*/ 	.word	0x00000000


	//----- nvinfo : EIATTR_CBANK_PARAM_SIZE
	.align		4
.L_249:
        /*1530*/ 	.byte	0x03, 0x19
        /*1532*/ 	.short	0x0af0


	//----- nvinfo : EIATTR_PARAM_CBANK
	.align		4
        /*1534*/ 	.byte	0x04, 0x0a
        /*1536*/ 	.short	(.L_251 - .L_250)
	.align		4
.L_250:
        /*1538*/ 	.word	index@(.nv.constant0._ZN7cutlass13device_kernelIN5flash11enable_sm90INS1_16FlashAttnFwdSm90INS1_25CollectiveMainloopFwdSm90ILi2EN4cute5tupleIJNS5_1CILi1EEES8_S8_EEENS6_IJNS7_ILi128EEENS7_ILi96EEENS7_ILi192EEEEEELi128ENS_6half_tEfNS_4arch4Sm90ELb0ELb1ELb0ELb1ELb0ELb1ELb0ELb1ELb1ELb1ELb1ELb0EEENS1_21CollectiveEpilogueFwdINS6_IJSA_SA_SB_EEES9_SE_SG_Li256ELb1ELb1ELb1ELb0EEENS1_36VarlenDynamicPersistentTileSchedulerILi128ELi96ELi256ELi128ELb1ELb1ELb1ELb1ELb0ELb1EEEEEEEEEvNT_6ParamsE)
        /*153c*/ 	.short	0x0210
        /*153e*/ 	.short	0x0af0


	//----- nvinfo : EIATTR_SW_WAR
	.align		4
.L_251:
        /*1540*/ 	.byte	0x04, 0x36
        /*1542*/ 	.short	(.L_253 - .L_252)
.L_252:
        /*1544*/ 	.word	0x00000008
.L_253:


//--------------------- .nv.info._ZN7cutlass13device_kernelIN5flash11enable_sm90INS1_16FlashAttnFwdSm90INS1_25CollectiveMainloopFwdSm90ILi2EN4cute5tupleIJNS5_1CILi1EEES8_S8_EEENS6_IJNS7_ILi128EEESA_NS7_ILi192EEEEEELi128ENS_6half_tEfNS_4arch4Sm90ELb1ELb0ELb0ELb0ELb0ELb0ELb0ELb1ELb1ELb1ELb1ELb0EEENS1_21CollectiveEpilogueFwdINS6_IJSA_SA_SA_EEES9_SD_SF_Li256ELb0ELb1ELb1ELb0EEENS1_19SingleTileSchedulerILb0ELb1ELb1ELi128EEEEEEEEEvNT_6ParamsE --------------------------
	.section	.nv.info._ZN7cutlass13device_kernelIN5flash11enable_sm90INS1_16FlashAttnFwdSm90INS1_25CollectiveMainloopFwdSm90ILi2EN4cute5tupleIJNS5_1CILi1EEES8_S8_EEENS6_IJNS7_ILi128EEESA_NS7_ILi192EEEEEELi128ENS_6half_tEfNS_4arch4Sm90ELb1ELb0ELb0ELb0ELb0ELb0ELb0ELb1ELb1ELb1ELb1ELb0EEENS1_21CollectiveEpilogueFwdINS6_IJSA_SA_SA_EEES9_SD_SF_Li256ELb0ELb1ELb1ELb0EEENS1_19SingleTileSchedulerILb0ELb1ELb1ELi128EEEEEEEEEvNT_6ParamsE,"",@"SHT_CUDA_INFO"
	.sectionflags	@""
	.align	4


	//----- nvinfo : EIATTR_CUDA_API_VERSION
	.align		4
        /*0000*/ 	.byte	0x04, 0x37
        /*0002*/ 	.short	(.L_255 - .L_254)
.L_254:
        /*0004*/ 	.word	0x00000082


	//----- nvinfo : EIATTR_KPARAM_INFO
	.align		4
.L_255:
        /*0008*/ 	.byte	0x04, 0x17
        /*000a*/ 	.short	(.L_257 - .L_256)
.L_256:
        /*000c*/ 	.word	0x00000000
        /*0010*/ 	.short	0x0000
        /*0012*/ 	.short	0x0070
        /*0014*/ 	.byte	0x00, 0xf0, 0x01, 0x28


	//----- nvinfo : EIATTR_SPARSE_MMA_MASK
	.align		4
.L_257:
        /*0018*/ 	.byte	0x03, 0x50
        /*001a*/ 	.short	0x0000


	//----- nvinfo : EIATTR_MAXREG_COUNT
	.align		4
        /*001c*/ 	.byte	0x03, 0x1b
        /*001e*/ 	.short	0x00a8


	//----- nvinfo : EIATTR_NUM_BARRIERS
	.align		4
        /*0020*/ 	.byte	0x02, 0x4c
        /*0022*/ 	.byte	0x09
	.zero		1


	//----- nvinfo : EIATTR_EXTERNS
	.align		4
        /*0024*/ 	.byte	0x04, 0x0f
        /*0026*/ 	.short	(.L_259 - .L_258)


	//   ....[0]....
	.align		4
.L_258:
        /*0028*/ 	.word	index@(__assertfail)


	//----- nvinfo : EIATTR_ANNOTATIONS
	.align		4
.L_259:
        /*002c*/ 	.byte	0x04, 0x55
        /*002e*/ 	.short	(.L_261 - .L_260)


	//   ....[0]....
.L_260:
        /* <DEDUP_REMOVED lines=12> */


	//----- nvinfo : EIATTR_MERCURY_ISA_VERSION
	.align		4
.L_261:
        /*00e0*/ 	.byte	0x03, 0x5f
        /*00e2*/ 	.short	0x0101


	//----- nvinfo : EIATTR_INT_WARP_WIDE_INSTR_OFFSETS
	.align		4
        /*00e4*/ 	.byte	0x04, 0x31
        /*00e6*/ 	.short	(.L_263 - .L_262)


	//   ....[0]....
.L_262:
        /*00e8*/ 	.word	0x00000120


	//   ....[1]....
        /*00ec*/ 	.word	0x00000160


	//   ....[2]....
        /*00f0*/ 	.word	0x00000220


	//----- nvinfo : EIATTR_COOP_GROUP_MASK_REGIDS
	.align		4
.L_263:
        /*00f4*/ 	.byte	0x04, 0x29
        /*00f6*/ 	.short	(.L_265 - .L_264)


	//   ....[0]....
.L_264:
        /*00f8*/ 	.word	0xffffffff


	//   ....[1]....
        /*00fc*/ 	.word	0xffffffff


	//   ....[2]....
        /*0100*/ 	.word	0xffffffff


	//   ....[3]....
        /*0104*/ 	.word	0xffffffff


	//   ....[4]....
        /*0108*/ 	.word	0xffffffff


	//   ....[5]....
        /*010c*/ 	.word	0xffffffff


	//   ....[6]....
        /*0110*/ 	.word	0xffffffff


	//   ....[7]....
        /*0114*/ 	.word	0xffffffff


	//   ....[8]....
        /*0118*/ 	.word	0xffffffff


	//   ....[9]....
        /*011c*/ 	.word	0xffffffff


	//   ....[10]....
        /*0120*/ 	.word	0xffffffff


	//   ....[11]....
        /*0124*/ 	.word	0xffffffff


	//   ....[12]....
        /*0128*/ 	.word	0xffffffff


	//   ....[13]....
        /*012c*/ 	.word	0xffffffff


	//   ....[14]....
        /*0130*/ 	.word	0xffffffff


	//   ....[15]....
        /*0134*/ 	.word	0xffffffff


	//   ....[16]....
        /*0138*/ 	.word	0xffffffff


	//   ....[17]....
        /*013c*/ 	.word	0xffffffff


	//   ....[18]....
        /*0140*/ 	.word	0xffffffff


	//   ....[19]....
        /*0144*/ 	.word	0xffffffff


	//   ....[20]....
        /*0148*/ 	.word	0xffffffff


	//   ....[21]....
        /*014c*/ 	.word	0xffffffff


	//   ....[22]....
        /*0150*/ 	.word	0xffffffff


	//   ....[23]....
        /*0154*/ 	.word	0xffffffff


	//   ....[24]....
        /*0158*/ 	.word	0xffffffff


	//   ....[25]....
        /*015c*/ 	.word	0xffffffff


	//   ....[26]....
        /*0160*/ 	.word	0xffffffff


	//   ....[27]....
        /*0164*/ 	.word	0xffffffff


	//   ....[28]....
        /*0168*/ 	.word	0xffffffff


	//   ....[29]....
        /*016c*/ 	.word	0xffffffff


	//   ....[30]....
        /*0170*/ 	.word	0xffffffff


	//   ....[31]....
        /*0174*/ 	.word	0xffffffff


	//   ....[32]....
        /*0178*/ 	.word	0xffffffff


	//   ....[33]....
        /*017c*/ 	.word	0xffffffff


	//   ....[34]....
        /*0180*/ 	.word	0xffffffff


	//   ....[35]....
        /*0184*/ 	.word	0xffffffff


	//   ....[36]....
        /*0188*/ 	.word	0xffffffff


	//   ....[37]....
        /*018c*/ 	.word	0xffffffff


	//   ....[38]....
        /*0190*/ 	.word	0xffffffff


	//   ....[39]....
        /*0194*/ 	.word	0xffffffff


	//   ....[40]....
        /*0198*/ 	.word	0xffffffff


	//   ....[41]....
        /*019c*/ 	.word	0xffffffff


	//   ....[42]....
        /*01a0*/ 	.word	0xffffffff


	//   ....[43]....
        /*01a4*/ 	.word	0xffffffff


	//   ....[44]....
        /*01a8*/ 	.word	0xffffffff


	//   ....[45]....
        /*01ac*/ 	.word	0xffffffff


	//   ....[46]....
        /*01b0*/ 	.word	0xffffffff


	//   ....[47]....
        /*01b4*/ 	.word	0xffffffff


	//   ....[48]....
        /*01b8*/ 	.word	0xffffffff


	//   ....[49]....
        /*01bc*/ 	.word	0xffffffff


	//   ....[50]....
        /*01c0*/ 	.word	0xffffffff


	//   ....[51]....
        /*01c4*/ 	.word	0xffffffff


	//   ....[52]....
        /*01c8*/ 	.word	0xffffffff


	//   ....[53]....
        /*01cc*/ 	.word	0xffffffff


	//   ....[54]....
        /*01d0*/ 	.word	0xffffffff


	//   ....[55]....
        /*01d4*/ 	.word	0x0500000f


	//   ....[56]....
        /*01d8*/ 	.word	0x0500000f


	//   ....[57]....
        /*01dc*/ 	.word	0x0500000f


	//   ....[58]....
        /*01e0*/ 	.word	0x0500000f


	//   ....[59]....
        /*01e4*/ 	.word	0x0500000f


	//   ....[60]....
        /*01e8*/ 	.word	0x0500000f


	//   ....[61]....
        /*01ec*/ 	.word	0x0500000f


	//   ....[62]....
        /*01f0*/ 	.word	0x0500000f


	//   ....[63]....
        /*01f4*/ 	.word	0x0500000f


	//   ....[64]....
        /*01f8*/ 	.word	0x0500000f


	//   ....[65]....
        /*01fc*/ 	.word	0x0500000f


	//   ....[66]....
        /*0200*/ 	.word	0x0500000f


	//   ....[67]....
        /*0204*/ 	.word	0x0500000f


	//   ....[68]....
        /*0208*/ 	.word	0x0500000f


	//   ....[69]....
        /*020c*/ 	.word	0x0500000f


	//   ....[70]....
        /*0210*/ 	.word	0x0500000f


	//   ....[71]....
        /*0214*/ 	.word	0x0500000f


	//   ....[72]....
        /*0218*/ 	.word	0x0500000f


	//----- nvinfo : EIATTR_COOP_GROUP_INSTR_OFFSETS
	.align		4
.L_265:
        /*021c*/ 	.byte	0x04, 0x28
        /*021e*/ 	.short	(.L_267 - .L_266)


	//   ....[0]....
.L_266:
        /*0220*/ 	.word	0x00000060


	//   ....[1]....
        /*0224*/ 	.word	0x00000130


	//   ....[2]....
        /*0228*/ 	.word	0x00000230


	//   ....[3]....
        /*022c*/ 	.word	0x000003a0


	//   ....[4]....
        /*0230*/ 	.word	0x00000500


	//   ....[5]....
        /*0234*/ 	.word	0x00000620


	//   ....[6]....
        /*0238*/ 	.word	0x00000780


	//   ....[7]....
        /*023c*/ 	.word	0x00001140


	//   ....[8]....
        /*0240*/ 	.word	0x00001a90


	//   ....[9]....
        /*0244*/ 	.word	0x00001ad0


	//   ....[10]....
        /*0248*/ 	.word	0x000023f0


	//   ....[11]....
        /*024c*/ 	.word	0x00002430


	//   ....[12]....
        /*0250*/ 	.word	0x00002eb0


	//   ....[13]....
        /*0254*/ 	.word	0x00002f20


	//   ....[14]....
        /*0258*/ 	.word	0x00004620


	//   ....[15]....
        /*025c*/ 	.word	0x00004d60


	//   ....[16]....
        /*0260*/ 	.word	0x00004d90


	//   ....[17]....
        /*0264*/ 	.word	0x00004df0


	//   ....[18]....
        /*0268*/ 	.word	0x00005750


	//   ....[19]....
        /*026c*/ 	.word	0x000057e0


	//   ....[20]....
        /*0270*/ 	.word	0x000071d0


	//   ....[21]....
        /*0274*/ 	.word	0x00007200


	//   ....[22]....
        /*0278*/ 	.word	0x000076d0


	//   ....[23]....
        /*027c*/ 	.word	0x000077d0


	//   ....[24]....
        /*0280*/ 	.word	0x00008aa0


	//   ....[25]....
        /*0284*/ 	.word	0x00008ad0


	//   ....[26]....
        /*0288*/ 	.word	0x00008ba0


	//   ....[27]....
        /*028c*/ 	.word	0x00008bb0


	//   ....[28]....
        /*0290*/ 	.word	0x00009a90


	//   ....[29]....
        /*0294*/ 	.word	0x00009ad0


	//   ....[30]....
        /*0298*/ 	.word	0x00009b00


	//   ....[31]....
        /*029c*/ 	.word	0x00009b30


	//   ....[32]....
        /*02a0*/ 	.word	0x00009b40


	//   ....[33]....
        /*02a4*/ 	.word	0x00009b70


	//   ....[34]....
        /*02a8*/ 	.word	0x0000a1d0


	//   ....[35]....
        /*02ac*/ 	.word	0x0000a1e0


	//   ....[36]....
        /*02b0*/ 	.word	0x0000abe0


	//   ....[37]....
        /*02b4*/ 	.word	0x0000b6f0


	//   ....[38]....
        /*02b8*/ 	.word	0x0000c0a0


	//   ....[39]....
        /*02bc*/ 	.word	0x0000c0d0


	//   ....[40]....
        /*02c0*/ 	.word	0x0000c100


	//   ....[41]....
        /*02c4*/ 	.word	0x0000c120


	//   ....[42]....
        /*02c8*/ 	.word	0x0000c1e0


	//   ....[43]....
        /*02cc*/ 	.word	0x0000c1f0


	//   ....[44]....
        /*02d0*/ 	.word	0x0000c290


	//   ....[45]....
        /*02d4*/ 	.word	0x0000c2d0


	//   ....[46]....
        /*02d8*/ 	.word	0x0000c340


	//   ....[47]....
        /*02dc*/ 	.word	0x0000c370


	//   ....[48]....
        /*02e0*/ 	.word	0x0000c3f0


	//   ....[49]....
        /*02e4*/ 	.word	0x0000c430


	//   ....[50]....
        /*02e8*/ 	.word	0x0000c4a0


	//   ....[51]....
        /*02ec*/ 	.word	0x0000c4d0


	//   ....[52]....
        /*02f0*/ 	.word	0x0000c550


	//   ....[53]....
        /*02f4*/ 	.word	0x0000c580


	//   ....[54]....
        /*02f8*/ 	.word	0x0000e7f0


	//   ....[55]....
        /*02fc*/ 	.word	0x0000ed50


	//   ....[56]....
        /*0300*/ 	.word	0x0000eec0


	//   ....[57]....
        /*0304*/ 	.word	0x0000ef20


	//   ....[58]....
        /*0308*/ 	.word	0x0000efc0


	//   ....[59]....
        /*030c*/ 	.word	0x0000f0a0


	//   ....[60]....
        /*0310*/ 	.word	0x0000f180


	//   ....[61]....
        /*0314*/ 	.word	0x0000f250


	//   ....[62]....
        /*0318*/ 	.word	0x0000f2e0


	//   ....[63]....
        /*031c*/ 	.word	0x0000f3b0


	//   ....[64]....
        /*0320*/ 	.word	0x0000f440


	//   ....[65]....
        /*0324*/ 	.word	0x0000f510


	//   ....[66]....
        /*0328*/ 	.word	0x0000f5a0


	//   ....[67]....
        /*032c*/ 	.word	0x0000f670


	//   ....[68]....
        /*0330*/ 	.word	0x0000f700


	//   ....[69]....
        /*0334*/ 	.word	0x0000f7d0


	//   ....[70]....
        /*0338*/ 	.word	0x0000f850


	//   ....[71]....
        /*033c*/ 	.word	0x0000f910


	//   ....[72]....
        /*0340*/ 	.word	0x0000fd10


	//----- nvinfo : EIATTR_REG_RECONFIG
	.align		4
.L_267:
        /*0344*/ 	.byte	0x01, 0x54
	.zero		2


	//----- nvinfo : EIATTR_SYSCALL_OFFSETS
	.align		4
        /*0348*/ 	.byte	0x04, 0x46
        /*034a*/ 	.short	(.L_269 - .L_268)


	//   ....[0]....
.L_268:
        /*034c*/ 	.word	0x00001300


	//   ....[1]....
        /*0350*/ 	.word	0x0000b380


	//   ....[2]....
        /*0354*/ 	.word	0x0000b4c0


	//   ....[3]....
        /*0358*/ 	.word	0x0000b5b0


	//   ....[4]....
        /*035c*/ 	.word	0x0000bce0


	//----- nvinfo : EIATTR_MBARRIER_INSTR_OFFSETS
	.align		4
.L_269:
        /*0360*/ 	.byte	0x04, 0x39
        /*0362*/ 	.short	(.L_271 - .L_270)


	//   ....[0]....
.L_270:
        /*0364*/ 	.word	0x00000250
        /*0368*/ 	.word	0x000000ff
        /*036c*/ 	.word	0x00034800
        /*0370*/ 	.short	0x0100
        /*0372*/ 	.byte	0x08
	.zero		1


	//   ....[1]....
        /*0374*/ 	.word	0x00000260
        /*0378*/ 	.word	0x000000ff
        /*037c*/ 	.word	0x00034820
        /*0380*/ 	.short	0x0100
        /*0382*/ 	.byte	0x08
	.zero		1


	//   ....[2]....
        /*0384*/ 	.word	0x00000350
        /*0388*/ 	.word	0x000000ff
        /*038c*/ 	.word	0x00034830
        /*0390*/ 	.short	0x0100
        /*0392*/ 	.byte	0x08
	.zero		1


	//   ....[3]....
        /*0394*/ 	.word	0x00000360
        /*0398*/ 	.word	0x000000ff
        /*039c*/ 	.word	0x00034840
        /*03a0*/ 	.short	0x0100
        /*03a2*/ 	.byte	0x08
	.zero		1


	//   ....[4]....
        /*03a4*/ 	.word	0x00000370
        /*03a8*/ 	.word	0x000000ff
        /*03ac*/ 	.word	0x00034838
        /*03b0*/ 	.short	0x0100
        /*03b2*/ 	.byte	0x08
	.zero		1


	//   ....[5]....
        /*03b4*/ 	.word	0x00000380
        /*03b8*/ 	.word	0x000000ff
        /*03bc*/ 	.word	0x00034848
        /*03c0*/ 	.short	0x0100
        /*03c2*/ 	.byte	0x08
	.zero		1


	//   ....[6]....
        /*03c4*/ 	.word	0x000004b0
        /*03c8*/ 	.word	0x000000ff
        /*03cc*/ 	.word	0x00034850
        /*03d0*/ 	.short	0x0100
        /*03d2*/ 	.byte	0x08
	.zero		1


	//   ....[7]....
        /*03d4*/ 	.word	0x000004c0
        /*03d8*/ 	.word	0x000000ff
        /*03dc*/ 	.word	0x00034860
        /*03e0*/ 	.short	0x0100
        /*03e2*/ 	.byte	0x08
	.zero		1


	//   ....[8]....
        /*03e4*/ 	.word	0x000004d0
        /*03e8*/ 	.word	0x000000ff
        /*03ec*/ 	.word	0x00034858
        /*03f0*/ 	.short	0x0100
        /*03f2*/ 	.byte	0x08
	.zero		1


	//   ....[9]....
        /*03f4*/ 	.word	0x000004e0
        /*03f8*/ 	.word	0x000000ff
        /*03fc*/ 	.word	0x00034868
        /*0400*/ 	.short	0x0100
        /*0402*/ 	.byte	0x08
	.zero		1


	//   ....[10]....
        /*0404*/ 	.word	0x000005d0
        /*0408*/ 	.word	0x000000ff
        /*040c*/ 	.word	0x00034870
        /*0410*/ 	.short	0x0100
        /*0412*/ 	.byte	0x06
	.zero		1


	//   ....[11]....
        /*0414*/ 	.word	0x000005e0
        /*0418*/ 	.word	0x000000ff
        /*041c*/ 	.word	0x00034880
        /*0420*/ 	.short	0x0100
        /*0422*/ 	.byte	0x06
	.zero		1


	//   ....[12]....
        /*0424*/ 	.word	0x000005f0
        /*0428*/ 	.word	0x000000ff
        /*042c*/ 	.word	0x00034878
        /*0430*/ 	.short	0x0100
        /*0432*/ 	.byte	0x06
	.zero		1


	//   ....[13]....
        /*0434*/ 	.word	0x00000600
        /*0438*/ 	.word	0x000000ff
        /*043c*/ 	.word	0x00034888
        /*0440*/ 	.short	0x0100
        /*0442*/ 	.byte	0x06
	.zero		1


	//   ....[14]....
        /*0444*/ 	.word	0x00000730
        /*0448*/ 	.word	0x000000ff
        /*044c*/ 	.word	0x00034890
        /*0450*/ 	.short	0x0100
        /*0452*/ 	.byte	0x08
	.zero		1


	//   ....[15]....
        /*0454*/ 	.word	0x00000740
        /*0458*/ 	.word	0x000000ff
        /*045c*/ 	.word	0x000348a0
        /*0460*/ 	.short	0x0100
        /*0462*/ 	.byte	0x08
	.zero		1


	//   ....[16]....
        /*0464*/ 	.word	0x00000750
        /*0468*/ 	.word	0x000000ff
        /*046c*/ 	.word	0x00034898
        /*0470*/ 	.short	0x0100
        /*0472*/ 	.byte	0x08
	.zero		1


	//   ....[17]....
        /*0474*/ 	.word	0x00000760
        /*0478*/ 	.word	0x000000ff
        /*047c*/ 	.word	0x000348a8
        /*0480*/ 	.short	0x0100
        /*0482*/ 	.byte	0x08
	.zero		1


	//   ....[18]....
        /*0484*/ 	.word	0x00000890
        /*0488*/ 	.word	0x000000ff
        /*048c*/ 	.word	0x000348b0
        /*0490*/ 	.short	0x0100
        /*0492*/ 	.byte	0x08
	.zero		1


	//   ....[19]....
        /*0494*/ 	.word	0x000008a0
        /*0498*/ 	.word	0x000000ff
        /*049c*/ 	.word	0x000348c0
        /*04a0*/ 	.short	0x0100
        /*04a2*/ 	.byte	0x08
	.zero		1


	//   ....[20]....
        /*04a4*/ 	.word	0x000008b0
        /*04a8*/ 	.word	0x000000ff
        /*04ac*/ 	.word	0x000348b8
        /*04b0*/ 	.short	0x0100
        /*04b2*/ 	.byte	0x08
	.zero		1


	//   ....[21]....
        /*04b4*/ 	.word	0x000008c0
        /*04b8*/ 	.word	0x000000ff
        /*04bc*/ 	.word	0x000348c8
        /*04c0*/ 	.short	0x0100
        /*04c2*/ 	.byte	0x08
	.zero		1


	//   ....[22]....
        /*04c4*/ 	.word	0x00001330
        /*04c8*/ 	.word	0x000000ff
        /*04cc*/ 	.word	0x00034800
        /*04d0*/ 	.short	0x010a
        /*04d2*/ 	.byte	0x24
	.zero		1


	//   ....[23]....
        /*04d4*/ 	.word	0x00001390
        /*04d8*/ 	.word	0x000000ff
        /*04dc*/ 	.word	0x00034830
        /*04e0*/ 	.short	0x010a
        /*04e2*/ 	.byte	0x24
	.zero		1


	//   ....[24]....
        /*04e4*/ 	.word	0x00001420
        /*04e8*/ 	.word	0x000000ff
        /*04ec*/ 	.word	0x00034830
        /*04f0*/ 	.short	0x010a
        /*04f2*/ 	.byte	0x24
	.zero		1


	//   ....[25]....
        /*04f4*/ 	.word	0x000033e0
        /*04f8*/ 	.word	0x00000005
        /*04fc*/ 	.word	0x00000000
        /*0500*/ 	.short	0x0101
        /*0502*/ 	.byte	0x3f
	.zero		1


	//   ....[26]....
        /*0504*/ 	.word	0x00003c20
        /*0508*/ 	.word	0x000000ff
        /*050c*/ 	.word	0x00034830
        /*0510*/ 	.short	0x010a
        /*0512*/ 	.byte	0x3c
	.zero		1


	//   ....[27]....
        /*0514*/ 	.word	0x00003c60
        /*0518*/ 	.word	0x000000ff
        /*051c*/ 	.word	0x00034830
        /*0520*/ 	.short	0x010a
        /*0522*/ 	.byte	0x3c
	.zero		1


	//   ....[28]....
        /*0524*/ 	.word	0x000044a0
        /*0528*/ 	.word	0x000000ff
        /*052c*/ 	.word	0x00034850
        /*0530*/ 	.short	0x010a
        /*0532*/ 	.byte	0x07
	.zero		1


	//   ....[29]....
        /*0534*/ 	.word	0x000044e0
        /*0538*/ 	.word	0x000000ff
        /*053c*/ 	.word	0x00034850
        /*0540*/ 	.short	0x010a
        /*0542*/ 	.byte	0x07
	.zero		1


	//   ....[30]....
        /*0544*/ 	.word	0x00006160
        /*0548*/ 	.word	0x0000000f
        /*054c*/ 	.word	0x00000000
        /*0550*/ 	.short	0x0101
        /*0552*/ 	.byte	0x3f
	.zero		1


	//   ....[31]....
        /*0554*/ 	.word	0x000061b0
        /*0558*/ 	.word	0x00000027
        /*055c*/ 	.word	0x00000000
        /*0560*/ 	.short	0x0101
        /*0562*/ 	.byte	0x3f
	.zero		1


	//   ....[32]....
        /*0564*/ 	.word	0x00006600
        /*0568*/ 	.word	0x000000ff
        /*056c*/ 	.word	0x00034830
        /*0570*/ 	.short	0x010a
        /*0572*/ 	.byte	0x27
	.zero		1


	//   ....[33]....
        /*0574*/ 	.word	0x00006640
        /*0578*/ 	.word	0x000000ff
        /*057c*/ 	.word	0x00034830
        /*0580*/ 	.short	0x010a
        /*0582*/ 	.byte	0x27
	.zero		1


	//   ....[34]....
        /*0584*/ 	.word	0x00006e80
        /*0588*/ 	.word	0x000000ff
        /*058c*/ 	.word	0x00034850
        /*0590*/ 	.short	0x010a
        /*0592*/ 	.byte	0x07
	.zero		1


	//   ....[35]....
        /*0594*/ 	.word	0x00006ec0
        /*0598*/ 	.word	0x000000ff
        /*059c*/ 	.word	0x00034850
        /*05a0*/ 	.short	0x010a
        /*05a2*/ 	.byte	0x07
	.zero		1


	//   ....[36]....
        /*05a4*/ 	.word	0x000084c0
        /*05a8*/ 	.word	0x00000013
        /*05ac*/ 	.word	0x00000000
        /*05b0*/ 	.short	0x0101
        /*05b2*/ 	.byte	0x3f
	.zero		1


	//   ....[37]....
        /*05b4*/ 	.word	0x00008570
        /*05b8*/ 	.word	0x00000013
        /*05bc*/ 	.word	0x00000000
        /*05c0*/ 	.short	0x0101
        /*05c2*/ 	.byte	0x3f
	.zero		1


	//   ....[38]....
        /*05c4*/ 	.word	0x00008a10
        /*05c8*/ 	.word	0x000000ff
        /*05cc*/ 	.word	0x00034850
        /*05d0*/ 	.short	0x010a
        /*05d2*/ 	.byte	0x05
	.zero		1


	//   ....[39]....
        /*05d4*/ 	.word	0x00008a50
        /*05d8*/ 	.word	0x000000ff
        /*05dc*/ 	.word	0x00034850
        /*05e0*/ 	.short	0x010a
        /*05e2*/ 	.byte	0x05
	.zero		1


	//   ....[40]....
        /*05e4*/ 	.word	0x00008f10
        /*05e8*/ 	.word	0x0000000a
        /*05ec*/ 	.word	0x00000000
        /*05f0*/ 	.short	0x0101
        /*05f2*/ 	.byte	0x3f
	.zero		1


	//   ....[41]....
        /*05f4*/ 	.word	0x00009b50
        /*05f8*/ 	.word	0x000000ff
        /*05fc*/ 	.word	0x00000000
        /*0600*/ 	.short	0x0101
        /*0602*/ 	.byte	0x04
	.zero		1


	//   ....[42]....
        /*0604*/ 	.word	0x0000b900
        /*0608*/ 	.word	0x000000ff
        /*060c*/ 	.word	0x00034840
        /*0610*/ 	.short	0x010a
        /*0612*/ 	.byte	0x26
	.zero		1


	//   ....[43]....
        /*0614*/ 	.word	0x0000c6b0
        /*0618*/ 	.word	0x000000ff
        /*061c*/ 	.word	0x00034800
        /*0620*/ 	.short	0x0107
        /*0622*/ 	.byte	0x26
	.zero		1


	//   ....[44]....
        /*0624*/ 	.word	0x0000c720
        /*0628*/ 	.word	0x000000ff
        /*062c*/ 	.word	0x00034800
        /*0630*/ 	.short	0x0101
        /*0632*/ 	.byte	0x26
	.zero		1


	//   ....[45]....
        /*0634*/ 	.word	0x0000c740
        /*0638*/ 	.word	0x000000ff
        /*063c*/ 	.word	0x00034820
        /*0640*/ 	.short	0x010a
        /*0642*/ 	.byte	0x26
	.zero		1


	//   ....[46]....
        /*0644*/ 	.word	0x0000cb20
        /*0648*/ 	.word	0x000000ff
        /*064c*/ 	.word	0x00034848
        /*0650*/ 	.short	0x010a
        /*0652*/ 	.byte	0x26
	.zero		1


	//   ....[47]....
        /*0654*/ 	.word	0x0000cec0
        /*0658*/ 	.word	0x000000ff
        /*065c*/ 	.word	0x00034860
        /*0660*/ 	.short	0x010a
        /*0662*/ 	.byte	0x26
	.zero		1


	//   ....[48]....
        /*0664*/ 	.word	0x0000d3c0
        /*0668*/ 	.word	0x000000ff
        /*066c*/ 	.word	0x00034840
        /*0670*/ 	.short	0x010a
        /*0672*/ 	.byte	0x26
	.zero		1


	//   ....[49]....
        /*0674*/ 	.word	0x0000d770
        /*0678*/ 	.word	0x000000ff
        /*067c*/ 	.word	0x00034868
        /*0680*/ 	.short	0x010a
        /*0682*/ 	.byte	0x26
	.zero		1


	//   ....[50]....
        /*0684*/ 	.word	0x0000dcc0
        /*0688*/ 	.word	0x000000ff
        /*068c*/ 	.word	0x00034848
        /*0690*/ 	.short	0x010a
        /*0692*/ 	.byte	0x26
	.zero		1


	//   ....[51]....
        /*0694*/ 	.word	0x0000e050
        /*0698*/ 	.word	0x000000ff
        /*069c*/ 	.word	0x00034860
        /*06a0*/ 	.short	0x010a
        /*06a2*/ 	.byte	0x26
	.zero		1


	//   ....[52]....
        /*06a4*/ 	.word	0x0000e3f0
        /*06a8*/ 	.word	0x00000003
        /*06ac*/ 	.word	0x00034860
        /*06b0*/ 	.short	0x010a
        /*06b2*/ 	.byte	0x3f
	.zero		1


	//   ....[53]....
        /*06b4*/ 	.word	0x0000e780
        /*06b8*/ 	.word	0x00000002
        /*06bc*/ 	.word	0x00034820
        /*06c0*/ 	.short	0x010a
        /*06c2*/ 	.byte	0x3f
	.zero		1


	//   ....[54]....
        /*06c4*/ 	.word	0x0000e900
        /*06c8*/ 	.word	0x00000006
        /*06cc*/ 	.word	0x00000000
        /*06d0*/ 	.short	0x010a
        /*06d2*/ 	.byte	0x3f
	.zero		1


	//   ....[55]....
        /*06d4*/ 	.word	0x0000e970
        /*06d8*/ 	.word	0x00000003
        /*06dc*/ 	.word	0x00000000
        /*06e0*/ 	.short	0x010a
        /*06e2*/ 	.byte	0x3f
	.zero		1


	//   ....[56]....
        /*06e4*/ 	.word	0x0000e9d0
        /*06e8*/ 	.word	0x00000000
        /*06ec*/ 	.word	0x00000000
        /*06f0*/ 	.short	0x010a
        /*06f2*/ 	.byte	0x3f
	.zero		1


	//   ....[57]....
        /*06f4*/ 	.word	0x0000ea00
        /*06f8*/ 	.word	0x00000003
        /*06fc*/ 	.word	0x00000000
        /*0700*/ 	.short	0x010a
        /*0702*/ 	.byte	0x3f
	.zero		1


	//   ....[58]....
        /*0704*/ 	.word	0x0000ea70
        /*0708*/ 	.word	0x00000003
        /*070c*/ 	.word	0x00034800
        /*0710*/ 	.short	0x010a
        /*0712*/ 	.byte	0x3f
	.zero		1


	//   ....[59]....
        /*0714*/ 	.word	0x0000ead0
        /*0718*/ 	.word	0x00000003
        /*071c*/ 	.word	0x00034830
        /*0720*/ 	.short	0x010a
        /*0722*/ 	.byte	0x3f
	.zero		1


	//   ....[60]....
        /*0724*/ 	.word	0x0000eb30
        /*0728*/ 	.word	0x00000015
        /*072c*/ 	.word	0x00034830
        /*0730*/ 	.short	0x010a
        /*0732*/ 	.byte	0x3f
	.zero		1


	//   ....[61]....
        /*0734*/ 	.word	0x0000eb90
        /*0738*/ 	.word	0x00000003
        /*073c*/ 	.word	0x00034850
        /*0740*/ 	.short	0x010a
        /*0742*/ 	.byte	0x3f
	.zero		1


	//   ....[62]....
        /*0744*/ 	.word	0x0000ebf0
        /*0748*/ 	.word	0x0000000f
        /*074c*/ 	.word	0x00034830
        /*0750*/ 	.short	0x010a
        /*0752*/ 	.byte	0x3f
	.zero		1


	//   ....[63]....
        /*0754*/ 	.word	0x0000ec50
        /*0758*/ 	.word	0x00000003
        /*075c*/ 	.word	0x00034850
        /*0760*/ 	.short	0x010a
        /*0762*/ 	.byte	0x3f
	.zero		1


	//   ....[64]....
        /*0764*/ 	.word	0x0000ecb0
        /*0768*/ 	.word	0x00000002
        /*076c*/ 	.word	0x00034850
        /*0770*/ 	.short	0x010a
        /*0772*/ 	.byte	0x3f
	.zero		1


	//   ....[65]....
        /*0774*/ 	.word	0x0000ee10
        /*0778*/ 	.word	0x00000003
        /*077c*/ 	.word	0x00034840
        /*0780*/ 	.short	0x010a
        /*0782*/ 	.byte	0x3f
	.zero		1


	//   ....[66]....
        /*0784*/ 	.word	0x0000f950
        /*0788*/ 	.word	0x00000003
        /*078c*/ 	.word	0x00034820
        /*0790*/ 	.short	0x010a
        /*0792*/ 	.byte	0x3f
	.zero		1


	//   ....[67]....
        /*0794*/ 	.word	0x0000f9b0
        /*0798*/ 	.word	0x00000003
        /*079c*/ 	.word	0x00034848
        /*07a0*/ 	.short	0x010a
        /*07a2*/ 	.byte	0x3f
	.zero		1


	//   ....[68]....
        /*07a4*/ 	.word	0x0000fa10
        /*07a8*/ 	.word	0x00000003
        /*07ac*/ 	.word	0x00034860
        /*07b0*/ 	.short	0x010a
        /*07b2*/ 	.byte	0x3f
	.zero		1


	//   ....[69]....
        /*07b4*/ 	.word	0x0000fa70
        /*07b8*/ 	.word	0x00000003
        /*07bc*/ 	.word	0x00034840
        /*07c0*/ 	.short	0x010a
        /*07c2*/ 	.byte	0x3f
	.zero		1


	//   ....[70]....
        /*07c4*/ 	.word	0x0000fad0
        /*07c8*/ 	.word	0x00000003
        /*07cc*/ 	.word	0x00034868
        /*07d0*/ 	.short	0x010a
        /*07d2*/ 	.byte	0x3f
	.zero		1


	//   ....[71]....
        /*07d4*/ 	.word	0x0000fb30
        /*07d8*/ 	.word	0x00000003
        /*07dc*/ 	.word	0x00034848
        /*07e0*/ 	.short	0x010a
        /*07e2*/ 	.byte	0x3f
	.zero		1


	//   ....[72]....
        /*07e4*/ 	.word	0x0000fb90
        /*07e8*/ 	.word	0x00000003
        /*07ec*/ 	.word	0x00034860
        /*07f0*/ 	.short	0x010a
        /*07f2*/ 	.byte	0x3f
	.zero		1


	//   ....[73]....
        /*07f4*/ 	.word	0x0000fbe0
        /*07f8*/ 	.word	0x00000003
        /*07fc*/ 	.word	0x00034860
        /*0800*/ 	.short	0x010a
        /*0802*/ 	.byte	0x3f
	.zero		1


	//   ....[74]....
        /*0804*/ 	.word	0x0000fc30
        /*0808*/ 	.word	0x00000002
        /*080c*/ 	.word	0x00034820
        /*0810*/ 	.short	0x010a
        /*0812*/ 	.byte	0x3f
	.zero		1


	//   ....[75]....
        /*0814*/ 	.word	0x0000fdd0
        /*0818*/ 	.word	0x00000006
        /*081c*/ 	.word	0x00000000
        /*0820*/ 	.short	0x010a
        /*0822*/ 	.byte	0x3f
	.zero		1


	//   ....[76]....
        /*0824*/ 	.word	0x0000fe20
        /*0828*/ 	.word	0x00000003
        /*082c*/ 	.word	0x00000000
        /*0830*/ 	.short	0x010a
        /*0832*/ 	.byte	0x3f
	.zero		1


	//   ....[77]....
        /*0834*/ 	.word	0x0000fe70
        /*0838*/ 	.word	0x00000000
        /*083c*/ 	.word	0x00000000
        /*0840*/ 	.short	0x010a
        /*0842*/ 	.byte	0x3f
	.zero		1


	//----- nvinfo : EIATTR_NUM_MBARRIERS
	.align		4
.L_271:
        /*0844*/ 	.byte	0x03, 0x38
        /*0846*/ 	.short	0x0016


	//----- nvinfo : EIATTR_EXIT_INSTR_OFFSETS
	.align		4
        /*0848*/ 	.byte	0x04, 0x1c
        /*084a*/ 	.short	(.L_273 - .L_272)


	//   ....[0]....
.L_272:
        /*084c*/ 	.word	0x0000ea50


	//----- nvinfo : EIATTR_MAX_THREADS
	.align		4
.L_273:
        /*0850*/ 	.byte	0x04, 0x05
        /*0852*/ 	.short	(.L_275 - .L_274)
.L_274:
        /*0854*/ 	.word	0x00000180
        /*0858*/ 	.word	0x00000001
        /*085c*/ 	.word	0x00000001


	//----- nvinfo : EIATTR_CRS_STACK_SIZE
	.align		4
.L_275:
        /*0860*/ 	.byte	0x04, 0x1e
        /*0862*/ 	.short	(.L_277 - .L_276)
.L_276:
        /*0864*/ 	.word	0x00000000


	//----- nvinfo : EIATTR_CBANK_PARAM_SIZE
	.align		4
.L_277:
        /*0868*/ 	.byte	0x03, 0x19
        /*086a*/ 	.short	0x0a70


	//----- nvinfo : EIATTR_PARAM_CBANK
	.align		4
        /*086c*/ 	.byte	0x04, 0x0a
        /*086e*/ 	.short	(.L_279 - .L_278)
	.align		4
.L_278:
        /*0870*/ 	.word	index@(.nv.constant0._ZN7cutlass13device_kernelIN5flash11enable_sm90INS1_16FlashAttnFwdSm90INS1_25CollectiveMainloopFwdSm90ILi2EN4cute5tupleIJNS5_1CILi1EEES8_S8_EEENS6_IJNS7_ILi128EEESA_NS7_ILi192EEEEEELi128ENS_6half_tEfNS_4arch4Sm90ELb1ELb0ELb0ELb0ELb0ELb0ELb0ELb1ELb1ELb1ELb1ELb0EEENS1_21CollectiveEpilogueFwdINS6_IJSA_SA_SA_EEES9_SD_SF_Li256ELb0ELb1ELb1ELb0EEENS1_19SingleTileSchedulerILb0ELb1ELb1ELi128EEEEEEEEEvNT_6ParamsE)
        /*0874*/ 	.short	0x0210
        /*0876*/ 	.short	0x0a70


	//----- nvinfo : EIATTR_SW_WAR
	.align		4
.L_279:
        /*0878*/ 	.byte	0x04, 0x36
        /*087a*/ 	.short	(.L_281 - .L_280)
.L_280:
        /*087c*/ 	.word	0x00000008
.L_281:


//--------------------- .nv.info._ZN7cutlass13device_kernelIN5flash11enable_sm90INS1_16FlashAttnFwdSm90INS1_25CollectiveMainloopFwdSm90ILi2EN4cute5tupleIJNS5_1CILi1EEES8_S8_EEENS6_IJNS7_ILi128EEESA_NS7_ILi192EEEEEELi128ENS_6half_tEfNS_4arch4Sm90ELb1ELb0ELb0ELb1ELb0ELb0ELb0ELb1ELb1ELb1ELb1ELb0EEENS1_21CollectiveEpilogueFwdINS6_IJSA_SA_SA_EEES9_SD_SF_Li256ELb1ELb1ELb1ELb0EEENS1_36VarlenDynamicPersistentTileSchedulerILi128ELi128ELi256ELi128ELb1ELb1ELb1ELb1ELb1ELb1EEEEEEEEEvNT_6ParamsE --------------------------
	.section	.nv.info._ZN7cutlass13device_kernelIN5flash11enable_sm90INS1_16FlashAttnFwdSm90INS1_25CollectiveMainloopFwdSm90ILi2EN4cute5tupleIJNS5_1CILi1EEES8_S8_EEENS6_IJNS7_ILi128EEESA_NS7_ILi192EEEEEELi128ENS_6half_tEfNS_4arch4Sm90ELb1ELb0ELb0ELb1ELb0ELb0ELb0ELb1ELb1ELb1ELb1ELb0EEENS1_21CollectiveEpilogueFwdINS6_IJSA_SA_SA_EEES9_SD_SF_Li256ELb1ELb1ELb1ELb0EEENS1_36VarlenDynamicPersistentTileSchedulerILi128ELi128ELi256ELi128ELb1ELb1ELb1ELb1ELb1ELb1EEEEEEEEEvNT_6ParamsE,"",@"SHT_CUDA_INFO"
	.sectionflags	@""
	.align	4


	//----- nvinfo : EIATTR_CUDA_API_VERSION
	.align		4
        /*0000*/ 	.byte	0x04, 0x37
        /*0002*/ 	.short	(.L_283 - .L_282)
.L_282:
        /*0004*/ 	.word	0x00000082


	//----- nvinfo : EIATTR_KPARAM_INFO
	.align		4
.L_283:
        /*0008*/ 	.byte	0x04, 0x17
        /*000a*/ 	.short	(.L_285 - .L_284)
.L_284:
        /*000c*/ 	.word	0x00000000
        /*0010*/ 	.short	0x0000
        /*0012*/ 	.short	0x0070
        /*0014*/ 	.byte	0x00, 0xf0, 0x01, 0x2a


	//----- nvinfo : EIATTR_SPARSE_MMA_MASK
	.align		4
.L_285:
        /*0018*/ 	.byte	0x03, 0x50
        /*001a*/ 	.short	0x0000


	//----- nvinfo : EIATTR_MAXREG_COUNT
	.align		4
        /*001c*/ 	.byte	0x03, 0x1b
        /*001e*/ 	.short	0x00a8


	//----- nvinfo : EIATTR_NUM_BARRIERS
	.align		4
        /*0020*/ 	.byte	0x02, 0x4c
        /*0022*/ 	.byte	0x09
	.zero		1


	//----- nvinfo : EIATTR_EXTERNS
	.align		4
        /*0024*/ 	.byte	0x04, 0x0f
        /*0026*/ 	.short	(.L_287 - .L_286)


	//   ....[0]....
	.align		4
.L_286:
        /*0028*/ 	.word	index@(__assertfail)


	//----- nvinfo : EIATTR_ANNOTATIONS
	.align		4
.L_287:
        /*002c*/ 	.byte	0x04, 0x55
        /*002e*/ 	.short	(.L_289 - .L_288)


	//   ....[0]....
.L_288:
        /* <DEDUP_REMOVED lines=73> */


	//----- nvinfo : EIATTR_MERCURY_ISA_VERSION
	.align		4
.L_289:
        /*04a8*/ 	.byte	0x03, 0x5f
        /*04aa*/ 	.short	0x0101


	//----- nvinfo : EIATTR_UNUSED_LOAD_BYTE_OFFSET
	.align		4
        /*04ac*/ 	.byte	0x04, 0x44
        /*04ae*/ 	.short	(.L_291 - .L_290)


	//   ....[0]....
.L_290:
        /*04b0*/ 	.word	0x000009f0
        /*04b4*/ 	.word	0x0000fff0


	//   ....[1]....
        /*04b8*/ 	.word	0x00009950
        /*04bc*/ 	.word	0x0000fff0


	//----- nvinfo : EIATTR_INT_WARP_WIDE_INSTR_OFFSETS
	.align		4
.L_291:
        /*04c0*/ 	.byte	0x04, 0x31
        /*04c2*/ 	.short	(.L_293 - .L_292)


	//   ....[0]....
.L_292:
        /*04c4*/ 	.word	0x00000120


	//   ....[1]....
        /*04c8*/ 	.word	0x00000160


	//   ....[2]....
        /*04cc*/ 	.word	0x00000220


	//   ....[3]....
        /*04d0*/ 	.word	0x0000e130


	//   ....[4]....
        /*04d4*/ 	.word	0x0000e1c0


	//   ....[5]....
        /*04d8*/ 	.word	0x00011c40


	//   ....[6]....
        /*04dc*/ 	.word	0x00011ca0


	//----- nvinfo : EIATTR_COOP_GROUP_MASK_REGIDS
	.align		4
.L_293:
        /*04e0*/ 	.byte	0x04, 0x29
        /*04e2*/ 	.short	(.L_295 - .L_294)


	//   ....[0]....
.L_294:
        /*04e4*/ 	.word	0xffffffff


	//   ....[1]....
        /*04e8*/ 	.word	0xffffffff


	//   ....[2]....
        /*04ec*/ 	.word	0xffffffff


	//   ....[3]....
        /*04f0*/ 	.word	0xffffffff


	//   ....[4]....
        /*04f4*/ 	.word	0xffffffff


	//   ....[5]....
        /*04f8*/ 	.word	0xffffffff


	//   ....[6]....
        /*04fc*/ 	.word	0xffffffff


	//   ....[7]....
        /*0500*/ 	.word	0xffffffff


	//   ....[8]....
        /*0504*/ 	.word	0xffffffff


	//   ....[9]....
        /*0508*/ 	.word	0xffffffff


	//   ....[10]....
        /*050c*/ 	.word	0xffffffff


	//   ....[11]....
        /*0510*/ 	.word	0xffffffff


	//   ....[12]....
        /*0514*/ 	.word	0xffffffff


	//   ....[13]....
        /*0518*/ 	.word	0xffffffff


	//   ....[14]....
        /*051c*/ 	.word	0xffffffff


	//   ....[15]....
        /*0520*/ 	.word	0xffffffff


	//   ....[16]....
        /*0524*/ 	.word	0xffffffff


	//   ....[17]....
        /*0528*/ 	.word	0xffffffff


	//   ....[18]....
        /*052c*/ 	.word	0xffffffff


	//   ....[19]....
        /*0530*/ 	.word	0xffffffff


	//   ....[20]....
        /*0534*/ 	.word	0xffffffff


	//   ....[21]....
        /*0538*/ 	.word	0xffffffff


	//   ....[22]....
        /*053c*/ 	.word	0xffffffff


	//   ....[23]....
        /*0540*/ 	.word	0xffffffff


	//   ....[24]....
        /*0544*/ 	.word	0xffffffff


	//   ....[25]....
        /*0548*/ 	.word	0xffffffff


	//   ....[26]....
        /*054c*/ 	.word	0xffffffff


	//   ....[27]....
        /*0550*/ 	.word	0xffffffff


	//   ....[28]....
        /*0554*/ 	.word	0xffffffff


	//   ....[29]....
        /*0558*/ 	.word	0xffffffff


	//   ....[30]....
        /*055c*/ 	.word	0xffffffff


	//   ....[31]....
        /*0560*/ 	.word	0xffffffff


	//   ....[32]....
        /*0564*/ 	.word	0xffffffff


	//   ....[33]....
        /*0568*/ 	.word	0xffffffff


	//   ....[34]....
        /*056c*/ 	.word	0xffffffff


	//   ....[35]....
        /*0570*/ 	.word	0xffffffff


	//   ....[36]....
        /*0574*/ 	.word	0xffffffff


	//   ....[37]....
        /*0578*/ 	.word	0xffffffff


	//   ....[38]....
        /*057c*/ 	.word	0xffffffff


	//   ....[39]....
        /*0580*/ 	.word	0xffffffff


	//   ....[40]....
        /*0584*/ 	.word	0xffffffff


	//   ....[41]....
        /*0588*/ 	.word	0xffffffff


	//   ....[42]....
        /*058c*/ 	.word	0xffffffff


	//   ....[43]....
        /*0590*/ 	.word	0xffffffff


	//   ....[44]....
        /*0594*/ 	.word	0xffffffff


	//   ....[45]....
        /*0598*/ 	.word	0xffffffff


	//   ....[46]....
        /*059c*/ 	.word	0xffffffff


	//   ....[47]....
        /*05a0*/ 	.word	0xffffffff


	//   ....[48]....
        /*05a4*/ 	.word	0xffffffff


	//   ....[49]....
        /*05a8*/ 	.word	0xffffffff


	//   ....[50]....
        /*05ac*/ 	.word	0xffffffff


	//   ....[51]....
        /*05b0*/ 	.word	0xffffffff


	//   ....[52]....
        /*05b4*/ 	.word	0xffffffff


	//   ....[53]....
        /*05b8*/ 	.word	0xffffffff


	//   ....[54]....
        /*05bc*/ 	.word	0xffffffff


	//   ....[55]....
        /*05c0*/ 	.word	0xffffffff


	//   ....[56]....
        /*05c4*/ 	.word	0xffffffff


	//   ....[57]....
        /*05c8*/ 	.word	0xffffffff


	//   ....[58]....
        /*05cc*/ 	.word	0xffffffff


	//   ....[59]....
        /*05d0*/ 	.word	0xffffffff


	//   ....[60]....
        /*05d4*/ 	.word	0xffffffff


	//   ....[61]....
        /*05d8*/ 	.word	0xffffffff


	//   ....[62]....
        /*05dc*/ 	.word	0xffffffff


	//   ....[63]....
        /*05e0*/ 	.word	0xffffffff


	//   ....[64]....
        /*05e4*/ 	.word	0xffffffff


	//   ....[65]....
        /*05e8*/ 	.word	0xffffffff


	//   ....[66]....
        /*05ec*/ 	.word	0xffffffff


	//   ....[67]....
        /*05f0*/ 	.word	0xffffffff


	//   ....[68]....
        /*05f4*/ 	.word	0xffffffff


	//   ....[69]....
        /*05f8*/ 	.word	0xffffffff


	//   ....[70]....
        /*05fc*/ 	.word	0xffffffff


	//   ....[71]....
        /*0600*/ 	.word	0xffffffff


	//   ....[72]....
        /*0604*/ 	.word	0xffffffff


	//   ....[73]....
        /*0608*/ 	.word	0xffffffff


	//   ....[74]....
        /*060c*/ 	.word	0xffffffff


	//   ....[75]....
        /*0610*/ 	.word	0xffffffff


	//   ....[76]....
        /*0614*/ 	.word	0xffffffff


	//   ....[77]....
        /*0618*/ 	.word	0xffffffff


	//   ....[78]....
        /*061c*/ 	.word	0xffffffff


	//   ....[79]....
        /*0620*/ 	.word	0xffffffff


	//   ....[80]....
        /*0624*/ 	.word	0xffffffff


	//   ....[81]....
        /*0628*/ 	.word	0xffffffff


	//   ....[82]....
        /*062c*/ 	.word	0xffffffff


	//   ....[83]....
        /*0630*/ 	.word	0xffffffff


	//   ....[84]....
        /*0634*/ 	.word	0xffffffff


	//   ....[85]....
        /*0638*/ 	.word	0xffffffff


	//   ....[86]....
        /*063c*/ 	.word	0xffffffff


	//   ....[87]....
        /*0640*/ 	.word	0xffffffff


	//   ....[88]....
        /*0644*/ 	.word	0xffffffff


	//   ....[89]....
        /*0648*/ 	.word	0xffffffff


	//   ....[90]....
        /*064c*/ 	.word	0xffffffff


	//   ....[91]....
        /*0650*/ 	.word	0xffffffff


	//   ....[92]....
        /*0654*/ 	.word	0xffffffff


	//   ....[93]....
        /*0658*/ 	.word	0xffffffff


	//   ....[94]....
        /*065c*/ 	.word	0xffffffff


	//   ....[95]....
        /*0660*/ 	.word	0xffffffff


	//   ....[96]....
        /*0664*/ 	.word	0xffffffff


	//   ....[97]....
        /*0668*/ 	.word	0xffffffff


	//   ....[98]....
        /*066c*/ 	.word	0xffffffff


	//   ....[99]....
        /*0670*/ 	.word	0xffffffff


	//   ....[100]....
        /*0674*/ 	.word	0xffffffff


	//   ....[101]....
        /*0678*/ 	.word	0xffffffff


	//   ....[102]....
        /*067c*/ 	.word	0xffffffff


	//   ....[103]....
        /*0680*/ 	.word	0xffffffff


	//   ....[104]....
        /*0684*/ 	.word	0xffffffff


	//   ....[105]....
        /*0688*/ 	.word	0x0500000f


	//   ....[106]....
        /*068c*/ 	.word	0x0500000f


	//   ....[107]....
        /*0690*/ 	.word	0x0500000f


	//   ....[108]....
        /*0694*/ 	.word	0x0500000f


	//   ....[109]....
        /*0698*/ 	.word	0x0500000f


	//   ....[110]....
        /*069c*/ 	.word	0x0500000f


	//   ....[111]....
        /*06a0*/ 	.word	0x0500000f


	//   ....[112]....
        /*06a4*/ 	.word	0x0500000f


	//   ....[113]....
        /*06a8*/ 	.word	0x0500000f


	//   ....[114]....
        /*06ac*/ 	.word	0x0500000f


	//   ....[115]....
        /*06b0*/ 	.word	0x0500000f


	//   ....[116]....
        /*06b4*/ 	.word	0x0500000f


	//   ....[117]....
        /*06b8*/ 	.word	0x0500000f


	//   ....[118]....
        /*06bc*/ 	.word	0x0500000f


	//   ....[119]....
        /*06c0*/ 	.word	0x0500000f


	//   ....[120]....
        /*06c4*/ 	.word	0x0500000f


	//   ....[121]....
        /*06c8*/ 	.word	0x0500000f


	//   ....[122]....
        /*06cc*/ 	.word	0x0500000f


	//   ....[123]....
        /*06d0*/ 	.word	0x0500000f


	//   ....[124]....
        /*06d4*/ 	.word	0x0500000f


	//   ....[125]....
        /*06d8*/ 	.word	0x0500000f


	//   ....[126]....
        /*06dc*/ 	.word	0x0500000f


	//   ....[127]....
        /*06e0*/ 	.word	0x0500000f


	//   ....[128]....
        /*06e4*/ 	.word	0x0500000f


	//   ....[129]....
        /*06e8*/ 	.word	0x0500000f


	//   ....[130]....
        /*06ec*/ 	.word	0x0500000f


	//   ....[131]....
        /*06f0*/ 	.word	0x0500000f


	//   ....[132]....
        /*06f4*/ 	.word	0x0500000f


	//   ....[133]....
        /*06f8*/ 	.word	0x0500000f


	//   ....[134]....
        /*06fc*/ 	.word	0x0500000f


	//   ....[135]....
        /*0700*/ 	.word	0x0500000f


	//   ....[136]....
        /*0704*/ 	.word	0x0500000f


	//   ....[137]....
        /*0708*/ 	.word	0x0500000f


	//   ....[138]....
        /*070c*/ 	.word	0x0500000f


	//   ....[139]....
        /*0710*/ 	.word	0x0500000f


	//   ....[140]....
        /*0714*/ 	.word	0x0500000f


	//----- nvinfo : EIATTR_COOP_GROUP_INSTR_OFFSETS
	.align		4
.L_295:
        /*0718*/ 	.byte	0x04, 0x28
        /*071a*/ 	.short	(.L_297 - .L_296)


	//   ....[0]....
.L_296:
        /*071c*/ 	.word	0x00000060


	//   ....[1]....
        /*0720*/ 	.word	0x00000130


	//   ....[2]....
        /*0724*/ 	.word	0x00000230


	//   ....[3]....
        /*0728*/ 	.word	0x000003a0


	//   ....[4]....
        /*072c*/ 	.word	0x00000500


	//   ....[5]....
        /*0730*/ 	.word	0x00000620


	//   ....[6]....
        /*0734*/ 	.word	0x00000780


	//   ....[7]....
        /*0738*/ 	.word	0x00001900


	//   ....[8]....
        /*073c*/ 	.word	0x00002160


	//   ....[9]....
        /*0740*/ 	.word	0x00002a10


	//   ....[10]....
        /*0744*/ 	.word	0x00002a20


	//   ....[11]....
        /*0748*/ 	.word	0x00002a80


	//   ....[12]....
        /*074c*/ 	.word	0x00003420


	//   ....[13]....
        /*0750*/ 	.word	0x000034a0


	//   ....[14]....
        /*0754*/ 	.word	0x00004bb0


	//   ....[15]....
        /*0758*/ 	.word	0x00004bd0


	//   ....[16]....
        /*075c*/ 	.word	0x00005600


	//   ....[17]....
        /*0760*/ 	.word	0x00005640


	//   ....[18]....
        /*0764*/ 	.word	0x00005dd0


	//   ....[19]....
        /*0768*/ 	.word	0x00005e80


	//   ....[20]....
        /*076c*/ 	.word	0x00007750


	//   ....[21]....
        /*0770*/ 	.word	0x00007780


	//   ....[22]....
        /*0774*/ 	.word	0x00007ea0


	//   ....[23]....
        /*0778*/ 	.word	0x00007ef0


	//   ....[24]....
        /*077c*/ 	.word	0x00009020


	//   ....[25]....
        /*0780*/ 	.word	0x00009050


	//   ....[26]....
        /*0784*/ 	.word	0x00009150


	//   ....[27]....
        /*0788*/ 	.word	0x00009170


	//   ....[28]....
        /*078c*/ 	.word	0x0000a3d0


	//   ....[29]....
        /*0790*/ 	.word	0x0000a410


	//   ....[30]....
        /*0794*/ 	.word	0x0000a430


	//   ....[31]....
        /*0798*/ 	.word	0x0000a460


	//   ....[32]....
        /*079c*/ 	.word	0x0000aae0


	//   ....[33]....
        /*07a0*/ 	.word	0x0000ab10


	//   ....[34]....
        /*07a4*/ 	.word	0x0000abd0


	//   ....[35]....
        /*07a8*/ 	.word	0x0000abf0


	//   ....[36]....
        /*07ac*/ 	.word	0x0000acb0


	//   ....[37]....
        /*07b0*/ 	.word	0x0000acd0


	//   ....[38]....
        /*07b4*/ 	.word	0x0000ada0


	//   ....[39]....
        /*07b8*/ 	.word	0x0000adc0


	//   ....[40]....
        /*07bc*/ 	.word	0x0000b150


	//   ....[41]....
        /*07c0*/ 	.word	0x0000b160


	//   ....[42]....
        /*07c4*/ 	.word	0x0000b5a0


	//   ....[43]....
        /*07c8*/ 	.word	0x0000b5b0


	//   ....[44]....
        /*07cc*/ 	.word	0x0000c1e0


	//   ....[45]....
        /*07d0*/ 	.word	0x0000c1f0


	//   ....[46]....
        /*07d4*/ 	.word	0x0000c2b0


	//   ....[47]....
        /*07d8*/ 	.word	0x0000c2d0


	//   ....[48]....
        /*07dc*/ 	.word	0x0000c390


	//   ....[49]....
        /*07e0*/ 	.word	0x0000c3b0


	//   ....[50]....
        /*07e4*/ 	.word	0x0000c480


	//   ....[51]....
        /*07e8*/ 	.word	0x0000c4a0


	//   ....[52]....
        /*07ec*/ 	.word	0x0000c5e0


	//   ....[53]....
        /*07f0*/ 	.word	0x0000c810


	//   ....[54]....
        /*07f4*/ 	.word	0x0000c840


	//   ....[55]....
        /*07f8*/ 	.word	0x0000c870


	//   ....[56]....
        /*07fc*/ 	.word	0x0000c8a0


	//   ....[57]....
        /*0800*/ 	.word	0x0000c8d0


	//   ....[58]....
        /*0804*/ 	.word	0x0000c900


	//   ....[59]....
        /*0808*/ 	.word	0x0000caa0


	//   ....[60]....
        /*080c*/ 	.word	0x0000cad0


	//   ....[61]....
        /*0810*/ 	.word	0x0000cb00


	//   ....[62]....
        /*0814*/ 	.word	0x0000cb30


	//   ....[63]....
        /*0818*/ 	.word	0x0000cb60


	//   ....[64]....
        /*081c*/ 	.word	0x0000cb90


	//   ....[65]....
        /*0820*/ 	.word	0x0000cc30


	//   ....[66]....
        /*0824*/ 	.word	0x0000cc60


	//   ....[67]....
        /*0828*/ 	.word	0x0000cc70


	//   ....[68]....
        /*082c*/ 	.word	0x0000cca0


	//   ....[69]....
        /*0830*/ 	.word	0x0000e710


	//   ....[70]....
        /*0834*/ 	.word	0x0000f310


	//   ....[71]....
        /*0838*/ 	.word	0x0000f340


	//   ....[72]....
        /*083c*/ 	.word	0x0000f360


	//   ....[73]....
        /*0840*/ 	.word	0x0000f380


	//   ....[74]....
        /*0844*/ 	.word	0x0000f460


	//   ....[75]....
        /*0848*/ 	.word	0x0000f4c0


	//   ....[76]....
        /*084c*/ 	.word	0x0000f560


	//   ....[77]....
        /*0850*/ 	.word	0x0000f570


	//   ....[78]....
        /*0854*/ 	.word	0x0000f610


	//   ....[79]....
        /*0858*/ 	.word	0x0000f620


	//   ....[80]....
        /*085c*/ 	.word	0x0000f6c0


	//   ....[81]....
        /*0860*/ 	.word	0x0000f6d0


	//   ....[82]....
        /*0864*/ 	.word	0x0000f750


	//   ....[83]....
        /*0868*/ 	.word	0x0000f780


	//   ....[84]....
        /*086c*/ 	.word	0x0000f7d0


	//   ....[85]....
        /*0870*/ 	.word	0x0000f810


	//   ....[86]....
        /*0874*/ 	.word	0x00012370


	//   ....[87]....
        /*0878*/ 	.word	0x000123a0


	//   ....[88]....
        /*087c*/ 	.word	0x000123f0


	//   ....[89]....
        /*0880*/ 	.word	0x00012430


	//   ....[90]....
        /*0884*/ 	.word	0x00012460


	//   ....[91]....
        /*0888*/ 	.word	0x00012490


	//   ....[92]....
        /*088c*/ 	.word	0x000124c0


	//   ....[93]....
        /*0890*/ 	.word	0x000124f0


	//   ....[94]....
        /*0894*/ 	.word	0x000126b0


	//   ....[95]....
        /*0898*/ 	.word	0x000126e0


	//   ....[96]....
        /*089c*/ 	.word	0x00012710


	//   ....[97]....
        /*08a0*/ 	.word	0x00012740


	//   ....[98]....
        /*08a4*/ 	.word	0x00012770


	//   ....[99]....
        /*08a8*/ 	.word	0x000127a0


	//   ....[100]....
        /*08ac*/ 	.word	0x00012870


	//   ....[101]....
        /*08b0*/ 	.word	0x00012890


	//   ....[102]....
        /*08b4*/ 	.word	0x000128a0


	//   ....[103]....
        /*08b8*/ 	.word	0x00012920


	//   ....[104]....
        /*08bc*/ 	.word	0x00013460


	//   ....[105]....
        /*08c0*/ 	.word	0x00013a10


	//   ....[106]....
        /*08c4*/ 	.word	0x00013be0


	//   ....[107]....
        /*08c8*/ 	.word	0x00013c30


	//   ....[108]....
        /*08cc*/ 	.word	0x00013c90


	//   ....[109]....
        /*08d0*/ 	.word	0x00013d30


	//   ....[110]....
        /*08d4*/ 	.word	0x00013e00


	//   ....[111]....
        /*08d8*/ 	.word	0x00013f00


	//   ....[112]....
        /*08dc*/ 	.word	0x00013fd0


	//   ....[113]....
        /*08e0*/ 	.word	0x000140e0


	//   ....[114]....
        /*08e4*/ 	.word	0x00014140


	//   ....[115]....
        /*08e8*/ 	.word	0x00014250


	//   ....[116]....
        /*08ec*/ 	.word	0x000142b0


	//   ....[117]....
        /*08f0*/ 	.word	0x000143c0


	//   ....[118]....
        /*08f4*/ 	.word	0x00014420


	//   ....[119]....
        /*08f8*/ 	.word	0x00014510


	//   ....[120]....
        /*08fc*/ 	.word	0x00014590


	//   ....[121]....
        /*0900*/ 	.word	0x00014670


	//   ....[122]....
        /*0904*/ 	.word	0x000149e0


	//   ....[123]....
        /*0908*/ 	.word	0x00014a80


	//   ....[124]....
        /*090c*/ 	.word	0x00014c10


	//   ....[125]....
        /*0910*/ 	.word	0x00014c90


	//   ....[126]....
        /*0914*/ 	.word	0x00014d10


	//   ....[127]....
        /*0918*/ 	.word	0x00014d90


	//   ....[128]....
        /*091c*/ 	.word	0x00014e10


	//   ....[129]....
        /*0920*/ 	.word	0x00014ea0


	//   ....[130]....
        /*0924*/ 	.word	0x00014f40


	//   ....[131]....
        /*0928*/ 	.word	0x00014ff0


	//   ....[132]....
        /*092c*/ 	.word	0x00015070


	//   ....[133]....
        /*0930*/ 	.word	0x000150f0


	//   ....[134]....
        /*0934*/ 	.word	0x00015170


	//   ....[135]....
        /*0938*/ 	.word	0x00015200


	//   ....[136]....
        /*093c*/ 	.word	0x00015280


	//   ....[137]....
        /*0940*/ 	.word	0x00015330


	//   ....[138]....
        /*0944*/ 	.word	0x00015380


	//   ....[139]....
        /*0948*/ 	.word	0x00015440


	//   ....[140]....
        /*094c*/ 	.word	0x00015570


	//----- nvinfo : EIATTR_REG_RECONFIG
	.align		4
.L_297:
        /*0950*/ 	.byte	0x01, 0x54
	.zero		2


	//----- nvinfo : EIATTR_SYSCALL_OFFSETS
	.align		4
        /*0954*/ 	.byte	0x04, 0x46
        /*0956*/ 	.short	(.L_299 - .L_298)


	//   ....[0]....
.L_298:
        /*0958*/ 	.word	0x00001ae0


	//   ....[1]....
        /*095c*/ 	.word	0x0000e330


	//   ....[2]....
        /*0960*/ 	.word	0x0000e480


	//   ....[3]....
        /*0964*/ 	.word	0x0000e580


	//   ....[4]....
        /*0968*/ 	.word	0x0000eeb0


	//----- nvinfo : EIATTR_MBARRIER_INSTR_OFFSETS
	.align		4
.L_299:
        /*096c*/ 	.byte	0x04, 0x39
        /*096e*/ 	.short	(.L_301 - .L_300)


	//   ....[0]....
.L_300:
        /*0970*/ 	.word	0x00000250
        /*0974*/ 	.word	0x000000ff
        /*0978*/ 	.word	0x00034800
        /*097c*/ 	.short	0x0100
        /*097e*/ 	.byte	0x08
	.zero		1


	//   ....[1]....
        /*0980*/ 	.word	0x00000260
        /*0984*/ 	.word	0x000000ff
        /*0988*/ 	.word	0x00034820
        /*098c*/ 	.short	0x0100
        /*098e*/ 	.byte	0x08
	.zero		1


	//   ....[2]....
        /*0990*/ 	.word	0x00000350
        /*0994*/ 	.word	0x000000ff
        /*0998*/ 	.word	0x00034830
        /*099c*/ 	.short	0x0100
        /*099e*/ 	.byte	0x08
	.zero		1


	//   ....[3]....
        /*09a0*/ 	.word	0x00000360
        /*09a4*/ 	.word	0x000000ff
        /*09a8*/ 	.word	0x00034840
        /*09ac*/ 	.short	0x0100
        /*09ae*/ 	.byte	0x08
	.zero		1


	//   ....[4]....
        /*09b0*/ 	.word	0x00000370
        /*09b4*/ 	.word	0x000000ff
        /*09b8*/ 	.word	0x00034838
        /*09bc*/ 	.short	0x0100
        /*09be*/ 	.byte	0x08
	.zero		1


	//   ....[5]....
        /*09c0*/ 	.word	0x00000380
        /*09c4*/ 	.word	0x000000ff
        /*09c8*/ 	.word	0x00034848
        /*09cc*/ 	.short	0x0100
        /*09ce*/ 	.byte	0x08
	.zero		1


	//   ....[6]....
        /*09d0*/ 	.word	0x000004b0
        /*09d4*/ 	.word	0x000000ff
        /*09d8*/ 	.word	0x00034850
        /*09dc*/ 	.short	0x0100
        /*09de*/ 	.byte	0x08
	.zero		1


	//   ....[7]....
        /*09e0*/ 	.word	0x000004c0
        /*09e4*/ 	.word	0x000000ff
        /*09e8*/ 	.word	0x00034860
        /*09ec*/ 	.short	0x0100
        /*09ee*/ 	.byte	0x08
	.zero		1


	//   ....[8]....
        /*09f0*/ 	.word	0x000004d0
        /*09f4*/ 	.word	0x000000ff
        /*09f8*/ 	.word	0x00034858
        /*09fc*/ 	.short	0x0100
        /*09fe*/ 	.byte	0x08
	.zero		1


	//   ....[9]....
        /*0a00*/ 	.word	0x000004e0
        /*0a04*/ 	.word	0x000000ff
        /*0a08*/ 	.word	0x00034868
        /*0a0c*/ 	.short	0x0100
        /*0a0e*/ 	.byte	0x08
	.zero		1


	//   ....[10]....
        /*0a10*/ 	.word	0x000005d0
        /*0a14*/ 	.word	0x000000ff
        /*0a18*/ 	.word	0x00034870
        /*0a1c*/ 	.short	0x0100
        /*0a1e*/ 	.byte	0x06
	.zero		1


	//   ....[11]....
        /*0a20*/ 	.word	0x000005e0
        /*0a24*/ 	.word	0x000000ff
        /*0a28*/ 	.word	0x00034880
        /*0a2c*/ 	.short	0x0100
        /*0a2e*/ 	.byte	0x06
	.zero		1


	//   ....[12]....
        /*0a30*/ 	.word	0x000005f0
        /*0a34*/ 	.word	0x000000ff
        /*0a38*/ 	.word	0x00034878
        /*0a3c*/ 	.short	0x0100
        /*0a3e*/ 	.byte	0x06
	.zero		1


	//   ....[13]....
        /*0a40*/ 	.word	0x00000600
        /*0a44*/ 	.word	0x000000ff
        /*0a48*/ 	.word	0x00034888
        /*0a4c*/ 	.short	0x0100
        /*0a4e*/ 	.byte	0x06
	.zero		1


	//   ....[14]....
        /*0a50*/ 	.word	0x00000730
        /*0a54*/ 	.word	0x000000ff
        /*0a58*/ 	.word	0x00034890
        /*0a5c*/ 	.short	0x0100
        /*0a5e*/ 	.byte	0x08
	.zero		1


	//   ....[15]....
        /*0a60*/ 	.word	0x00000740
        /*0a64*/ 	.word	0x000000ff
        /*0a68*/ 	.word	0x000348a0
        /*0a6c*/ 	.short	0x0100
        /*0a6e*/ 	.byte	0x08
	.zero		1


	//   ....[16]....
        /*0a70*/ 	.word	0x00000750
        /*0a74*/ 	.word	0x000000ff
        /*0a78*/ 	.word	0x00034898
        /*0a7c*/ 	.short	0x0100
        /*0a7e*/ 	.byte	0x08
	.zero		1


	//   ....[17]....
        /*0a80*/ 	.word	0x00000760
        /*0a84*/ 	.word	0x000000ff
        /*0a88*/ 	.word	0x000348a8
        /*0a8c*/ 	.short	0x0100
        /*0a8e*/ 	.byte	0x08
	.zero		1


	//   ....[18]....
        /*0a90*/ 	.word	0x00000890
        /*0a94*/ 	.word	0x000000ff
        /*0a98*/ 	.word	0x000348b0
        /*0a9c*/ 	.short	0x0100
        /*0a9e*/ 	.byte	0x08
	.zero		1


	//   ....[19]....
        /*0aa0*/ 	.word	0x000008a0
        /*0aa4*/ 	.word	0x000000ff
        /*0aa8*/ 	.word	0x000348c0
        /*0aac*/ 	.short	0x0100
        /*0aae*/ 	.byte	0x08
	.zero		1


	//   ....[20]....
        /*0ab0*/ 	.word	0x000008b0
        /*0ab4*/ 	.word	0x000000ff
        /*0ab8*/ 	.word	0x000348b8
        /*0abc*/ 	.short	0x0100
        /*0abe*/ 	.byte	0x08
	.zero		1


	//   ....[21]....
        /*0ac0*/ 	.word	0x000008c0
        /*0ac4*/ 	.word	0x000000ff
        /*0ac8*/ 	.word	0x000348c8
        /*0acc*/ 	.short	0x0100
        /*0ace*/ 	.byte	0x08
	.zero		1


	//   ....[22]....
        /*0ad0*/ 	.word	0x00001b40
        /*0ad4*/ 	.word	0x000000ff
        /*0ad8*/ 	.word	0x00034800
        /*0adc*/ 	.short	0x010a
        /*0ade*/ 	.byte	0x25
	.zero		1


	//   ....[23]....
        /*0ae0*/ 	.word	0x00001bc0
        /*0ae4*/ 	.word	0x00000002
        /*0ae8*/ 	.word	0x00034830
        /*0aec*/ 	.short	0x010a
        /*0aee*/ 	.byte	0x3f
	.zero		1


	//   ....[24]....
        /*0af0*/ 	.word	0x00001c20
        /*0af4*/ 	.word	0x00000002
        /*0af8*/ 	.word	0x00034830
        /*0afc*/ 	.short	0x010a
        /*0afe*/ 	.byte	0x3f
	.zero		1


	//   ....[25]....
        /*0b00*/ 	.word	0x00002440
        /*0b04*/ 	.word	0x00000002
        /*0b08*/ 	.word	0x00000000
        /*0b0c*/ 	.short	0x0101
        /*0b0e*/ 	.byte	0x3f
	.zero		1


	//   ....[26]....
        /*0b10*/ 	.word	0x000041b0
        /*0b14*/ 	.word	0x000000ff
        /*0b18*/ 	.word	0x00034830
        /*0b1c*/ 	.short	0x010a
        /*0b1e*/ 	.byte	0x3a
	.zero		1


	//   ....[27]....
        /*0b20*/ 	.word	0x000041f0
        /*0b24*/ 	.word	0x000000ff
        /*0b28*/ 	.word	0x00034830
        /*0b2c*/ 	.short	0x010a
        /*0b2e*/ 	.byte	0x3a
	.zero		1


	//   ....[28]....
        /*0b30*/ 	.word	0x00004a20
        /*0b34*/ 	.word	0x000000ff
        /*0b38*/ 	.word	0x00034850
        /*0b3c*/ 	.short	0x010a
        /*0b3e*/ 	.byte	0x07
	.zero		1


	//   ....[29]....
        /*0b40*/ 	.word	0x00004a60
        /*0b44*/ 	.word	0x000000ff
        /*0b48*/ 	.word	0x00034850
        /*0b4c*/ 	.short	0x010a
        /*0b4e*/ 	.byte	0x07
	.zero		1


	//   ....[30]....
        /*0b50*/ 	.word	0x00006440
        /*0b54*/ 	.word	0x00000008
        /*0b58*/ 	.word	0x00000000
        /*0b5c*/ 	.short	0x0101
        /*0b5e*/ 	.byte	0x3f
	.zero		1


	//   ....[31]....
        /*0b60*/ 	.word	0x000064a0
        /*0b64*/ 	.word	0x00000008
        /*0b68*/ 	.word	0x00000000
        /*0b6c*/ 	.short	0x0101
        /*0b6e*/ 	.byte	0x3f
	.zero		1


	//   ....[32]....
        /*0b70*/ 	.word	0x00006b80
        /*0b74*/ 	.word	0x000000ff
        /*0b78*/ 	.word	0x00034830
        /*0b7c*/ 	.short	0x010a
        /*0b7e*/ 	.byte	0x06
	.zero		1


	//   ....[33]....
        /*0b80*/ 	.word	0x00006bc0
        /*0b84*/ 	.word	0x000000ff
        /*0b88*/ 	.word	0x00034830
        /*0b8c*/ 	.short	0x010a
        /*0b8e*/ 	.byte	0x06
	.zero		1


	//   ....[34]....
        /*0b90*/ 	.word	0x000073f0
        /*0b94*/ 	.word	0x000000ff
        /*0b98*/ 	.word	0x00034850
        /*0b9c*/ 	.short	0x010a
        /*0b9e*/ 	.byte	0x07
	.zero		1


	//   ....[35]....
        /*0ba0*/ 	.word	0x00007430
        /*0ba4*/ 	.word	0x000000ff
        /*0ba8*/ 	.word	0x00034850
        /*0bac*/ 	.short	0x010a
        /*0bae*/ 	.byte	0x07
	.zero		1


	//   ....[36]....
        /*0bb0*/ 	.word	0x000084d0
        /*0bb4*/ 	.word	0x0000001f
        /*0bb8*/ 	.word	0x00000000
        /*0bbc*/ 	.short	0x0101
        /*0bbe*/ 	.byte	0x3f
	.zero		1


	//   ....[37]....
        /*0bc0*/ 	.word	0x00008560
        /*0bc4*/ 	.word	0x00000023
        /*0bc8*/ 	.word	0x00000000
        /*0bcc*/ 	.short	0x0101
        /*0bce*/ 	.byte	0x3f
	.zero		1


	//   ....[38]....
        /*0bd0*/ 	.word	0x00008f90
        /*0bd4*/ 	.word	0x000000ff
        /*0bd8*/ 	.word	0x00034850
        /*0bdc*/ 	.short	0x010a
        /*0bde*/ 	.byte	0x05
	.zero		1


	//   ....[39]....
        /*0be0*/ 	.word	0x00008fd0
        /*0be4*/ 	.word	0x000000ff
        /*0be8*/ 	.word	0x00034850
        /*0bec*/ 	.short	0x010a
        /*0bee*/ 	.byte	0x05
	.zero		1


	//   ....[40]....
        /*0bf0*/ 	.word	0x000094f0
        /*0bf4*/ 	.word	0x00000008
        /*0bf8*/ 	.word	0x00000000
        /*0bfc*/ 	.short	0x0101
        /*0bfe*/ 	.byte	0x3f
	.zero		1


	//   ....[41]....
        /*0c00*/ 	.word	0x0000aad0
        /*0c04*/ 	.word	0x00000000
        /*0c08*/ 	.word	0x00000000
        /*0c0c*/ 	.short	0x0101
        /*0c0e*/ 	.byte	0x3f
	.zero		1


	//   ....[42]....
        /*0c10*/ 	.word	0x0000b140
        /*0c14*/ 	.word	0x00000006
        /*0c18*/ 	.word	0x00000000
        /*0c1c*/ 	.short	0x0101
        /*0c1e*/ 	.byte	0x3f
	.zero		1


	//   ....[43]....
        /*0c20*/ 	.word	0x0000e960
        /*0c24*/ 	.word	0x00000000
        /*0c28*/ 	.word	0x00034840
        /*0c2c*/ 	.short	0x010a
        /*0c2e*/ 	.byte	0x3f
	.zero		1


	//   ....[44]....
        /*0c30*/ 	.word	0x0000f920
        /*0c34*/ 	.word	0x00000012
        /*0c38*/ 	.word	0x00034800
        /*0c3c*/ 	.short	0x0107
        /*0c3e*/ 	.byte	0x3f
	.zero		1


	//   ....[45]....
        /*0c40*/ 	.word	0x0000fa30
        /*0c44*/ 	.word	0x00000012
        /*0c48*/ 	.word	0x00034800
        /*0c4c*/ 	.short	0x0101
        /*0c4e*/ 	.byte	0x3f
	.zero		1


	//   ....[46]....
        /*0c50*/ 	.word	0x0000fa50
        /*0c54*/ 	.word	0x00000012
        /*0c58*/ 	.word	0x00034820
        /*0c5c*/ 	.short	0x010a
        /*0c5e*/ 	.byte	0x3f
	.zero		1


	//   ....[47]....
        /*0c60*/ 	.word	0x0000fe10
        /*0c64*/ 	.word	0x00000003
        /*0c68*/ 	.word	0x00034840
        /*0c6c*/ 	.short	0x010a
        /*0c6e*/ 	.byte	0x3f
	.zero		1


	//   ....[48]....
        /*0c70*/ 	.word	0x000102a0
        /*0c74*/ 	.word	0x00000003
        /*0c78*/ 	.word	0x00000060
        /*0c7c*/ 	.short	0x010a
        /*0c7e*/ 	.byte	0x3f
	.zero		1


	//   ....[49]....
        /*0c80*/ 	.word	0x00010930
        /*0c84*/ 	.word	0x00000003
        /*0c88*/ 	.word	0x00034840
        /*0c8c*/ 	.short	0x010a
        /*0c8e*/ 	.byte	0x3f
	.zero		1


	//   ....[50]....
        /*0c90*/ 	.word	0x00010dc0
        /*0c94*/ 	.word	0x00000002
        /*0c98*/ 	.word	0x00000060
        /*0c9c*/ 	.short	0x010a
        /*0c9e*/ 	.byte	0x3f
	.zero		1


	//   ....[51]....
        /*0ca0*/ 	.word	0x00011390
        /*0ca4*/ 	.word	0x00000002
        /*0ca8*/ 	.word	0x00034840
        /*0cac*/ 	.short	0x010a
        /*0cae*/ 	.byte	0x3f
	.zero		1


	//   ....[52]....
        /*0cb0*/ 	.word	0x00011820
        /*0cb4*/ 	.word	0x00000002
        /*0cb8*/ 	.word	0x00000060
        /*0cbc*/ 	.short	0x010a
        /*0cbe*/ 	.byte	0x3f
	.zero		1


	//   ....[53]....
        /*0cc0*/ 	.word	0x00011da0
        /*0cc4*/ 	.word	0x00000000
        /*0cc8*/ 	.word	0x00034860
        /*0ccc*/ 	.short	0x010a
        /*0cce*/ 	.byte	0x3f
	.zero		1


	//   ....[54]....
        /*0cd0*/ 	.word	0x000133e0
        /*0cd4*/ 	.word	0x00000000
        /*0cd8*/ 	.word	0x00034820
        /*0cdc*/ 	.short	0x010a
        /*0cde*/ 	.byte	0x3f
	.zero		1


	//   ....[55]....
        /*0ce0*/ 	.word	0x000135d0
        /*0ce4*/ 	.word	0x00000006
        /*0ce8*/ 	.word	0x00000000
        /*0cec*/ 	.short	0x010a
        /*0cee*/ 	.byte	0x3f
	.zero		1


	//   ....[56]....
        /*0cf0*/ 	.word	0x00013600
        /*0cf4*/ 	.word	0x00000007
        /*0cf8*/ 	.word	0x00000000
        /*0cfc*/ 	.short	0x010a
        /*0cfe*/ 	.byte	0x3f
	.zero		1


	//   ....[57]....
        /*0d00*/ 	.word	0x00013660
        /*0d04*/ 	.word	0x00000004
        /*0d08*/ 	.word	0x00000000
        /*0d0c*/ 	.short	0x010a
        /*0d0e*/ 	.byte	0x3f
	.zero		1


	//   ....[58]....
        /*0d10*/ 	.word	0x00013690
        /*0d14*/ 	.word	0x00000003
        /*0d18*/ 	.word	0x00000000
        /*0d1c*/ 	.short	0x010a
        /*0d1e*/ 	.byte	0x3f
	.zero		1


	//   ....[59]....
        /*0d20*/ 	.word	0x00013700
        /*0d24*/ 	.word	0x00000003
        /*0d28*/ 	.word	0x00034800
        /*0d2c*/ 	.short	0x010a
        /*0d2e*/ 	.byte	0x3f
	.zero		1


	//   ....[60]....
        /*0d30*/ 	.word	0x00013750
        /*0d34*/ 	.word	0x00000002
        /*0d38*/ 	.word	0x00034830
        /*0d3c*/ 	.short	0x010a
        /*0d3e*/ 	.byte	0x3f
	.zero		1


	//   ....[61]....
        /*0d40*/ 	.word	0x000137b0
        /*0d44*/ 	.word	0x00000007
        /*0d48*/ 	.word	0x00034830
        /*0d4c*/ 	.short	0x010a
        /*0d4e*/ 	.byte	0x3f
	.zero		1


	//   ....[62]....
        /*0d50*/ 	.word	0x00013810
        /*0d54*/ 	.word	0x00000003
        /*0d58*/ 	.word	0x00034850
        /*0d5c*/ 	.short	0x010a
        /*0d5e*/ 	.byte	0x3f
	.zero		1


	//   ....[63]....
        /*0d60*/ 	.word	0x00013870
        /*0d64*/ 	.word	0x00000007
        /*0d68*/ 	.word	0x00034830
        /*0d6c*/ 	.short	0x010a
        /*0d6e*/ 	.byte	0x3f
	.zero		1


	//   ....[64]....
        /*0d70*/ 	.word	0x000138d0
        /*0d74*/ 	.word	0x00000003
        /*0d78*/ 	.word	0x00034850
        /*0d7c*/ 	.short	0x010a
        /*0d7e*/ 	.byte	0x3f
	.zero		1


	//   ....[65]....
        /*0d80*/ 	.word	0x00013930
        /*0d84*/ 	.word	0x00000003
        /*0d88*/ 	.word	0x00034850
        /*0d8c*/ 	.short	0x010a
        /*0d8e*/ 	.byte	0x3f
	.zero		1


	//   ....[66]....
        /*0d90*/ 	.word	0x00013ad0
        /*0d94*/ 	.word	0x00000000
        /*0d98*/ 	.word	0x00034840
        /*0d9c*/ 	.short	0x010a
        /*0d9e*/ 	.byte	0x3f
	.zero		1


	//   ....[67]....
        /*0da0*/ 	.word	0x000146f0
        /*0da4*/ 	.word	0x00000012
        /*0da8*/ 	.word	0x00034820
        /*0dac*/ 	.short	0x010a
        /*0dae*/ 	.byte	0x3f
	.zero		1


	//   ....[68]....
        /*0db0*/ 	.word	0x00014740
        /*0db4*/ 	.word	0x00000003
        /*0db8*/ 	.word	0x00034840
        /*0dbc*/ 	.short	0x010a
        /*0dbe*/ 	.byte	0x3f
	.zero		1


	//   ....[69]....
        /*0dc0*/ 	.word	0x00014790
        /*0dc4*/ 	.word	0x00000003
        /*0dc8*/ 	.word	0x00000060
        /*0dcc*/ 	.short	0x010a
        /*0dce*/ 	.byte	0x3f
	.zero		1


	//   ....[70]....
        /*0dd0*/ 	.word	0x000147e0
        /*0dd4*/ 	.word	0x00000003
        /*0dd8*/ 	.word	0x00034840
        /*0ddc*/ 	.short	0x010a
        /*0dde*/ 	.byte	0x3f
	.zero		1


	//   ....[71]....
        /*0de0*/ 	.word	0x00014830
        /*0de4*/ 	.word	0x00000002
        /*0de8*/ 	.word	0x00000060
        /*0dec*/ 	.short	0x010a
        /*0dee*/ 	.byte	0x3f
	.zero		1


	//   ....[72]....
        /*0df0*/ 	.word	0x00014880
        /*0df4*/ 	.word	0x00000002
        /*0df8*/ 	.word	0x00034840
        /*0dfc*/ 	.short	0x010a
        /*0dfe*/ 	.byte	0x3f
	.zero		1


	//   ....[73]....
        /*0e00*/ 	.word	0x000148d0
        /*0e04*/ 	.word	0x00000002
        /*0e08*/ 	.word	0x00000060
        /*0e0c*/ 	.short	0x010a
        /*0e0e*/ 	.byte	0x3f
	.zero		1


	//   ....[74]....
        /*0e10*/ 	.word	0x00014920
        /*0e14*/ 	.word	0x00000000
        /*0e18*/ 	.word	0x00034860
        /*0e1c*/ 	.short	0x010a
        /*0e1e*/ 	.byte	0x3f
	.zero		1


	//   ....[75]....
        /*0e20*/ 	.word	0x00015490
        /*0e24*/ 	.word	0x00000000
        /*0e28*/ 	.word	0x00034820
        /*0e2c*/ 	.short	0x010a
        /*0e2e*/ 	.byte	0x3f
	.zero		1


	//   ....[76]....
        /*0e30*/ 	.word	0x00015630
        /*0e34*/ 	.word	0x00000006
        /*0e38*/ 	.word	0x00000000
        /*0e3c*/ 	.short	0x010a
        /*0e3e*/ 	.byte	0x3f
	.zero		1


	//   ....[77]....
        /*0e40*/ 	.word	0x00015680
        /*0e44*/ 	.word	0x00000007
        /*0e48*/ 	.word	0x00000000
        /*0e4c*/ 	.short	0x010a
        /*0e4e*/ 	.byte	0x3f
	.zero		1


	//   ....[78]....
        /*0e50*/ 	.word	0x000156d0
        /*0e54*/ 	.word	0x00000004
        /*0e58*/ 	.word	0x00000000
        /*0e5c*/ 	.short	0x010a
        /*0e5e*/ 	.byte	0x3f
	.zero		1


	//----- nvinfo : EIATTR_NUM_MBARRIERS
	.align		4
.L_301:
        /*0e60*/ 	.byte	0x03, 0x38
        /*0e62*/ 	.short	0x0016


	//----- nvinfo : EIATTR_EXIT_INSTR_OFFSETS
	.align		4
        /*0e64*/ 	.byte	0x04, 0x1c
        /*0e66*/ 	.short	(.L_303 - .L_302)


	//   ....[0]....
.L_302:
        /*0e68*/ 	.word	0x00000a30


	//   ....[1]....
        /*0e6c*/ 	.word	0x0000c590


	//   ....[2]....
        /*0e70*/ 	.word	0x000136e0


	//----- nvinfo : EIATTR_MAX_THREADS
	.align		4
.L_303:
        /*0e74*/ 	.byte	0x04, 0x05
        /*0e76*/ 	.short	(.L_305 - .L_304)
.L_304:
        /*0e78*/ 	.word	0x00000180
        /*0e7c*/ 	.word	0x00000001
        /*0e80*/ 	.word	0x00000001


	//----- nvinfo : EIATTR_CRS_STACK_SIZE
	.align		4
.L_305:
        /*0e84*/ 	.byte	0x04, 0x1e
        /*0e86*/ 	.short	(.L_307 - .L_306)
.L_306:
        /*0e88*/ 	.word	0x00000000


	//----- nvinfo : EIATTR_CBANK_PARAM_SIZE
	.align		4
.L_307:
        /*0e8c*/ 	.byte	0x03, 0x19
        /*0e8e*/ 	.short	0x0af0


	//----- nvinfo : EIATTR_PARAM_CBANK
	.align		4
        /*0e90*/ 	.byte	0x04, 0x0a
        /*0e92*/ 	.short	(.L_309 - .L_308)
	.align		4
.L_308:
        /*0e94*/ 	.word	index@(.nv.constant0._ZN7cutlass13device_kernelIN5flash11enable_sm90INS1_16FlashAttnFwdSm90INS1_25CollectiveMainloopFwdSm90ILi2EN4cute5tupleIJNS5_1CILi1EEES8_S8_EEENS6_IJNS7_ILi128EEESA_NS7_ILi192EEEEEELi128ENS_6half_tEfNS_4arch4Sm90ELb1ELb0ELb0ELb1ELb0ELb0ELb0ELb1ELb1ELb1ELb1ELb0EEENS1_21CollectiveEpilogueFwdINS6_IJSA_SA_SA_EEES9_SD_SF_Li256ELb1ELb1ELb1ELb0EEENS1_36VarlenDynamicPersistentTileSchedulerILi128ELi128ELi256ELi128ELb1ELb1ELb1ELb1ELb1ELb1EEEEEEEEEvNT_6ParamsE)
        /*0e98*/ 	.short	0x0210
        /*0e9a*/ 	.short	0x0af0


	//----- nvinfo : EIATTR_SW_WAR
	.align		4
.L_309:
        /*0e9c*/ 	.byte	0x04, 0x36
        /*0e9e*/ 	.short	(.L_311 - .L_310)
.L_310:
        /*0ea0*/ 	.word	0x00000008
.L_311:


//--------------------- .nv.info._ZN7cutlass13device_kernelIN5flash11enable_sm90INS1_16FlashAttnFwdSm90INS1_25CollectiveMainloopFwdSm90ILi2EN4cute5tupleIJNS5_1CILi1EEES8_S8_EEENS6_IJNS7_ILi128EEESA_NS7_ILi192EEEEEELi128ENS_6half_tEfNS_4arch4Sm90ELb1ELb0ELb0ELb1ELb0ELb1ELb0ELb1ELb1ELb1ELb1ELb0EEENS1_21CollectiveEpilogueFwdINS6_IJSA_SA_SA_EEES9_SD_SF_Li256ELb1ELb1ELb1ELb0EEENS1_36VarlenDynamicPersistentTileSchedulerILi128ELi128ELi256ELi128ELb1ELb1ELb1ELb1ELb1ELb1EEEEEEEEEvNT_6ParamsE --------------------------
	.section	.nv.info._ZN7cutlass13device_kernelIN5flash11enable_sm90INS1_16FlashAttnFwdSm90INS1_25CollectiveMainloopFwdSm90ILi2EN4cute5tupleIJNS5_1CILi1EEES8_S8_EEENS6_IJNS7_ILi128EEESA_NS7_ILi192EEEEEELi128ENS_6half_tEfNS_4arch4Sm90ELb1ELb0ELb0ELb1ELb0ELb1ELb0ELb1ELb1ELb1ELb1ELb0EEENS1_21CollectiveEpilogueFwdINS6_IJSA_SA_SA_EEES9_SD_SF_Li256ELb1ELb1ELb1ELb0EEENS1_36VarlenDynamicPersistentTileSchedulerILi128ELi128ELi256ELi128ELb1ELb1ELb1ELb1ELb1ELb1EEEEEEEEEvNT_6ParamsE,"",@"SHT_CUDA_INFO"
	.sectionflags	@""
	.align	4


	//----- nvinfo : EIATTR_CUDA_API_VERSION
	.align		4
        /*0000*/ 	.byte	0x04, 0x37
        /*0002*/ 	.short	(.L_313 - .L_312)
.L_312:
        /*0004*/ 	.word	0x00000082


	//----- nvinfo : EIATTR_KPARAM_INFO
	.align		4
.L_313:
        /*0008*/ 	.byte	0x04, 0x17
        /*000a*/ 	.short	(.L_315 - .L_314)
.L_314:
        /*000c*/ 	.word	0x00000000
        /*0010*/ 	.short	0x0000
        /*0012*/ 	.short	0x0070
        /*0014*/ 	.byte	0x00, 0xf0, 0x01, 0x2a


	//----- nvinfo : EIATTR_SPARSE_MMA_MASK
	.align		4
.L_315:
        /*0018*/ 	.byte	0x03, 0x50
        /*001a*/ 	.short	0x0000


	//----- nvinfo : EIATTR_MAXREG_COUNT
	.align		4
        /*001c*/ 	.byte	0x03, 0x1b
        /*001e*/ 	.short	0x00a8


	//----- nvinfo : EIATTR_NUM_BARRIERS
	.align		4
        /*0020*/ 	.byte	0x02, 0x4c
        /*0022*/ 	.byte	0x10
	.zero		1


	//----- nvinfo : EIATTR_EXTERNS
	.align		4
        /*0024*/ 	.byte	0x04, 0x0f
        /*0026*/ 	.short	(.L_317 - .L_316)


	//   ....[0]....
	.align		4
.L_316:
        /*0028*/ 	.word	index@(__assertfail)


	//----- nvinfo : EIATTR_ANNOTATIONS
	.align		4
.L_317:
        /*002c*/ 	.byte	0x04, 0x55
        /*002e*/ 	.short	(.L_319 - .L_318)


	//   ....[0]....
.L_318:
        /* <DEDUP_REMOVED lines=124> */


	//----- nvinfo : EIATTR_MERCURY_ISA_VERSION
	.align		4
.L_319:
        /*07e0*/ 	.byte	0x03, 0x5f
        /*07e2*/ 	.short	0x0101


	//----- nvinfo : EIATTR_UNUSED_LOAD_BYTE_OFFSET
	.align		4
        /*07e4*/ 	.byte	0x04, 0x44
        /*07e6*/ 	.short	(.L_321 - .L_320)


	//   ....[0]....
.L_320:
        /*07e8*/ 	.word	0x00000ab0
        /*07ec*/ 	.word	0x0000fff0


	//   ....[1]....
        /*07f0*/ 	.word	0x0001aa30
        /*07f4*/ 	.word	0x0000fff0


	//----- nvinfo : EIATTR_INT_WARP_WIDE_INSTR_OFFSETS
	.align		4
.L_321:
        /*07f8*/ 	.byte	0x04, 0x31
        /*07fa*/ 	.short	(.L_323 - .L_322)


	//   ....[0]....
.L_322:
        /*07fc*/ 	.word	0x00000190


	//   ....[1]....
        /*0800*/ 	.word	0x000001d0


	//   ....[2]....
        /*0804*/ 	.word	0x00000240


	//   ....[3]....
        /*0808*/ 	.word	0x00020be0


	//   ....[4]....
        /*080c*/ 	.word	0x00020c70


	//   ....[5]....
        /*0810*/ 	.word	0x00024730


	//   ....[6]....
        /*0814*/ 	.word	0x00024790


	//----- nvinfo : EIATTR_COOP_GROUP_MASK_REGIDS
	.align		4
.L_323:
        /*0818*/ 	.byte	0x04, 0x29
        /*081a*/ 	.short	(.L_325 - .L_324)


	//   ....[0]....
.L_324:
        /*081c*/ 	.word	0xffffffff


	//   ....[1]....
        /*0820*/ 	.word	0xffffffff


	//   ....[2]....
        /*0824*/ 	.word	0xffffffff


	//   ....[3]....
        /*0828*/ 	.word	0xffffffff


	//   ....[4]....
        /*082c*/ 	.word	0xffffffff


	//   ....[5]....
        /*0830*/ 	.word	0xffffffff


	//   ....[6]....
        /*0834*/ 	.word	0xffffffff


	//   ....[7]....
        /*0838*/ 	.word	0xffffffff


	//   ....[8]....
        /*083c*/ 	.word	0xffffffff


	//   ....[9]....
        /*0840*/ 	.word	0xffffffff


	//   ....[10]....
        /*0844*/ 	.word	0xffffffff


	//   ....[11]....
        /*0848*/ 	.word	0xffffffff


	//   ....[12]....
        /*084c*/ 	.word	0xffffffff


	//   ....[13]....
        /*0850*/ 	.word	0xffffffff


	//   ....[14]....
        /*0854*/ 	.word	0xffffffff


	//   ....[15]....
        /*0858*/ 	.word	0xffffffff


	//   ....[16]....
        /*085c*/ 	.word	0xffffffff


	//   ....[17]....
        /*0860*/ 	.word	0xffffffff


	//   ....[18]....
        /*0864*/ 	.word	0xffffffff


	//   ....[19]....
        /*0868*/ 	.word	0xffffffff


	//   ....[20]....
        /*086c*/ 	.word	0xffffffff


	//   ....[21]....
        /*0870*/ 	.word	0xffffffff


	//   ....[22]....
        /*0874*/ 	.word	0xffffffff


	//   ....[23]....
        /*0878*/ 	.word	0xffffffff


	//   ....[24]....
        /*087c*/ 	.word	0xffffffff


	//   ....[25]....
        /*0880*/ 	.word	0xffffffff


	//   ....[26]....
        /*0884*/ 	.word	0xffffffff


	//   ....[27]....
        /*0888*/ 	.word	0xffffffff


	//   ....[28]....
        /*088c*/ 	.word	0xffffffff


	//   ....[29]....
        /*0890*/ 	.word	0xffffffff


	//   ....[30]....
        /*0894*/ 	.word	0xffffffff


	//   ....[31]....
        /*0898*/ 	.word	0xffffffff


	//   ....[32]....
        /*089c*/ 	.word	0xffffffff


	//   ....[33]....
        /*08a0*/ 	.word	0xffffffff


	//   ....[34]....
        /*08a4*/ 	.word	0xffffffff


	//   ....[35]....
        /*08a8*/ 	.word	0xffffffff


	//   ....[36]....
        /*08ac*/ 	.word	0xffffffff


	//   ....[37]....
        /*08b0*/ 	.word	0xffffffff


	//   ....[38]....
        /*08b4*/ 	.word	0xffffffff


	//   ....[39]....
        /*08b8*/ 	.word	0xffffffff


	//   ....[40]....
        /*08bc*/ 	.word	0xffffffff


	//   ....[41]....
        /*08c0*/ 	.word	0xffffffff


	//   ....[42]....
        /*08c4*/ 	.word	0xffffffff


	//   ....[43]....
        /*08c8*/ 	.word	0xffffffff


	//   ....[44]....
        /*08cc*/ 	.word	0xffffffff


	//   ....[45]....
        /*08d0*/ 	.word	0xffffffff


	//   ....[46]....
        /*08d4*/ 	.word	0xffffffff


	//   ....[47]....
        /*08d8*/ 	.word	0xffffffff


	//   ....[48]....
        /*08dc*/ 	.word	0xffffffff


	//   ....[49]....
        /*08e0*/ 	.word	0xffffffff


	//   ....[50]....
        /*08e4*/ 	.word	0xffffffff


	//   ....[51]....
        /*08e8*/ 	.word	0xffffffff


	//   ....[52]....
        /*08ec*/ 	.word	0xffffffff


	//   ....[53]....
        /*08f0*/ 	.word	0xffffffff


	//   ....[54]....
        /*08f4*/ 	.word	0xffffffff


	//   ....[55]....
        /*08f8*/ 	.word	0xffffffff


	//   ....[56]....
        /*08fc*/ 	.word	0xffffffff


	//   ....[57]....
        /*0900*/ 	.word	0xffffffff


	//   ....[58]....
        /*0904*/ 	.word	0xffffffff


	//   ....[59]....
        /*0908*/ 	.word	0xffffffff


	//   ....[60]....
        /*090c*/ 	.word	0xffffffff


	//   ....[61]....
        /*0910*/ 	.word	0xffffffff


	//   ....[62]....
        /*0914*/ 	.word	0xffffffff


	//   ....[63]....
        /*0918*/ 	.word	0xffffffff


	//   ....[64]....
        /*091c*/ 	.word	0xffffffff


	//   ....[65]....
        /*0920*/ 	.word	0xffffffff


	//   ....[66]....
        /*0924*/ 	.word	0xffffffff


	//   ....[67]....
        /*0928*/ 	.word	0xffffffff


	//   ....[68]....
        /*092c*/ 	.word	0xffffffff


	//   ....[69]....
        /*0930*/ 	.word	0xffffffff


	//   ....[70]....
        /*0934*/ 	.word	0xffffffff


	//   ....[71]....
        /*0938*/ 	.word	0xffffffff


	//   ....[72]....
        /*093c*/ 	.word	0xffffffff


	//   ....[73]....
        /*0940*/ 	.word	0xffffffff


	//   ....[74]....
        /*0944*/ 	.word	0xffffffff


	//   ....[75]....
        /*0948*/ 	.word	0xffffffff


	//   ....[76]....
        /*094c*/ 	.word	0xffffffff


	//   ....[77]....
        /*0950*/ 	.word	0xffffffff


	//   ....[78]....
        /*0954*/ 	.word	0xffffffff


	//   ....[79]....
        /*0958*/ 	.word	0xffffffff


	//   ....[80]....
        /*095c*/ 	.word	0xffffffff


	//   ....[81]....
        /*0960*/ 	.word	0xffffffff


	//   ....[82]....
        /*0964*/ 	.word	0xffffffff


	//   ....[83]....
        /*0968*/ 	.word	0xffffffff


	//   ....[84]....
        /*096c*/ 	.word	0xffffffff


	//   ....[85]....
        /*0970*/ 	.word	0xffffffff


	//   ....[86]....
        /*0974*/ 	.word	0xffffffff


	//   ....[87]....
        /*0978*/ 	.word	0xffffffff


	//   ....[88]....
        /*097c*/ 	.word	0xffffffff


	//   ....[89]....
        /*0980*/ 	.word	0xffffffff


	//   ....[90]....
        /*0984*/ 	.word	0xffffffff


	//   ....[91]....
        /*0988*/ 	.word	0xffffffff


	//   ....[92]....
        /*098c*/ 	.word	0xffffffff


	//   ....[93]....
        /*0990*/ 	.word	0xffffffff


	//   ....[94]....
        /*0994*/ 	.word	0xffffffff


	//   ....[95]....
        /*0998*/ 	.word	0xffffffff


	//   ....[96]....
        /*099c*/ 	.word	0xffffffff


	//   ....[97]....
        /*09a0*/ 	.word	0xffffffff


	//   ....[98]....
        /*09a4*/ 	.word	0xffffffff


	//   ....[99]....
        /*09a8*/ 	.word	0xffffffff


	//   ....[100]....
        /*09ac*/ 	.word	0xffffffff


	//   ....[101]....
        /*09b0*/ 	.word	0xffffffff


	//   ....[102]....
        /*09b4*/ 	.word	0xffffffff


	//   ....[103]....
        /*09b8*/ 	.word	0xffffffff


	//   ....[104]....
        /*09bc*/ 	.word	0xffffffff


	//   ....[105]....
        /*09c0*/ 	.word	0xffffffff


	//   ....[106]....
        /*09c4*/ 	.word	0xffffffff


	//   ....[107]....
        /*09c8*/ 	.word	0xffffffff


	//   ....[108]....
        /*09cc*/ 	.word	0xffffffff


	//   ....[109]....
        /*09d0*/ 	.word	0xffffffff


	//   ....[110]....
        /*09d4*/ 	.word	0xffffffff


	//   ....[111]....
        /*09d8*/ 	.word	0xffffffff


	//   ....[112]....
        /*09dc*/ 	.word	0xffffffff


	//   ....[113]....
        /*09e0*/ 	.word	0xffffffff


	//   ....[114]....
        /*09e4*/ 	.word	0xffffffff


	//   ....[115]....
        /*09e8*/ 	.word	0xffffffff


	//   ....[116]....
        /*09ec*/ 	.word	0xffffffff


	//   ....[117]....
        /*09f0*/ 	.word	0xffffffff


	//   ....[118]....
        /*09f4*/ 	.word	0xffffffff


	//   ....[119]....
        /*09f8*/ 	.word	0xffffffff


	//   ....[120]....
        /*09fc*/ 	.word	0xffffffff


	//   ....[121]....
        /*0a00*/ 	.word	0xffffffff


	//   ....[122]....
        /*0a04*/ 	.word	0x0500000f


	//   ....[123]....
        /*0a08*/ 	.word	0x0500000f


	//   ....[124]....
        /*0a0c*/ 	.word	0x0500000f


	//   ....[125]....
        /*0a10*/ 	.word	0x0500000f


	//   ....[126]....
        /*0a14*/ 	.word	0x0500000f


	//   ....[127]....
        /*0a18*/ 	.word	0x0500000f


	//   ....[128]....
        /*0a1c*/ 	.word	0x0500000f


	//   ....[129]....
        /*0a20*/ 	.word	0x0500000f


	//   ....[130]....
        /*0a24*/ 	.word	0x0500000f


	//   ....[131]....
        /*0a28*/ 	.word	0x0500000f


	//   ....[132]....
        /*0a2c*/ 	.word	0x0500000f


	//   ....[133]....
        /*0a30*/ 	.word	0x0500000f


	//   ....[134]....
        /*0a34*/ 	.word	0x0500000f


	//   ....[135]....
        /*0a38*/ 	.word	0x0500000f


	//   ....[136]....
        /*0a3c*/ 	.word	0x0500000f


	//   ....[137]....
        /*0a40*/ 	.word	0x0500000f


	//   ....[138]....
        /*0a44*/ 	.word	0x0500000f


	//   ....[139]....
        /*0a48*/ 	.word	0x0500000f


	//   ....[140]....
        /*0a4c*/ 	.word	0x0500000f


	//   ....[141]....
        /*0a50*/ 	.word	0x0500000f


	//   ....[142]....
        /*0a54*/ 	.word	0x0500000f


	//   ....[143]....
        /*0a58*/ 	.word	0x0500000f


	//   ....[144]....
        /*0a5c*/ 	.word	0x0500000f


	//   ....[145]....
        /*0a60*/ 	.word	0x0500000f


	//   ....[146]....
        /*0a64*/ 	.word	0x0500000f


	//   ....[147]....
        /*0a68*/ 	.word	0x0500000f


	//   ....[148]....
        /*0a6c*/ 	.word	0x0500000f


	//   ....[149]....
        /*0a70*/ 	.word	0x0500000f


	//   ....[150]....
        /*0a74*/ 	.word	0x0500000f


	//   ....[151]....
        /*0a78*/ 	.word	0x0500000f


	//   ....[152]....
        /*0a7c*/ 	.word	0x0500000f


	//   ....[153]....
        /*0a80*/ 	.word	0x0500000f


	//   ....[154]....
        /*0a84*/ 	.word	0x0500000f


	//   ....[155]....
        /*0a88*/ 	.word	0x0500000f


	//   ....[156]....
        /*0a8c*/ 	.word	0x0500000f


	//   ....[157]....
        /*0a90*/ 	.word	0x0500000f


	//   ....[158]....
        /*0a94*/ 	.word	0x0500000f


	//   ....[159]....
        /*0a98*/ 	.word	0x0500000f


	//   ....[160]....
        /*0a9c*/ 	.word	0x0500000f


	//   ....[161]....
        /*0aa0*/ 	.word	0x0500000f


	//   ....[162]....
        /*0aa4*/ 	.word	0x0500000f


	//   ....[163]....
        /*0aa8*/ 	.word	0x0500000f


	//   ....[164]....
        /*0aac*/ 	.word	0x0500000f


	//   ....[165]....
        /*0ab0*/ 	.word	0x0500000f


	//   ....[166]....
        /*0ab4*/ 	.word	0x0500000f


	//   ....[167]....
        /*0ab8*/ 	.word	0x0500000f


	//   ....[168]....
        /*0abc*/ 	.word	0x0500000f


	//   ....[169]....
        /*0ac0*/ 	.word	0x0500000f


	//   ....[170]....
        /*0ac4*/ 	.word	0x0500000f


	//   ....[171]....
        /*0ac8*/ 	.word	0x0500000f


	//   ....[172]....
        /*0acc*/ 	.word	0x0500000f


	//   ....[173]....
        /*0ad0*/ 	.word	0x0500000f


	//   ....[174]....
        /*0ad4*/ 	.word	0x0500000f


	//----- nvinfo : EIATTR_COOP_GROUP_INSTR_OFFSETS
	.align		4
.L_325:
        /*0ad8*/ 	.byte	0x04, 0x28
        /*0ada*/ 	.short	(.L_327 - .L_326)


	//   ....[0]....
.L_326:
        /*0adc*/ 	.word	0x00000060


	//   ....[1]....
        /*0ae0*/ 	.word	0x000001a0


	//   ....[2]....
        /*0ae4*/ 	.word	0x000001f0


	//   ....[3]....
        /*0ae8*/ 	.word	0x00000420


	//   ....[4]....
        /*0aec*/ 	.word	0x00000580


	//   ....[5]....
        /*0af0*/ 	.word	0x000006a0


	//   ....[6]....
        /*0af4*/ 	.word	0x00000800


	//   ....[7]....
        /*0af8*/ 	.word	0x0000afc0


	//   ....[8]....
        /*0afc*/ 	.word	0x0000b6e0


	//   ....[9]....
        /*0b00*/ 	.word	0x0000b6f0


	//   ....[10]....
        /*0b04*/ 	.word	0x0000b700


	//   ....[11]....
        /*0b08*/ 	.word	0x0000b710


	//   ....[12]....
        /*0b0c*/ 	.word	0x0000bee0


	//   ....[13]....
        /*0b10*/ 	.word	0x0000bef0


	//   ....[14]....
        /*0b14*/ 	.word	0x0000bf00


	//   ....[15]....
        /*0b18*/ 	.word	0x0000bf10


	//   ....[16]....
        /*0b1c*/ 	.word	0x0000ec80


	//   ....[17]....
        /*0b20*/ 	.word	0x0000ec90


	//   ....[18]....
        /*0b24*/ 	.word	0x0000eca0


	//   ....[19]....
        /*0b28*/ 	.word	0x0000ecb0


	//   ....[20]....
        /*0b2c*/ 	.word	0x0000f290


	//   ....[21]....
        /*0b30*/ 	.word	0x0000f2a0


	//   ....[22]....
        /*0b34*/ 	.word	0x0000f2b0


	//   ....[23]....
        /*0b38*/ 	.word	0x0000f2c0


	//   ....[24]....
        /*0b3c*/ 	.word	0x000124e0


	//   ....[25]....
        /*0b40*/ 	.word	0x00012c00


	//   ....[26]....
        /*0b44*/ 	.word	0x000131b0


	//   ....[27]....
        /*0b48*/ 	.word	0x00013220


	//   ....[28]....
        /*0b4c*/ 	.word	0x00013b90


	//   ....[29]....
        /*0b50*/ 	.word	0x00013c00


	//   ....[30]....
        /*0b54*/ 	.word	0x000156d0


	//   ....[31]....
        /*0b58*/ 	.word	0x000156f0


	//   ....[32]....
        /*0b5c*/ 	.word	0x00015f20


	//   ....[33]....
        /*0b60*/ 	.word	0x00016470


	//   ....[34]....
        /*0b64*/ 	.word	0x000164e0


	//   ....[35]....
        /*0b68*/ 	.word	0x00016580


	//   ....[36]....
        /*0b6c*/ 	.word	0x00018690


	//   ....[37]....
        /*0b70*/ 	.word	0x00018720


	//   ....[38]....
        /*0b74*/ 	.word	0x00018ae0


	//   ....[39]....
        /*0b78*/ 	.word	0x00018c90


	//   ....[40]....
        /*0b7c*/ 	.word	0x0001a380


	//   ....[41]....
        /*0b80*/ 	.word	0x0001a400


	//   ....[42]....
        /*0b84*/ 	.word	0x0001a410


	//   ....[43]....
        /*0b88*/ 	.word	0x0001a440


	//   ....[44]....
        /*0b8c*/ 	.word	0x0001b4d0


	//   ....[45]....
        /*0b90*/ 	.word	0x0001b4e0


	//   ....[46]....
        /*0b94*/ 	.word	0x0001b4f0


	//   ....[47]....
        /*0b98*/ 	.word	0x0001b500


	//   ....[48]....
        /*0b9c*/ 	.word	0x0001bbb0


	//   ....[49]....
        /*0ba0*/ 	.word	0x0001bc10


	//   ....[50]....
        /*0ba4*/ 	.word	0x0001bce0


	//   ....[51]....
        /*0ba8*/ 	.word	0x0001bd00


	//   ....[52]....
        /*0bac*/ 	.word	0x0001bdc0


	//   ....[53]....
        /*0bb0*/ 	.word	0x0001bde0


	//   ....[54]....
        /*0bb4*/ 	.word	0x0001beb0


	//   ....[55]....
        /*0bb8*/ 	.word	0x0001bed0


	//   ....[56]....
        /*0bbc*/ 	.word	0x0001c350


	//   ....[57]....
        /*0bc0*/ 	.word	0x0001c360


	//   ....[58]....
        /*0bc4*/ 	.word	0x0001c7a0


	//   ....[59]....
        /*0bc8*/ 	.word	0x0001c7b0


	//   ....[60]....
        /*0bcc*/ 	.word	0x0001d400


	//   ....[61]....
        /*0bd0*/ 	.word	0x0001d420


	//   ....[62]....
        /*0bd4*/ 	.word	0x0001d4e0


	//   ....[63]....
        /*0bd8*/ 	.word	0x0001d500


	//   ....[64]....
        /*0bdc*/ 	.word	0x0001d5c0


	//   ....[65]....
        /*0be0*/ 	.word	0x0001d5e0


	//   ....[66]....
        /*0be4*/ 	.word	0x0001d6b0


	//   ....[67]....
        /*0be8*/ 	.word	0x0001d6d0


	//   ....[68]....
        /*0bec*/ 	.word	0x0001d820


	//   ....[69]....
        /*0bf0*/ 	.word	0x0001da50


	//   ....[70]....
        /*0bf4*/ 	.word	0x0001da80


	//   ....[71]....
        /*0bf8*/ 	.word	0x0001dab0


	//   ....[72]....
        /*0bfc*/ 	.word	0x0001dae0


	//   ....[73]....
        /*0c00*/ 	.word	0x0001db10


	//   ....[74]....
        /*0c04*/ 	.word	0x0001db40


	//   ....[75]....
        /*0c08*/ 	.word	0x0001dce0


	//   ....[76]....
        /*0c0c*/ 	.word	0x0001dd10


	//   ....[77]....
        /*0c10*/ 	.word	0x0001dd40


	//   ....[78]....
        /*0c14*/ 	.word	0x0001dd70


	//   ....[79]....
        /*0c18*/ 	.word	0x0001dda0


	//   ....[80]....
        /*0c1c*/ 	.word	0x0001ddd0


	//   ....[81]....
        /*0c20*/ 	.word	0x0001de70


	//   ....[82]....
        /*0c24*/ 	.word	0x0001dea0


	//   ....[83]....
        /*0c28*/ 	.word	0x0001deb0


	//   ....[84]....
        /*0c2c*/ 	.word	0x0001dee0


	//   ....[85]....
        /*0c30*/ 	.word	0x0001f4d0


	//   ....[86]....
        /*0c34*/ 	.word	0x000211c0


	//   ....[87]....
        /*0c38*/ 	.word	0x00021e20


	//   ....[88]....
        /*0c3c*/ 	.word	0x00021e40


	//   ....[89]....
        /*0c40*/ 	.word	0x00021e50


	//   ....[90]....
        /*0c44*/ 	.word	0x00021e80


	//   ....[91]....
        /*0c48*/ 	.word	0x00021fa0


	//   ....[92]....
        /*0c4c*/ 	.word	0x00021fb0


	//   ....[93]....
        /*0c50*/ 	.word	0x00022050


	//   ....[94]....
        /*0c54*/ 	.word	0x00022060


	//   ....[95]....
        /*0c58*/ 	.word	0x00022100


	//   ....[96]....
        /*0c5c*/ 	.word	0x00022110


	//   ....[97]....
        /*0c60*/ 	.word	0x000221b0


	//   ....[98]....
        /*0c64*/ 	.word	0x000221c0


	//   ....[99]....
        /*0c68*/ 	.word	0x00022240


	//   ....[100]....
        /*0c6c*/ 	.word	0x00022270


	//   ....[101]....
        /*0c70*/ 	.word	0x000222c0


	//   ....[102]....
        /*0c74*/ 	.word	0x00022300


	//   ....[103]....
        /*0c78*/ 	.word	0x00024e70


	//   ....[104]....
        /*0c7c*/ 	.word	0x00024ea0


	//   ....[105]....
        /*0c80*/ 	.word	0x00024f00


	//   ....[106]....
        /*0c84*/ 	.word	0x00024f30


	//   ....[107]....
        /*0c88*/ 	.word	0x00024f60


	//   ....[108]....
        /*0c8c*/ 	.word	0x00024f90


	//   ....[109]....
        /*0c90*/ 	.word	0x00024fc0


	//   ....[110]....
        /*0c94*/ 	.word	0x00024ff0


	//   ....[111]....
        /*0c98*/ 	.word	0x000251b0


	//   ....[112]....
        /*0c9c*/ 	.word	0x000251e0


	//   ....[113]....
        /*0ca0*/ 	.word	0x00025210


	//   ....[114]....
        /*0ca4*/ 	.word	0x00025240


	//   ....[115]....
        /*0ca8*/ 	.word	0x00025270


	//   ....[116]....
        /*0cac*/ 	.word	0x000252a0


	//   ....[117]....
        /*0cb0*/ 	.word	0x00025370


	//   ....[118]....
        /*0cb4*/ 	.word	0x00025390


	//   ....[119]....
        /*0cb8*/ 	.word	0x000253a0


	//   ....[120]....
        /*0cbc*/ 	.word	0x00025420


	//   ....[121]....
        /*0cc0*/ 	.word	0x00025f60


	//   ....[122]....
        /*0cc4*/ 	.word	0x000263a0


	//   ....[123]....
        /*0cc8*/ 	.word	0x00026430


	//   ....[124]....
        /*0ccc*/ 	.word	0x00026480


	//   ....[125]....
        /*0cd0*/ 	.word	0x000264d0


	//   ....[126]....
        /*0cd4*/ 	.word	0x00026570


	//   ....[127]....
        /*0cd8*/ 	.word	0x00026600


	//   ....[128]....
        /*0cdc*/ 	.word	0x00026650


	//   ....[129]....
        /*0ce0*/ 	.word	0x000266a0


	//   ....[130]....
        /*0ce4*/ 	.word	0x00026790


	//   ....[131]....
        /*0ce8*/ 	.word	0x00026820


	//   ....[132]....
        /*0cec*/ 	.word	0x00026880


	//   ....[133]....
        /*0cf0*/ 	.word	0x000268e0


	//   ....[134]....
        /*0cf4*/ 	.word	0x00026970


	//   ....[135]....
        /*0cf8*/ 	.word	0x00026a00


	//   ....[136]....
        /*0cfc*/ 	.word	0x00026a50


	//   ....[137]....
        /*0d00*/ 	.word	0x00026aa0


	//   ....[138]....
        /*0d04*/ 	.word	0x00026da0


	//   ....[139]....
        /*0d08*/ 	.word	0x00027080


	//   ....[140]....
        /*0d0c*/ 	.word	0x00027260


	//   ....[141]....
        /*0d10*/ 	.word	0x000272b0


	//   ....[142]....
        /*0d14*/ 	.word	0x00027310


	//   ....[143]....
        /*0d18*/ 	.word	0x000273f0


	//   ....[144]....
        /*0d1c*/ 	.word	0x000274b0


	//   ....[145]....
        /*0d20*/ 	.word	0x000275d0


	//   ....[146]....
        /*0d24*/ 	.word	0x00027650


	//   ....[147]....
        /*0d28*/ 	.word	0x00027760


	//   ....[148]....
        /*0d2c*/ 	.word	0x000277c0


	//   ....[149]....
        /*0d30*/ 	.word	0x000278d0


	//   ....[150]....
        /*0d34*/ 	.word	0x00027930


	//   ....[151]....
        /*0d38*/ 	.word	0x00027a40


	//   ....[152]....
        /*0d3c*/ 	.word	0x00027aa0


	//   ....[153]....
        /*0d40*/ 	.word	0x00027b90


	//   ....[154]....
        /*0d44*/ 	.word	0x00027c10


	//   ....[155]....
        /*0d48*/ 	.word	0x00027cf0


	//   ....[156]....
        /*0d4c*/ 	.word	0x00028060


	//   ....[157]....
        /*0d50*/ 	.word	0x00028100


	//   ....[158]....
        /*0d54*/ 	.word	0x000282a0


	//   ....[159]....
        /*0d58*/ 	.word	0x00028320


	//   ....[160]....
        /*0d5c*/ 	.word	0x000283a0


	//   ....[161]....
        /*0d60*/ 	.word	0x00028420


	//   ....[162]....
        /*0d64*/ 	.word	0x000284a0


	//   ....[163]....
        /*0d68*/ 	.word	0x00028530


	//   ....[164]....
        /*0d6c*/ 	.word	0x000285d0


	//   ....[165]....
        /*0d70*/ 	.word	0x00028680


	//   ....[166]....
        /*0d74*/ 	.word	0x00028700


	//   ....[167]....
        /*0d78*/ 	.word	0x00028780


	//   ....[168]....
        /*0d7c*/ 	.word	0x00028800


	//   ....[169]....
        /*0d80*/ 	.word	0x00028890


	//   ....[170]....
        /*0d84*/ 	.word	0x00028910


	//   ....[171]....
        /*0d88*/ 	.word	0x000289c0


	//   ....[172]....
        /*0d8c*/ 	.word	0x00028a10


	//   ....[173]....
        /*0d90*/ 	.word	0x00028ad0


	//   ....[174]....
        /*0d94*/ 	.word	0x00028c00


	//----- nvinfo : EIATTR_REG_RECONFIG
	.align		4
.L_327:
        /*0d98*/ 	.byte	0x01, 0x54
	.zero		2


	//----- nvinfo : EIATTR_SYSCALL_OFFSETS
	.align		4
        /*0d9c*/ 	.byte	0x04, 0x46
        /*0d9e*/ 	.short	(.L_329 - .L_328)


	//   ....[0]....
.L_328:
        /*0da0*/ 	.word	0x00001fe0


	//   ....[1]....
        /*0da4*/ 	.word	0x00002130


	//   ....[2]....
        /*0da8*/ 	.word	0x0000b170


	//   ....[3]....
        /*0dac*/ 	.word	0x0000b460


	//   ....[4]....
        /*0db0*/ 	.word	0x00020de0


	//   ....[5]....
        /*0db4*/ 	.word	0x00020f30


	//   ....[6]....
        /*0db8*/ 	.word	0x00021020


	//   ....[7]....
        /*0dbc*/ 	.word	0x000219a0


	//----- nvinfo : EIATTR_MBARRIER_INSTR_OFFSETS
	.align		4
.L_329:
        /*0dc0*/ 	.byte	0x04, 0x39
        /*0dc2*/ 	.short	(.L_331 - .L_330)


	//   ....[0]....
.L_330:
        /*0dc4*/ 	.word	0x000002d0
        /*0dc8*/ 	.word	0x000000ff
        /*0dcc*/ 	.word	0x00034800
        /*0dd0*/ 	.short	0x0100
        /*0dd2*/ 	.byte	0x08
	.zero		1


	//   ....[1]....
        /*0dd4*/ 	.word	0x000002e0
        /*0dd8*/ 	.word	0x000000ff
        /*0ddc*/ 	.word	0x00034820
        /*0de0*/ 	.short	0x0100
        /*0de2*/ 	.byte	0x08
	.zero		1


	//   ....[2]....
        /*0de4*/ 	.word	0x000003d0
        /*0de8*/ 	.word	0x000000ff
        /*0dec*/ 	.word	0x00034830
        /*0df0*/ 	.short	0x0100
        /*0df2*/ 	.byte	0x08
	.zero		1


	//   ....[3]....
        /*0df4*/ 	.word	0x000003e0
        /*0df8*/ 	.word	0x000000ff
        /*0dfc*/ 	.word	0x00034840
        /*0e00*/ 	.short	0x0100
        /*0e02*/ 	.byte	0x08
	.zero		1


	//   ....[4]....
        /*0e04*/ 	.word	0x000003f0
        /*0e08*/ 	.word	0x000000ff
        /*0e0c*/ 	.word	0x00034838
        /*0e10*/ 	.short	0x0100
        /*0e12*/ 	.byte	0x08
	.zero		1


	//   ....[5]....
        /*0e14*/ 	.word	0x00000400
        /*0e18*/ 	.word	0x000000ff
        /*0e1c*/ 	.word	0x00034848
        /*0e20*/ 	.short	0x0100
        /*0e22*/ 	.byte	0x08
	.zero		1


	//   ....[6]....
        /*0e24*/ 	.word	0x00000530
        /*0e28*/ 	.word	0x000000ff
        /*0e2c*/ 	.word	0x00034850
        /*0e30*/ 	.short	0x0100
        /*0e32*/ 	.byte	0x08
	.zero		1


	//   ....[7]....
        /*0e34*/ 	.word	0x00000540
        /*0e38*/ 	.word	0x000000ff
        /*0e3c*/ 	.word	0x00034860
        /*0e40*/ 	.short	0x0100
        /*0e42*/ 	.byte	0x08
	.zero		1


	//   ....[8]....
        /*0e44*/ 	.word	0x00000550
        /*0e48*/ 	.word	0x000000ff
        /*0e4c*/ 	.word	0x00034858
        /*0e50*/ 	.short	0x0100
        /*0e52*/ 	.byte	0x08
	.zero		1


	//   ....[9]....
        /*0e54*/ 	.word	0x00000560
        /*0e58*/ 	.word	0x000000ff
        /*0e5c*/ 	.word	0x00034868
        /*0e60*/ 	.short	0x0100
        /*0e62*/ 	.byte	0x08
	.zero		1


	//   ....[10]....
        /*0e64*/ 	.word	0x00000650
        /*0e68*/ 	.word	0x000000ff
        /*0e6c*/ 	.word	0x00034870
        /*0e70*/ 	.short	0x0100
        /*0e72*/ 	.byte	0x06
	.zero		1


	//   ....[11]....
        /*0e74*/ 	.word	0x00000660
        /*0e78*/ 	.word	0x000000ff
        /*0e7c*/ 	.word	0x00034880
        /*0e80*/ 	.short	0x0100
        /*0e82*/ 	.byte	0x06
	.zero		1


	//   ....[12]....
        /*0e84*/ 	.word	0x00000670
        /*0e88*/ 	.word	0x000000ff
        /*0e8c*/ 	.word	0x00034878
        /*0e90*/ 	.short	0x0100
        /*0e92*/ 	.byte	0x06
	.zero		1


	//   ....[13]....
        /*0e94*/ 	.word	0x00000680
        /*0e98*/ 	.word	0x000000ff
        /*0e9c*/ 	.word	0x00034888
        /*0ea0*/ 	.short	0x0100
        /*0ea2*/ 	.byte	0x06
	.zero		1


	//   ....[14]....
        /*0ea4*/ 	.word	0x000007b0
        /*0ea8*/ 	.word	0x000000ff
        /*0eac*/ 	.word	0x00034890
        /*0eb0*/ 	.short	0x0100
        /*0eb2*/ 	.byte	0x08
	.zero		1


	//   ....[15]....
        /*0eb4*/ 	.word	0x000007c0
        /*0eb8*/ 	.word	0x000000ff
        /*0ebc*/ 	.word	0x000348a0
        /*0ec0*/ 	.short	0x0100
        /*0ec2*/ 	.byte	0x08
	.zero		1


	//   ....[16]....
        /*0ec4*/ 	.word	0x000007d0
        /*0ec8*/ 	.word	0x000000ff
        /*0ecc*/ 	.word	0x00034898
        /*0ed0*/ 	.short	0x0100
        /*0ed2*/ 	.byte	0x08
	.zero		1


	//   ....[17]....
        /*0ed4*/ 	.word	0x000007e0
        /*0ed8*/ 	.word	0x000000ff
        /*0edc*/ 	.word	0x000348a8
        /*0ee0*/ 	.short	0x0100
        /*0ee2*/ 	.byte	0x08
	.zero		1


	//   ....[18]....
        /*0ee4*/ 	.word	0x00000910
        /*0ee8*/ 	.word	0x000000ff
        /*0eec*/ 	.word	0x000348b0
        /*0ef0*/ 	.short	0x0100
        /*0ef2*/ 	.byte	0x08
	.zero		1


	//   ....[19]....
        /*0ef4*/ 	.word	0x00000920
        /*0ef8*/ 	.word	0x000000ff
        /*0efc*/ 	.word	0x000348c0
        /*0f00*/ 	.short	0x0100
        /*0f02*/ 	.byte	0x08
	.zero		1


	//   ....[20]....
        /*0f04*/ 	.word	0x00000930
        /*0f08*/ 	.word	0x000000ff
        /*0f0c*/ 	.word	0x000348b8
        /*0f10*/ 	.short	0x0100
        /*0f12*/ 	.byte	0x08
	.zero		1


	//   ....[21]....
        /*0f14*/ 	.word	0x00000940
        /*0f18*/ 	.word	0x000000ff
        /*0f1c*/ 	.word	0x000348c8
        /*0f20*/ 	.short	0x0100
        /*0f22*/ 	.byte	0x08
	.zero		1


	//   ....[22]....
        /*0f24*/ 	.word	0x00003c30
        /*0f28*/ 	.word	0x00000003
        /*0f2c*/ 	.word	0x00034890
        /*0f30*/ 	.short	0x010a
        /*0f32*/ 	.byte	0x3f
	.zero		1


	//   ....[23]....
        /*0f34*/ 	.word	0x00007010
        /*0f38*/ 	.word	0x00000003
        /*0f3c*/ 	.word	0x00034890
        /*0f40*/ 	.short	0x010a
        /*0f42*/ 	.byte	0x3f
	.zero		1


	//   ....[24]....
        /*0f44*/ 	.word	0x0000a0f0
        /*0f48*/ 	.word	0x00000003
        /*0f4c*/ 	.word	0x00034890
        /*0f50*/ 	.short	0x010a
        /*0f52*/ 	.byte	0x3f
	.zero		1


	//   ....[25]....
        /*0f54*/ 	.word	0x0000a4c0
        /*0f58*/ 	.word	0x00000020
        /*0f5c*/ 	.word	0x00000000
        /*0f60*/ 	.short	0x0101
        /*0f62*/ 	.byte	0x3f
	.zero		1


	//   ....[26]....
        /*0f64*/ 	.word	0x0000a500
        /*0f68*/ 	.word	0x00000003
        /*0f6c*/ 	.word	0x000348b0
        /*0f70*/ 	.short	0x010a
        /*0f72*/ 	.byte	0x3f
	.zero		1


	//   ....[27]....
        /*0f74*/ 	.word	0x0000a9a0
        /*0f78*/ 	.word	0x00000003
        /*0f7c*/ 	.word	0x00000000
        /*0f80*/ 	.short	0x0101
        /*0f82*/ 	.byte	0x3f
	.zero		1


	//   ....[28]....
        /*0f84*/ 	.word	0x0000b1f0
        /*0f88*/ 	.word	0x00000002
        /*0f8c*/ 	.word	0x00034800
        /*0f90*/ 	.short	0x010a
        /*0f92*/ 	.byte	0x3f
	.zero		1


	//   ....[29]....
        /*0f94*/ 	.word	0x0000b240
        /*0f98*/ 	.word	0x00000002
        /*0f9c*/ 	.word	0x00034800
        /*0fa0*/ 	.short	0x010a
        /*0fa2*/ 	.byte	0x3f
	.zero		1


	//   ....[30]....
        /*0fa4*/ 	.word	0x0000c5c0
        /*0fa8*/ 	.word	0x00000002
        /*0fac*/ 	.word	0x00034800
        /*0fb0*/ 	.short	0x010a
        /*0fb2*/ 	.byte	0x3f
	.zero		1


	//   ....[31]....
        /*0fb4*/ 	.word	0x0000f6c0
        /*0fb8*/ 	.word	0x00000002
        /*0fbc*/ 	.word	0x00034800
        /*0fc0*/ 	.short	0x010a
        /*0fc2*/ 	.byte	0x3f
	.zero		1


	//   ....[32]....
        /*0fc4*/ 	.word	0x00011f90
        /*0fc8*/ 	.word	0x00000006
        /*0fcc*/ 	.word	0x00034830
        /*0fd0*/ 	.short	0x010a
        /*0fd2*/ 	.byte	0x3f
	.zero		1


	//   ....[33]....
        /*0fd4*/ 	.word	0x00012000
        /*0fd8*/ 	.word	0x00000006
        /*0fdc*/ 	.word	0x00034830
        /*0fe0*/ 	.short	0x010a
        /*0fe2*/ 	.byte	0x3f
	.zero		1


	//   ....[34]....
        /*0fe4*/ 	.word	0x00012bb0
        /*0fe8*/ 	.word	0x00000006
        /*0fec*/ 	.word	0x00000000
        /*0ff0*/ 	.short	0x0101
        /*0ff2*/ 	.byte	0x3f
	.zero		1


	//   ....[35]....
        /*0ff4*/ 	.word	0x00014910
        /*0ff8*/ 	.word	0x00000014
        /*0ffc*/ 	.word	0x00034830
        /*1000*/ 	.short	0x010a
        /*1002*/ 	.byte	0x3f
	.zero		1


	//   ....[36]....
        /*1004*/ 	.word	0x00014990
        /*1008*/ 	.word	0x00000014
        /*100c*/ 	.word	0x00034830
        /*1010*/ 	.short	0x010a
        /*1012*/ 	.byte	0x3f
	.zero		1


	//   ....[37]....
        /*1014*/ 	.word	0x000154b0
        /*1018*/ 	.word	0x00000015
        /*101c*/ 	.word	0x00034850
        /*1020*/ 	.short	0x010a
        /*1022*/ 	.byte	0x3f
	.zero		1


	//   ....[38]....
        /*1024*/ 	.word	0x00015500
        /*1028*/ 	.word	0x00000015
        /*102c*/ 	.word	0x00034850
        /*1030*/ 	.short	0x010a
        /*1032*/ 	.byte	0x3f
	.zero		1


	//   ....[39]....
        /*1034*/ 	.word	0x00016ee0
        /*1038*/ 	.word	0x00000014
        /*103c*/ 	.word	0x00000000
        /*1040*/ 	.short	0x0101
        /*1042*/ 	.byte	0x3f
	.zero		1


	//   ....[40]....
        /*1044*/ 	.word	0x00016f10
        /*1048*/ 	.word	0x00000015
        /*104c*/ 	.word	0x00000000
        /*1050*/ 	.short	0x0101
        /*1052*/ 	.byte	0x3f
	.zero		1


	//   ....[41]....
        /*1054*/ 	.word	0x00017730
        /*1058*/ 	.word	0x00000003
        /*105c*/ 	.word	0x00034830
        /*1060*/ 	.short	0x010a
        /*1062*/ 	.byte	0x3f
	.zero		1


	//   ....[42]....
        /*1064*/ 	.word	0x000177b0
        /*1068*/ 	.word	0x00000003
        /*106c*/ 	.word	0x00034830
        /*1070*/ 	.short	0x010a
        /*1072*/ 	.byte	0x3f
	.zero		1


	//   ....[43]....
        /*1074*/ 	.word	0x000182d0
        /*1078*/ 	.word	0x0000000f
        /*107c*/ 	.word	0x00034850
        /*1080*/ 	.short	0x010a
        /*1082*/ 	.byte	0x3f
	.zero		1


	//   ....[44]....
        /*1084*/ 	.word	0x00018320
        /*1088*/ 	.word	0x0000000f
        /*108c*/ 	.word	0x00034850
        /*1090*/ 	.short	0x010a
        /*1092*/ 	.byte	0x3f
	.zero		1


	//   ....[45]....
        /*1094*/ 	.word	0x00019460
        /*1098*/ 	.word	0x00000019
        /*109c*/ 	.word	0x00000000
        /*10a0*/ 	.short	0x0101
        /*10a2*/ 	.byte	0x3f
	.zero		1


	//   ....[46]....
        /*10a4*/ 	.word	0x000194a0
        /*10a8*/ 	.word	0x0000000f
        /*10ac*/ 	.word	0x00000000
        /*10b0*/ 	.short	0x0101
        /*10b2*/ 	.byte	0x3f
	.zero		1


	//   ....[47]....
        /*10b4*/ 	.word	0x00019f60
        /*10b8*/ 	.word	0x00000007
        /*10bc*/ 	.word	0x00034850
        /*10c0*/ 	.short	0x010a
        /*10c2*/ 	.byte	0x3f
	.zero		1


	//   ....[48]....
        /*10c4*/ 	.word	0x0001a000
        /*10c8*/ 	.word	0x00000007
        /*10cc*/ 	.word	0x00034850
        /*10d0*/ 	.short	0x010a
        /*10d2*/ 	.byte	0x3f
	.zero		1


	//   ....[49]....
        /*10d4*/ 	.word	0x0001a5c0
        /*10d8*/ 	.word	0x00000008
        /*10dc*/ 	.word	0x00000000
        /*10e0*/ 	.short	0x0101
        /*10e2*/ 	.byte	0x3f
	.zero		1


	//   ....[50]....
        /*10e4*/ 	.word	0x0001bbd0
        /*10e8*/ 	.word	0x00000000
        /*10ec*/ 	.word	0x00000000
        /*10f0*/ 	.short	0x0101
        /*10f2*/ 	.byte	0x3f
	.zero		1


	//   ....[51]....
        /*10f4*/ 	.word	0x0001c340
        /*10f8*/ 	.word	0x0000000a
        /*10fc*/ 	.word	0x00000000
        /*1100*/ 	.short	0x0101
        /*1102*/ 	.byte	0x3f
	.zero		1


	//   ....[52]....
        /*1104*/ 	.word	0x0001f5b0
        /*1108*/ 	.word	0x00000012
        /*110c*/ 	.word	0x00034820
        /*1110*/ 	.short	0x010a
        /*1112*/ 	.byte	0x3f
	.zero		1


	//   ....[53]....
        /*1114*/ 	.word	0x0001f680
        /*1118*/ 	.word	0x00000005
        /*111c*/ 	.word	0x000348a0
        /*1120*/ 	.short	0x010a
        /*1122*/ 	.byte	0x3f
	.zero		1


	//   ....[54]....
        /*1124*/ 	.word	0x0001fab0
        /*1128*/ 	.word	0x00000005
        /*112c*/ 	.word	0x000348c0
        /*1130*/ 	.short	0x010a
        /*1132*/ 	.byte	0x3f
	.zero		1


	//   ....[55]....
        /*1134*/ 	.word	0x0001ffb0
        /*1138*/ 	.word	0x00000007
        /*113c*/ 	.word	0x000348a0
        /*1140*/ 	.short	0x010a
        /*1142*/ 	.byte	0x3f
	.zero		1


	//   ....[56]....
        /*1144*/ 	.word	0x000203d0
        /*1148*/ 	.word	0x00000007
        /*114c*/ 	.word	0x000348c0
        /*1150*/ 	.short	0x010a
        /*1152*/ 	.byte	0x3f
	.zero		1


	//   ....[57]....
        /*1154*/ 	.word	0x00021430
        /*1158*/ 	.word	0x00000000
        /*115c*/ 	.word	0x00034840
        /*1160*/ 	.short	0x010a
        /*1162*/ 	.byte	0x3f
	.zero		1


	//   ....[58]....
        /*1164*/ 	.word	0x00022410
        /*1168*/ 	.word	0x00000012
        /*116c*/ 	.word	0x00034800
        /*1170*/ 	.short	0x0107
        /*1172*/ 	.byte	0x3f
	.zero		1


	//   ....[59]....
        /*1174*/ 	.word	0x00022520
        /*1178*/ 	.word	0x00000012
        /*117c*/ 	.word	0x00034800
        /*1180*/ 	.short	0x0101
        /*1182*/ 	.byte	0x3f
	.zero		1


	//   ....[60]....
        /*1184*/ 	.word	0x00022540
        /*1188*/ 	.word	0x00000012
        /*118c*/ 	.word	0x00034820
        /*1190*/ 	.short	0x010a
        /*1192*/ 	.byte	0x3f
	.zero		1


	//   ....[61]....
        /*1194*/ 	.word	0x00022900
        /*1198*/ 	.word	0x00000003
        /*119c*/ 	.word	0x00034840
        /*11a0*/ 	.short	0x010a
        /*11a2*/ 	.byte	0x3f
	.zero		1


	//   ....[62]....
        /*11a4*/ 	.word	0x00022d90
        /*11a8*/ 	.word	0x00000003
        /*11ac*/ 	.word	0x00000060
        /*11b0*/ 	.short	0x010a
        /*11b2*/ 	.byte	0x3f
	.zero		1


	//   ....[63]....
        /*11b4*/ 	.word	0x00023420
        /*11b8*/ 	.word	0x00000003
        /*11bc*/ 	.word	0x00034840
        /*11c0*/ 	.short	0x010a
        /*11c2*/ 	.byte	0x3f
	.zero		1


	//   ....[64]....
        /*11c4*/ 	.word	0x000238b0
        /*11c8*/ 	.word	0x00000002
        /*11cc*/ 	.word	0x00000060
        /*11d0*/ 	.short	0x010a
        /*11d2*/ 	.byte	0x3f
	.zero		1


	//   ....[65]....
        /*11d4*/ 	.word	0x00023e80
        /*11d8*/ 	.word	0x00000002
        /*11dc*/ 	.word	0x00034840
        /*11e0*/ 	.short	0x010a
        /*11e2*/ 	.byte	0x3f
	.zero		1


	//   ....[66]....
        /*11e4*/ 	.word	0x00024310
        /*11e8*/ 	.word	0x00000002
        /*11ec*/ 	.word	0x00000060
        /*11f0*/ 	.short	0x010a
        /*11f2*/ 	.byte	0x3f
	.zero		1


	//   ....[67]....
        /*11f4*/ 	.word	0x00024890
        /*11f8*/ 	.word	0x00000000
        /*11fc*/ 	.word	0x00034860
        /*1200*/ 	.short	0x010a
        /*1202*/ 	.byte	0x3f
	.zero		1


	//   ....[68]....
        /*1204*/ 	.word	0x00025ee0
        /*1208*/ 	.word	0x00000000
        /*120c*/ 	.word	0x00034820
        /*1210*/ 	.short	0x010a
        /*1212*/ 	.byte	0x3f
	.zero		1


	//   ....[69]....
        /*1214*/ 	.word	0x000260e0
        /*1218*/ 	.word	0x00000006
        /*121c*/ 	.word	0x00000000
        /*1220*/ 	.short	0x010a
        /*1222*/ 	.byte	0x3f
	.zero		1


	//   ....[70]....
        /*1224*/ 	.word	0x00026110
        /*1228*/ 	.word	0x00000007
        /*122c*/ 	.word	0x00000000
        /*1230*/ 	.short	0x010a
        /*1232*/ 	.byte	0x3f
	.zero		1


	//   ....[71]....
        /*1234*/ 	.word	0x00026170
        /*1238*/ 	.word	0x00000004
        /*123c*/ 	.word	0x00000000
        /*1240*/ 	.short	0x010a
        /*1242*/ 	.byte	0x3f
	.zero		1


	//   ....[72]....
        /*1244*/ 	.word	0x000261a0
        /*1248*/ 	.word	0x00000003
        /*124c*/ 	.word	0x00000000
        /*1250*/ 	.short	0x010a
        /*1252*/ 	.byte	0x3f
	.zero		1


	//   ....[73]....
        /*1254*/ 	.word	0x00026200
        /*1258*/ 	.word	0x00000003
        /*125c*/ 	.word	0x00034890
        /*1260*/ 	.short	0x010a
        /*1262*/ 	.byte	0x3f
	.zero		1


	//   ....[74]....
        /*1264*/ 	.word	0x00026250
        /*1268*/ 	.word	0x00000003
        /*126c*/ 	.word	0x00034890
        /*1270*/ 	.short	0x010a
        /*1272*/ 	.byte	0x3f
	.zero		1


	//   ....[75]....
        /*1274*/ 	.word	0x000262a0
        /*1278*/ 	.word	0x00000003
        /*127c*/ 	.word	0x00034890
        /*1280*/ 	.short	0x010a
        /*1282*/ 	.byte	0x3f
	.zero		1


	//   ....[76]....
        /*1284*/ 	.word	0x000262f0
        /*1288*/ 	.word	0x00000003
        /*128c*/ 	.word	0x000348b0
        /*1290*/ 	.short	0x010a
        /*1292*/ 	.byte	0x3f
	.zero		1


	//   ....[77]....
        /*1294*/ 	.word	0x000266e0
        /*1298*/ 	.word	0x00000002
        /*129c*/ 	.word	0x00034800
        /*12a0*/ 	.short	0x010a
        /*12a2*/ 	.byte	0x3f
	.zero		1


	//   ....[78]....
        /*12a4*/ 	.word	0x00026ae0
        /*12a8*/ 	.word	0x00000002
        /*12ac*/ 	.word	0x00034800
        /*12b0*/ 	.short	0x010a
        /*12b2*/ 	.byte	0x3f
	.zero		1


	//   ....[79]....
        /*12b4*/ 	.word	0x00026b30
        /*12b8*/ 	.word	0x00000006
        /*12bc*/ 	.word	0x00034830
        /*12c0*/ 	.short	0x010a
        /*12c2*/ 	.byte	0x3f
	.zero		1


	//   ....[80]....
        /*12c4*/ 	.word	0x00026b80
        /*12c8*/ 	.word	0x00000014
        /*12cc*/ 	.word	0x00034830
        /*12d0*/ 	.short	0x010a
        /*12d2*/ 	.byte	0x3f
	.zero		1


	//   ....[81]....
        /*12d4*/ 	.word	0x00026bd0
        /*12d8*/ 	.word	0x00000015
        /*12dc*/ 	.word	0x00034850
        /*12e0*/ 	.short	0x010a
        /*12e2*/ 	.byte	0x3f
	.zero		1


	//   ....[82]....
        /*12e4*/ 	.word	0x00026c20
        /*12e8*/ 	.word	0x00000003
        /*12ec*/ 	.word	0x00034830
        /*12f0*/ 	.short	0x010a
        /*12f2*/ 	.byte	0x3f
	.zero		1


	//   ....[83]....
        /*12f4*/ 	.word	0x00026c70
        /*12f8*/ 	.word	0x0000000f
        /*12fc*/ 	.word	0x00034850
        /*1300*/ 	.short	0x010a
        /*1302*/ 	.byte	0x3f
	.zero		1


	//   ....[84]....
        /*1304*/ 	.word	0x00026cc0
        /*1308*/ 	.word	0x00000007
        /*130c*/ 	.word	0x00034850
        /*1310*/ 	.short	0x010a
        /*1312*/ 	.byte	0x3f
	.zero		1


	//   ....[85]....
        /*1314*/ 	.word	0x00026e60
        /*1318*/ 	.word	0x00000012
        /*131c*/ 	.word	0x00034820
        /*1320*/ 	.short	0x010a
        /*1322*/ 	.byte	0x3f
	.zero		1


	//   ....[86]....
        /*1324*/ 	.word	0x00026eb0
        /*1328*/ 	.word	0x00000005
        /*132c*/ 	.word	0x000348a0
        /*1330*/ 	.short	0x010a
        /*1332*/ 	.byte	0x3f
	.zero		1


	//   ....[87]....
        /*1334*/ 	.word	0x00026f00
        /*1338*/ 	.word	0x00000005
        /*133c*/ 	.word	0x000348c0
        /*1340*/ 	.short	0x010a
        /*1342*/ 	.byte	0x3f
	.zero		1


	//   ....[88]....
        /*1344*/ 	.word	0x00026f50
        /*1348*/ 	.word	0x00000007
        /*134c*/ 	.word	0x000348a0
        /*1350*/ 	.short	0x010a
        /*1352*/ 	.byte	0x3f
	.zero		1


	//   ....[89]....
        /*1354*/ 	.word	0x00026fa0
        /*1358*/ 	.word	0x00000007
        /*135c*/ 	.word	0x000348c0
        /*1360*/ 	.short	0x010a
        /*1362*/ 	.byte	0x3f
	.zero		1


	//   ....[90]....
        /*1364*/ 	.word	0x00027140
        /*1368*/ 	.word	0x00000000
        /*136c*/ 	.word	0x00034840
        /*1370*/ 	.short	0x010a
        /*1372*/ 	.byte	0x3f
	.zero		1


	//   ....[91]....
        /*1374*/ 	.word	0x00027d70
        /*1378*/ 	.word	0x00000012
        /*137c*/ 	.word	0x00034820
        /*1380*/ 	.short	0x010a
        /*1382*/ 	.byte	0x3f
	.zero		1


	//   ....[92]....
        /*1384*/ 	.word	0x00027dc0
        /*1388*/ 	.word	0x00000003
        /*138c*/ 	.word	0x00034840
        /*1390*/ 	.short	0x010a
        /*1392*/ 	.byte	0x3f
	.zero		1


	//   ....[93]....
        /*1394*/ 	.word	0x00027e10
        /*1398*/ 	.word	0x00000003
        /*139c*/ 	.word	0x00000060
        /*13a0*/ 	.short	0x010a
        /*13a2*/ 	.byte	0x3f
	.zero		1


	//   ....[94]....
        /*13a4*/ 	.word	0x00027e60
        /*13a8*/ 	.word	0x00000003
        /*13ac*/ 	.word	0x00034840
        /*13b0*/ 	.short	0x010a
        /*13b2*/ 	.byte	0x3f
	.zero		1


	//   ....[95]....
        /*13b4*/ 	.word	0x00027eb0
        /*13b8*/ 	.word	0x00000002
        /*13bc*/ 	.word	0x00000060
        /*13c0*/ 	.short	0x010a
        /*13c2*/ 	.byte	0x3f
	.zero		1


	//   ....[96]....
        /*13c4*/ 	.word	0x00027f00
        /*13c8*/ 	.word	0x00000002
        /*13cc*/ 	.word	0x00034840
        /*13d0*/ 	.short	0x010a
        /*13d2*/ 	.byte	0x3f
	.zero		1


	//   ....[97]....
        /*13d4*/ 	.word	0x00027f50
        /*13d8*/ 	.word	0x00000002
        /*13dc*/ 	.word	0x00000060
        /*13e0*/ 	.short	0x010a
        /*13e2*/ 	.byte	0x3f
	.zero		1


	//   ....[98]....
        /*13e4*/ 	.word	0x00027fa0
        /*13e8*/ 	.word	0x00000000
        /*13ec*/ 	.word	0x00034860
        /*13f0*/ 	.short	0x010a
        /*13f2*/ 	.byte	0x3f
	.zero		1


	//   ....[99]....
        /*13f4*/ 	.word	0x00028b20
        /*13f8*/ 	.word	0x00000000
        /*13fc*/ 	.word	0x00034820
        /*1400*/ 	.short	0x010a
        /*1402*/ 	.byte	0x3f
	.zero		1


	//   ....[100]....
        /*1404*/ 	.word	0x00028cc0
        /*1408*/ 	.word	0x00000006
        /*140c*/ 	.word	0x00000000
        /*1410*/ 	.short	0x010a
        /*1412*/ 	.byte	0x3f
	.zero		1


	//   ....[101]....
        /*1414*/ 	.word	0x00028d10
        /*1418*/ 	.word	0x00000007
        /*141c*/ 	.word	0x00000000
        /*1420*/ 	.short	0x010a
        /*1422*/ 	.byte	0x3f
	.zero		1


	//   ....[102]....
        /*1424*/ 	.word	0x00028d60
        /*1428*/ 	.word	0x00000004
        /*142c*/ 	.word	0x00000000
        /*1430*/ 	.short	0x010a
        /*1432*/ 	.byte	0x3f
	.zero		1


	//----- nvinfo : EIATTR_NUM_MBARRIERS
	.align		4
.L_331:
        /*1434*/ 	.byte	0x03, 0x38
        /*1436*/ 	.short	0x0016


	//----- nvinfo : EIATTR_EXIT_INSTR_OFFSETS
	.align		4
        /*1438*/ 	.byte	0x04, 0x1c
        /*143a*/ 	.short	(.L_333 - .L_332)


	//   ....[0]....
.L_332:
        /*143c*/ 	.word	0x000261f0


	//----- nvinfo : EIATTR_MAX_THREADS
	.align		4
.L_333:
        /*1440*/ 	.byte	0x04, 0x05
        /*1442*/ 	.short	(.L_335 - .L_334)
.L_334:
        /*1444*/ 	.word	0x00000180
        /*1448*/ 	.word	0x00000001
        /*144c*/ 	.word	0x00000001


	//----- nvinfo : EIATTR_CRS_STACK_SIZE
	.align		4
.L_335:
        /*1450*/ 	.byte	0x04, 0x1e
        /*1452*/ 	.short	(.L_337 - .L_336)
.L_336:
        /*1454*/ 	.word	0x00000000


	//----- nvinfo : EIATTR_CBANK_PARAM_SIZE
	.align		4
.L_337:
        /*1458*/ 	.byte	0x03, 0x19
        /*145a*/ 	.short	0x0af0


	//----- nvinfo : EIATTR_PARAM_CBANK
	.align		4
        /*145c*/ 	.byte	0x04, 0x0a
        /*145e*/ 	.short	(.L_339 - .L_338)
	.align		4
.L_338:
        /*1460*/ 	.word	index@(.nv.constant0._ZN7cutlass13device_kernelIN5flash11enable_sm90INS1_16FlashAttnFwdSm90INS1_25CollectiveMainloopFwdSm90ILi2EN4cute5tupleIJNS5_1CILi1EEES8_S8_EEENS6_IJNS7_ILi128EEESA_NS7_ILi192EEEEEELi128ENS_6half_tEfNS_4arch4Sm90ELb1ELb0ELb0ELb1ELb0ELb1ELb0ELb1ELb1ELb1ELb1ELb0EEENS1_21CollectiveEpilogueFwdINS6_IJSA_SA_SA_EEES9_SD_SF_Li256ELb1ELb1ELb1ELb0EEENS1_36VarlenDynamicPersistentTileSchedulerILi128ELi128ELi256ELi128ELb1ELb1ELb1ELb1ELb1ELb1EEEEEEEEEvNT_6ParamsE)
        /*1464*/ 	.short	0x0210
        /*1466*/ 	.short	0x0af0


	//----- nvinfo : EIATTR_SW_WAR
	.align		4
.L_339:
        /*1468*/ 	.byte	0x04, 0x36
        /*146a*/ 	.short	(.L_341 - .L_340)
.L_340:
        /*146c*/ 	.word	0x00000008
.L_341:


//--------------------- .nv.callgraph             --------------------------
	.section	.nv.callgraph,"",@"SHT_CUDA_CALLGRAPH"
	.align	4
	.sectionentsize	8
	.align		4
        /*0000*/ 	.word	0x00000000
	.align		4
        /*0004*/ 	.word	0xffffffff
	.align		4
        /*0008*/ 	.word	index@(_ZN7cutlass13device_kernelIN5flash11enable_sm90INS1_16FlashAttnFwdSm90INS1_25CollectiveMainloopFwdSm90ILi2EN4cute5tupleIJNS5_1CILi1EEES8_S8_EEENS6_IJNS7_ILi128EEESA_NS7_ILi192EEEEEELi128ENS_6half_tEfNS_4arch4Sm90ELb0ELb0ELb0ELb0ELb0ELb0ELb0ELb1ELb1ELb1ELb1ELb0EEENS1_21CollectiveEpilogueFwdINS6_IJSA_SA_SA_EEES9_SD_SF_Li256ELb0ELb1ELb1ELb0EEENS1_19SingleTileSchedulerILb0ELb1ELb1ELi128EEEEEEEEEvNT_6ParamsE)
	.align		4
        /*000c*/ 	.word	index@(__assertfail)
	.align		4
        /*0010*/ 	.word	index@(_ZN7cutlass13device_kernelIN5flash11enable_sm90INS1_16FlashAttnFwdSm90INS1_25CollectiveMainloopFwdSm90ILi2EN4cute5tupleIJNS5_1CILi1EEES8_S8_EEENS6_IJNS7_ILi128EEESA_NS7_ILi192EEEEEELi128ENS_6half_tEfNS_4arch4Sm90ELb0ELb0ELb0ELb1ELb0ELb0ELb0ELb1ELb1ELb1ELb1ELb0EEENS1_21CollectiveEpilogueFwdINS6_IJSA_SA_SA_EEES9_SD_SF_Li256ELb1ELb1ELb1ELb0EEENS1_36VarlenDynamicPersistentTileSchedulerILi128ELi128ELi256ELi128ELb1ELb1ELb1ELb0ELb1ELb1EEEEEEEEEvNT_6ParamsE)
	.align		4
        /*0014*/ 	.word	index@(__assertfail)
	.align		4
        /*0018*/ 	.word	index@(_ZN7cutlass13device_kernelIN5flash11enable_sm90INS1_16FlashAttnFwdSm90INS1_25CollectiveMainloopFwdSm90ILi2EN4cute5tupleIJNS5_1CILi1EEES8_S8_EEENS6_IJNS7_ILi128EEESA_NS7_ILi192EEEEEELi128ENS_6half_tEfNS_4arch4Sm90ELb0ELb0ELb0ELb1ELb0ELb1ELb0ELb1ELb1ELb1ELb1ELb0EEENS1_21CollectiveEpilogueFwdINS6_IJSA_SA_SA_EEES9_SD_SF_Li256ELb1ELb1ELb1ELb0EEENS1_36VarlenDynamicPersistentTileSchedulerILi128ELi128ELi256ELi128ELb1ELb1ELb1ELb0ELb1ELb1EEEEEEEEEvNT_6ParamsE)
	.align		4
        /*001c*/ 	.word	index@(__assertfail)
	.align		4
        /*0020*/ 	.word	index@(_ZN7cutlass13device_kernelIN5flash11enable_sm90INS1_16FlashAttnFwdSm90INS1_25CollectiveMainloopFwdSm90ILi2EN4cute5tupleIJNS5_1CILi1EEES8_S8_EEENS6_IJNS7_ILi128EEENS7_ILi96EEENS7_ILi192EEEEEELi128ENS_6half_tEfNS_4arch4Sm90ELb0ELb1ELb0ELb0ELb0ELb0ELb0ELb1ELb1ELb1ELb1ELb0EEENS1_21CollectiveEpilogueFwdINS6_IJSA_SA_SB_EEES9_SE_SG_Li256ELb0ELb1ELb1ELb0EEENS1_19SingleTileSchedulerILb0ELb1ELb1ELi128EEEEEEEEEvNT_6ParamsE)
	.align		4
        /*0024*/ 	.word	index@(__assertfail)
	.align		4
        /*0028*/ 	.word	index@(_ZN7cutlass13device_kernelIN5flash11enable_sm90INS1_16FlashAttnFwdSm90INS1_25CollectiveMainloopFwdSm90ILi2EN4cute5tupleIJNS5_1CILi1EEES8_S8_EEENS6_IJNS7_ILi128EEENS7_ILi96EEENS7_ILi192EEEEEELi128ENS_6half_tEfNS_4arch4Sm90ELb0ELb1ELb0ELb1ELb0ELb0ELb0ELb1ELb1ELb1ELb1ELb0EEENS1_21CollectiveEpilogueFwdINS6_IJSA_SA_SB_EEES9_SE_SG_Li256ELb1ELb1ELb1ELb0EEENS1_36VarlenDynamicPersistentTileSchedulerILi128ELi96ELi256ELi128ELb1ELb1ELb1ELb1ELb0ELb1EEEEEEEEEvNT_6ParamsE)
	.align		4
        /*002c*/ 	.word	index@(__assertfail)
	.align		4
        /*0030*/ 	.word	index@(_ZN7cutlass13device_kernelIN5flash11enable_sm90INS1_16FlashAttnFwdSm90INS1_25CollectiveMainloopFwdSm90ILi2EN4cute5tupleIJNS5_1CILi1EEES8_S8_EEENS6_IJNS7_ILi128EEENS7_ILi96EEENS7_ILi192EEEEEELi128ENS_6half_tEfNS_4arch4Sm90ELb0ELb1ELb0ELb1ELb0ELb1ELb0ELb1ELb1ELb1ELb1ELb0EEENS1_21CollectiveEpilogueFwdINS6_IJSA_SA_SB_EEES9_SE_SG_Li256ELb1ELb1ELb1ELb0EEENS1_36VarlenDynamicPersistentTileSchedulerILi128ELi96ELi256ELi128ELb1ELb1ELb1ELb1ELb0ELb1EEEEEEEEEvNT_6ParamsE)
	.align		4
        /*0034*/ 	.word	index@(__assertfail)
	.align		4
        /*0038*/ 	.word	index@(_ZN7cutlass13device_kernelIN5flash11enable_sm90INS1_16FlashAttnFwdSm90INS1_25CollectiveMainloopFwdSm90ILi2EN4cute5tupleIJNS5_1CILi1EEES8_S8_EEENS6_IJNS7_ILi128EEESA_NS7_ILi192EEEEEELi128ENS_6half_tEfNS_4arch4Sm90ELb1ELb0ELb0ELb0ELb0ELb0ELb0ELb1ELb1ELb1ELb1ELb0EEENS1_21CollectiveEpilogueFwdINS6_IJSA_SA_SA_EEES9_SD_SF_Li256ELb0ELb1ELb1ELb0EEENS1_19SingleTileSchedulerILb0ELb1ELb1ELi128EEEEEEEEEvNT_6ParamsE)
	.align		4
        /*003c*/ 	.word	index@(__assertfail)
	.align		4
        /*0040*/ 	.word	index@(_ZN7cutlass13device_kernelIN5flash11enable_sm90INS1_16FlashAttnFwdSm90INS1_25CollectiveMainloopFwdSm90ILi2EN4cute5tupleIJNS5_1CILi1EEES8_S8_EEENS6_IJNS7_ILi128EEESA_NS7_ILi192EEEEEELi128ENS_6half_tEfNS_4arch4Sm90ELb1ELb0ELb0ELb1ELb0ELb0ELb0ELb1ELb1ELb1ELb1ELb0EEENS1_21CollectiveEpilogueFwdINS6_IJSA_SA_SA_EEES9_SD_SF_Li256ELb1ELb1ELb1ELb0EEENS1_36VarlenDynamicPersistentTileSchedulerILi128ELi128ELi256ELi128ELb1ELb1ELb1ELb1ELb1ELb1EEEEEEEEEvNT_6ParamsE)
	.align		4
        /*0044*/ 	.word	index@(__assertfail)
	.align		4
        /*0048*/ 	.word	index@(_ZN7cutlass13device_kernelIN5flash11enable_sm90INS1_16FlashAttnFwdSm90INS1_25CollectiveMainloopFwdSm90ILi2EN4cute5tupleIJNS5_1CILi1EEES8_S8_EEENS6_IJNS7_ILi128EEESA_NS7_ILi192EEEEEELi128ENS_6half_tEfNS_4arch4Sm90ELb1ELb0ELb0ELb1ELb0ELb1ELb0ELb1ELb1ELb1ELb1ELb0EEENS1_21CollectiveEpilogueFwdINS6_IJSA_SA_SA_EEES9_SD_SF_Li256ELb1ELb1ELb1ELb0EEENS1_36VarlenDynamicPersistentTileSchedulerILi128ELi128ELi256ELi128ELb1ELb1ELb1ELb1ELb1ELb1EEEEEEEEEvNT_6ParamsE)
	.align		4
        /*004c*/ 	.word	index@(__assertfail)
	.align		4
        /*0050*/ 	.word	0x00000000
	.align		4
        /*0054*/ 	.word	0xfffffffe
	.align		4
        /*0058*/ 	.word	0x00000000
	.align		4
        /*005c*/ 	.word	0xfffffffd
	.align		4
        /*0060*/ 	.word	0x00000000
	.align		4
        /*0064*/ 	.word	0xfffffffc


//--------------------- .nv.constant4             --------------------------
	.section	.nv.constant4,"a",@progbits
	.align	8
	.align		8
.nv.constant4:
        /*0000*/ 	.dword	__assertfail
	.align		8
        /*0008*/ 	.dword	__unnamed_1
	.align		8
        /*0010*/ 	.dword	__unnamed_2
	.align		8
        /*0018*/ 	.dword	__unnamed_3
	.align		8
        /*0020*/ 	.dword	__unnamed_4
	.align		8
        /*0028*/ 	.dword	__unnamed_5
	.align		8
        /*0030*/ 	.dword	__unnamed_6
	.align		8
        /*0038*/ 	.dword	__unnamed_7
	.align		8
        /*0040*/ 	.dword	__unnamed_8
	.align		8
        /*0048*/ 	.dword	__unnamed_9
	.align		8
        /*0050*/ 	.dword	__unnamed_10
	.align		8
        /*0058*/ 	.dword	__unnamed_11
	.align		8
        /*0060*/ 	.dword	_ZN76_INTERNAL_37f5b911_40_flash_fwd_hdim192_128_fp16_split_sm90_cu_a7f3af4d_40744cuda3std3__45__cpo5beginE
	.align		8
        /*0068*/ 	.dword	_ZN76_INTERNAL_37f5b911_40_flash_fwd_hdim192_128_fp16_split_sm90_cu_a7f3af4d_40744cuda3std3__45__cpo3endE
	.align		8
        /*0070*/ 	.dword	_ZN76_INTERNAL_37f5b911_40_flash_fwd_hdim192_128_fp16_split_sm90_cu_a7f3af4d_40744cuda3std3__45__cpo6cbeginE
	.align		8
        /*0078*/ 	.dword	_ZN76_INTERNAL_37f5b911_40_flash_fwd_hdim192_128_fp16_split_sm90_cu_a7f3af4d_40744cuda3std3__45__cpo4cendE
	.align		8
        /*0080*/ 	.dword	_ZN76_INTERNAL_37f5b911_40_flash_fwd_hdim192_128_fp16_split_sm90_cu_a7f3af4d_40744cuda3std3__478_GLOBAL__N__37f5b911_40_flash_fwd_hdim192_128_fp16_split_sm90_cu_a7f3af4d_40746ignoreE
	.align		8
        /*0088*/ 	.dword	_ZN76_INTERNAL_37f5b911_40_flash_fwd_hdim192_128_fp16_split_sm90_cu_a7f3af4d_40744cuda3std3__419piecewise_constructE
	.align		8
        /*0090*/ 	.dword	_ZN76_INTERNAL_37f5b911_40_flash_fwd_hdim192_128_fp16_split_sm90_cu_a7f3af4d_40744cuda3std3__48in_placeE
	.align		8
        /*0098*/ 	.dword	_ZN76_INTERNAL_37f5b911_40_flash_fwd_hdim192_128_fp16_split_sm90_cu_a7f3af4d_40744cuda3std6ranges3__45__cpo4swapE
	.align		8
        /*00a0*/ 	.dword	_ZN76_INTERNAL_37f5b911_40_flash_fwd_hdim192_128_fp16_split_sm90_cu_a7f3af4d_40744cuda3std6ranges3__45__cpo9iter_moveE
	.align		8
        /*00a8*/ 	.dword	_ZN76_INTERNAL_37f5b911_40_flash_fwd_hdim192_128_fp16_split_sm90_cu_a7f3af4d_40744cute7productE
	.align		8
        /*00b0*/ 	.dword	_ZN76_INTERNAL_37f5b911_40_flash_fwd_hdim192_128_fp16_split_sm90_cu_a7f3af4d_40744cute1_E
	.align		8
        /*00b8*/ 	.dword	$str$20
	.align		8
        /*00c0*/ 	.dword	$str$21


//--------------------- .text._ZN7cutlass13device_kernelIN5flash11enable_sm90INS1_16FlashAttnFwdSm90INS1_25CollectiveMainloopFwdSm90ILi2EN4cute5tupleIJNS5_1CILi1EEES8_S8_EEENS6_IJNS7_ILi128EEESA_NS7_ILi192EEEEEELi128ENS_6half_tEfNS_4arch4Sm90ELb0ELb0ELb0ELb0ELb0ELb0ELb0ELb1ELb1ELb1ELb1ELb0EEENS1_21CollectiveEpilogueFwdINS6_IJSA_SA_SA_EEES9_SD_SF_Li256ELb0ELb1ELb1ELb0EEENS1_19SingleTileSchedulerILb0ELb1ELb1ELi128EEEEEEEEEvNT_6ParamsE --------------------------
	.section	.text._ZN7cutlass13device_kernelIN5flash11enable_sm90INS1_16FlashAttnFwdSm90INS1_25CollectiveMainloopFwdSm90ILi2EN4cute5tupleIJNS5_1CILi1EEES8_S8_EEENS6_IJNS7_ILi128EEESA_NS7_ILi192EEEEEELi128ENS_6half_tEfNS_4arch4Sm90ELb0ELb0ELb0ELb0ELb0ELb0ELb0ELb1ELb1ELb1ELb1ELb0EEENS1_21CollectiveEpilogueFwdINS6_IJSA_SA_SA_EEES9_SD_SF_Li256ELb0ELb1ELb1ELb0EEENS1_19SingleTileSchedulerILb0ELb1ELb1ELi128EEEEEEEEEvNT_6ParamsE,"ax",@progbits
	.align	128
.text._ZN7cutlass13device_kernelIN5flash11enable_sm90INS1_16FlashAttnFwdSm90INS1_25CollectiveMainloopFwdSm90ILi2EN4cute5tupleIJNS5_1CILi1EEES8_S8_EEENS6_IJNS7_ILi128EEESA_NS7_ILi192EEEEEELi128ENS_6half_tEfNS_4arch4Sm90ELb0ELb0ELb0ELb0ELb0ELb0ELb0ELb1ELb1ELb1ELb1ELb0EEENS1_21CollectiveEpilogueFwdINS6_IJSA_SA_SA_EEES9_SD_SF_Li256ELb0ELb1ELb1ELb0EEENS1_19SingleTileSchedulerILb0ELb1ELb1ELi128EEEEEEEEEvNT_6ParamsE:
        .type           _ZN7cutlass13device_kernelIN5flash11enable_sm90INS1_16FlashAttnFwdSm90INS1_25CollectiveMainloopFwdSm90ILi2EN4cute5tupleIJNS5_1CILi1EEES8_S8_EEENS6_IJNS7_ILi128EEESA_NS7_ILi192EEEEEELi128ENS_6half_tEfNS_4arch4Sm90ELb0ELb0ELb0ELb0ELb0ELb0ELb0ELb1ELb1ELb1ELb1ELb0EEENS1_21CollectiveEpilogueFwdINS6_IJSA_SA_SA_EEES9_SD_SF_Li256ELb0ELb1ELb1ELb0EEENS1_19SingleTileSchedulerILb0ELb1ELb1ELi128EEEEEEEEEvNT_6ParamsE,@function
        .size           _ZN7cutlass13device_kernelIN5flash11enable_sm90INS1_16FlashAttnFwdSm90INS1_25CollectiveMainloopFwdSm90ILi2EN4cute5tupleIJNS5_1CILi1EEES8_S8_EEENS6_IJNS7_ILi128EEESA_NS7_ILi192EEEEEELi128ENS_6half_tEfNS_4arch4Sm90ELb0ELb0ELb0ELb0ELb0ELb0ELb0ELb1ELb1ELb1ELb1ELb0EEENS1_21CollectiveEpilogueFwdINS6_IJSA_SA_SA_EEES9_SD_SF_Li256ELb0ELb1ELb1ELb0EEENS1_19SingleTileSchedulerILb0ELb1ELb1ELi128EEEEEEEEEvNT_6ParamsE,(.L_x_2981 - _ZN7cutlass13device_kernelIN5flash11enable_sm90INS1_16FlashAttnFwdSm90INS1_25CollectiveMainloopFwdSm90ILi2EN4cute5tupleIJNS5_1CILi1EEES8_S8_EEENS6_IJNS7_ILi128EEESA_NS7_ILi192EEEEEELi128ENS_6half_tEfNS_4arch4Sm90ELb0ELb0ELb0ELb0ELb0ELb0ELb0ELb1ELb1ELb1ELb1ELb0EEENS1_21CollectiveEpilogueFwdINS6_IJSA_SA_SA_EEES9_SD_SF_Li256ELb0ELb1ELb1ELb0EEENS1_19SingleTileSchedulerILb0ELb1ELb1ELi128EEEEEEEEEvNT_6ParamsE)
        .other          _ZN7cutlass13device_kernelIN5flash11enable_sm90INS1_16FlashAttnFwdSm90INS1_25CollectiveMainloopFwdSm90ILi2EN4cute5tupleIJNS5_1CILi1EEES8_S8_EEENS6_IJNS7_ILi128EEESA_NS7_ILi192EEEEEELi128ENS_6half_tEfNS_4arch4Sm90ELb0ELb0ELb0ELb0ELb0ELb0ELb0ELb1ELb1ELb1ELb1ELb0EEENS1_21CollectiveEpilogueFwdINS6_IJSA_SA_SA_EEES9_SD_SF_Li256ELb0ELb1ELb1ELb0EEENS1_19SingleTileSchedulerILb0ELb1ELb1ELi128EEEEEEEEEvNT_6ParamsE,@"STO_CUDA_ENTRY STV_DEFAULT"
_ZN7cutlass13device_kernelIN5flash11enable_sm90INS1_16FlashAttnFwdSm90INS1_25CollectiveMainloopFwdSm90ILi2EN4cute5tupleIJNS5_1CILi1EEES8_S8_EEENS6_IJNS7_ILi128EEESA_NS7_ILi192EEEEEELi128ENS_6half_tEfNS_4arch4Sm90ELb0ELb0ELb0ELb0ELb0ELb0ELb0ELb1ELb1ELb1ELb1ELb0EEENS1_21CollectiveEpilogueFwdINS6_IJSA_SA_SA_EEES9_SD_SF_Li256ELb0ELb1ELb1ELb0EEENS1_19SingleTileSchedulerILb0ELb1ELb1ELi128EEEEEEEEEvNT_6ParamsE:
[----:B------:R-:W0:Y:S02]  /*0000*/  LDC R1, c[0x0][0x28] ;  /* 0x00000a00ff017b82 */ /* 0x000e240000000800 */
[----:B0-----:R-:W-:Y:S01]  /*0010*/  VIADD R1, R1, 0xffffffe8 ;  /* 0xffffffe801017836 */ /* 0x001fe20000000000 */
[----:B------:R-:W0:Y:S01]  /*0020*/  S2R R3, SR_TID.X ;  /* 0x0000000000037919 */ /* 0x000e220000002100 */
[----:B------:R-:W-:Y:S01]  /*0030*/  ELECT P0, URZ, PT ;  /* 0x00000000003f782f */ /* 0x000fe20003800000 */
[----:B------:R-:W-:Y:S01]  /*0040*/  BSSY B0, `(.L_x_0) ;  /* 0x000000d000007945 */ /* 0x000fe20003800000 */
[----:B0-----:R-:W-:-:S05]  /*0050*/  SHF.R.U32.HI R0, RZ, 0x5, R3 ;  /* 0x00000005ff007819 */ /* 0x001fca0000011603 */
[----:B------:R-:W0:Y:S02]  /*0060*/  SHFL.IDX PT, R2, R0, RZ, 0x1f ;  /* 0x00001fff00027589 */ /* 0x000e2400000e0000 */
[----:B0-----:R-:W-:-:S13]  /*0070*/  ISETP.EQ.AND P0, PT, R2, RZ, P0 ;  /* 0x000000ff0200720c */ /* 0x001fda0000702270 */
[----:B------:R-:W-:Y:S05]  /*0080*/  @!P0 BRA `(.L_x_1) ;  /* 0x0000000000208947 */ /* 0x000fea0003800000 */
[----:B------:R-:W-:Y:S02]  /*0090*/  ULDC.64 UR4, c[0x0][0x198] ;  /* 0x0000660000047ab9 */ /* 0x000fe40000000a00 */
[----:B------:R-:W-:Y:S02]  /*00a0*/  UIADD3 UR6, UP0, UR4, 0x370, URZ ;  /* 0x0000037004067890 */ /* 0x000fe4000ff1e03f */
[----:B------:R-:W-:Y:S02]  /*00b0*/  UIADD3 UR4, UP1, UR4, 0x470, URZ ;  /* 0x0000047004047890 */ /* 0x000fe4000ff3e03f */
[----:B------:R-:W-:Y:S02]  /*00c0*/  UIADD3.X UR7, URZ, UR5, URZ, UP0, !UPT ;  /* 0x000000053f077290 */ /* 0x000fe400087fe43f */
[----:B------:R-:W-:-:S07]  /*00d0*/  UIADD3.X UR5, URZ, UR5, URZ, UP1, !UPT ;  /* 0x000000053f057290 */ /* 0x000fce0008ffe43f */
[----:B------:R0:W-:Y:S02]  /*00e0*/  UTMACCTL.PF [UR6] ;  /* 0x00000000060079b9 */ /* 0x0001e40008040000 */
[----:B------:R0:W-:Y:S02]  /*00f0*/  UTMACCTL.PF [UR4] ;  /* 0x00000000040079b9 */ /* 0x0001e40008040000 */
[----:B0-----:R-:W-:Y:S01]  /*0100*/  NOP ;  /* 0x0000000000007918 */ /* 0x001fe20000000000 */
.L_x_1:
[----:B------:R-:W-:Y:S05]  /*0110*/  BSYNC B0 ;  /* 0x0000000000007941 */ /* 0x000fea0003800000 */
.L_x_0:
[----:B------:R-:W-:Y:S01]  /*0120*/  VOTEU.ANY UP0, P0 ;  /* 0x00000000003f7886 */ /* 0x000fe20000000100 */
[----:B------:R-:W0:Y:S01]  /*0130*/  SHFL.IDX PT, R2, R0, RZ, 0x1f ;  /* 0x00001fff00027589 */ /* 0x000e2200000e0000 */
[----:B------:R-:W-:Y:S01]  /*0140*/  UMOV UR4, 0x80 ;  /* 0x0000008000047882 */ /* 0x000fe20000000000 */
[----:B------:R-:W-:Y:S01]  /*0150*/  UMOV UR7, 0x100 ;  /* 0x0000010000077882 */ /* 0x000fe20000000000 */
[----:B------:R-:W-:Y:S01]  /*0160*/  VOTEU.ANY UP1, P0 ;  /* 0x00000000003f7886 */ /* 0x000fe20000020100 */
[----:B------:R-:W1:Y:S01]  /*0170*/  @UP0 S2UR UR8, SR_CgaCtaId ;  /* 0x00000000000809c3 */ /* 0x000e620000008800 */
[----:B------:R-:W-:Y:S01]  /*0180*/  @UP0 UMOV UR6, 0x400 ;  /* 0x0000040000060882 */ /* 0x000fe20000000000 */
[----:B------:R-:W-:-:S04]  /*0190*/  @UP0 UIADD3 UR4, -UR4, 0x100000, URZ ;  /* 0x0010000004040890 */ /* 0x000fc8000fffe13f */
[----:B------:R-:W-:Y:S02]  /*01a0*/  @UP0 USHF.L.U32 UR5, UR4, 0xb, URZ ;  /* 0x0000000b04050899 */ /* 0x000fe4000800063f */
[----:B------:R-:W-:Y:S01]  /*01b0*/  @UP0 USHF.L.U32 UR4, UR4, 0x1, URZ ;  /* 0x0000000104040899 */ /* 0x000fe2000800063f */
[----:B0-----:R-:W-:Y:S02]  /*01c0*/  ISETP.NE.AND P1, PT, R2, RZ, PT ;  /* 0x000000ff0200720c */ /* 0x001fe40003f25270 */
[----:B------:R-:W-:Y:S01]  /*01d0*/  SHF.R.U32.HI R2, RZ, 0x7, R3 ;  /* 0x00000007ff027819 */ /* 0x000fe20000011603 */
[----:B-1----:R-:W-:Y:S02]  /*01e0*/  @UP0 ULEA UR8, UR8, UR6, 0x18 ;  /* 0x0000000608080291 */ /* 0x002fe4000f8ec03f */
[----:B------:R-:W-:-:S04]  /*01f0*/  @UP0 UIADD3 UR6, -UR7, 0x100000, URZ ;  /* 0x0010000007060890 */ /* 0x000fc8000fffe13f */
[----:B------:R-:W-:Y:S02]  /*0200*/  @UP0 USHF.L.U32 UR7, UR6, 0xb, URZ ;  /* 0x0000000b06070899 */ /* 0x000fe4000800063f */
[----:B------:R-:W-:Y:S01]  /*0210*/  @UP0 USHF.L.U32 UR6, UR6, 0x1, URZ ;  /* 0x0000000106060899 */ /* 0x000fe2000800063f */
[----:B------:R-:W-:Y:S01]  /*0220*/  VOTEU.ANY UP0, P0 ;  /* 0x00000000003f7886 */ /* 0x000fe20000000100 */
[----:B------:R-:W0:Y:S04]  /*0230*/  SHFL.IDX PT, R2, R2, RZ, 0x1f ;  /* 0x00001fff02027589 */ /* 0x000e2800000e0000 */
[----:B------:R-:W1:Y:S02]  /*0240*/  FENCE.VIEW.ASYNC.S ;  /* 0x00000000000073c6 */ /* 0x000e640000000000 */
[----:B-1----:R1:W2:Y:S04]  /*0250*/  @UP0 SYNCS.EXCH.64 URZ, [UR8+0x34800], UR4 ;  /* 0x03480004083f05b2 */ /* 0x0022a80008000100 */
[----:B------:R1:W3:Y:S01]  /*0260*/  @UP1 SYNCS.EXCH.64 URZ, [UR8+0x34820], UR6 ;  /* 0x03482006083f15b2 */ /* 0x0002e20008000100 */
[----:B------:R-:W-:Y:S05]  /*0270*/  @P1 BRA `(.L_x_2) ;  /* 0x0000000000481947 */ /* 0x000fea0003800000 */
[----:B-1----:R-:W1:Y:S01]  /*0280*/  S2UR UR5, SR_CgaCtaId ;  /* 0x00000000000579c3 */ /* 0x002e620000008800 */
[----:B------:R-:W-:Y:S01]  /*0290*/  UMOV UR4, 0x400 ;  /* 0x0000040000047882 */ /* 0x000fe20000000000 */
[----:B------:R-:W-:Y:S01]  /*02a0*/  UMOV UR6, 0x1 ;  /* 0x0000000100067882 */ /* 0x000fe20000000000 */
[----:B------:R-:W-:Y:S01]  /*02b0*/  UMOV UR7, 0x2 ;  /* 0x0000000200077882 */ /* 0x000fe20000000000 */
[----:B------:R-:W-:Y:S01]  /*02c0*/  ELECT P0, URZ, PT ;  /* 0x00000000003f782f */ /* 0x000fe20003800000 */
[----:B-1----:R-:W-:Y:S02]  /*02d0*/  ULEA UR8, UR5, UR4, 0x18 ;  /* 0x0000000405087291 */ /* 0x002fe4000f8ec03f */
[----:B------:R-:W-:-:S04]  /*02e0*/  UIADD3 UR4, -UR6, 0x100000, URZ ;  /* 0x0010000006047890 */ /* 0x000fc8000fffe13f */
[----:B------:R-:W-:Y:S02]  /*02f0*/  USHF.L.U32 UR5, UR4, 0xb, URZ ;  /* 0x0000000b04057899 */ /* 0x000fe4000800063f */
[----:B------:R-:W-:Y:S02]  /*0300*/  USHF.L.U32 UR4, UR4, 0x1, URZ ;  /* 0x0000000104047899 */ /* 0x000fe4000800063f */
[----:B------:R-:W-:-:S04]  /*0310*/  UIADD3 UR6, -UR7, 0x100000, URZ ;  /* 0x0010000007067890 */ /* 0x000fc8000fffe13f */
[----:B------:R-:W-:Y:S02]  /*0320*/  USHF.L.U32 UR7, UR6, 0xb, URZ ;  /* 0x0000000b06077899 */ /* 0x000fe4000800063f */
[----:B------:R-:W-:Y:S01]  /*0330*/  USHF.L.U32 UR6, UR6, 0x1, URZ ;  /* 0x0000000106067899 */ /* 0x000fe2000800063f */
[----:B------:R-:W1:Y:S03]  /*0340*/  FENCE.VIEW.ASYNC.S ;  /* 0x00000000000073c6 */ /* 0x000e660000000000 */
[----:B-1----:R4:W1:Y:S08]  /*0350*/  SYNCS.EXCH.64 URZ, [UR8+0x34830], UR4 ;  /* 0x03483004083f75b2 */ /* 0x0028700008000100 */
[----:B------:R4:W0:Y:S01]  /*0360*/  SYNCS.EXCH.64 URZ, [UR8+0x34840], UR6 ;  /* 0x03484006083f75b2 */ /* 0x0008220008000100 */
[----:B------:R4:W0:Y:S01]  /*0370*/  SYNCS.EXCH.64 URZ, [UR8+0x34838], UR4 ;  /* 0x03483804083f75b2 */ /* 0x0008220008000100 */
[----:B------:R4:W0:Y:S02]  /*0380*/  SYNCS.EXCH.64 URZ, [UR8+0x34848], UR6 ;  /* 0x03484806083f75b2 */ /* 0x0008240008000100 */
[----:B----4-:R-:W-:Y:S01]  /*0390*/  NOP ;  /* 0x0000000000007918 */ /* 0x010fe20000000000 */
.L_x_2:
[----:B------:R-:W4:Y:S01]  /*03a0*/  SHFL.IDX PT, R3, R0, RZ, 0x1f ;  /* 0x00001fff00037589 */ /* 0x000f2200000e0000 */
[----:B------:R-:W-:Y:S01]  /*03b0*/  NOP ;  /* 0x0000000000007918 */ /* 0x000fe20000000000 */
[----:B----4-:R-:W-:-:S13]  /*03c0*/  ISETP.NE.AND P0, PT, R3, RZ, PT ;  /* 0x000000ff0300720c */ /* 0x010fda0003f05270 */
        /* <DEDUP_REMOVED lines=19> */
.L_x_3:
[----:B------:R-:W4:Y:S01]  /*0500*/  SHFL.IDX PT, R3, R0, RZ, 0x1f ;  /* 0x00001fff00037589 */ /* 0x000f2200000e0000 */
[----:B------:R-:W-:Y:S01]  /*0510*/  NOP ;  /* 0x0000000000007918 */ /* 0x000fe20000000000 */
[----:B----4-:R-:W-:-:S13]  /*0520*/  ISETP.NE.AND P0, PT, R3, RZ, PT ;  /* 0x000000ff0300720c */ /* 0x010fda0003f05270 */
[----:B------:R-:W-:Y:S05]  /*0530*/  @P0 BRA `(.L_x_4) ;  /* 0x0000000000380947 */ /* 0x000fea0003800000 */
[----:B-1----:R-:W1:Y:S01]  /*0540*/  S2UR UR5, SR_CgaCtaId ;  /* 0x00000000000579c3 */ /* 0x002e620000008800 */
[----:B------:R-:W-:Y:S01]  /*0550*/  UMOV UR4, 0x400 ;  /* 0x0000040000047882 */ /* 0x000fe20000000000 */
[----:B------:R-:W-:Y:S01]  /*0560*/  UMOV UR7, 0x1 ;  /* 0x0000000100077882 */ /* 0x000fe20000000000 */
[----:B------:R-:W-:Y:S01]  /*0570*/  ELECT P0, URZ, PT ;  /* 0x00000000003f782f */ /* 0x000fe20003800000 */
[----:B-1----:R-:W-:Y:S02]  /*0580*/  ULEA UR6, UR5, UR4, 0x18 ;  /* 0x0000000405067291 */ /* 0x002fe4000f8ec03f */
[----:B------:R-:W-:-:S04]  /*0590*/  UIADD3 UR4, -UR7, 0x100000, URZ ;  /* 0x0010000007047890 */ /* 0x000fc8000fffe13f */
[----:B------:R-:W-:Y:S02]  /*05a0*/  USHF.L.U32 UR5, UR4, 0xb, URZ ;  /* 0x0000000b04057899 */ /* 0x000fe4000800063f */
[----:B------:R-:W-:Y:S01]  /*05b0*/  USHF.L.U32 UR4, UR4, 0x1, URZ ;  /* 0x0000000104047899 */ /* 0x000fe2000800063f */
[----:B------:R-:W1:Y:S11]  /*05c0*/  FENCE.VIEW.ASYNC.S ;  /* 0x00000000000073c6 */ /* 0x000e760000000000 */
[----:B-1----:R4:W1:Y:S01]  /*05d0*/  SYNCS.EXCH.64 URZ, [UR6+0x34870], UR4 ;  /* 0x03487004063f75b2 */ /* 0x0028620008000100 */
[----:B------:R4:W0:Y:S01]  /*05e0*/  SYNCS.EXCH.64 URZ, [UR6+0x34880], UR4 ;  /* 0x03488004063f75b2 */ /* 0x0008220008000100 */
[----:B------:R4:W0:Y:S01]  /*05f0*/  SYNCS.EXCH.64 URZ, [UR6+0x34878], UR4 ;  /* 0x03487804063f75b2 */ /* 0x0008220008000100 */
[----:B------:R4:W0:Y:S02]  /*0600*/  SYNCS.EXCH.64 URZ, [UR6+0x34888], UR4 ;  /* 0x03488804063f75b2 */ /* 0x0008240008000100 */
[----:B----4-:R-:W-:Y:S01]  /*0610*/  NOP ;  /* 0x0000000000007918 */ /* 0x010fe20000000000 */
.L_x_4:
        /* <DEDUP_REMOVED lines=22> */
.L_x_5:
        /* <DEDUP_REMOVED lines=22> */
.L_x_6:
[----:B0-----:R-:W-:Y:S01]  /*08e0*/  ISETP.NE.AND P0, PT, R2, RZ, PT ;  /* 0x000000ff0200720c */ /* 0x001fe20003f05270 */
[----:B------:R-:W-:Y:S01]  /*08f0*/  IMAD.MOV.U32 R2, RZ, RZ, 0x1 ;  /* 0x00000001ff027424 */ /* 0x000fe200078e00ff */
[----:B------:R-:W-:Y:S01]  /*0900*/  NOP ;  /* 0x0000000000007918 */ /* 0x000fe20000000000 */
[----:B------:R-:W-:Y:S01]  /*0910*/  ULDC.64 UR42, c[0x0][0x208] ;  /* 0x00008200002a7ab9 */ /* 0x000fe20000000a00 */
[----:B------:R-:W-:Y:S02]  /*0920*/  BSSY B6, `(.L_x_7) ;  /* 0x0000b4b000067945 */ /* 0x000fe40003800000 */
[----:B------:R-:W-:-:S05]  /*0930*/  SEL R2, R2, 0x2, !P0 ;  /* 0x0000000202027807 */ /* 0x000fca0004000000 */
[----:B------:R0:W-:Y:S01]  /*0940*/  STL [R1+0x10], R2 ;  /* 0x0000100201007387 */ /* 0x0001e20000100800 */
[----:B-123--:R-:W-:Y:S06]  /*0950*/  BAR.SYNC.DEFER_BLOCKING 0x0 ;  /* 0x0000000000007b1d */ /* 0x00efec0000010000 */
[----:B------:R-:W-:Y:S05]  /*0960*/  @!P0 BRA `(.L_x_8) ;  /* 0x0000007400c08947 */ /* 0x000fea0003800000 */
.L_x_9:
[----:B------:R-:W-:-:S08]  /*0970*/  NOP ;  /* 0x0000000000007918 */ /* 0x000fd00000000000 */
[----:B------:R-:W1:Y:S02]  /*0980*/  USETMAXREG.TRY_ALLOC.CTAPOOL UP0, 0xf0 ;  /* 0x000000f0000079c8 */ /* 0x000e640008000600 */
[----:B-1----:R-:W-:-:S13]  /*0990*/  PLOP3.LUT P0, PT, PT, PT, UP0, 0x80, 0x0 ;  /* 0x000000000000781c */ /* 0x002fda0003f0f008 */
[----:B------:R-:W-:Y:S05]  /*09a0*/  @!P0 BRA `(.L_x_9) ;  /* 0xfffffffc00f08947 */ /* 0x000fea000383ffff */
[----:B0-----:R-:W0:Y:S08]  /*09b0*/  LDC R2, c[0x0][0xc50] ;  /* 0x00031400ff027b82 */ /* 0x001e300000000800 */
[----:B------:R-:W1:Y:S08]  /*09c0*/  S2UR UR4, SR_CTAID.Y ;  /* 0x00000000000479c3 */ /* 0x000e700000002600 */
[----:B------:R-:W2:Y:S08]  /*09d0*/  S2UR UR5, SR_CTAID.Z ;  /* 0x00000000000579c3 */ /* 0x000eb00000002700 */
[----:B------:R-:W-:Y:S06]  /*09e0*/  BAR.ARV 0x8, 0x180 ;  /* 0x0206000000007b1d */ /* 0x000fec0000002000 */
[----:B0-----:R-:W-:Y:S01]  /*09f0*/  ISETP.NE.AND P0, PT, R2, 0x1, PT ;  /* 0x000000010200780c */ /* 0x001fe20003f05270 */
[----:B-1----:R-:W-:-:S12]  /*0a00*/  IMAD.U32 R16, RZ, RZ, UR4 ;  /* 0x00000004ff107e24 */ /* 0x002fd8000f8e00ff */
[----:B------:R-:W0:Y:S08]  /*0a10*/  @P0 LDC R0, c[0x0][0xc54] ;  /* 0x00031500ff000b82 */ /* 0x000e300000000800 */
[----:B------:R-:W1:Y:S01]  /*0a20*/  @P0 LDC R3, c[0x0][0xc58] ;  /* 0x00031600ff030b82 */ /* 0x000e620000000800 */
[----:B0-----:R-:W-:-:S05]  /*0a30*/  @P0 IMAD.HI.U32 R0, R0, UR4, RZ ;  /* 0x0000000400000c27 */ /* 0x001fca000f8e00ff */
[----:B-1----:R-:W-:Y:S02]  /*0a40*/  @P0 SHF.R.U32.HI R16, RZ, R3, R0 ;  /* 0x00000003ff100219 */ /* 0x002fe40000011600 */
[----:B--2---:R-:W-:-:S03]  /*0a50*/  ISETP.LE.AND P0, PT, RZ, UR5, PT ;  /* 0x00000005ff007c0c */ /* 0x004fc6000bf03270 */
[----:B------:R-:W-:-:S04]  /*0a60*/  IMAD.MOV R3, RZ, RZ, -R16 ;  /* 0x000000ffff037224 */ /* 0x000fc800078e0a10 */
[----:B------:R-:W-:-:S06]  /*0a70*/  IMAD R2, R2, R3, UR4 ;  /* 0x0000000402027e24 */ /* 0x000fcc000f8e0203 */
[----:B------:R-:W-:Y:S05]  /*0a80*/  @!P0 BRA `(.L_x_10) ;  /* 0x000000b000d08947 */ /* 0x000fea0003800000 */
[----:B------:R-:W0:Y:S01]  /*0a90*/  LDC.64 R4, c[0x0][0x418] ;  /* 0x00010600ff047b82 */ /* 0x000e220000000a00 */
[----:B------:R-:W-:-:S07]  /*0aa0*/  LOP3.LUT R7, R2, 0xffff, RZ, 0xc0, !PT ;  /* 0x0000ffff02077812 */ /* 0x000fce00078ec0ff */
[----:B------:R-:W1:Y:S08]  /*0ab0*/  LDC R0, c[0x0][0x424] ;  /* 0x00010900ff007b82 */ /* 0x000e700000000800 */
[----:B------:R-:W2:Y:S01]  /*0ac0*/  LDC R3, c[0x0][0x2f0] ;  /* 0x0000bc00ff037b82 */ /* 0x000ea20000000800 */
[----:B0-----:R-:W-:-:S04]  /*0ad0*/  ISETP.NE.U32.AND P0, PT, R4, RZ, PT ;  /* 0x000000ff0400720c */ /* 0x001fc80003f05070 */
[----:B------:R-:W-:-:S04]  /*0ae0*/  ISETP.NE.AND.EX P0, PT, R5, RZ, PT, P0 ;  /* 0x000000ff0500720c */ /* 0x000fc80003f05300 */
[----:B-1----:R-:W-:-:S05]  /*0af0*/  SEL R0, R0, 0x1, P0 ;  /* 0x0000000100007807 */ /* 0x002fca0000000000 */
[----:B--2---:R-:W-:-:S04]  /*0b00*/  IMAD R18, R0, R3, RZ ;  /* 0x0000000300127224 */ /* 0x004fc800078e02ff */
[C---:B------:R-:W-:Y:S01]  /*0b10*/  VIADD R0, R18.reuse, 0x7f ;  /* 0x0000007f12007836 */ /* 0x040fe20000000000 */
[----:B------:R-:W-:-:S04]  /*0b20*/  ISETP.GE.AND P0, PT, R18, 0x1, PT ;  /* 0x000000011200780c */ /* 0x000fc80003f06270 */
[----:B------:R-:W-:-:S04]  /*0b30*/  SHF.R.S32.HI R3, RZ, 0x1f, R0 ;  /* 0x0000001fff037819 */ /* 0x000fc80000011400 */
[----:B------:R-:W-:Y:S01]  /*0b40*/  LEA.HI R3, R3, R0, RZ, 0x7 ;  /* 0x0000000003037211 */ /* 0x000fe200078f38ff */
[----:B------:R-:W-:-:S03]  /*0b50*/  IMAD.MOV.U32 R0, RZ, RZ, RZ ;  /* 0x000000ffff007224 */ /* 0x000fc600078e00ff */
[----:B------:R-:W-:Y:S01]  /*0b60*/  SHF.R.S32.HI R17, RZ, 0x7, R3 ;  /* 0x00000007ff117819 */ /* 0x000fe20000011403 */
[----:B------:R-:W-:Y:S06]  /*0b70*/  @!P0 BRA `(.L_x_11) ;  /* 0x0000000000788947 */ /* 0x000fec0003800000 */
[----:B------:R-:W-:-:S04]  /*0b80*/  SHF.R.U32.HI R0, RZ, 0x10, R2 ;  /* 0x00000010ff007819 */ /* 0x000fc80000011602 */
[----:B------:R-:W-:-:S13]  /*0b90*/  ISETP.NE.AND P0, PT, R0, RZ, PT ;  /* 0x000000ff0000720c */ /* 0x000fda0003f05270 */
[----:B------:R-:W0:Y:S02]  /*0ba0*/  @!P0 LDC R0, c[0x0][0x9f0] ;  /* 0x00027c00ff008b82 */ /* 0x000e240000000800 */
[-C--:B0-----:R-:W-:Y:S02]  /*0bb0*/  IABS R9, R0.reuse ;  /* 0x0000000000097213 */ /* 0x081fe40000000000 */
[----:B------:R-:W-:Y:S02]  /*0bc0*/  IADD3 R5, R17, -0x1, R0 ;  /* 0xffffffff11057810 */ /* 0x000fe40007ffe000 */
[----:B------:R-:W0:Y:S01]  /*0bd0*/  I2F.RP R4, R9 ;  /* 0x0000000900047306 */ /* 0x000e220000209400 */
[----:B------:R-:W-:-:S05]  /*0be0*/  IABS R8, R0 ;  /* 0x0000000000087213 */ /* 0x000fca0000000000 */
[----:B------:R-:W-:Y:S02]  /*0bf0*/  IMAD.MOV R8, RZ, RZ, -R8 ;  /* 0x000000ffff087224 */ /* 0x000fe400078e0a08 */
[----:B0-----:R-:W0:Y:S02]  /*0c00*/  MUFU.RCP R4, R4 ;  /* 0x0000000400047308 */ /* 0x001e240000001000 */
[----:B0-----:R-:W-:Y:S02]  /*0c10*/  IADD3 R2, R4, 0xffffffe, RZ ;  /* 0x0ffffffe04027810 */ /* 0x001fe40007ffe0ff */
[----:B------:R-:W-:-:S04]  /*0c20*/  IABS R4, R5 ;  /* 0x0000000500047213 */ /* 0x000fc80000000000 */
[----:B------:R0:W1:Y:S01]  /*0c30*/  F2I.FTZ.U32.TRUNC.NTZ R3, R2 ;  /* 0x0000000200037305 */ /* 0x000062000021f000 */
[----:B------:R-:W-:-:S04]  /*0c40*/  LOP3.LUT R5, R5, R0, RZ, 0x3c, !PT ;  /* 0x0000000005057212 */ /* 0x000fc800078e3cff */
[----:B------:R-:W-:Y:S01]  /*0c50*/  ISETP.GE.AND P2, PT, R5, RZ, PT ;  /* 0x000000ff0500720c */ /* 0x000fe20003f46270 */
[----:B0-----:R-:W-:Y:S02]  /*0c60*/  IMAD.MOV.U32 R2, RZ, RZ, RZ ;  /* 0x000000ffff027224 */ /* 0x001fe400078e00ff */
[----:B-1----:R-:W-:-:S04]  /*0c70*/  IMAD.MOV R6, RZ, RZ, -R3 ;  /* 0x000000ffff067224 */ /* 0x002fc800078e0a03 */
[----:B------:R-:W-:-:S04]  /*0c80*/  IMAD R11, R6, R9, RZ ;  /* 0x00000009060b7224 */ /* 0x000fc800078e02ff */
[----:B------:R-:W-:-:S04]  /*0c90*/  IMAD.HI.U32 R3, R3, R11, R2 ;  /* 0x0000000b03037227 */ /* 0x000fc800078e0002 */
[----:B------:R-:W-:Y:S02]  /*0ca0*/  IMAD.MOV.U32 R2, RZ, RZ, R8 ;  /* 0x000000ffff027224 */ /* 0x000fe400078e0008 */
[----:B------:R-:W-:-:S04]  /*0cb0*/  IMAD.HI.U32 R3, R3, R4, RZ ;  /* 0x0000000403037227 */ /* 0x000fc800078e00ff */
[----:B------:R-:W-:-:S05]  /*0cc0*/  IMAD R2, R3, R2, R4 ;  /* 0x0000000203027224 */ /* 0x000fca00078e0204 */
[----:B------:R-:W-:-:S13]  /*0cd0*/  ISETP.GT.U32.AND P1, PT, R9, R2, PT ;  /* 0x000000020900720c */ /* 0x000fda0003f24070 */
[----:B------:R-:W-:Y:S02]  /*0ce0*/  @!P1 IMAD.IADD R2, R2, 0x1, -R9 ;  /* 0x0000000102029824 */ /* 0x000fe400078e0a09 */
[----:B------:R-:W-:Y:S01]  /*0cf0*/  @!P1 VIADD R3, R3, 0x1 ;  /* 0x0000000103039836 */ /* 0x000fe20000000000 */
[----:B------:R-:W-:Y:S02]  /*0d00*/  ISETP.NE.AND P1, PT, R0, RZ, PT ;  /* 0x000000ff0000720c */ /* 0x000fe40003f25270 */
[----:B------:R-:W-:-:S13]  /*0d10*/  ISETP.GE.U32.AND P0, PT, R2, R9, PT ;  /* 0x000000090200720c */ /* 0x000fda0003f06070 */
[----:B------:R-:W-:-:S05]  /*0d20*/  @P0 IADD3 R3, R3, 0x1, RZ ;  /* 0x0000000103030810 */ /* 0x000fca0007ffe0ff */
[----:B------:R-:W-:Y:S01]  /*0d30*/  @!P2 IMAD.MOV R3, RZ, RZ, -R3 ;  /* 0x000000ffff03a224 */ /* 0x000fe200078e0a03 */
[----:B------:R-:W-:-:S05]  /*0d40*/  @!P1 LOP3.LUT R3, RZ, R0, RZ, 0x33, !PT ;  /* 0x00000000ff039212 */ /* 0x000fca00078e33ff */
[----:B------:R-:W-:-:S07]  /*0d50*/  IMAD.MOV.U32 R0, RZ, RZ, R3 ;  /* 0x000000ffff007224 */ /* 0x000fce00078e0003 */
.L_x_11:
[----:B------:R-:W0:Y:S01]  /*0d60*/  S2R R3, SR_TID.X ;  /* 0x0000000000037919 */ /* 0x000e220000002100 */
[-C--:B------:R-:W-:Y:S01]  /*0d70*/  IMAD R2, R7, R0.reuse, RZ ;  /* 0x0000000007027224 */ /* 0x080fe200078e02ff */
[----:B------:R-:W-:Y:S01]  /*0d80*/  PLOP3.LUT P0, PT, PT, PT, PT, 0x80, 0x0 ;  /* 0x000000000000781c */ /* 0x000fe20003f0f070 */
[----:B------:R-:W-:Y:S01]  /*0d90*/  IMAD.MOV.U32 R4, RZ, RZ, RZ ;  /* 0x000000ffff047224 */ /* 0x000fe200078e00ff */
[----:B------:R-:W-:Y:S02]  /*0da0*/  CS2R R86, SRZ ;  /* 0x0000000000567805 */ /* 0x000fe4000001ff00 */
[----:B------:R-:W-:Y:S02]  /*0db0*/  CS2R R84, SRZ ;  /* 0x0000000000547805 */ /* 0x000fe4000001ff00 */
[----:B------:R-:W-:Y:S01]  /*0dc0*/  VIADDMNMX R17, R2, R0, R17, PT ;  /* 0x0000000002117246 */ /* 0x000fe20003800111 */
[----:B------:R-:W-:Y:S01]  /*0dd0*/  IMAD.MOV.U32 R0, RZ, RZ, RZ ;  /* 0x000000ffff007224 */ /* 0x000fe200078e00ff */
[----:B------:R-:W-:-:S02]  /*0de0*/  CS2R R82, SRZ ;  /* 0x0000000000527805 */ /* 0x000fc4000001ff00 */
[----:B------:R-:W-:Y:S02]  /*0df0*/  CS2R R80, SRZ ;  /* 0x0000000000507805 */ /* 0x000fe4000001ff00 */
[----:B------:R-:W-:Y:S02]  /*0e00*/  ISETP.GT.AND P1, PT, R17, R2, PT ;  /* 0x000000021100720c */ /* 0x000fe40003f24270 */
[----:B------:R-:W-:Y:S02]  /*0e10*/  CS2R R78, SRZ ;  /* 0x00000000004e7805 */ /* 0x000fe4000001ff00 */
[----:B------:R-:W-:Y:S02]  /*0e20*/  CS2R R76, SRZ ;  /* 0x00000000004c7805 */ /* 0x000fe4000001ff00 */
[----:B------:R-:W-:Y:S02]  /*0e30*/  CS2R R74, SRZ ;  /* 0x00000000004a7805 */ /* 0x000fe4000001ff00 */
[----:B------:R-:W-:-:S02]  /*0e40*/  CS2R R72, SRZ ;  /* 0x0000000000487805 */ /* 0x000fc4000001ff00 */
[----:B------:R-:W-:Y:S02]  /*0e50*/  CS2R R70, SRZ ;  /* 0x0000000000467805 */ /* 0x000fe4000001ff00 */
[----:B------:R-:W-:Y:S02]  /*0e60*/  CS2R R68, SRZ ;  /* 0x0000000000447805 */ /* 0x000fe4000001ff00 */
        /* <DEDUP_REMOVED lines=14> */
[----:B------:R-:W-:Y:S01]  /*0f50*/  CS2R R38, SRZ ;  /* 0x0000000000267805 */ /* 0x000fe2000001ff00 */
[----:B0-----:R-:W-:Y:S01]  /*0f60*/  VIADD R19, R3, 0xffffff80 ;  /* 0xffffff8003137836 */ /* 0x001fe20000000000 */
[----:B------:R-:W-:-:S02]  /*0f70*/  CS2R R36, SRZ ;  /* 0x0000000000247805 */ /* 0x000fc4000001ff00 */
[----:B------:R-:W-:Y:S02]  /*0f80*/  CS2R R34, SRZ ;  /* 0x0000000000227805 */ /* 0x000fe4000001ff00 */
[----:B------:R-:W-:Y:S02]  /*0f90*/  CS2R R32, SRZ ;  /* 0x0000000000207805 */ /* 0x000fe4000001ff00 */
[----:B------:R-:W-:Y:S02]  /*0fa0*/  CS2R R30, SRZ ;  /* 0x00000000001e7805 */ /* 0x000fe4000001ff00 */
[----:B------:R-:W-:Y:S02]  /*0fb0*/  CS2R R28, SRZ ;  /* 0x00000000001c7805 */ /* 0x000fe4000001ff00 */
[----:B------:R-:W-:Y:S02]  /*0fc0*/  CS2R R26, SRZ ;  /* 0x00000000001a7805 */ /* 0x000fe4000001ff00 */
[----:B------:R-:W-:Y:S01]  /*0fd0*/  CS2R R24, SRZ ;  /* 0x0000000000187805 */ /* 0x000fe2000001ff00 */
[----:B------:R-:W-:Y:S06]  /*0fe0*/  @!P1 BRA `(.L_x_12) ;  /* 0x0000005800049947 */ /* 0x000fec0003800000 */
[----:B------:R-:W-:Y:S01]  /*0ff0*/  SHF.R.S32.HI R0, RZ, 0x1f, R19 ;  /* 0x0000001fff007819 */ /* 0x000fe20000011413 */
[----:B------:R-:W0:Y:S01]  /*1000*/  S2UR UR6, SR_CgaCtaId ;  /* 0x00000000000679c3 */ /* 0x000e220000008800 */
[----:B------:R-:W-:Y:S02]  /*1010*/  UMOV UR36, 0x400 ;  /* 0x0000040000247882 */ /* 0x000fe40000000000 */
[----:B------:R-:W-:-:S04]  /*1020*/  LEA.HI R22, R0, R19, RZ, 0x7 ;  /* 0x0000001300167211 */ /* 0x000fc800078f38ff */
[----:B------:R-:W-:-:S06]  /*1030*/  SHF.R.S32.HI R0, RZ, 0x7, R22 ;  /* 0x00000007ff007819 */ /* 0x000fcc0000011416 */
[----:B------:R-:W1:Y:S01]  /*1040*/  SHFL.IDX PT, R0, R0, RZ, 0x1f ;  /* 0x00001fff00007589 */ /* 0x000e6200000e0000 */
[----:B0-----:R-:W-:-:S04]  /*1050*/  ULEA UR36, UR6, UR36, 0x18 ;  /* 0x0000002406247291 */ /* 0x001fc8000f8ec03f */
[----:B------:R-:W-:-:S04]  /*1060*/  UIADD3 UR6, UR36, 0x10400, URZ ;  /* 0x0001040024067890 */ /* 0x000fc8000fffe03f */
[----:B------:R-:W-:Y:S01]  /*1070*/  ULOP3.LUT UP0, URZ, UR6, 0x3ff, URZ, 0xc0, !UPT ;  /* 0x000003ff063f7892 */ /* 0x000fe2000f80c03f */
[----:B-1----:R-:W-:-:S05]  /*1080*/  R2UR UR4, R0 ;  /* 0x00000000000472ca */ /* 0x002fca00000e0000 */
[----:B------:R-:W-:-:S08]  /*1090*/  PLOP3.LUT P0, PT, PT, PT, UP0, 0x80, 0x0 ;  /* 0x000000000000781c */ /* 0x000fd00003f0f008 */
[----:B------:R-:W-:-:S04]  /*10a0*/  ULEA.HI UR5, UR4, UR4, URZ, 0x1 ;  /* 0x0000000404057291 */ /* 0x000fc8000f8f083f */
[----:B------:R-:W-:-:S04]  /*10b0*/  ULOP3.LUT UR5, UR5, 0x1e, URZ, 0xc0, !UPT ;  /* 0x0000001e05057892 */ /* 0x000fc8000f8ec03f */
[----:B------:R-:W-:-:S04]  /*10c0*/  UIADD3 UR5, UR4, -UR5, URZ ;  /* 0x8000000504057290 */ /* 0x000fc8000fffe03f */
[----:B------:R-:W-:-:S04]  /*10d0*/  ULEA UR5, UR5, UR6, 0xd ;  /* 0x0000000605057291 */ /* 0x000fc8000f8e683f */
[----:B------:R-:W-:-:S04]  /*10e0*/  USHF.R.U32.HI UR5, URZ, 0x4, UR5 ;  /* 0x000000043f057899 */ /* 0x000fc80008011605 */
[----:B------:R-:W-:Y:S01]  /*10f0*/  ULOP3.LUT UR37, UR5, 0x3fff, URZ, 0xc0, !UPT ;  /* 0x00003fff05257892 */ /* 0x000fe2000f8ec03f */
[----:B------:R-:W-:Y:S11]  /*1100*/  @!P0 BRA `(.L_x_13) ;  /* 0x0000000000408947 */ /* 0x000ff60003800000 */
[----:B------:R-:W-:Y:S01]  /*1110*/  MOV R0, 0x0 ;  /* 0x0000000000007802 */ /* 0x000fe20000000f00 */
[----:B------:R-:W-:Y:S01]  /*1120*/  ULDC.64 UR4, c[0x4][0xb8] ;  /* 0x01002e0000047ab9 */ /* 0x000fe20000000a00 */
[----:B------:R-:W-:Y:S01]  /*1130*/  ULDC.64 UR6, c[0x4][0x30] ;  /* 0x01000c0000067ab9 */ /* 0x000fe20000000a00 */
[----:B------:R-:W-:Y:S01]  /*1140*/  IMAD.U32 R4, RZ, RZ, UR4 ;  /* 0x00000004ff047e24 */ /* 0x000fe2000f8e00ff */
[----:B------:R0:W1:Y:S01]  /*1150*/  LDC.64 R14, c[0x4][R0] ;  /* 0x01000000000e7b82 */ /* 0x0000620000000a00 */
[----:B------:R-:W-:Y:S01]  /*1160*/  MOV R5, UR5 ;  /* 0x0000000500057c02 */ /* 0x000fe20008000f00 */
[----:B------:R-:W-:Y:S01]  /*1170*/  ULDC.64 UR4, c[0x4][0xc0] ;  /* 0x0100300000047ab9 */ /* 0x000fe20000000a00 */
[----:B------:R-:W-:Y:S01]  /*1180*/  IMAD.U32 R10, RZ, RZ, UR6 ;  /* 0x00000006ff0a7e24 */ /* 0x000fe2000f8e00ff */
[----:B------:R-:W-:Y:S01]  /*1190*/  MOV R13, RZ ;  /* 0x000000ff000d7202 */ /* 0x000fe20000000f00 */
[----:B------:R-:W-:Y:S02]  /*11a0*/  IMAD.U32 R6, RZ, RZ, UR4 ;  /* 0x00000004ff067e24 */ /* 0x000fe4000f8e00ff */
[----:B------:R-:W-:-:S02]  /*11b0*/  IMAD.U32 R7, RZ, RZ, UR5 ;  /* 0x00000005ff077e24 */ /* 0x000fc4000f8e00ff */
[----:B------:R-:W-:Y:S02]  /*11c0*/  IMAD.U32 R11, RZ, RZ, UR7 ;  /* 0x00000007ff0b7e24 */ /* 0x000fe4000f8e00ff */
[----:B------:R-:W-:Y:S02]  /*11d0*/  IMAD.MOV.U32 R8, RZ, RZ, 0x70 ;  /* 0x00000070ff087424 */ /* 0x000fe400078e00ff */
[----:B0-----:R-:W-:-:S07]  /*11e0*/  IMAD.MOV.U32 R12, RZ, RZ, 0x1 ;  /* 0x00000001ff0c7424 */ /* 0x001fce00078e00ff */
[----:B------:R-:W-:-:S07]  /*11f0*/  LEPC R20, `(.L_x_13) ;  /* 0x000000001014794e */ /* 0x000fce0000000000 */
[----:B-1----:R-:W-:Y:S05]  /*1200*/  CALL.ABS.NOINC R14 ;  /* 0x000000000e007343 */ /* 0x002fea0003c00000 */
.L_x_13:
[----:B------:R-:W2:Y:S01]  /*1210*/  LDL.LU R20, [R1+0x10] ;  /* 0x0000100001147983 */ /* 0x000ea20000300800 */
[----:B------:R-:W-:-:S04]  /*1220*/  SHF.L.U32 R3, RZ, 0x1f, RZ ;  /* 0x0000001fff037819 */ /* 0x000fc800000006ff */
[----:B------:R-:W0:Y:S01]  /*1230*/  SYNCS.PHASECHK.TRANS64.TRYWAIT P1, [UR36+0x34800], R3 ;  /* 0x03480003ff0075a7 */ /* 0x000e220008020164 */
[----:B--2---:R-:W-:-:S04]  /*1240*/  LOP3.LUT R0, R20, 0x1, RZ, 0xfc, !PT ;  /* 0x0000000114007812 */ /* 0x004fc800078efcff */
[----:B------:R-:W-:Y:S01]  /*1250*/  ISETP.NE.AND P0, PT, R0, 0x3, PT ;  /* 0x000000030000780c */ /* 0x000fe20003f05270 */
[----:B0-----:R-:W-:-:S12]  /*1260*/  @!P1 BRA `(.L_x_14) ;  /* 0x000000a800e09947 */ /* 0x001fd80003800000 */
.L_x_121:
[----:B------:R-:W-:Y:S05]  /*1270*/  @!P0 BRA `(.L_x_15) ;  /* 0x0000000000048947 */ /* 0x000fea0003800000 */
[----:B------:R-:W-:Y:S01]  /*1280*/  BPT.TRAP 0x1 ;  /* 0x000000040000795c */ /* 0x000fe20000300000 */
.L_x_15:
[----:B------:R1:W2:Y:S01]  /*1290*/  SYNCS.PHASECHK.TRANS64.TRYWAIT P2, [UR36+0x34830], R3 ;  /* 0x03483003ff0075a7 */ /* 0x0002a20008040164 */
[----:B------:R-:W-:Y:S05]  /*12a0*/  @!P0 BRA `(.L_x_16) ;  /* 0x0000000000048947 */ /* 0x000fea0003800000 */
[----:B------:R-:W-:Y:S01]  /*12b0*/  BPT.TRAP 0x1 ;  /* 0x000000040000795c */ /* 0x000fe20000300000 */
.L_x_16:
[----:B0-----:R-:W0:Y:S01]  /*12c0*/  S2R R0, SR_TID.X ;  /* 0x0000000000007919 */ /* 0x001e220000002100 */
[----:B------:R-:W-:Y:S01]  /*12d0*/  IMAD.U32 R4, RZ, RZ, UR37 ;  /* 0x00000025ff047e24 */ /* 0x000fe2000f8e00ff */
[----:B0-----:R-:W-:-:S04]  /*12e0*/  LOP3.LUT R0, R0, 0x7f, RZ, 0xc0, !PT ;  /* 0x0000007f00007812 */ /* 0x001fc800078ec0ff */
[----:B------:R-:W-:Y:S01]  /*12f0*/  ISETP.NE.AND P1, PT, R0, RZ, PT ;  /* 0x000000ff0000720c */ /* 0x000fe20003f25270 */
[----:B--2---:R-:W-:-:S12]  /*1300*/  @P2 BRA `(.L_x_17) ;  /* 0x0000000000082947 */ /* 0x004fd80003800000 */
[----:B------:R-:W0:Y:S02]  /*1310*/  SYNCS.PHASECHK.TRANS64.TRYWAIT P2, [UR36+0x34830], R3 ;  /* 0x03483003ff0075a7 */ /* 0x000e240008040164 */
[----:B0-----:R-:W-:Y:S05]  /*1320*/  @!P2 BRA `(.L_x_18) ;  /* 0x000000a800c8a947 */ /* 0x001fea0003800000 */
.L_x_17:
[----:B------:R-:W-:Y:S05]  /*1330*/  WARPSYNC.ALL ;  /* 0x0000000000007948 */ /* 0x000fea0003800000 */
[----:B0-----:R-:W-:Y:S01]  /*1340*/  IMAD.MOV.U32 R0, RZ, RZ, RZ ;  /* 0x000000ffff007224 */ /* 0x001fe200078e00ff */
[----:B------:R-:W-:Y:S01]  /*1350*/  LOP3.LUT R4, R4, 0x10000, RZ, 0xfc, !PT ;  /* 0x0001000004047812 */ /* 0x000fe200078efcff */
[----:B------:R-:W-:Y:S02]  /*1360*/  IMAD.MOV.U32 R151, RZ, RZ, RZ ;  /* 0x000000ffff977224 */ /* 0x000fe400078e00ff */
[----:B------:R-:W-:Y:S01]  /*1370*/  IMAD.MOV.U32 R5, RZ, RZ, 0x40000040 ;  /* 0x40000040ff057424 */ /* 0x000fe200078e00ff */
[----:B------:R-:W-:Y:S01]  /*1380*/  UIADD3 UR4, UR36, 0x1c400, URZ ;  /* 0x0001c40024047890 */ /* 0x000fe2000fffe03f */
[----:B------:R-:W-:Y:S01]  /*1390*/  R2UR UR8, R4 ;  /* 0x00000000040872ca */ /* 0x000fe200000e0000 */
[----:B------:R-:W-:-:S02]  /*13a0*/  WARPGROUP.ARRIVE ;  /* 0x00000000000079c5 */ /* 0x000fc40000000000 */
[----:B------:R-:W-:Y:S01]  /*13b0*/  R2UR UR9, R5 ;  /* 0x00000000050972ca */ /* 0x000fe200000e0000 */
[----:B------:R-:W-:Y:S01]  /*13c0*/  USHF.R.U32.HI UR4, URZ, 0x4, UR4 ;  /* 0x000000043f047899 */ /* 0x000fe20008011604 */
[----:B------:R-:W-:Y:S01]  /*13d0*/  R2UR UR6, R4 ;  /* 0x00000000040672ca */ /* 0x000fe200000e0000 */
[----:B------:R-:W-:Y:S01]  /*13e0*/  UMOV UR11, 0x40000040 ;  /* 0x40000040000b7882 */ /* 0x000fe20000000000 */
[----:B------:R-:W-:Y:S01]  /*13f0*/  UMOV UR5, 0x40000040 ;  /* 0x4000004000057882 */ /* 0x000fe20000000000 */
[----:B------:R-:W-:Y:S01]  /*1400*/  ULOP3.LUT UR4, UR4, 0x3fff, URZ, 0xc0, !UPT ;  /* 0x00003fff04047892 */ /* 0x000fe2000f8ec03f */
[----:B------:R-:W-:Y:S01]  /*1410*/  LOP3.LUT R22, R22, 0xffffff80, RZ, 0xc0, !PT ;  /* 0xffffff8016167812 */ /* 0x000fe200078ec0ff */
[----:B------:R-:W-:Y:S01]  /*1420*/  UMOV UR13, 0x40000040 ;  /* 0x40000040000d7882 */ /* 0x000fe20000000000 */
[----:B------:R-:W-:Y:S01]  /*1430*/  UMOV UR15, 0x40000040 ;  /* 0x40000040000f7882 */ /* 0x000fe20000000000 */
[----:B------:R-:W-:Y:S01]  /*1440*/  ULOP3.LUT UR38, UR4, 0x10000, URZ, 0xfc, !UPT ;  /* 0x0001000004267892 */ /* 0x000fe2000f8efc3f */
[----:B------:R-:W-:Y:S01]  /*1450*/  IMAD.MOV.U32 R6, RZ, RZ, -0x2 ;  /* 0xfffffffeff067424 */ /* 0x000fe200078e00ff */
[----:B------:R-:W-:Y:S01]  /*1460*/  UMOV UR17, 0x40000040 ;  /* 0x4000004000117882 */ /* 0x000fe20000000000 */
[----:B------:R-:W-:Y:S01]  /*1470*/  UMOV UR19, 0x40000040 ;  /* 0x4000004000137882 */ /* 0x000fe20000000000 */
[----:B------:R-:W-:Y:S01]  /*1480*/  UIADD3 UR14, UR38, 0x6, URZ ;  /* 0x00000006260e7890 */ /* 0x000fe2000fffe03f */
[----:B------:R-:W-:Y:S01]  /*1490*/  IMAD.IADD R22, R19, 0x1, -R22 ;  /* 0x0000000113167824 */ /* 0x000fe200078e0a16 */
[----:B------:R-:W-:Y:S01]  /*14a0*/  UIADD3 UR4, UR6, 0x2, URZ ;  /* 0x0000000206047890 */ /* 0x000fe2000fffe03f */
[----:B------:R-:W-:Y:S01]  /*14b0*/  P2R R21, PR, RZ, 0x2 ;  /* 0x00000002ff157803 */ /* 0x000fe20000000000 */
[----:B------:R-:W-:Y:S01]  /*14c0*/  UMOV UR10, UR38 ;  /* 0x00000026000a7c82 */ /* 0x000fe20008000000 */
[----:B------:R-:W-:Y:S01]  /*14d0*/  UIADD3 UR12, UR6, 0x6, URZ ;  /* 0x00000006060c7890 */ /* 0x000fe2000fffe03f */
[----:B------:R-:W-:Y:S01]  /*14e0*/  HGMMA.64x128x16.F32 R24, gdesc[UR8], RZ, !UPT, gsb0 ;  /* 0x01e00000081879f0 */ /* 0x000fe2000c0008ff */
[----:B------:R-:W-:Y:S01]  /*14f0*/  UIADD3 UR10, UR38, 0x2, URZ ;  /* 0x00000002260a7890 */ /* 0x000fe2000fffe03f */
[----:B-1----:R-:W-:Y:S01]  /*1500*/  SHF.R.S32.HI R3, RZ, 0x1f, R22 ;  /* 0x0000001fff037819 */ /* 0x002fe20000011416 */
[----:B------:R-:W-:Y:S01]  /*1510*/  UMOV UR8, UR4 ;  /* 0x0000000400087c82 */ /* 0x000fe20008000000 */
[----:B------:R-:W-:Y:S01]  /*1520*/  UMOV UR9, UR5 ;  /* 0x0000000500097c82 */ /* 0x000fe20008000000 */
[----:B------:R-:W-:Y:S01]  /*1530*/  UMOV UR11, 0x40000040 ;  /* 0x40000040000b7882 */ /* 0x000fe20000000000 */
[----:B------:R-:W-:Y:S01]  /*1540*/  UIADD3 UR16, UR6, 0x400, URZ ;  /* 0x0000040006107890 */ /* 0x000fe2000fffe03f */
[----:B------:R-:W-:Y:S01]  /*1550*/  LEA.HI R3, R3, R22, RZ, 0x2 ;  /* 0x0000001603037211 */ /* 0x000fe200078f10ff */
[----:B------:R-:W-:Y:S01]  /*1560*/  UIADD3 UR18, UR38, 0x400, URZ ;  /* 0x0000040026127890 */ /* 0x000fe2000fffe03f */
[----:B------:R-:W-:Y:S01]  /*1570*/  P2R R23, PR, RZ, 0x1 ;  /* 0x00000001ff177803 */ /* 0x000fe20000000000 */
[----:B------:R-:W-:Y:S01]  /*1580*/  UIADD3 UR20, UR6, 0x402, URZ ;  /* 0x0000040206147890 */ /* 0x000fe2000fffe03f */
[----:B------:R-:W-:Y:S01]  /*1590*/  LOP3.LUT R3, R3, 0x7ffffffc, RZ, 0xc0, !PT ;  /* 0x7ffffffc03037812 */ /* 0x000fe200078ec0ff */
[----:B------:R-:W-:Y:S01]  /*15a0*/  UIADD3 UR22, UR38, 0x402, URZ ;  /* 0x0000040226167890 */ /* 0x000fe2000fffe03f */
[--C-:B------:R-:W-:Y:S01]  /*15b0*/  IMAD.MOV.U32 R150, RZ, RZ, R151.reuse ;  /* 0x000000ffff967224 */ /* 0x100fe200078e0097 */
[----:B------:R-:W-:Y:S01]  /*15c0*/  UMOV UR21, 0x40000040 ;  /* 0x4000004000157882 */ /* 0x000fe20000000000 */
[----:B------:R-:W-:Y:S01]  /*15d0*/  UMOV UR23, 0x40000040 ;  /* 0x4000004000177882 */ /* 0x000fe20000000000 */
[----:B------:R-:W-:Y:S01]  /*15e0*/  UIADD3 UR24, UR6, 0x404, URZ ;  /* 0x0000040406187890 */ /* 0x000fe2000fffe03f */
[----:B------:R-:W-:Y:S01]  /*15f0*/  IADD3 R3, R22, -R3, RZ ;  /* 0x8000000316037210 */ /* 0x000fe20007ffe0ff */
[----:B------:R-:W-:Y:S01]  /*1600*/  UIADD3 UR26, UR38, 0x404, URZ ;  /* 0x00000404261a7890 */ /* 0x000fe2000fffe03f */
[--C-:B------:R-:W-:Y:S01]  /*1610*/  IMAD.MOV.U32 R149, RZ, RZ, R151.reuse ;  /* 0x000000ffff957224 */ /* 0x100fe200078e0097 */
[----:B------:R-:W-:Y:S01]  /*1620*/  UMOV UR25, 0x40000040 ;  /* 0x4000004000197882 */ /* 0x000fe20000000000 */
[----:B------:R-:W-:Y:S01]  /*1630*/  UMOV UR27, 0x40000040 ;  /* 0x40000040001b7882 */ /* 0x000fe20000000000 */
[----:B------:R-:W-:Y:S01]  /*1640*/  UIADD3 UR28, UR6, 0x406, URZ ;  /* 0x00000406061c7890 */ /* 0x000fe2000fffe03f */
[----:B------:R-:W-:Y:S01]  /*1650*/  IMAD R3, R3, R6, 0x80 ;  /* 0x0000008003037424 */ /* 0x000fe200078e0206 */
[----:B------:R-:W-:Y:S01]  /*1660*/  UIADD3 UR30, UR38, 0x406, URZ ;  /* 0x00000406261e7890 */ /* 0x000fe2000fffe03f */
[----:B------:R-:W-:Y:S01]  /*1670*/  IMAD.MOV.U32 R148, RZ, RZ, R151 ;  /* 0x000000ffff947224 */ /* 0x000fe200078e0097 */
[----:B------:R-:W-:Y:S01]  /*1680*/  UMOV UR29, 0x40000040 ;  /* 0x40000040001d7882 */ /* 0x000fe20000000000 */
[----:B------:R-:W-:Y:S01]  /*1690*/  UMOV UR31, 0x40000040 ;  /* 0x40000040001f7882 */ /* 0x000fe20000000000 */
[----:B------:R-:W-:Y:S01]  /*16a0*/  UIADD3 UR32, UR6, 0x800, URZ ;  /* 0x0000080006207890 */ /* 0x000fe2000fffe03f */
[----:B------:R-:W-:Y:S01]  /*16b0*/  IMAD.IADD R18, R18, 0x1, R3 ;  /* 0x0000000112127824 */ /* 0x000fe200078e0203 */
[----:B------:R-:W-:Y:S01]  /*16c0*/  UIADD3 UR34, UR38, 0x800, URZ ;  /* 0x0000080026227890 */ /* 0x000fe2000fffe03f */
[--C-:B------:R-:W-:Y:S01]  /*16d0*/  IMAD.MOV.U32 R147, RZ, RZ, R151.reuse ;  /* 0x000000ffff937224 */ /* 0x100fe200078e0097 */
[----:B------:R-:W-:Y:S01]  /*16e0*/  UMOV UR33, 0x40000040 ;  /* 0x4000004000217882 */ /* 0x000fe20000000000 */
[----:B------:R-:W-:Y:S01]  /*16f0*/  UMOV UR35, 0x40000040 ;  /* 0x4000004000237882 */ /* 0x000fe20000000000 */
[----:B------:R-:W-:Y:S01]  /*1700*/  UIADD3 UR44, UR6, 0x802, URZ ;  /* 0x00000802062c7890 */ /* 0x000fe2000fffe03f */
[----:B------:R-:W-:Y:S01]  /*1710*/  IMAD R6, R17, -0x80, R18 ;  /* 0xffffff8011067824 */ /* 0x000fe200078e0212 */
[----:B------:R-:W-:Y:S01]  /*1720*/  UIADD3 UR46, UR38, 0x802, URZ ;  /* 0x00000802262e7890 */ /* 0x000fe2000fffe03f */
[-C--:B------:R-:W-:Y:S01]  /*1730*/  MOV R145, R151.reuse ;  /* 0x0000009700917202 */ /* 0x080fe20000000f00 */
[----:B------:R-:W-:Y:S01]  /*1740*/  UMOV UR45, 0x40000040 ;  /* 0x40000040002d7882 */ /* 0x000fe20000000000 */
[----:B------:R-:W-:Y:S01]  /*1750*/  UMOV UR47, 0x40000040 ;  /* 0x40000040002f7882 */ /* 0x000fe20000000000 */
[----:B------:R-:W-:Y:S01]  /*1760*/  UIADD3 UR48, UR6, 0x804, URZ ;  /* 0x0000080406307890 */ /* 0x000fe2000fffe03f */
[C---:B------:R-:W-:Y:S01]  /*1770*/  ISETP.GT.AND P4, PT, R6.reuse, RZ, PT ;  /* 0x000000ff0600720c */ /* 0x040fe20003f84270 */
[----:B------:R-:W-:Y:S01]  /*1780*/  UIADD3 UR50, UR38, 0x804, URZ ;  /* 0x0000080426327890 */ /* 0x000fe2000fffe03f */
[C---:B------:R-:W-:Y:S01]  /*1790*/  ISETP.GT.AND P3, PT, R6.reuse, 0x1, PT ;  /* 0x000000010600780c */ /* 0x040fe20003f64270 */
[----:B------:R-:W-:Y:S01]  /*17a0*/  UMOV UR49, 0x40000040 ;  /* 0x4000004000317882 */ /* 0x000fe20000000000 */
[----:B------:R-:W-:Y:S01]  /*17b0*/  UMOV UR51, 0x40000040 ;  /* 0x4000004000337882 */ /* 0x000fe20000000000 */
[----:B------:R-:W-:Y:S01]  /*17c0*/  UIADD3 UR52, UR6, 0x806, URZ ;  /* 0x0000080606347890 */ /* 0x000fe2000fffe03f */
[C---:B------:R-:W-:Y:S01]  /*17d0*/  ISETP.GT.AND P2, PT, R6.reuse, 0x8, PT ;  /* 0x000000080600780c */ /* 0x040fe20003f44270 */
[----:B------:R-:W-:Y:S01]  /*17e0*/  UIADD3 UR54, UR38, 0x806, URZ ;  /* 0x0000080626367890 */ /* 0x000fe2000fffe03f */
[C---:B------:R-:W-:Y:S01]  /*17f0*/  ISETP.GT.AND P6, PT, R6.reuse, 0x9, PT ;  /* 0x000000090600780c */ /* 0x040fe20003fc4270 */
[----:B------:R-:W-:Y:S01]  /*1800*/  UMOV UR53, 0x40000040 ;  /* 0x4000004000357882 */ /* 0x000fe20000000000 */
[----:B------:R-:W-:Y:S01]  /*1810*/  UMOV UR55, 0x40000040 ;  /* 0x4000004000377882 */ /* 0x000fe20000000000 */
[C---:B------:R-:W-:Y:S01]  /*1820*/  ISETP.GT.AND P5, PT, R6.reuse, 0x10, PT ;  /* 0x000000100600780c */ /* 0x040fe20003fa4270 */
[--C-:B------:R-:W-:Y:S01]  /*1830*/  IMAD.MOV.U32 R143, RZ, RZ, R151.reuse ;  /* 0x000000ffff8f7224 */ /* 0x100fe200078e0097 */
[C---:B------:R-:W-:Y:S01]  /*1840*/  ISETP.GT.AND P1, PT, R6.reuse, 0x59, PT ;  /* 0x000000590600780c */ /* 0x040fe20003f24270 */
[--C-:B------:R-:W-:Y:S01]  /*1850*/  IMAD.MOV.U32 R141, RZ, RZ, R151.reuse ;  /* 0x000000ffff8d7224 */ /* 0x100fe200078e0097 */
[----:B------:R-:W-:Y:S01]  /*1860*/  ISETP.GT.AND P0, PT, R6, 0x60, PT ;  /* 0x000000600600780c */ /* 0x000fe20003f04270 */
[--C-:B------:R-:W-:Y:S01]  /*1870*/  IMAD.MOV.U32 R139, RZ, RZ, R151.reuse ;  /* 0x000000ffff8b7224 */ /* 0x100fe200078e0097 */
[-C--:B------:R-:W-:Y:S01]  /*1880*/  MOV R131, R151.reuse ;  /* 0x0000009700837202 */ /* 0x080fe20000000f00 */
[--C-:B------:R-:W-:Y:S01]  /*1890*/  IMAD.MOV.U32 R137, RZ, RZ, R151.reuse ;  /* 0x000000ffff897224 */ /* 0x100fe200078e0097 */
[-C--:B------:R-:W-:Y:S01]  /*18a0*/  MOV R117, R151.reuse ;  /* 0x0000009700757202 */ /* 0x080fe20000000f00 */
[--C-:B------:R-:W-:Y:S01]  /*18b0*/  IMAD.MOV.U32 R135, RZ, RZ, R151.reuse ;  /* 0x000000ffff877224 */ /* 0x100fe200078e0097 */
[-C--:B------:R-:W-:Y:S01]  /*18c0*/  MOV R103, R151.reuse ;  /* 0x0000009700677202 */ /* 0x080fe20000000f00 */
[--C-:B------:R-:W-:Y:S01]  /*18d0*/  IMAD.MOV.U32 R133, RZ, RZ, R151.reuse ;  /* 0x000000ffff857224 */ /* 0x100fe200078e0097 */
[----:B------:R-:W-:Y:S01]  /*18e0*/  MOV R89, R151 ;  /* 0x0000009700597202 */ /* 0x000fe20000000f00 */
[----:B------:R-:W-:-:S02]  /*18f0*/  IMAD.MOV.U32 R129, RZ, RZ, R151 ;  /* 0x000000ffff817224 */ /* 0x000fc400078e0097 */
[--C-:B------:R-:W-:Y:S02]  /*1900*/  IMAD.MOV.U32 R127, RZ, RZ, R151.reuse ;  /* 0x000000ffff7f7224 */ /* 0x100fe400078e0097 */
[--C-:B------:R-:W-:Y:S02]  /*1910*/  IMAD.MOV.U32 R125, RZ, RZ, R151.reuse ;  /* 0x000000ffff7d7224 */ /* 0x100fe400078e0097 */
[--C-:B------:R-:W-:Y:S02]  /*1920*/  IMAD.MOV.U32 R123, RZ, RZ, R151.reuse ;  /* 0x000000ffff7b7224 */ /* 0x100fe400078e0097 */
[--C-:B------:R-:W-:Y:S02]  /*1930*/  IMAD.MOV.U32 R121, RZ, RZ, R151.reuse ;  /* 0x000000ffff797224 */ /* 0x100fe400078e0097 */
[--C-:B------:R-:W-:Y:S02]  /*1940*/  IMAD.MOV.U32 R119, RZ, RZ, R151.reuse ;  /* 0x000000ffff777224 */ /* 0x100fe400078e0097 */
        /* <DEDUP_REMOVED lines=11> */
[----:B------:R-:W-:Y:S01]  /*1a00*/  IMAD.MOV.U32 R91, RZ, RZ, R151 ;  /* 0x000000ffff5b7224 */ /* 0x000fe200078e0097 */
[----:B------:R-:W-:Y:S02]  /*1a10*/  WARPGROUP.DEPBAR.LE gsb0, 0x0 ;  /* 0x00008000000079c5 */ /* 0x000fe40000010000 */
[----:B------:R-:W-:-:S06]  /*1a20*/  WARPGROUP.ARRIVE ;  /* 0x00000000000079c5 */ /* 0x000fcc0000000000 */
[----:B------:R-:W-:Y:S01]  /*1a30*/  HGMMA.64x128x16.F32 R24, gdesc[UR8], R24, gsb0 ;  /* 0x01e00000081879f0 */ /* 0x000fe20008000818 */
[----:B------:R-:W-:Y:S02]  /*1a40*/  UIADD3 UR8, UR6, 0x4, URZ ;  /* 0x0000000406087890 */ /* 0x000fe4000fffe03f */
[----:B------:R-:W-:Y:S01]  /*1a50*/  UIADD3 UR10, UR38, 0x4, URZ ;  /* 0x00000004260a7890 */ /* 0x000fe2000fffe03f */
[----:B------:R-:W-:Y:S01]  /*1a60*/  UMOV UR9, 0x40000040 ;  /* 0x4000004000097882 */ /* 0x000fe20000000000 */
[----:B------:R-:W-:Y:S01]  /*1a70*/  UMOV UR11, 0x40000040 ;  /* 0x40000040000b7882 */ /* 0x000fe20000000000 */
[----:B------:R-:W-:Y:S01]  /*1a80*/  ULDC UR6, c[0x0][0x988] ;  /* 0x0002620000067ab9 */ /* 0x000fe20000000800 */
[----:B------:R-:W-:Y:S02]  /*1a90*/  WARPGROUP.DEPBAR.LE gsb0, 0x0 ;  /* 0x00008000000079c5 */ /* 0x000fe40000010000 */
[----:B------:R-:W-:-:S06]  /*1aa0*/  WARPGROUP.ARRIVE ;  /* 0x00000000000079c5 */ /* 0x000fcc0000000000 */
[----:B------:R-:W-:Y:S03]  /*1ab0*/  HGMMA.64x128x16.F32 R24, gdesc[UR8], R24, gsb0 ;  /* 0x01e00000081879f0 */ /* 0x000fe60008000818 */
[----:B------:R-:W-:Y:S02]  /*1ac0*/  WARPGROUP.DEPBAR.LE gsb0, 0x0 ;  /* 0x00008000000079c5 */ /* 0x000fe40000010000 */
[----:B------:R-:W-:-:S07]  /*1ad0*/  WARPGROUP.ARRIVE ;  /* 0x00000000000079c5 */ /* 0x000fce0000000000 */
        /* <DEDUP_REMOVED lines=26> */
[----:B------:R-:W-:Y:S02]  /*1c80*/  FSEL R88, R26, -INF , P4 ;  /* 0xff8000001a587808 */ /* 0x000fe40002000000 */
[----:B------:R-:W-:Y:S02]  /*1c90*/  FSEL R27, R27, -INF , P3 ;  /* 0xff8000001b1b7808 */ /* 0x000fe40001800000 */
[----:B------:R-:W-:Y:S02]  /*1ca0*/  FSEL R90, R30, -INF , P2 ;  /* 0xff8000001e5a7808 */ /* 0x000fe40001000000 */
[----:B------:R-:W-:-:S02]  /*1cb0*/  FMNMX.FTZ R3, R88, R27, !PT ;  /* 0x0000001b58037209 */ /* 0x000fc40007810000 */
[----:B------:R-:W-:Y:S02]  /*1cc0*/  FSEL R92, R31, -INF , P6 ;  /* 0xff8000001f5c7808 */ /* 0x000fe40003000000 */
[----:B------:R-:W-:Y:S02]  /*1cd0*/  FMNMX.FTZ R3, R90, R3, !PT ;  /* 0x000000035a037209 */ /* 0x000fe40007810000 */
[----:B------:R-:W-:Y:S02]  /*1ce0*/  FSEL R24, R24, -INF , P4 ;  /* 0xff80000018187808 */ /* 0x000fe40002000000 */
[----:B------:R-:W-:Y:S02]  /*1cf0*/  ISETP.GT.AND P4, PT, R6, 0x11, PT ;  /* 0x000000110600780c */ /* 0x000fe40003f84270 */
[----:B------:R-:W-:Y:S02]  /*1d00*/  FSEL R94, R34, -INF , P5 ;  /* 0xff800000225e7808 */ /* 0x000fe40002800000 */
[----:B------:R-:W-:-:S02]  /*1d10*/  FMNMX.FTZ R3, R92, R3, !PT ;  /* 0x000000035c037209 */ /* 0x000fc40007810000 */
[----:B------:R-:W-:Y:S02]  /*1d20*/  FSEL R25, R25, -INF , P3 ;  /* 0xff80000019197808 */ /* 0x000fe40001800000 */
[----:B------:R-:W-:Y:S02]  /*1d30*/  ISETP.GT.AND P3, PT, R6, 0x18, PT ;  /* 0x000000180600780c */ /* 0x000fe40003f64270 */
[----:B------:R-:W-:Y:S02]  /*1d40*/  FSEL R96, R35, -INF , P4 ;  /* 0xff80000023607808 */ /* 0x000fe40002000000 */
[----:B------:R-:W-:Y:S02]  /*1d50*/  FMNMX.FTZ R3, R94, R3, !PT ;  /* 0x000000035e037209 */ /* 0x000fe40007810000 */
[----:B------:R-:W-:Y:S02]  /*1d60*/  FSEL R28, R28, -INF , P2 ;  /* 0xff8000001c1c7808 */ /* 0x000fe40001000000 */
[----:B------:R-:W-:-:S02]  /*1d70*/  ISETP.GT.AND P2, PT, R6, 0x19, PT ;  /* 0x000000190600780c */ /* 0x000fc40003f44270 */
        /* <DEDUP_REMOVED lines=63> */
[----:B------:R-:W-:Y:S02]  /*2170*/  FMNMX.FTZ R3, R128, R3, !PT ;  /* 0x0000000380037209 */ /* 0x000fe40007810000 */
[----:B------:R-:W-:Y:S02]  /*2180*/  FSEL R132, R71, -INF , P1 ;  /* 0xff80000047847808 */ /* 0x000fe40000800000 */
[----:B------:R-:W-:-:S02]  /*2190*/  FMNMX.FTZ R3, R130, R3, !PT ;  /* 0x0000000382037209 */ /* 0x000fc40007810000 */
[----:B------:R-:W-:Y:S02]  /*21a0*/  ISETP.GT.AND P1, PT, R6, 0x61, PT ;  /* 0x000000610600780c */ /* 0x000fe40003f24270 */
[----:B------:R-:W-:Y:S02]  /*21b0*/  FSEL R134, R74, -INF , P0 ;  /* 0xff8000004a867808 */ /* 0x000fe40000000000 */
[----:B------:R-:W-:Y:S02]  /*21c0*/  FMNMX.FTZ R3, R132, R3, !PT ;  /* 0x0000000384037209 */ /* 0x000fe40007810000 */
        /* <DEDUP_REMOVED lines=8> */
[----:B------:R-:W-:-:S02]  /*2250*/  FSEL R138, R79, -INF , P2 ;  /* 0xff8000004f8a7808 */ /* 0x000fc40001000000 */
[----:B------:R-:W-:Y:S02]  /*2260*/  FMNMX.FTZ R3, R78, R3, !PT ;  /* 0x000000034e037209 */ /* 0x000fe40007810000 */
[----:B------:R-:W-:Y:S02]  /*2270*/  ISETP.GT.AND P3, PT, R6, 0x70, PT ;  /* 0x000000700600780c */ /* 0x000fe40003f64270 */
[----:B------:R-:W-:Y:S02]  /*2280*/  FSEL R64, R64, -INF , P4 ;  /* 0xff80000040407808 */ /* 0x000fe40002000000 */
[----:B------:R-:W-:Y:S02]  /*2290*/  FSEL R140, R82, -INF , P3 ;  /* 0xff800000528c7808 */ /* 0x000fe40001800000 */
[----:B------:R-:W-:Y:S02]  /*22a0*/  FMNMX.FTZ R3, R138, R3, !PT ;  /* 0x000000038a037209 */ /* 0x000fe40007810000 */
[----:B------:R-:W-:-:S02]  /*22b0*/  ISETP.GT.AND P4, PT, R6, 0x71, PT ;  /* 0x000000710600780c */ /* 0x000fc40003f84270 */
[----:B------:R-:W-:Y:S02]  /*22c0*/  FSEL R34, R61, -INF , P5 ;  /* 0xff8000003d227808 */ /* 0x000fe40002800000 */
[----:B------:R-:W-:Y:S02]  /*22d0*/  FSEL R142, R83, -INF , P4 ;  /* 0xff800000538e7808 */ /* 0x000fe40002000000 */
[----:B------:R-:W-:Y:S02]  /*22e0*/  FMNMX.FTZ R3, R140, R3, !PT ;  /* 0x000000038c037209 */ /* 0x000fe40007810000 */
[----:B------:R-:W-:Y:S02]  /*22f0*/  ISETP.GT.AND P5, PT, R6, 0x78, PT ;  /* 0x000000780600780c */ /* 0x000fe40003fa4270 */
[----:B------:R-:W-:Y:S02]  /*2300*/  FSEL R60, R60, -INF , P6 ;  /* 0xff8000003c3c7808 */ /* 0x000fe40003000000 */
[----:B------:R-:W-:-:S02]  /*2310*/  FSEL R144, R86, -INF , P5 ;  /* 0xff80000056907808 */ /* 0x000fc40002800000 */
[----:B------:R-:W-:Y:S02]  /*2320*/  FMNMX.FTZ R3, R142, R3, !PT ;  /* 0x000000038e037209 */ /* 0x000fe40007810000 */
[----:B------:R-:W-:Y:S02]  /*2330*/  ISETP.GT.AND P6, PT, R6, 0x79, PT ;  /* 0x000000790600780c */ /* 0x000fe40003fc4270 */
[----:B------:R-:W-:Y:S02]  /*2340*/  FMNMX.FTZ R3, R144, R3, !PT ;  /* 0x0000000390037209 */ /* 0x000fe40007810000 */
[----:B------:R-:W-:Y:S02]  /*2350*/  FSEL R146, R87, -INF , P6 ;  /* 0xff80000057927808 */ /* 0x000fe40003000000 */
[----:B------:R-:W-:Y:S02]  /*2360*/  P2R R15, PR, RZ, 0x1 ;  /* 0x00000001ff0f7803 */ /* 0x000fe40000000000 */
[----:B------:R-:W-:Y:S01]  /*2370*/  FMNMX.FTZ R7, R146, R3, !PT ;  /* 0x0000000392077209 */ /* 0x000fe20007810000 */
[----:B------:R-:W-:Y:S01]  /*2380*/  IMAD.U32 R3, RZ, RZ, UR6 ;  /* 0x00000006ff037e24 */ /* 0x000fe2000f8e00ff */
[----:B------:R-:W-:-:S02]  /*2390*/  ISETP.GT.AND P0, PT, R6, 0x59, PT ;  /* 0x000000590600780c */ /* 0x000fc40003f04270 */
[----:B------:R-:W-:Y:S01]  /*23a0*/  P2R R19, PR, RZ, 0x2 ;  /* 0x00000002ff137803 */ /* 0x000fe20000000000 */
[----:B------:R-:W0:Y:S01]  /*23b0*/  SHFL.BFLY PT, R10, R7, 0x2, 0x1f ;  /* 0x0c401f00070a7f89 */ /* 0x000e2200000e0000 */
[----:B------:R-:W-:Y:S02]  /*23c0*/  ISETP.GT.AND P1, PT, R6, 0x60, PT ;  /* 0x000000600600780c */ /* 0x000fe40003f24270 */
[----:B------:R-:W-:Y:S02]  /*23d0*/  FSEL R54, R69, -INF , P0 ;  /* 0xff80000045367808 */ /* 0x000fe40000000000 */
[----:B------:R-:W-:Y:S02]  /*23e0*/  FSEL R72, R72, -INF , P1 ;  /* 0xff80000048487808 */ /* 0x000fe40000800000 */
[----:B------:R-:W-:Y:S02]  /*23f0*/  ISETP.NE.AND P1, PT, R19, RZ, PT ;  /* 0x000000ff1300720c */ /* 0x000fe40003f25270 */
[----:B------:R-:W-:-:S02]  /*2400*/  P2R R13, PR, RZ, 0x4 ;  /* 0x00000004ff0d7803 */ /* 0x000fc40000000000 */
[----:B------:R-:W-:Y:S02]  /*2410*/  ISETP.NE.AND P0, PT, R15, RZ, PT ;  /* 0x000000ff0f00720c */ /* 0x000fe40003f05270 */
[----:B------:R-:W-:Y:S02]  /*2420*/  FSEL R50, R73, -INF , P1 ;  /* 0xff80000049327808 */ /* 0x000fe40000800000 */
[----:B------:R-:W-:Y:S02]  /*2430*/  FSEL R76, R76, -INF , P0 ;  /* 0xff8000004c4c7808 */ /* 0x000fe40000000000 */
[----:B------:R-:W-:Y:S02]  /*2440*/  FSEL R80, R80, -INF , P3 ;  /* 0xff80000050507808 */ /* 0x000fe40001800000 */
[----:B------:R-:W-:Y:S02]  /*2450*/  FSEL R86, R81, -INF , P4 ;  /* 0xff80000051567808 */ /* 0x000fe40002000000 */
[----:B------:R-:W-:-:S02]  /*2460*/  FSEL R84, R84, -INF , P5 ;  /* 0xff80000054547808 */ /* 0x000fc40002800000 */
[----:B------:R-:W-:Y:S02]  /*2470*/  ISETP.NE.AND P1, PT, R21, RZ, PT ;  /* 0x000000ff1500720c */ /* 0x000fe40003f25270 */
[----:B0-----:R-:W-:Y:S02]  /*2480*/  FMNMX.FTZ R9, R7, R10, !PT ;  /* 0x0000000a07097209 */ /* 0x001fe40007810000 */
[----:B------:R-:W-:Y:S02]  /*2490*/  FMNMX.FTZ R7, R24, R25, !PT ;  /* 0x0000001918077209 */ /* 0x000fe40007810000 */
[----:B------:R-:W-:Y:S01]  /*24a0*/  ISETP.NE.AND P0, PT, R23, RZ, PT ;  /* 0x000000ff1700720c */ /* 0x000fe20003f05270 */
[----:B------:R-:W0:Y:S01]  /*24b0*/  SHFL.BFLY PT, R10, R9, 0x1, 0x1f ;  /* 0x0c201f00090a7f89 */ /* 0x000e2200000e0000 */
[----:B------:R-:W-:-:S04]  /*24c0*/  FMNMX.FTZ R7, R28, R7, !PT ;  /* 0x000000071c077209 */ /* 0x000fc80007810000 */
[----:B------:R-:W-:-:S04]  /*24d0*/  FMNMX.FTZ R7, R8, R7, !PT ;  /* 0x0000000708077209 */ /* 0x000fc80007810000 */
[----:B------:R-:W-:-:S04]  /*24e0*/  FMNMX.FTZ R7, R32, R7, !PT ;  /* 0x0000000720077209 */ /* 0x000fc80007810000 */
[----:B------:R-:W-:-:S04]  /*24f0*/  FMNMX.FTZ R7, R12, R7, !PT ;  /* 0x000000070c077209 */ /* 0x000fc80007810000 */
[----:B------:R-:W-:-:S04]  /*2500*/  FMNMX.FTZ R7, R36, R7, !PT ;  /* 0x0000000724077209 */ /* 0x000fc80007810000 */
[----:B------:R-:W-:Y:S02]  /*2510*/  FMNMX.FTZ R7, R14, R7, !PT ;  /* 0x000000070e077209 */ /* 0x000fe40007810000 */
[----:B0-----:R-:W-:Y:S02]  /*2520*/  FMNMX.FTZ R10, R9, R10, !PT ;  /* 0x0000000a090a7209 */ /* 0x001fe40007810000 */
[----:B------:R-:W-:Y:S02]  /*2530*/  FMNMX.FTZ R7, R40, R7, !PT ;  /* 0x0000000728077209 */ /* 0x000fe40007810000 */
[C---:B------:R-:W-:Y:S01]  /*2540*/  FSETP.NEU.FTZ.AND P2, PT, R10.reuse, -INF , PT ;  /* 0xff8000000a00780b */ /* 0x040fe20003f5d000 */
[----:B------:R-:W-:Y:S01]  /*2550*/  FMUL.FTZ R11, R10, R3 ;  /* 0x000000030a0b7220 */ /* 0x000fe20000410000 */
[----:B------:R-:W-:-:S04]  /*2560*/  FMNMX.FTZ R7, R18, R7, !PT ;  /* 0x0000000712077209 */ /* 0x000fc80007810000 */
[----:B------:R-:W-:Y:S02]  /*2570*/  FMNMX.FTZ R7, R44, R7, !PT ;  /* 0x000000072c077209 */ /* 0x000fe40007810000 */
[----:B------:R-:W-:Y:S02]  /*2580*/  FSEL R11, R11, RZ, P2 ;  /* 0x000000ff0b0b7208 */ /* 0x000fe40001000000 */
[----:B------:R-:W-:Y:S02]  /*2590*/  FMNMX.FTZ R7, R20, R7, !PT ;  /* 0x0000000714077209 */ /* 0x000fe40007810000 */
[----:B------:R-:W-:Y:S01]  /*25a0*/  ISETP.NE.AND P2, PT, R13, RZ, PT ;  /* 0x000000ff0d00720c */ /* 0x000fe20003f45270 */
[--C-:B------:R-:W-:Y:S01]  /*25b0*/  FFMA.FTZ R181, R88, R3, -R11.reuse ;  /* 0x0000000358b57223 */ /* 0x100fe2000001080b */
[----:B------:R-:W-:Y:S01]  /*25c0*/  FMNMX.FTZ R7, R48, R7, !PT ;  /* 0x0000000730077209 */ /* 0x000fe20007810000 */
[-CC-:B------:R-:W-:Y:S01]  /*25d0*/  FFMA.FTZ R42, R27, R3.reuse, -R11.reuse ;  /* 0x000000031b2a7223 */ /* 0x180fe2000001080b */
[----:B------:R-:W-:Y:S01]  /*25e0*/  FSEL R82, R77, -INF , P2 ;  /* 0xff8000004d527808 */ /* 0x000fe20001000000 */
[--C-:B------:R-:W-:Y:S01]  /*25f0*/  FFMA.FTZ R183, R90, R3, -R11.reuse ;  /* 0x000000035ab77223 */ /* 0x100fe2000001080b */
[----:B------:R-:W-:Y:S01]  /*2600*/  FMNMX.FTZ R7, R22, R7, !PT ;  /* 0x0000000716077209 */ /* 0x000fe20007810000 */
[----:B------:R-:W-:Y:S01]  /*2610*/  MUFU.EX2 R181, R181 ;  /* 0x000000b500b57308 */ /* 0x000fe20000000800 */
[----:B------:R-:W-:Y:S01]  /*2620*/  FSEL R88, R85, -INF , P6 ;  /* 0xff80000055587808 */ /* 0x000fe20003000000 */
[--C-:B------:R-:W-:Y:S01]  /*2630*/  FFMA.FTZ R46, R92, R3, -R11.reuse ;  /* 0x000000035c2e7223 */ /* 0x100fe2000001080b */
[----:B------:R-:W-:Y:S01]  /*2640*/  FMNMX.FTZ R7, R52, R7, !PT ;  /* 0x0000000734077209 */ /* 0x000fe20007810000 */
[-CC-:B------:R-:W-:Y:S01]  /*2650*/  FFMA.FTZ R177, R94, R3.reuse, -R11.reuse ;  /* 0x000000035eb17223 */ /* 0x180fe2000001080b */
[-CC-:B------:R-:W-:Y:S01]  /*2660*/  FFMA.FTZ R58, R96, R3.reuse, -R11.reuse ;  /* 0x00000003603a7223 */ /* 0x180fe2000001080b */
[--C-:B------:R-:W-:Y:S01]  /*2670*/  FFMA.FTZ R179, R98, R3, -R11.reuse ;  /* 0x0000000362b37223 */ /* 0x100fe2000001080b */
[----:B------:R-:W-:Y:S01]  /*2680*/  FMNMX.FTZ R7, R26, R7, !PT ;  /* 0x000000071a077209 */ /* 0x000fe20007810000 */
[----:B------:R-:W0:Y:S01]  /*2690*/  MUFU.EX2 R42, R42 ;  /* 0x0000002a002a7308 */ /* 0x000e220000000800 */
[-CC-:B------:R-:W-:Y:S01]  /*26a0*/  FFMA.FTZ R62, R100, R3.reuse, -R11.reuse ;  /* 0x00000003643e7223 */ /* 0x180fe2000001080b */
[--C-:B------:R-:W-:Y:S01]  /*26b0*/  FFMA.FTZ R173, R102, R3, -R11.reuse ;  /* 0x0000000366ad7223 */ /* 0x100fe2000001080b */
[----:B------:R-:W-:Y:S01]  /*26c0*/  FMNMX.FTZ R7, R56, R7, !PT ;  /* 0x0000000738077209 */ /* 0x000fe20007810000 */
[-CC-:B------:R-:W-:Y:S01]  /*26d0*/  FFMA.FTZ R66, R104, R3.reuse, -R11.reuse ;  /* 0x0000000368427223 */ /* 0x180fe2000001080b */
[-CC-:B------:R-:W-:Y:S01]  /*26e0*/  FFMA.FTZ R175, R106, R3.reuse, -R11.reuse ;  /* 0x000000036aaf7223 */ /* 0x180fe2000001080b */
[--C-:B------:R-:W-:Y:S01]  /*26f0*/  FFMA.FTZ R70, R108, R3, -R11.reuse ;  /* 0x000000036c467223 */ /* 0x100fe2000001080b */
[----:B------:R-:W-:Y:S01]  /*2700*/  FMNMX.FTZ R7, R30, R7, !PT ;  /* 0x000000071e077209 */ /* 0x000fe20007810000 */
[----:B------:R-:W1:Y:S01]  /*2710*/  MUFU.EX2 R183, R183 ;  /* 0x000000b700b77308 */ /* 0x000e620000000800 */
[-CC-:B------:R-:W-:Y:S01]  /*2720*/  FFMA.FTZ R169, R110, R3.reuse, -R11.reuse ;  /* 0x000000036ea97223 */ /* 0x180fe2000001080b */
[--C-:B------:R-:W-:Y:S01]  /*2730*/  FFMA.FTZ R74, R112, R3, -R11.reuse ;  /* 0x00000003704a7223 */ /* 0x100fe2000001080b */
[----:B------:R-:W-:Y:S01]  /*2740*/  FMNMX.FTZ R7, R60, R7, !PT ;  /* 0x000000073c077209 */ /* 0x000fe20007810000 */
[-CC-:B------:R-:W-:Y:S01]  /*2750*/  FFMA.FTZ R171, R114, R3.reuse, -R11.reuse ;  /* 0x0000000372ab7223 */ /* 0x180fe2000001080b */
[-CC-:B------:R-:W-:Y:S01]  /*2760*/  FFMA.FTZ R116, R116, R3.reuse, -R11.reuse ;  /* 0x0000000374747223 */ /* 0x180fe2000001080b */
[--C-:B------:R-:W-:Y:S01]  /*2770*/  FFMA.FTZ R118, R118, R3, -R11.reuse ;  /* 0x0000000376767223 */ /* 0x100fe2000001080b */
[----:B------:R-:W-:Y:S01]  /*2780*/  FMNMX.FTZ R7, R34, R7, !PT ;  /* 0x0000000722077209 */ /* 0x000fe20007810000 */
[----:B------:R-:W2:Y:S01]  /*2790*/  MUFU.EX2 R46, R46 ;  /* 0x0000002e002e7308 */ /* 0x000ea20000000800 */
[-CC-:B------:R-:W-:Y:S01]  /*27a0*/  FFMA.FTZ R120, R120, R3.reuse, -R11.reuse ;  /* 0x0000000378787223 */ /* 0x180fe2000001080b */
[--C-:B------:R-:W-:Y:S01]  /*27b0*/  FFMA.FTZ R122, R122, R3, -R11.reuse ;  /* 0x000000037a7a7223 */ /* 0x100fe2000001080b */
[----:B------:R-:W-:Y:S01]  /*27c0*/  FMNMX.FTZ R7, R64, R7, !PT ;  /* 0x0000000740077209 */ /* 0x000fe20007810000 */
[-CC-:B------:R-:W-:Y:S01]  /*27d0*/  FFMA.FTZ R124, R124, R3.reuse, -R11.reuse ;  /* 0x000000037c7c7223 */ /* 0x180fe2000001080b */
[-CC-:B------:R-:W-:Y:S01]  /*27e0*/  FFMA.FTZ R126, R126, R3.reuse, -R11.reuse ;  /* 0x000000037e7e7223 */ /* 0x180fe2000001080b */
[--C-:B------:R-:W-:Y:S01]  /*27f0*/  FFMA.FTZ R128, R128, R3, -R11.reuse ;  /* 0x0000000380807223 */ /* 0x100fe2000001080b */
[----:B------:R-:W-:Y:S01]  /*2800*/  FMNMX.FTZ R7, R38, R7, !PT ;  /* 0x0000000726077209 */ /* 0x000fe20007810000 */
[----:B------:R-:W3:Y:S01]  /*2810*/  MUFU.EX2 R177, R177 ;  /* 0x000000b100b17308 */ /* 0x000ee20000000800 */
[-CC-:B------:R-:W-:Y:S01]  /*2820*/  FFMA.FTZ R130, R130, R3.reuse, -R11.reuse ;  /* 0x0000000382827223 */ /* 0x180fe2000001080b */
[--C-:B------:R-:W-:Y:S01]  /*2830*/  FFMA.FTZ R132, R132, R3, -R11.reuse ;  /* 0x0000000384847223 */ /* 0x100fe2000001080b */
[----:B------:R-:W-:Y:S01]  /*2840*/  FMNMX.FTZ R7, R68, R7, !PT ;  /* 0x0000000744077209 */ /* 0x000fe20007810000 */
[-CC-:B------:R-:W-:Y:S01]  /*2850*/  FFMA.FTZ R134, R134, R3.reuse, -R11.reuse ;  /* 0x0000000386867223 */ /* 0x180fe2000001080b */
        /* <DEDUP_REMOVED lines=8> */
[----:B------:R-:W-:Y:S01]  /*28e0*/  FFMA.FTZ R146, R146, R3, -R11 ;  /* 0x0000000392927223 */ /* 0x000fe2000001080b */
[----:B------:R-:W4:Y:S01]  /*28f0*/  MUFU.EX2 R58, R58 ;  /* 0x0000003a003a7308 */ /* 0x000f220000000800 */
[----:B------:R-:W-:Y:S01]  /*2900*/  FMNMX.FTZ R7, R50, R7, !PT ;  /* 0x0000000732077209 */ /* 0x000fe20007810000 */
[--C-:B------:R-:W-:Y:S01]  /*2910*/  IMAD.MOV.U32 R114, RZ, RZ, R151.reuse ;  /* 0x000000ffff727224 */ /* 0x100fe200078e0097 */
[----:B------:R-:W-:Y:S01]  /*2920*/  MOV R110, R151 ;  /* 0x00000097006e7202 */ /* 0x000fe20000000f00 */
[--C-:B------:R-:W-:Y:S01]  /*2930*/  IMAD.MOV.U32 R112, RZ, RZ, R151.reuse ;  /* 0x000000ffff707224 */ /* 0x100fe200078e0097 */
[----:B------:R-:W-:Y:S01]  /*2940*/  FMNMX.FTZ R7, R76, R7, !PT ;  /* 0x000000074c077209 */ /* 0x000fe20007810000 */
[--C-:B------:R-:W-:Y:S01]  /*2950*/  IMAD.MOV.U32 R108, RZ, RZ, R151.reuse ;  /* 0x000000ffff6c7224 */ /* 0x100fe200078e0097 */
[----:B------:R-:W-:Y:S01]  /*2960*/  MOV R96, R151 ;  /* 0x0000009700607202 */ /* 0x000fe20000000f00 */
[----:B------:R-:W5:Y:S01]  /*2970*/  MUFU.EX2 R179, R179 ;  /* 0x000000b300b37308 */ /* 0x000f620000000800 */
[----:B------:R-:W-:Y:S01]  /*2980*/  FMNMX.FTZ R7, R82, R7, !PT ;  /* 0x0000000752077209 */ /* 0x000fe20007810000 */
[----:B------:R-:W-:-:S02]  /*2990*/  IMAD.MOV.U32 R106, RZ, RZ, R151 ;  /* 0x000000ffff6a7224 */ /* 0x000fc400078e0097 */
[--C-:B------:R-:W-:Y:S01]  /*29a0*/  IMAD.MOV.U32 R104, RZ, RZ, R151.reuse ;  /* 0x000000ffff687224 */ /* 0x100fe200078e0097 */
[----:B------:R-:W-:Y:S01]  /*29b0*/  FMNMX.FTZ R7, R80, R7, !PT ;  /* 0x0000000750077209 */ /* 0x000fe20007810000 */
[--C-:B------:R-:W-:Y:S02]  /*29c0*/  IMAD.MOV.U32 R102, RZ, RZ, R151.reuse ;  /* 0x000000ffff667224 */ /* 0x100fe400078e0097 */
[----:B------:R-:W-:Y:S01]  /*29d0*/  MUFU.EX2 R62, R62 ;  /* 0x0000003e003e7308 */ /* 0x000fe20000000800 */
[----:B------:R-:W-:Y:S01]  /*29e0*/  FMNMX.FTZ R7, R86, R7, !PT ;  /* 0x0000000756077209 */ /* 0x000fe20007810000 */
[--C-:B------:R-:W-:Y:S02]  /*29f0*/  IMAD.MOV.U32 R100, RZ, RZ, R151.reuse ;  /* 0x000000ffff647224 */ /* 0x100fe400078e0097 */
[--C-:B------:R-:W-:Y:S01]  /*2a00*/  IMAD.MOV.U32 R98, RZ, RZ, R151.reuse ;  /* 0x000000ffff627224 */ /* 0x100fe200078e0097 */
[----:B------:R-:W-:Y:S01]  /*2a10*/  FMNMX.FTZ R7, R84, R7, !PT ;  /* 0x0000000754077209 */ /* 0x000fe20007810000 */
[----:B------:R-:W-:-:S02]  /*2a20*/  IMAD.MOV.U32 R94, RZ, RZ, R151 ;  /* 0x000000ffff5e7224 */ /* 0x000fc400078e0097 */
[----:B------:R-:W-:Y:S01]  /*2a30*/  MUFU.EX2 R173, R173 ;  /* 0x000000ad00ad7308 */ /* 0x000fe20000000800 */
[----:B------:R-:W-:Y:S01]  /*2a40*/  FMNMX.FTZ R7, R88, R7, !PT ;  /* 0x0000000758077209 */ /* 0x000fe20007810000 */
[--C-:B------:R-:W-:Y:S02]  /*2a50*/  IMAD.MOV.U32 R92, RZ, RZ, R151.reuse ;  /* 0x000000ffff5c7224 */ /* 0x100fe400078e0097 */
[----:B------:R-:W-:Y:S02]  /*2a60*/  IMAD.MOV.U32 R90, RZ, RZ, R151 ;  /* 0x000000ffff5a7224 */ /* 0x000fe400078e0097 */
[----:B------:R-:W0:Y:S02]  /*2a70*/  SHFL.BFLY PT, R6, R7, 0x2, 0x1f ;  /* 0x0c401f0007067f89 */ /* 0x000e2400000e0000 */
[----:B------:R-:W-:Y:S08]  /*2a80*/  MUFU.EX2 R66, R66 ;  /* 0x0000004200427308 */ /* 0x000ff00000000800 */
[----:B------:R-:W-:Y:S08]  /*2a90*/  MUFU.EX2 R175, R175 ;  /* 0x000000af00af7308 */ /* 0x000ff00000000800 */
[----:B------:R-:W-:Y:S01]  /*2aa0*/  MUFU.EX2 R70, R70 ;  /* 0x0000004600467308 */ /* 0x000fe20000000800 */
[----:B0-----:R-:W-:-:S07]  /*2ab0*/  FMNMX.FTZ R9, R7, R6, !PT ;  /* 0x0000000607097209 */ /* 0x001fce0007810000 */
[----:B------:R-:W-:Y:S01]  /*2ac0*/  MUFU.EX2 R169, R169 ;  /* 0x000000a900a97308 */ /* 0x000fe20000000800 */
[----:B------:R-:W0:Y:S07]  /*2ad0*/  SHFL.BFLY PT, R6, R9, 0x1, 0x1f ;  /* 0x0c201f0009067f89 */ /* 0x000e2e00000e0000 */
[----:B------:R-:W-:Y:S08]  /*2ae0*/  MUFU.EX2 R74, R74 ;  /* 0x0000004a004a7308 */ /* 0x000ff00000000800 */
[----:B------:R-:W-:Y:S08]  /*2af0*/  MUFU.EX2 R171, R171 ;  /* 0x000000ab00ab7308 */ /* 0x000ff00000000800 */
[----:B------:R-:W-:Y:S01]  /*2b00*/  MUFU.EX2 R116, R116 ;  /* 0x0000007400747308 */ /* 0x000fe20000000800 */
[----:B0-----:R-:W-:-:S04]  /*2b10*/  FMNMX.FTZ R6, R9, R6, !PT ;  /* 0x0000000609067209 */ /* 0x001fc80007810000 */
[C---:B------:R-:W-:Y:S01]  /*2b20*/  FSETP.NEU.FTZ.AND P2, PT, R6.reuse, -INF , PT ;  /* 0xff8000000600780b */ /* 0x040fe20003f5d000 */
[----:B------:R-:W-:Y:S02]  /*2b30*/  FMUL.FTZ R7, R6, R3 ;  /* 0x0000000306077220 */ /* 0x000fe40000410000 */
[----:B------:R-:W-:Y:S03]  /*2b40*/  MUFU.EX2 R118, R118 ;  /* 0x0000007600767308 */ /* 0x000fe60000000800 */
[----:B------:R-:W-:-:S05]  /*2b50*/  FSEL R9, R7, RZ, P2 ;  /* 0x000000ff07097208 */ /* 0x000fca0001000000 */
[----:B------:R-:W-:Y:S01]  /*2b60*/  MUFU.EX2 R153, R120 ;  /* 0x0000007800997308 */ /* 0x000fe20000000800 */
[-CC-:B------:R-:W-:Y:S01]  /*2b70*/  FFMA.FTZ R8, R8, R3.reuse, -R9.reuse ;  /* 0x0000000308087223 */ /* 0x180fe20000010809 */
[-CC-:B------:R-:W-:Y:S01]  /*2b80*/  FFMA.FTZ R24, R24, R3.reuse, -R9.reuse ;  /* 0x0000000318187223 */ /* 0x180fe20000010809 */
[-CC-:B------:R-:W-:Y:S01]  /*2b90*/  FFMA.FTZ R25, R25, R3.reuse, -R9.reuse ;  /* 0x0000000319197223 */ /* 0x180fe20000010809 */
[-CC-:B------:R-:W-:Y:S01]  /*2ba0*/  FFMA.FTZ R28, R28, R3.reuse, -R9.reuse ;  /* 0x000000031c1c7223 */ /* 0x180fe20000010809 */
[-CC-:B------:R-:W-:Y:S01]  /*2bb0*/  FFMA.FTZ R32, R32, R3.reuse, -R9.reuse ;  /* 0x0000000320207223 */ /* 0x180fe20000010809 */
[-CC-:B------:R-:W-:Y:S01]  /*2bc0*/  FFMA.FTZ R12, R12, R3.reuse, -R9.reuse ;  /* 0x000000030c0c7223 */ /* 0x180fe20000010809 */
[-CC-:B------:R-:W-:Y:S01]  /*2bd0*/  FFMA.FTZ R36, R36, R3.reuse, -R9.reuse ;  /* 0x0000000324247223 */ /* 0x180fe20000010809 */
[----:B------:R0:W-:Y:S01]  /*2be0*/  MUFU.EX2 R11, R8 ;  /* 0x00000008000b7308 */ /* 0x0001e20000000800 */
[-CC-:B------:R-:W-:Y:S01]  /*2bf0*/  FFMA.FTZ R14, R14, R3.reuse, -R9.reuse ;  /* 0x000000030e0e7223 */ /* 0x180fe20000010809 */
[-CC-:B------:R-:W-:Y:S01]  /*2c00*/  FFMA.FTZ R40, R40, R3.reuse, -R9.reuse ;  /* 0x0000000328287223 */ /* 0x180fe20000010809 */
[-CC-:B------:R-:W-:Y:S01]  /*2c10*/  FFMA.FTZ R18, R18, R3.reuse, -R9.reuse ;  /* 0x0000000312127223 */ /* 0x180fe20000010809 */
[-CC-:B------:R-:W-:Y:S01]  /*2c20*/  FFMA.FTZ R44, R44, R3.reuse, -R9.reuse ;  /* 0x000000032c2c7223 */ /* 0x180fe20000010809 */
[-CC-:B------:R-:W-:Y:S01]  /*2c30*/  FFMA.FTZ R20, R20, R3.reuse, -R9.reuse ;  /* 0x0000000314147223 */ /* 0x180fe20000010809 */
[-CC-:B------:R-:W-:Y:S01]  /*2c40*/  FFMA.FTZ R48, R48, R3.reuse, -R9.reuse ;  /* 0x0000000330307223 */ /* 0x180fe20000010809 */
[-CC-:B------:R-:W-:Y:S01]  /*2c50*/  FFMA.FTZ R22, R22, R3.reuse, -R9.reuse ;  /* 0x0000000316167223 */ /* 0x180fe20000010809 */
[----:B------:R-:W-:Y:S01]  /*2c60*/  MUFU.EX2 R24, R24 ;  /* 0x0000001800187308 */ /* 0x000fe20000000800 */
[----:B0-----:R-:W-:Y:S01]  /*2c70*/  FADD.FTZ R8, R181, R42 ;  /* 0x0000002ab5087221 */ /* 0x001fe20000010000 */
[-CC-:B------:R-:W-:Y:S01]  /*2c80*/  FFMA.FTZ R52, R52, R3.reuse, -R9.reuse ;  /* 0x0000000334347223 */ /* 0x180fe20000010809 */
[-CC-:B------:R-:W-:Y:S01]  /*2c90*/  FFMA.FTZ R26, R26, R3.reuse, -R9.reuse ;  /* 0x000000031a1a7223 */ /* 0x180fe20000010809 */
[-CC-:B------:R-:W-:Y:S01]  /*2ca0*/  FFMA.FTZ R56, R56, R3.reuse, -R9.reuse ;  /* 0x0000000338387223 */ /* 0x180fe20000010809 */
[----:B-1----:R-:W-:Y:S01]  /*2cb0*/  FADD.FTZ R7, R183, R8 ;  /* 0x00000008b7077221 */ /* 0x002fe20000010000 */
[-CC-:B------:R-:W-:Y:S01]  /*2cc0*/  FFMA.FTZ R30, R30, R3.reuse, -R9.reuse ;  /* 0x000000031e1e7223 */ /* 0x180fe20000010809 */
[-C--:B------:R-:W-:Y:S01]  /*2cd0*/  FFMA.FTZ R60, R60, R3.reuse, -R9 ;  /* 0x000000033c3c7223 */ /* 0x080fe20000010809 */
[----:B------:R-:W0:Y:S01]  /*2ce0*/  MUFU.EX2 R25, R25 ;  /* 0x0000001900197308 */ /* 0x000e220000000800 */
[----:B--2---:R-:W-:Y:S01]  /*2cf0*/  FADD.FTZ R8, R46, R7 ;  /* 0x000000072e087221 */ /* 0x004fe20000010000 */
[-CC-:B------:R-:W-:Y:S01]  /*2d00*/  FFMA.FTZ R34, R34, R3.reuse, -R9.reuse ;  /* 0x0000000322227223 */ /* 0x180fe20000010809 */
[-CC-:B------:R-:W-:Y:S01]  /*2d10*/  FFMA.FTZ R64, R64, R3.reuse, -R9.reuse ;  /* 0x0000000340407223 */ /* 0x180fe20000010809 */
[-CC-:B------:R-:W-:Y:S01]  /*2d20*/  FFMA.FTZ R38, R38, R3.reuse, -R9.reuse ;  /* 0x0000000326267223 */ /* 0x180fe20000010809 */
[----:B---3--:R-:W-:Y:S01]  /*2d30*/  FADD.FTZ R7, R177, R8 ;  /* 0x00000008b1077221 */ /* 0x008fe20000010000 */
[-CC-:B------:R-:W-:Y:S01]  /*2d40*/  FFMA.FTZ R68, R68, R3.reuse, -R9.reuse ;  /* 0x0000000344447223 */ /* 0x180fe20000010809 */
[-C--:B------:R-:W-:Y:S01]  /*2d50*/  FFMA.FTZ R54, R54, R3.reuse, -R9 ;  /* 0x0000000336367223 */ /* 0x080fe20000010809 */
[----:B------:R-:W1:Y:S01]  /*2d60*/  MUFU.EX2 R28, R28 ;  /* 0x0000001c001c7308 */ /* 0x000e620000000800 */
[----:B----4-:R-:W-:Y:S01]  /*2d70*/  FADD.FTZ R8, R58, R7 ;  /* 0x000000073a087221 */ /* 0x010fe20000010000 */
[-CC-:B------:R-:W-:Y:S01]  /*2d80*/  FFMA.FTZ R72, R72, R3.reuse, -R9.reuse ;  /* 0x0000000348487223 */ /* 0x180fe20000010809 */
[-CC-:B------:R-:W-:Y:S01]  /*2d90*/  FFMA.FTZ R50, R50, R3.reuse, -R9.reuse ;  /* 0x0000000332327223 */ /* 0x180fe20000010809 */
[-CC-:B------:R-:W-:Y:S01]  /*2da0*/  FFMA.FTZ R76, R76, R3.reuse, -R9.reuse ;  /* 0x000000034c4c7223 */ /* 0x180fe20000010809 */
[----:B-----5:R-:W-:Y:S01]  /*2db0*/  FADD.FTZ R31, R179, R8 ;  /* 0x00000008b31f7221 */ /* 0x020fe20000010000 */
[-CC-:B------:R-:W-:Y:S01]  /*2dc0*/  FFMA.FTZ R82, R82, R3.reuse, -R9.reuse ;  /* 0x0000000352527223 */ /* 0x180fe20000010809 */
[-C--:B------:R-:W-:Y:S01]  /*2dd0*/  FFMA.FTZ R80, R80, R3.reuse, -R9 ;  /* 0x0000000350507223 */ /* 0x080fe20000010809 */
[----:B------:R-:W2:Y:S01]  /*2de0*/  MUFU.EX2 R32, R32 ;  /* 0x0000002000207308 */ /* 0x000ea20000000800 */
[----:B0-----:R-:W-:Y:S01]  /*2df0*/  FADD.FTZ R7, R24, R25 ;  /* 0x0000001918077221 */ /* 0x001fe20000010000 */
[-CC-:B------:R-:W-:Y:S01]  /*2e00*/  FFMA.FTZ R86, R86, R3.reuse, -R9.reuse ;  /* 0x0000000356567223 */ /* 0x180fe20000010809 */
[-CC-:B------:R-:W-:Y:S01]  /*2e10*/  FFMA.FTZ R84, R84, R3.reuse, -R9.reuse ;  /* 0x0000000354547223 */ /* 0x180fe20000010809 */
[----:B------:R-:W-:Y:S01]  /*2e20*/  FFMA.FTZ R88, R88, R3, -R9 ;  /* 0x0000000358587223 */ /* 0x000fe20000010809 */
[----:B------:R-:W-:Y:S01]  /*2e30*/  F2FP.F16.F32.PACK_AB R181, R42, R181 ;  /* 0x000000b52ab5723e */ /* 0x000fe200000000ff */
[----:B------:R-:W-:Y:S01]  /*2e40*/  IMAD.MOV.U32 R120, RZ, RZ, R151 ;  /* 0x000000ffff787224 */ /* 0x000fe200078e0097 */
[----:B------:R-:W-:Y:S01]  /*2e50*/  F2FP.F16.F32.PACK_AB R183, R46, R183 ;  /* 0x000000b72eb7723e */ /* 0x000fe200000000ff */
[----:B------:R0:W3:Y:S01]  /*2e60*/  MUFU.EX2 R13, R12 ;  /* 0x0000000c000d7308 */ /* 0x0000e20000000800 */
[----:B-1----:R-:W-:Y:S01]  /*2e70*/  FADD.FTZ R8, R28, R7 ;  /* 0x000000071c087221 */ /* 0x002fe20000010000 */
[----:B------:R-:W-:-:S02]  /*2e80*/  F2FP.F16.F32.PACK_AB R182, R11, R28 ;  /* 0x0000001c0bb6723e */ /* 0x000fc400000000ff */
[----:B------:R-:W-:Y:S01]  /*2e90*/  F2FP.F16.F32.PACK_AB R177, R58, R177 ;  /* 0x000000b13ab1723e */ /* 0x000fe200000000ff */
[----:B------:R-:W-:Y:S01]  /*2ea0*/  FADD.FTZ R7, R11, R8 ;  /* 0x000000080b077221 */ /* 0x000fe20000010000 */
[C---:B------:R-:W-:Y:S02]  /*2eb0*/  F2FP.F16.F32.PACK_AB R179, R62.reuse, R179 ;  /* 0x000000b33eb3723e */ /* 0x040fe400000000ff */
[----:B------:R-:W1:Y:S01]  /*2ec0*/  MUFU.EX2 R36, R36 ;  /* 0x0000002400247308 */ /* 0x000e620000000800 */
[----:B0-----:R-:W-:Y:S01]  /*2ed0*/  FADD.FTZ R12, R62, R31 ;  /* 0x0000001f3e0c7221 */ /* 0x001fe20000010000 */
[----:B--2---:R-:W-:Y:S01]  /*2ee0*/  FADD.FTZ R8, R32, R7 ;  /* 0x0000000720087221 */ /* 0x004fe20000010000 */
[----:B------:R-:W-:Y:S02]  /*2ef0*/  F2FP.F16.F32.PACK_AB R180, R25, R24 ;  /* 0x0000001819b4723e */ /* 0x000fe400000000ff */
[----:B------:R-:W-:Y:S01]  /*2f00*/  FADD.FTZ R33, R173, R12 ;  /* 0x0000000cad217221 */ /* 0x000fe20000010000 */
[----:B------:R-:W-:-:S02]  /*2f10*/  F2FP.F16.F32.PACK_AB R173, R66, R173 ;  /* 0x000000ad42ad723e */ /* 0x000fc400000000ff */
[----:B------:R0:W2:Y:S01]  /*2f20*/  MUFU.EX2 R15, R14 ;  /* 0x0000000e000f7308 */ /* 0x0000a20000000800 */
[----:B------:R-:W-:Y:S01]  /*2f30*/  FADD.FTZ R12, R66, R33 ;  /* 0x00000021420c7221 */ /* 0x000fe20000010000 */
[C---:B---3--:R-:W-:Y:S01]  /*2f40*/  FADD.FTZ R7, R13.reuse, R8 ;  /* 0x000000080d077221 */ /* 0x048fe20000010000 */
[----:B------:R-:W-:Y:S02]  /*2f50*/  F2FP.F16.F32.PACK_AB R176, R13, R32 ;  /* 0x000000200db0723e */ /* 0x000fe400000000ff */
[----:B------:R-:W-:Y:S01]  /*2f60*/  FADD.FTZ R33, R175, R12 ;  /* 0x0000000caf217221 */ /* 0x000fe20000010000 */
[C---:B------:R-:W-:Y:S02]  /*2f70*/  F2FP.F16.F32.PACK_AB R175, R70.reuse, R175 ;  /* 0x000000af46af723e */ /* 0x040fe400000000ff */
[----:B------:R-:W3:Y:S01]  /*2f80*/  MUFU.EX2 R40, R40 ;  /* 0x0000002800287308 */ /* 0x000ee20000000800 */
[----:B0-----:R-:W-:Y:S02]  /*2f90*/  IMAD.U32 R14, RZ, RZ, UR36 ;  /* 0x00000024ff0e7e24 */ /* 0x001fe4000f8e00ff */
[----:B------:R-:W-:Y:S01]  /*2fa0*/  FADD.FTZ R12, R70, R33 ;  /* 0x00000021460c7221 */ /* 0x000fe20000010000 */
[----:B-1----:R-:W-:Y:S01]  /*2fb0*/  FADD.FTZ R8, R36, R7 ;  /* 0x0000000724087221 */ /* 0x002fe20000010000 */
[----:B------:R-:W-:-:S02]  /*2fc0*/  @!P1 VIADD R7, R14, 0x34840 ;  /* 0x000348400e079836 */ /* 0x000fc40000000000 */
[----:B------:R-:W-:Y:S01]  /*2fd0*/  FADD.FTZ R37, R169, R12 ;  /* 0x0000000ca9257221 */ /* 0x000fe20000010000 */
[C---:B------:R-:W-:Y:S01]  /*2fe0*/  F2FP.F16.F32.PACK_AB R169, R74.reuse, R169 ;  /* 0x000000a94aa9723e */ /* 0x040fe200000000ff */
[----:B------:R-:W0:Y:S01]  /*2ff0*/  MUFU.EX2 R19, R18 ;  /* 0x0000001200137308 */ /* 0x000e220000000800 */
[C---:B--2---:R-:W-:Y:S01]  /*3000*/  FADD.FTZ R35, R15.reuse, R8 ;  /* 0x000000080f237221 */ /* 0x044fe20000010000 */
[----:B------:R-:W-:Y:S01]  /*3010*/  FADD.FTZ R12, R74, R37 ;  /* 0x000000254a0c7221 */ /* 0x000fe20000010000 */
[----:B------:R-:W-:Y:S02]  /*3020*/  @!P1 PRMT R7, RZ, 0x654, R7 ;  /* 0x00000654ff079816 */ /* 0x000fe40000000007 */
[----:B------:R-:W-:Y:S02]  /*3030*/  F2FP.F16.F32.PACK_AB R178, R15, R36 ;  /* 0x000000240fb2723e */ /* 0x000fe400000000ff */
[----:B------:R0:W-:Y:S01]  /*3040*/  @!P1 SYNCS.ARRIVE.TRANS64.RED.A1T0 RZ, [R7+URZ], RZ ;  /* 0x000000ff07ff99a7 */ /* 0x0001e2000810043f */
[----:B------:R-:W1:Y:S01]  /*3050*/  MUFU.EX2 R44, R44 ;  /* 0x0000002c002c7308 */ /* 0x000e620000000800 */
[----:B---3--:R-:W-:Y:S01]  /*3060*/  FADD.FTZ R8, R40, R35 ;  /* 0x0000002328087221 */ /* 0x008fe20000010000 */
[----:B------:R-:W-:Y:S01]  /*3070*/  FADD.FTZ R35, R171, R12 ;  /* 0x0000000cab237221 */ /* 0x000fe20000010000 */
[----:B------:R-:W-:-:S03]  /*3080*/  F2FP.F16.F32.PACK_AB R171, R116, R171 ;  /* 0x000000ab74ab723e */ /* 0x000fc600000000ff */
[----:B------:R-:W-:Y:S01]  /*3090*/  FADD.FTZ R35, R116, R35 ;  /* 0x0000002374237221 */ /* 0x000fe20000010000 */
[----:B------:R-:W-:Y:S01]  /*30a0*/  IMAD.MOV.U32 R116, RZ, RZ, R151 ;  /* 0x000000ffff747224 */ /* 0x000fe200078e0097 */
[----:B------:R-:W2:Y:S01]  /*30b0*/  MUFU.EX2 R21, R20 ;  /* 0x0000001400157308 */ /* 0x000ea20000000800 */
[C---:B0-----:R-:W-:Y:S01]  /*30c0*/  FADD.FTZ R7, R19.reuse, R8 ;  /* 0x0000000813077221 */ /* 0x041fe20000010000 */
[----:B------:R-:W-:Y:S01]  /*30d0*/  FADD.FTZ R12, R118, R35 ;  /* 0x00000023760c7221 */ /* 0x000fe20000010000 */
[----:B------:R-:W-:-:S03]  /*30e0*/  F2FP.F16.F32.PACK_AB R172, R19, R40 ;  /* 0x0000002813ac723e */ /* 0x000fc600000000ff */
[C---:B------:R-:W-:Y:S01]  /*30f0*/  FADD.FTZ R37, R153.reuse, R12 ;  /* 0x0000000c99257221 */ /* 0x040fe20000010000 */
[----:B------:R-:W-:Y:S01]  /*3100*/  F2FP.F16.F32.PACK_AB R153, R153, R118 ;  /* 0x000000769999723e */ /* 0x000fe200000000ff */
[----:B------:R-:W0:Y:S01]  /*3110*/  MUFU.EX2 R48, R48 ;  /* 0x0000003000307308 */ /* 0x000e220000000800 */
[----:B-1----:R-:W-:Y:S01]  /*3120*/  FADD.FTZ R8, R44, R7 ;  /* 0x000000072c087221 */ /* 0x002fe20000010000 */
[----:B------:R-:W-:-:S06]  /*3130*/  IMAD.MOV.U32 R118, RZ, RZ, R151 ;  /* 0x000000ffff767224 */ /* 0x000fcc00078e0097 */
[----:B------:R-:W1:Y:S01]  /*3140*/  MUFU.EX2 R122, R122 ;  /* 0x0000007a007a7308 */ /* 0x000e620000000800 */
[C---:B--2---:R-:W-:Y:S01]  /*3150*/  FADD.FTZ R7, R21.reuse, R8 ;  /* 0x0000000815077221 */ /* 0x044fe20000010000 */
[----:B------:R-:W-:-:S06]  /*3160*/  F2FP.F16.F32.PACK_AB R174, R21, R44 ;  /* 0x0000002c15ae723e */ /* 0x000fcc00000000ff */
[----:B------:R-:W2:Y:S01]  /*3170*/  MUFU.EX2 R23, R22 ;  /* 0x0000001600177308 */ /* 0x000ea20000000800 */
[----:B0-----:R-:W-:-:S07]  /*3180*/  FADD.FTZ R8, R48, R7 ;  /* 0x0000000730087221 */ /* 0x001fce0000010000 */
[----:B------:R0:W3:Y:S01]  /*3190*/  MUFU.EX2 R155, R124 ;  /* 0x0000007c009b7308 */ /* 0x0000e20000000800 */
[----:B-1----:R-:W-:-:S07]  /*31a0*/  FADD.FTZ R12, R122, R37 ;  /* 0x000000257a0c7221 */ /* 0x002fce0000010000 */
[----:B------:R-:W1:Y:S01]  /*31b0*/  MUFU.EX2 R52, R52 ;  /* 0x0000003400347308 */ /* 0x000e620000000800 */
[C---:B--2---:R-:W-:Y:S01]  /*31c0*/  FADD.FTZ R7, R23.reuse, R8 ;  /* 0x0000000817077221 */ /* 0x044fe20000010000 */
[----:B------:R-:W-:Y:S02]  /*31d0*/  F2FP.F16.F32.PACK_AB R168, R23, R48 ;  /* 0x0000003017a8723e */ /* 0x000fe400000000ff */
[----:B0-----:R-:W-:-:S04]  /*31e0*/  MOV R124, R151 ;  /* 0x00000097007c7202 */ /* 0x001fc80000000f00 */
[----:B------:R-:W0:Y:S01]  /*31f0*/  MUFU.EX2 R126, R126 ;  /* 0x0000007e007e7308 */ /* 0x000e220000000800 */
[C---:B---3--:R-:W-:Y:S01]  /*3200*/  FADD.FTZ R37, R155.reuse, R12 ;  /* 0x0000000c9b257221 */ /* 0x048fe20000010000 */
[----:B------:R-:W-:Y:S01]  /*3210*/  F2FP.F16.F32.PACK_AB R155, R155, R122 ;  /* 0x0000007a9b9b723e */ /* 0x000fe200000000ff */
[----:B------:R-:W-:-:S05]  /*3220*/  IMAD.MOV.U32 R122, RZ, RZ, R151 ;  /* 0x000000ffff7a7224 */ /* 0x000fca00078e0097 */
[----:B------:R-:W2:Y:S01]  /*3230*/  MUFU.EX2 R27, R26 ;  /* 0x0000001a001b7308 */ /* 0x000ea20000000800 */
[----:B-1----:R-:W-:-:S07]  /*3240*/  FADD.FTZ R8, R52, R7 ;  /* 0x0000000734087221 */ /* 0x002fce0000010000 */
[----:B------:R1:W3:Y:S01]  /*3250*/  MUFU.EX2 R157, R128 ;  /* 0x00000080009d7308 */ /* 0x0002e20000000800 */
[----:B0-----:R-:W-:-:S07]  /*3260*/  FADD.FTZ R12, R126, R37 ;  /* 0x000000257e0c7221 */ /* 0x001fce0000010000 */
[----:B------:R-:W0:Y:S01]  /*3270*/  MUFU.EX2 R56, R56 ;  /* 0x0000003800387308 */ /* 0x000e220000000800 */
[C---:B--2---:R-:W-:Y:S01]  /*3280*/  FADD.FTZ R7, R27.reuse, R8 ;  /* 0x000000081b077221 */ /* 0x044fe20000010000 */
[----:B------:R-:W-:Y:S01]  /*3290*/  F2FP.F16.F32.PACK_AB R170, R27, R52 ;  /* 0x000000341baa723e */ /* 0x000fe200000000ff */
[----:B-1----:R-:W-:-:S05]  /*32a0*/  IMAD.MOV.U32 R128, RZ, RZ, R151 ;  /* 0x000000ffff807224 */ /* 0x002fca00078e0097 */
[----:B------:R-:W1:Y:S01]  /*32b0*/  MUFU.EX2 R130, R130 ;  /* 0x0000008200827308 */ /* 0x000e620000000800 */
[C---:B---3--:R-:W-:Y:S01]  /*32c0*/  FADD.FTZ R37, R157.reuse, R12 ;  /* 0x0000000c9d257221 */ /* 0x048fe20000010000 */
[----:B------:R-:W-:Y:S01]  /*32d0*/  F2FP.F16.F32.PACK_AB R157, R157, R126 ;  /* 0x0000007e9d9d723e */ /* 0x000fe200000000ff */
[----:B------:R-:W-:-:S05]  /*32e0*/  IMAD.MOV.U32 R126, RZ, RZ, R151 ;  /* 0x000000ffff7e7224 */ /* 0x000fca00078e0097 */
[----:B------:R-:W2:Y:S01]  /*32f0*/  MUFU.EX2 R29, R30 ;  /* 0x0000001e001d7308 */ /* 0x000ea20000000800 */
[----:B0-----:R-:W-:-:S07]  /*3300*/  FADD.FTZ R8, R56, R7 ;  /* 0x0000000738087221 */ /* 0x001fce0000010000 */
[----:B------:R0:W3:Y:S01]  /*3310*/  MUFU.EX2 R159, R132 ;  /* 0x00000084009f7308 */ /* 0x0000e20000000800 */
[----:B-1----:R-:W-:-:S07]  /*3320*/  FADD.FTZ R12, R130, R37 ;  /* 0x00000025820c7221 */ /* 0x002fce0000010000 */
[----:B------:R-:W1:Y:S01]  /*3330*/  MUFU.EX2 R60, R60 ;  /* 0x0000003c003c7308 */ /* 0x000e620000000800 */
[C---:B--2---:R-:W-:Y:S01]  /*3340*/  FADD.FTZ R7, R29.reuse, R8 ;  /* 0x000000081d077221 */ /* 0x044fe20000010000 */
[----:B------:R-:W-:Y:S01]  /*3350*/  F2FP.F16.F32.PACK_AB R152, R29, R56 ;  /* 0x000000381d98723e */ /* 0x000fe200000000ff */
[----:B0-----:R-:W-:-:S05]  /*3360*/  IMAD.MOV.U32 R132, RZ, RZ, R151 ;  /* 0x000000ffff847224 */ /* 0x001fca00078e0097 */
        /* <DEDUP_REMOVED lines=26> */
[----:B------:R-:W-:-:S06]  /*3510*/  F2FP.F16.F32.PACK_AB R163, R163, R78 ;  /* 0x0000004ea3a3723e */ /* 0x000fcc00000000ff */
        /* <DEDUP_REMOVED lines=14> */
[----:B------:R-:W0:Y:S01]  /*3600*/  MUFU.EX2 R76, R76 ;  /* 0x0000004c004c7308 */ /* 0x000e220000000800 */
[----:B-1----:R-:W-:-:S07]  /*3610*/  FADD.FTZ R12, R144, R41 ;  /* 0x00000029900c7221 */ /* 0x002fce0000010000 */
[----:B------:R-:W1:Y:S01]  /*3620*/  MUFU.EX2 R37, R82 ;  /* 0x0000005200257308 */ /* 0x000e620000000800 */
[C---:B--2---:R-:W-:Y:S01]  /*3630*/  FADD.FTZ R41, R9.reuse, R8 ;  /* 0x0000000809297221 */ /* 0x044fe20000010000 */
[----:B------:R-:W-:Y:S01]  /*3640*/  F2FP.F16.F32.PACK_AB R160, R9, R72 ;  /* 0x0000004809a0723e */ /* 0x000fe200000000ff */
[----:B------:R-:W-:-:S05]  /*3650*/  IMAD.MOV.U32 R9, RZ, RZ, RZ ;  /* 0x000000ffff097224 */ /* 0x000fca00078e00ff */
[----:B------:R-:W2:Y:S01]  /*3660*/  MUFU.EX2 R80, R80 ;  /* 0x0000005000507308 */ /* 0x000ea20000000800 */
[----:B0-----:R-:W-:-:S07]  /*3670*/  FADD.FTZ R8, R76, R41 ;  /* 0x000000294c087221 */ /* 0x001fce0000010000 */
[----:B------:R-:W0:Y:S01]  /*3680*/  MUFU.EX2 R39, R86 ;  /* 0x0000005600277308 */ /* 0x000e220000000800 */
[C---:B-1----:R-:W-:Y:S01]  /*3690*/  FADD.FTZ R13, R37.reuse, R8 ;  /* 0x00000008250d7221 */ /* 0x042fe20000010000 */
[----:B------:R-:W-:-:S06]  /*36a0*/  F2FP.F16.F32.PACK_AB R162, R37, R76 ;  /* 0x0000004c25a2723e */ /* 0x000fcc00000000ff */
[----:B------:R-:W1:Y:S01]  /*36b0*/  MUFU.EX2 R84, R84 ;  /* 0x0000005400547308 */ /* 0x000e620000000800 */
[----:B--2---:R-:W-:-:S07]  /*36c0*/  FADD.FTZ R8, R80, R13 ;  /* 0x0000000d50087221 */ /* 0x004fce0000010000 */
[----:B------:R2:W3:Y:S01]  /*36d0*/  MUFU.EX2 R167, R146 ;  /* 0x0000009200a77308 */ /* 0x0004e20000000800 */
[C---:B0-----:R-:W-:Y:S01]  /*36e0*/  FADD.FTZ R13, R39.reuse, R8 ;  /* 0x00000008270d7221 */ /* 0x041fe20000010000 */
[----:B------:R-:W-:-:S06]  /*36f0*/  F2FP.F16.F32.PACK_AB R164, R39, R80 ;  /* 0x0000005027a4723e */ /* 0x000fcc00000000ff */
[----:B------:R0:W4:Y:S01]  /*3700*/  MUFU.EX2 R11, R88 ;  /* 0x00000058000b7308 */ /* 0x0001220000000800 */
[----:B-1----:R-:W-:Y:S01]  /*3710*/  FADD.FTZ R8, R84, R13 ;  /* 0x0000000d54087221 */ /* 0x002fe20000010000 */
[----:B------:R-:W-:Y:S02]  /*3720*/  VIADD R13, R17, 0xfffffffe ;  /* 0xfffffffe110d7836 */ /* 0x000fe40000000000 */
[----:B--2---:R-:W-:-:S03]  /*3730*/  IMAD.MOV.U32 R146, RZ, RZ, R151 ;  /* 0x000000ffff927224 */ /* 0x004fc600078e0097 */
[----:B------:R-:W-:Y:S01]  /*3740*/  ISETP.GE.AND P2, PT, R13, R2, PT ;  /* 0x000000020d00720c */ /* 0x000fe20003f46270 */
[C---:B---3--:R-:W-:Y:S01]  /*3750*/  FADD.FTZ R7, R167.reuse, R12 ;  /* 0x0000000ca7077221 */ /* 0x048fe20000010000 */
[----:B------:R-:W-:Y:S01]  /*3760*/  F2FP.F16.F32.PACK_AB R167, R167, R144 ;  /* 0x00000090a7a7723e */ /* 0x000fe200000000ff */
[----:B------:R-:W-:Y:S02]  /*3770*/  IMAD.MOV.U32 R12, RZ, RZ, 0x3f800000 ;  /* 0x3f800000ff0c7424 */ /* 0x000fe400078e00ff */
[--C-:B------:R-:W-:Y:S02]  /*3780*/  IMAD.MOV.U32 R144, RZ, RZ, R151.reuse ;  /* 0x000000ffff907224 */ /* 0x100fe400078e0097 */
[----:B0-----:R-:W-:Y:S02]  /*3790*/  IMAD.MOV.U32 R88, RZ, RZ, R151 ;  /* 0x000000ffff587224 */ /* 0x001fe400078e0097 */
[C---:B----4-:R-:W-:Y:S01]  /*37a0*/  FADD.FTZ R8, R11.reuse, R8 ;  /* 0x000000080b087221 */ /* 0x050fe20000010000 */
[----:B------:R-:W-:-:S02]  /*37b0*/  F2FP.F16.F32.PACK_AB R166, R11, R84 ;  /* 0x000000540ba6723e */ /* 0x000fc400000000ff */
[----:B------:R-:W-:Y:S01]  /*37c0*/  MOV R11, 0x3f800000 ;  /* 0x3f800000000b7802 */ /* 0x000fe20000000f00 */
[----:B------:R-:W-:Y:S06]  /*37d0*/  @!P2 BRA `(.L_x_19) ;  /* 0x0000002000b0a947 */ /* 0x000fec0003800000 */
[----:B------:R-:W-:Y:S01]  /*37e0*/  IMAD.MOV.U32 R15, RZ, RZ, R10 ;  /* 0x000000ffff0f7224 */ /* 0x000fe200078e000a */
[----:B------:R-:W-:Y:S01]  /*37f0*/  CS2R R150, SRZ ;  /* 0x0000000000967805 */ /* 0x000fe2000001ff00 */
[----:B------:R-:W-:Y:S01]  /*3800*/  IMAD.MOV.U32 R17, RZ, RZ, R6 ;  /* 0x000000ffff117224 */ /* 0x000fe200078e0006 */
[----:B------:R-:W-:Y:S01]  /*3810*/  CS2R R146, SRZ ;  /* 0x0000000000927805 */ /* 0x000fe2000001ff00 */
[----:B------:R-:W-:Y:S01]  /*3820*/  IMAD.MOV.U32 R14, RZ, RZ, RZ ;  /* 0x000000ffff0e7224 */ /* 0x000fe200078e00ff */
[----:B------:R-:W-:Y:S01]  /*3830*/  CS2R R142, SRZ ;  /* 0x00000000008e7805 */ /* 0x000fe2000001ff00 */
[----:B------:R-:W-:Y:S01]  /*3840*/  IMAD.MOV.U32 R12, RZ, RZ, 0x3f800000 ;  /* 0x3f800000ff0c7424 */ /* 0x000fe200078e00ff */
        /* <DEDUP_REMOVED lines=28> */
[----:B------:R-:W-:Y:S01]  /*3a10*/  CS2R R88, SRZ ;  /* 0x0000000000587805 */ /* 0x000fe2000001ff00 */
[----:B------:R-:W-:-:S06]  /*3a20*/  UMOV UR37, URZ ;  /* 0x0000003f00257c82 */ /* 0x000fcc0008000000 */
.L_x_28:
[----:B------:R-:W-:-:S04]  /*3a30*/  UIADD3 UR6, UR37, 0x1, URZ ;  /* 0x0000000125067890 */ /* 0x000fc8000fffe03f */
[----:B------:R-:W-:-:S04]  /*3a40*/  UISETP.NE.AND UP0, UPT, UR6, 0x2, UPT ;  /* 0x000000020600788c */ /* 0x000fc8000bf05270 */
[----:B------:R-:W-:Y:S02]  /*3a50*/  USEL UR7, URZ, 0x1, UP0 ;  /* 0x000000013f077887 */ /* 0x000fe40008000000 */
[----:B------:R-:W-:-:S04]  /*3a60*/  USEL UR6, UR6, URZ, UP0 ;  /* 0x0000003f06067287 */ /* 0x000fc80008000000 */
[----:B------:R-:W-:Y:S02]  /*3a70*/  LOP3.LUT R9, R14, UR7, RZ, 0x3c, !PT ;  /* 0x000000070e097c12 */ /* 0x000fe4000f8e3cff */
[----:B------:R-:W-:Y:S01]  /*3a80*/  IMAD.U32 R0, RZ, RZ, UR6 ;  /* 0x00000006ff007e24 */ /* 0x000fe2000f8e00ff */
[----:B------:R-:W-:Y:S06]  /*3a90*/  @!P0 BRA `(.L_x_20) ;  /* 0x0000000000048947 */ /* 0x000fec0003800000 */
[----:B------:R-:W-:Y:S01]  /*3aa0*/  BPT.TRAP 0x1 ;  /* 0x000000040000795c */ /* 0x000fe20000300000 */
.L_x_20:
[----:B------:R-:W-:Y:S01]  /*3ab0*/  ULEA UR39, UR6, UR36, 0x3 ;  /* 0x0000002406277291 */ /* 0x000fe2000f8e183f */
[----:B------:R-:W-:-:S08]  /*3ac0*/  SHF.L.U32 R3, R9, 0x1f, RZ ;  /* 0x0000001f09037819 */ /* 0x000fd000000006ff */
[----:B------:R0:W1:Y:S01]  /*3ad0*/  SYNCS.PHASECHK.TRANS64.TRYWAIT P2, [UR39+0x34830], R3 ;  /* 0x03483003ff0075a7 */ /* 0x0000620008040167 */
[----:B------:R-:W-:Y:S05]  /*3ae0*/  @!P0 BRA `(.L_x_21) ;  /* 0x0000000000048947 */ /* 0x000fea0003800000 */
[----:B------:R-:W-:Y:S01]  /*3af0*/  BPT.TRAP 0x1 ;  /* 0x000000040000795c */ /* 0x000fe20000300000 */
.L_x_21:
[----:B-1----:R-:W-:Y:S05]  /*3b00*/  @P2 BRA `(.L_x_22) ;  /* 0x0000000000082947 */ /* 0x002fea0003800000 */
[----:B------:R-:W1:Y:S02]  /*3b10*/  SYNCS.PHASECHK.TRANS64.TRYWAIT P2, [UR39+0x34830], R3 ;  /* 0x03483003ff0075a7 */ /* 0x000e640008040167 */
[----:B-1----:R-:W-:Y:S05]  /*3b20*/  @!P2 BRA `(.L_x_23) ;  /* 0x0000008000e0a947 */ /* 0x002fea0003800000 */
.L_x_22:
[----:B------:R-:W-:Y:S01]  /*3b30*/  R2UR UR58, R0 ;  /* 0x00000000003a72ca */ /* 0x000fe200000e0000 */
[----:B------:R-:W-:Y:S01]  /*3b40*/  WARPGROUP.ARRIVE ;  /* 0x00000000000079c5 */ /* 0x000fe20000000000 */
[----:B------:R-:W-:Y:S01]  /*3b50*/  R2UR UR56, R4 ;  /* 0x00000000043872ca */ /* 0x000fe200000e0000 */
[----:B------:R-:W-:Y:S01]  /*3b60*/  UMOV UR59, 0x40000040 ;  /* 0x40000040003b7882 */ /* 0x000fe20000000000 */
[----:B------:R-:W-:Y:S01]  /*3b70*/  R2UR UR57, R5 ;  /* 0x00000000053972ca */ /* 0x000fe200000e0000 */
[----:B------:R-:W-:Y:S01]  /*3b80*/  UMOV UR7, 0x40000040 ;  /* 0x4000004000077882 */ /* 0x000fe20000000000 */
[----:B------:R-:W-:Y:S01]  /*3b90*/  UMOV UR11, 0x40000040 ;  /* 0x40000040000b7882 */ /* 0x000fe20000000000 */
[----:B------:R-:W-:Y:S01]  /*3ba0*/  UMOV UR15, 0x40000040 ;  /* 0x40000040000f7882 */ /* 0x000fe20000000000 */
[----:B------:R-:W-:Y:S01]  /*3bb0*/  UMOV UR19, 0x40000040 ;  /* 0x4000004000137882 */ /* 0x000fe20000000000 */
[----:B------:R-:W-:Y:S01]  /*3bc0*/  UMOV UR23, 0x40000040 ;  /* 0x4000004000177882 */ /* 0x000fe20000000000 */
[----:B------:R-:W-:Y:S01]  /*3bd0*/  UMOV UR27, 0x40000040 ;  /* 0x40000040001b7882 */ /* 0x000fe20000000000 */
[----:B------:R-:W-:Y:S01]  /*3be0*/  UMOV UR31, 0x40000040 ;  /* 0x40000040001f7882 */ /* 0x000fe20000000000 */
[----:B------:R-:W-:Y:S01]  /*3bf0*/  UMOV UR35, 0x40000040 ;  /* 0x4000004000237882 */ /* 0x000fe20000000000 */
[----:B------:R-:W-:Y:S01]  /*3c00*/  UIMAD UR58, UR58, 0xc00, UR38 ;  /* 0x00000c003a3a78a4 */ /* 0x000fe2000f8e0226 */
[-C--:B------:R-:W-:Y:S01]  /*3c10*/  FMUL.FTZ R88, R88, R11.reuse ;  /* 0x0000000b58587220 */ /* 0x080fe20000410000 */
[----:B------:R-:W-:Y:S01]  /*3c20*/  UMOV UR47, 0x40000040 ;  /* 0x40000040002f7882 */ /* 0x000fe20000000000 */
[----:B------:R-:W-:Y:S01]  /*3c30*/  UMOV UR51, 0x40000040 ;  /* 0x4000004000337882 */ /* 0x000fe20000000000 */
[----:B------:R-:W-:Y:S01]  /*3c40*/  UIADD3 UR6, UR58, 0x2, URZ ;  /* 0x000000023a067890 */ /* 0x000fe2000fffe03f */
[-C--:B------:R-:W-:Y:S01]  /*3c50*/  FMUL.FTZ R89, R89, R11.reuse ;  /* 0x0000000b59597220 */ /* 0x080fe20000410000 */
[----:B------:R-:W-:Y:S01]  /*3c60*/  UIADD3 UR10, UR58, 0x4, URZ ;  /* 0x000000043a0a7890 */ /* 0x000fe2000fffe03f */
[----:B------:R-:W-:Y:S01]  /*3c70*/  FMUL.FTZ R92, R92, R11 ;  /* 0x0000000b5c5c7220 */ /* 0x000fe20000410000 */
[----:B------:R-:W-:-:S02]  /*3c80*/  UIADD3 UR14, UR58, 0x6, URZ ;  /* 0x000000063a0e7890 */ /* 0x000fc4000fffe03f */
[----:B------:R-:W-:Y:S01]  /*3c90*/  HGMMA.64x128x16.F32 R24, gdesc[UR56], RZ, !UPT, gsb0 ;  /* 0x01e00000381879f0 */ /* 0x000fe2000c0008ff */
[----:B------:R-:W-:Y:S01]  /*3ca0*/  UIADD3 UR18, UR58, 0x400, URZ ;  /* 0x000004003a127890 */ /* 0x000fe2000fffe03f */
[-C--:B------:R-:W-:Y:S01]  /*3cb0*/  FMUL.FTZ R93, R93, R11.reuse ;  /* 0x0000000b5d5d7220 */ /* 0x080fe20000410000 */
        /* <DEDUP_REMOVED lines=14> */
[----:B------:R-:W-:Y:S01]  /*3da0*/  UMOV UR55, 0x40000040 ;  /* 0x4000004000377882 */ /* 0x000fe20000000000 */
[-C--:B------:R-:W-:Y:S01]  /*3db0*/  FMUL.FTZ R109, R109, R11.reuse ;  /* 0x0000000b6d6d7220 */ /* 0x080fe20000410000 */
        /* <DEDUP_REMOVED lines=19> */
[----:B------:R-:W-:Y:S01]  /*3ef0*/  FMUL.FTZ R149, R149, R11 ;  /* 0x0000000b95957220 */ /* 0x000fe20000410000 */
        /* <DEDUP_REMOVED lines=32> */
[----:B------:R-:W-:-:S02]  /*4100*/  WARPGROUP.DEPBAR.LE gsb0, 0x0 ;  /* 0x00008000000079c5 */ /* 0x000fc40000010000 */
        /* <DEDUP_REMOVED lines=33> */
[----:B------:R-:W-:Y:S05]  /*4320*/  @!P0 BRA `(.L_x_24) ;  /* 0x0000000000048947 */ /* 0x000fea0003800000 */
[----:B------:R-:W-:Y:S01]  /*4330*/  BPT.TRAP 0x1 ;  /* 0x000000040000795c */ /* 0x000fe20000300000 */
.L_x_24:
[----:B------:R-:W-:Y:S01]  /*4340*/  ULEA UR7, UR37, UR36, 0x3 ;  /* 0x0000002425077291 */ /* 0x000fe2000f8e183f */
[----:B01----:R-:W-:-:S08]  /*4350*/  SHF.L.U32 R3, R14, 0x1f, RZ ;  /* 0x0000001f0e037819 */ /* 0x003fd000000006ff */
[----:B------:R0:W1:Y:S01]  /*4360*/  SYNCS.PHASECHK.TRANS64.TRYWAIT P2, [UR7+0x34850], R3 ;  /* 0x03485003ff0075a7 */ /* 0x0000620008040147 */
[----:B------:R-:W-:Y:S05]  /*4370*/  @!P0 BRA `(.L_x_25) ;  /* 0x0000000000048947 */ /* 0x000fea0003800000 */
[----:B------:R-:W-:Y:S01]  /*4380*/  BPT.TRAP 0x1 ;  /* 0x000000040000795c */ /* 0x000fe20000300000 */
.L_x_25:
[----:B-1----:R-:W-:Y:S05]  /*4390*/  @P2 BRA `(.L_x_26) ;  /* 0x0000000000082947 */ /* 0x002fea0003800000 */
[----:B------:R-:W1:Y:S02]  /*43a0*/  SYNCS.PHASECHK.TRANS64.TRYWAIT P2, [UR7+0x34850], R3 ;  /* 0x03485003ff0075a7 */ /* 0x000e640008040147 */
[----:B-1----:R-:W-:Y:S05]  /*43b0*/  @!P2 BRA `(.L_x_27) ;  /* 0x0000007800d4a947 */ /* 0x002fea0003800000 */
.L_x_26:
[----:B------:R-:W-:Y:S01]  /*43c0*/  UIADD3 UR6, UR36, 0x400, URZ ;  /* 0x0000040024067890 */ /* 0x000fe2000fffe03f */
[----:B------:R-:W-:Y:S01]  /*43d0*/  WARPGROUP.ARRIVE ;  /* 0x00000000000079c5 */ /* 0x000fe20000000000 */
[----:B------:R-:W-:Y:S01]  /*43e0*/  UMOV UR11, 0x40000040 ;  /* 0x40000040000b7882 */ /* 0x000fe20000000000 */
[----:B-1----:R-:W-:Y:S01]  /*43f0*/  FMNMX.FTZ R6, R24, R17, !PT ;  /* 0x0000001118067209 */ /* 0x002fe20007810000 */
[----:B------:R-:W-:Y:S01]  /*4400*/  USHF.R.U32.HI UR6, URZ, 0x4, UR6 ;  /* 0x000000043f067899 */ /* 0x000fe20008011606 */
[C---:B------:R-:W-:Y:S01]  /*4410*/  ISETP.GT.AND P2, PT, R13.reuse, R2, PT ;  /* 0x000000020d00720c */ /* 0x040fe20003f44270 */
[----:B------:R-:W-:Y:S01]  /*4420*/  VIADD R13, R13, 0xffffffff ;  /* 0xffffffff0d0d7836 */ /* 0x000fe20000000000 */
[----:B0-----:R-:W-:Y:S01]  /*4430*/  FMNMX.FTZ R3, R25, R6, !PT ;  /* 0x0000000619037209 */ /* 0x001fe20007810000 */
[----:B------:R-:W-:-:S03]  /*4440*/  ULOP3.LUT UR6, UR6, 0x3fff, URZ, 0xc0, !UPT ;  /* 0x00003fff06067892 */ /* 0x000fc6000f8ec03f */
[----:B------:R-:W-:Y:S01]  /*4450*/  FMNMX.FTZ R6, R28, R3, !PT ;  /* 0x000000031c067209 */ /* 0x000fe20007810000 */
[----:B------:R-:W-:-:S03]  /*4460*/  ULOP3.LUT UR6, UR6, 0x4000000, URZ, 0xfc, !UPT ;  /* 0x0400000006067892 */ /* 0x000fc6000f8efc3f */
[----:B------:R-:W-:Y:S01]  /*4470*/  FMNMX.FTZ R3, R29, R6, !PT ;  /* 0x000000061d037209 */ /* 0x000fe20007810000 */
[----:B------:R-:W-:Y:S01]  /*4480*/  ULEA UR6, UR37, UR6, 0xb ;  /* 0x0000000625067291 */ /* 0x000fe2000f8e583f */
[----:B------:R-:W-:Y:S02]  /*4490*/  R2UR UR37, R0 ;  /* 0x00000000002572ca */ /* 0x000fe400000e0000 */
[----:B------:R-:W-:-:S04]  /*44a0*/  FMNMX.FTZ R6, R32, R3, !PT ;  /* 0x0000000320067209 */ /* 0x000fc80007810000 */
[----:B------:R-:W-:Y:S01]  /*44b0*/  UMOV UR10, UR6 ;  /* 0x00000006000a7c82 */ /* 0x000fe20008000000 */
[----:B------:R-:W-:Y:S01]  /*44c0*/  FMNMX.FTZ R3, R33, R6, !PT ;  /* 0x0000000621037209 */ /* 0x000fe20007810000 */
[----:B------:R-:W-:Y:S01]  /*44d0*/  HGMMA.64x128x16.F32 R88, R180, gdesc[UR8].tnspB, R88, gsb0 ;  /* 0x41e00008b4587df0 */ /* 0x000fe20008000858 */
[----:B------:R-:W-:Y:S01]  /*44e0*/  UIADD3 UR10, UR6, 0x80, URZ ;  /* 0x00000080060a7890 */ /* 0x000fe2000fffe03f */
[----:B------:R-:W-:Y:S01]  /*44f0*/  UMOV UR11, 0x40000040 ;  /* 0x40000040000b7882 */ /* 0x000fe20000000000 */
[----:B------:R-:W-:-:S04]  /*4500*/  FMNMX.FTZ R6, R36, R3, !PT ;  /* 0x0000000324067209 */ /* 0x000fc80007810000 */
        /* <DEDUP_REMOVED lines=24> */
[----:B------:R-:W-:-:S05]  /*4690*/  FMNMX.FTZ R10, R85, R6, !PT ;  /* 0x00000006550a7209 */ /* 0x000fca0007810000 */
[----:B------:R-:W0:Y:S02]  /*46a0*/  SHFL.BFLY PT, R3, R10, 0x2, 0x1f ;  /* 0x0c401f000a037f89 */ /* 0x000e2400000e0000 */
[----:B0-----:R-:W-:Y:S02]  /*46b0*/  FMNMX.FTZ R14, R10, R3, !PT ;  /* 0x000000030a0e7209 */ /* 0x001fe40007810000 */
[----:B------:R-:W0:Y:S01]  /*46c0*/  LDC R3, c[0x0][0x988] ;  /* 0x00026200ff037b82 */ /* 0x000e220000000800 */
[----:B------:R-:W-:Y:S02]  /*46d0*/  FMNMX.FTZ R10, R26, R15, !PT ;  /* 0x0000000f1a0a7209 */ /* 0x000fe40007810000 */
[----:B------:R-:W1:Y:S02]  /*46e0*/  SHFL.BFLY PT, R11, R14, 0x1, 0x1f ;  /* 0x0c201f000e0b7f89 */ /* 0x000e6400000e0000 */
[----:B------:R-:W-:Y:S01]  /*46f0*/  FMNMX.FTZ R21, R27, R10, !PT ;  /* 0x0000000a1b157209 */ /* 0x000fe20007810000 */
[----:B------:R-:W-:-:S02]  /*4700*/  WARPGROUP.DEPBAR.LE gsb0, 0x0 ;  /* 0x00008000000079c5 */ /* 0x000fc40000010000 */
[----:B------:R-:W-:Y:S01]  /*4710*/  WARPGROUP.ARRIVE ;  /* 0x00000000000079c5 */ /* 0x000fe20000000000 */
[----:B------:R-:W-:-:S04]  /*4720*/  FMNMX.FTZ R10, R30, R21, !PT ;  /* 0x000000151e0a7209 */ /* 0x000fc80007810000 */
[----:B------:R-:W-:Y:S01]  /*4730*/  FMNMX.FTZ R23, R31, R10, !PT ;  /* 0x0000000a1f177209 */ /* 0x000fe20007810000 */
[----:B------:R-:W-:Y:S01]  /*4740*/  HGMMA.64x128x16.F32 R88, R176, gdesc[UR8].tnspB, R88, gsb0 ;  /* 0x41e00008b0587df0 */ /* 0x000fe20008000858 */
[----:B------:R-:W-:Y:S01]  /*4750*/  UIADD3 UR10, UR6, 0x100, URZ ;  /* 0x00000100060a7890 */ /* 0x000fe2000fffe03f */
[----:B------:R-:W-:Y:S01]  /*4760*/  UMOV UR11, 0x40000040 ;  /* 0x40000040000b7882 */ /* 0x000fe20000000000 */
[----:B------:R-:W-:-:S04]  /*4770*/  FMNMX.FTZ R10, R34, R23, !PT ;  /* 0x00000017220a7209 */ /* 0x000fc80007810000 */
[----:B------:R-:W-:Y:S02]  /*4780*/  FMNMX.FTZ R23, R35, R10, !PT ;  /* 0x0000000a23177209 */ /* 0x000fe40007810000 */
[----:B-1----:R-:W-:Y:S02]  /*4790*/  FMNMX.FTZ R6, R14, R11, !PT ;  /* 0x0000000b0e067209 */ /* 0x002fe40007810000 */
[----:B------:R-:W-:-:S03]  /*47a0*/  FMNMX.FTZ R10, R38, R23, !PT ;  /* 0x00000017260a7209 */ /* 0x000fc60007810000 */
[----:B------:R-:W-:-:S04]  /*47b0*/  FADD.FTZ R12, -R6, R17 ;  /* 0x00000011060c7221 */ /* 0x000fc80000010100 */
[-C--:B0-----:R-:W-:Y:S01]  /*47c0*/  FMUL.FTZ R11, R12, R3.reuse ;  /* 0x000000030c0b7220 */ /* 0x081fe20000410000 */
[----:B------:R-:W-:-:S04]  /*47d0*/  FMUL.FTZ R12, R6, R3 ;  /* 0x00000003060c7220 */ /* 0x000fc80000410000 */
[-CC-:B------:R-:W-:Y:S01]  /*47e0*/  FFMA.FTZ R17, R25, R3.reuse, -R12.reuse ;  /* 0x0000000319117223 */ /* 0x180fe2000001080c */
[----:B------:R-:W-:Y:S01]  /*47f0*/  FMNMX.FTZ R25, R39, R10, !PT ;  /* 0x0000000a27197209 */ /* 0x000fe20007810000 */
[-CC-:B------:R-:W-:Y:S01]  /*4800*/  FFMA.FTZ R19, R29, R3.reuse, -R12.reuse ;  /* 0x000000031d137223 */ /* 0x180fe2000001080c */
[-CC-:B------:R-:W-:Y:S01]  /*4810*/  FFMA.FTZ R21, R33, R3.reuse, -R12.reuse ;  /* 0x0000000321157223 */ /* 0x180fe2000001080c */
[--C-:B------:R-:W-:Y:S01]  /*4820*/  FFMA.FTZ R23, R37, R3, -R12.reuse ;  /* 0x0000000325177223 */ /* 0x100fe2000001080c */
[----:B------:R-:W-:Y:S01]  /*4830*/  FMNMX.FTZ R10, R42, R25, !PT ;  /* 0x000000192a0a7209 */ /* 0x000fe20007810000 */
[-CC-:B------:R-:W-:Y:S01]  /*4840*/  FFMA.FTZ R180, R24, R3.reuse, -R12.reuse ;  /* 0x0000000318b47223 */ /* 0x180fe2000001080c */
[-CC-:B------:R-:W-:Y:S01]  /*4850*/  FFMA.FTZ R182, R28, R3.reuse, -R12.reuse ;  /* 0x000000031cb67223 */ /* 0x180fe2000001080c */
[-CC-:B------:R-:W-:Y:S01]  /*4860*/  FFMA.FTZ R14, R72, R3.reuse, -R12.reuse ;  /* 0x00000003480e7223 */ /* 0x180fe2000001080c */
[----:B------:R-:W-:Y:S01]  /*4870*/  FMNMX.FTZ R25, R43, R10, !PT ;  /* 0x0000000a2b197209 */ /* 0x000fe20007810000 */
[-CC-:B------:R-:W-:Y:S01]  /*4880*/  FFMA.FTZ R18, R76, R3.reuse, -R12.reuse ;  /* 0x000000034c127223 */ /* 0x180fe2000001080c */
[-CC-:B------:R-:W-:Y:S01]  /*4890*/  FFMA.FTZ R20, R80, R3.reuse, -R12.reuse ;  /* 0x0000000350147223 */ /* 0x180fe2000001080c */
[--C-:B------:R-:W-:Y:S01]  /*48a0*/  FFMA.FTZ R84, R84, R3, -R12.reuse ;  /* 0x0000000354547223 */ /* 0x100fe2000001080c */
[----:B------:R-:W-:Y:S01]  /*48b0*/  FMNMX.FTZ R10, R46, R25, !PT ;  /* 0x000000192e0a7209 */ /* 0x000fe20007810000 */
[-CC-:B------:R-:W-:Y:S01]  /*48c0*/  FFMA.FTZ R25, R41, R3.reuse, -R12.reuse ;  /* 0x0000000329197223 */ /* 0x180fe2000001080c */
[----:B------:R-:W-:Y:S01]  /*48d0*/  FFMA.FTZ R85, R85, R3, -R12 ;  /* 0x0000000355557223 */ /* 0x000fe2000001080c */
[----:B------:R-:W-:Y:S01]  /*48e0*/  MUFU.EX2 R11, R11 ;  /* 0x0000000b000b7308 */ /* 0x000fe20000000800 */
[----:B------:R-:W-:-:S04]  /*48f0*/  FMNMX.FTZ R29, R47, R10, !PT ;  /* 0x0000000a2f1d7209 */ /* 0x000fc80007810000 */
[----:B------:R-:W-:-:S03]  /*4900*/  FMNMX.FTZ R10, R50, R29, !PT ;  /* 0x0000001d320a7209 */ /* 0x000fc60007810000 */
[----:B------:R-:W0:Y:S01]  /*4910*/  MUFU.EX2 R180, R180 ;  /* 0x000000b400b47308 */ /* 0x000e220000000800 */
[----:B------:R-:W-:-:S04]  /*4920*/  FMNMX.FTZ R29, R51, R10, !PT ;  /* 0x0000000a331d7209 */ /* 0x000fc80007810000 */
[----:B------:R-:W-:Y:S01]  /*4930*/  FMNMX.FTZ R10, R54, R29, !PT ;  /* 0x0000001d360a7209 */ /* 0x000fe20007810000 */
[----:B------:R-:W-:Y:S02]  /*4940*/  FFMA.FTZ R29, R45, R3, -R12 ;  /* 0x000000032d1d7223 */ /* 0x000fe4000001080c */
[----:B------:R-:W1:Y:S01]  /*4950*/  MUFU.EX2 R17, R17 ;  /* 0x0000001100117308 */ /* 0x000e620000000800 */
[----:B------:R-:W-:-:S04]  /*4960*/  FMNMX.FTZ R33, R55, R10, !PT ;  /* 0x0000000a37217209 */ /* 0x000fc80007810000 */
[----:B------:R-:W-:-:S03]  /*4970*/  FMNMX.FTZ R10, R58, R33, !PT ;  /* 0x000000213a0a7209 */ /* 0x000fc60007810000 */
[----:B------:R-:W-:Y:S01]  /*4980*/  MUFU.EX2 R182, R182 ;  /* 0x000000b600b67308 */ /* 0x000fe20000000800 */
[----:B------:R-:W-:Y:S01]  /*4990*/  FMNMX.FTZ R33, R59, R10, !PT ;  /* 0x0000000a3b217209 */ /* 0x000fe20007810000 */
[----:B0-----:R-:W-:-:S03]  /*49a0*/  FFMA.FTZ R8, R11, R8, R180 ;  /* 0x000000080b087223 */ /* 0x001fc600000100b4 */
[----:B------:R-:W-:Y:S01]  /*49b0*/  FMNMX.FTZ R10, R62, R33, !PT ;  /* 0x000000213e0a7209 */ /* 0x000fe20007810000 */
[-CC-:B------:R-:W-:Y:S01]  /*49c0*/  FFMA.FTZ R33, R49, R3.reuse, -R12.reuse ;  /* 0x0000000331217223 */ /* 0x180fe2000001080c */
[-CC-:B------:R-:W-:Y:S01]  /*49d0*/  FFMA.FTZ R49, R65, R3.reuse, -R12.reuse ;  /* 0x0000000341317223 */ /* 0x180fe2000001080c */
[----:B------:R-:W-:Y:S01]  /*49e0*/  FFMA.FTZ R65, R81, R3, -R12 ;  /* 0x0000000351417223 */ /* 0x000fe2000001080c */
[----:B------:R-:W-:Y:S01]  /*49f0*/  FMNMX.FTZ R37, R63, R10, !PT ;  /* 0x0000000a3f257209 */ /* 0x000fe20007810000 */
[----:B------:R-:W-:Y:S01]  /*4a00*/  MUFU.EX2 R19, R19 ;  /* 0x0000001300137308 */ /* 0x000fe20000000800 */
[----:B-1----:R-:W-:Y:S02]  /*4a10*/  F2FP.F16.F32.PACK_AB R180, R17, R180 ;  /* 0x000000b411b4723e */ /* 0x002fe400000000ff */
[----:B------:R-:W-:-:S04]  /*4a20*/  FMNMX.FTZ R10, R66, R37, !PT ;  /* 0x00000025420a7209 */ /* 0x000fc80007810000 */
[----:B------:R-:W-:Y:S01]  /*4a30*/  FMNMX.FTZ R37, R67, R10, !PT ;  /* 0x0000000a43257209 */ /* 0x000fe20007810000 */
[----:B------:R-:W-:Y:S03]  /*4a40*/  MUFU.EX2 R21, R21 ;  /* 0x0000001500157308 */ /* 0x000fe60000000800 */
[----:B------:R-:W-:Y:S01]  /*4a50*/  FMNMX.FTZ R10, R70, R37, !PT ;  /* 0x00000025460a7209 */ /* 0x000fe20007810000 */
[-CC-:B------:R-:W-:Y:S01]  /*4a60*/  FFMA.FTZ R37, R53, R3.reuse, -R12.reuse ;  /* 0x0000000335257223 */ /* 0x180fe2000001080c */
[----:B------:R-:W-:Y:S02]  /*4a70*/  FFMA.FTZ R53, R69, R3, -R12 ;  /* 0x0000000345357223 */ /* 0x000fe4000001080c */
[----:B------:R-:W-:Y:S01]  /*4a80*/  FMNMX.FTZ R41, R71, R10, !PT ;  /* 0x0000000a47297209 */ /* 0x000fe20007810000 */
[----:B------:R-:W-:Y:S03]  /*4a90*/  MUFU.EX2 R23, R23 ;  /* 0x0000001700177308 */ /* 0x000fe60000000800 */
[----:B------:R-:W-:-:S04]  /*4aa0*/  FMNMX.FTZ R10, R74, R41, !PT ;  /* 0x000000294a0a7209 */ /* 0x000fc80007810000 */
[----:B------:R-:W-:Y:S01]  /*4ab0*/  FMNMX.FTZ R41, R75, R10, !PT ;  /* 0x0000000a4b297209 */ /* 0x000fe20007810000 */
[----:B------:R-:W-:Y:S03]  /*4ac0*/  MUFU.EX2 R25, R25 ;  /* 0x0000001900197308 */ /* 0x000fe60000000800 */
[----:B------:R-:W-:Y:S01]  /*4ad0*/  FMNMX.FTZ R10, R78, R41, !PT ;  /* 0x000000294e0a7209 */ /* 0x000fe20007810000 */
[----:B------:R-:W-:-:S03]  /*4ae0*/  FFMA.FTZ R41, R57, R3, -R12 ;  /* 0x0000000339297223 */ /* 0x000fc6000001080c */
[----:B------:R-:W-:Y:S01]  /*4af0*/  FMNMX.FTZ R45, R79, R10, !PT ;  /* 0x0000000a4f2d7209 */ /* 0x000fe20007810000 */
[----:B------:R-:W-:Y:S03]  /*4b00*/  MUFU.EX2 R29, R29 ;  /* 0x0000001d001d7308 */ /* 0x000fe60000000800 */
[----:B------:R-:W-:-:S04]  /*4b10*/  FMNMX.FTZ R10, R82, R45, !PT ;  /* 0x0000002d520a7209 */ /* 0x000fc80007810000 */
[----:B------:R-:W-:Y:S01]  /*4b20*/  FMNMX.FTZ R45, R83, R10, !PT ;  /* 0x0000000a532d7209 */ /* 0x000fe20007810000 */
[----:B------:R-:W-:Y:S03]  /*4b30*/  MUFU.EX2 R33, R33 ;  /* 0x0000002100217308 */ /* 0x000fe60000000800 */
[----:B------:R-:W-:Y:S01]  /*4b40*/  FMNMX.FTZ R10, R86, R45, !PT ;  /* 0x0000002d560a7209 */ /* 0x000fe20007810000 */
[-CC-:B------:R-:W-:Y:S01]  /*4b50*/  FFMA.FTZ R45, R61, R3.reuse, -R12.reuse ;  /* 0x000000033d2d7223 */ /* 0x180fe2000001080c */
[----:B------:R-:W-:Y:S02]  /*4b60*/  FFMA.FTZ R61, R77, R3, -R12 ;  /* 0x000000034d3d7223 */ /* 0x000fe4000001080c */
[----:B------:R-:W-:Y:S01]  /*4b70*/  FMNMX.FTZ R10, R87, R10, !PT ;  /* 0x0000000a570a7209 */ /* 0x000fe20007810000 */
[----:B------:R-:W-:Y:S04]  /*4b80*/  MUFU.EX2 R37, R37 ;  /* 0x0000002500257308 */ /* 0x000fe80000000800 */
[----:B------:R-:W0:Y:S04]  /*4b90*/  SHFL.BFLY PT, R57, R10, 0x2, 0x1f ;  /* 0x0c401f000a397f89 */ /* 0x000e2800000e0000 */
[----:B------:R-:W-:Y:S08]  /*4ba0*/  MUFU.EX2 R41, R41 ;  /* 0x0000002900297308 */ /* 0x000ff00000000800 */
[----:B------:R-:W-:Y:S01]  /*4bb0*/  MUFU.EX2 R45, R45 ;  /* 0x0000002d002d7308 */ /* 0x000fe20000000800 */
[----:B------:R-:W-:-:S02]  /*4bc0*/  WARPGROUP.DEPBAR.LE gsb0, 0x0 ;  /* 0x00008000000079c5 */ /* 0x000fc40000010000 */
[----:B------:R-:W-:Y:S01]  /*4bd0*/  WARPGROUP.ARRIVE ;  /* 0x00000000000079c5 */ /* 0x000fe20000000000 */
[-CC-:B------:R-:W-:Y:S01]  /*4be0*/  FFMA.FTZ R176, R32, R3.reuse, -R12.reuse ;  /* 0x0000000320b07223 */ /* 0x180fe2000001080c */
[----:B------:R-:W-:-:S03]  /*4bf0*/  FFMA.FTZ R178, R36, R3, -R12 ;  /* 0x0000000324b27223 */ /* 0x000fc6000001080c */
[----:B------:R-:W-:Y:S01]  /*4c00*/  MUFU.EX2 R49, R49 ;  /* 0x0000003100317308 */ /* 0x000fe20000000800 */
[----:B------:R-:W-:Y:S01]  /*4c10*/  HGMMA.64x128x16.F32 R88, R172, gdesc[UR8].tnspB, R88, gsb0 ;  /* 0x41e00008ac587df0 */ /* 0x000fe20008000858 */
[----:B------:R-:W-:Y:S01]  /*4c20*/  UIADD3 UR10, UR6, 0x180, URZ ;  /* 0x00000180060a7890 */ /* 0x000fe2000fffe03f */
[----:B0-----:R-:W-:Y:S01]  /*4c30*/  FMNMX.FTZ R22, R10, R57, !PT ;  /* 0x000000390a167209 */ /* 0x001fe20007810000 */
[----:B------:R-:W-:Y:S01]  /*4c40*/  UMOV UR11, 0x40000040 ;  /* 0x40000040000b7882 */ /* 0x000fe20000000000 */
[----:B------:R-:W-:-:S03]  /*4c50*/  FFMA.FTZ R57, R73, R3, -R12 ;  /* 0x0000000349397223 */ /* 0x000fc6000001080c */
[----:B------:R-:W-:Y:S01]  /*4c60*/  MUFU.EX2 R176, R176 ;  /* 0x000000b000b07308 */ /* 0x000fe20000000800 */
[----:B------:R-:W0:Y:S07]  /*4c70*/  SHFL.BFLY PT, R69, R22, 0x1, 0x1f ;  /* 0x0c201f0016457f89 */ /* 0x000e2e00000e0000 */
[----:B------:R-:W-:Y:S08]  /*4c80*/  MUFU.EX2 R178, R178 ;  /* 0x000000b200b27308 */ /* 0x000ff00000000800 */
[----:B------:R-:W-:Y:S08]  /*4c90*/  MUFU.EX2 R53, R53 ;  /* 0x0000003500357308 */ /* 0x000ff00000000800 */
[----:B------:R-:W-:Y:S01]  /*4ca0*/  MUFU.EX2 R14, R14 ;  /* 0x0000000e000e7308 */ /* 0x000fe20000000800 */
[----:B0-----:R-:W-:-:S05]  /*4cb0*/  FMNMX.FTZ R10, R22, R69, !PT ;  /* 0x00000045160a7209 */ /* 0x001fca0007810000 */
[-C--:B------:R-:W-:Y:S02]  /*4cc0*/  FMUL.FTZ R28, R10, R3.reuse ;  /* 0x000000030a1c7220 */ /* 0x080fe40000410000 */
[----:B------:R-:W-:Y:S02]  /*4cd0*/  MUFU.EX2 R57, R57 ;  /* 0x0000003900397308 */ /* 0x000fe40000000800 */
        /* <DEDUP_REMOVED lines=15> */
[-CC-:B0-----:R-:W-:Y:S01]  /*4dd0*/  FFMA.FTZ R26, R55, R3.reuse, -R28.reuse ;  /* 0x00000003371a7223 */ /* 0x181fe2000001081c */
[-CC-:B------:R-:W-:Y:S01]  /*4de0*/  FFMA.FTZ R62, R62, R3.reuse, -R28.reuse ;  /* 0x000000033e3e7223 */ /* 0x180fe2000001081c */
[-CC-:B------:R-:W-:Y:S01]  /*4df0*/  FFMA.FTZ R63, R63, R3.reuse, -R28.reuse ;  /* 0x000000033f3f7223 */ /* 0x180fe2000001081c */
[-CC-:B------:R-:W-:Y:S01]  /*4e00*/  FFMA.FTZ R66, R66, R3.reuse, -R28.reuse ;  /* 0x0000000342427223 */ /* 0x180fe2000001081c */
[-CC-:B------:R-:W-:Y:S01]  /*4e10*/  FFMA.FTZ R67, R67, R3.reuse, -R28.reuse ;  /* 0x0000000343437223 */ /* 0x180fe2000001081c */
[-CC-:B------:R-:W-:Y:S01]  /*4e20*/  FFMA.FTZ R70, R70, R3.reuse, -R28.reuse ;  /* 0x0000000346467223 */ /* 0x180fe2000001081c */
[-CC-:B------:R-:W-:Y:S01]  /*4e30*/  FFMA.FTZ R71, R71, R3.reuse, -R28.reuse ;  /* 0x0000000347477223 */ /* 0x180fe2000001081c */
[----:B------:R0:W-:Y:S01]  /*4e40*/  MUFU.EX2 R36, R30 ;  /* 0x0000001e00247308 */ /* 0x0001e20000000800 */
[----:B-1----:R-:W-:Y:S01]  /*4e50*/  MOV R27, UR39 ;  /* 0x00000027001b7c02 */ /* 0x002fe20008000f00 */
[-CC-:B------:R-:W-:Y:S01]  /*4e60*/  FFMA.FTZ R74, R74, R3.reuse, -R28.reuse ;  /* 0x000000034a4a7223 */ /* 0x180fe2000001081c */
[-CC-:B------:R-:W-:Y:S01]  /*4e70*/  FFMA.FTZ R75, R75, R3.reuse, -R28.reuse ;  /* 0x000000034b4b7223 */ /* 0x180fe2000001081c */
[-CC-:B------:R-:W-:Y:S01]  /*4e80*/  FFMA.FTZ R78, R78, R3.reuse, -R28.reuse ;  /* 0x000000034e4e7223 */ /* 0x180fe2000001081c */
[----:B------:R-:W-:Y:S01]  /*4e90*/  FFMA.FTZ R79, R79, R3, -R28 ;  /* 0x000000034f4f7223 */ /* 0x000fe2000001081c */
[----:B------:R-:W-:-:S02]  /*4ea0*/  @!P1 VIADD R27, R27, 0x34840 ;  /* 0x000348401b1b9836 */ /* 0x000fc40000000000 */
[-CC-:B------:R-:W-:Y:S01]  /*4eb0*/  FFMA.FTZ R82, R82, R3.reuse, -R28.reuse ;  /* 0x0000000352527223 */ /* 0x180fe2000001081c */
[----:B------:R-:W1:Y:S01]  /*4ec0*/  MUFU.EX2 R31, R31 ;  /* 0x0000001f001f7308 */ /* 0x000e620000000800 */
[----:B0-----:R-:W-:Y:S02]  /*4ed0*/  IMAD.U32 R30, RZ, RZ, UR7 ;  /* 0x00000007ff1e7e24 */ /* 0x001fe4000f8e00ff */
[-CC-:B------:R-:W-:Y:S01]  /*4ee0*/  FFMA.FTZ R83, R83, R3.reuse, -R28.reuse ;  /* 0x0000000353537223 */ /* 0x180fe2000001081c */
[----:B------:R-:W-:Y:S01]  /*4ef0*/  @!P1 PRMT R27, RZ, 0x654, R27 ;  /* 0x00000654ff1b9816 */ /* 0x000fe2000000001b */
[----:B------:R-:W-:Y:S01]  /*4f00*/  FFMA.FTZ R86, R86, R3, -R28 ;  /* 0x0000000356567223 */ /* 0x000fe2000001081c */
[----:B------:R-:W-:Y:S02]  /*4f10*/  @!P1 VIADD R30, R30, 0x34860 ;  /* 0x000348601e1e9836 */ /* 0x000fe40000000000 */
[----:B------:R-:W-:Y:S03]  /*4f20*/  MUFU.EX2 R34, R34 ;  /* 0x0000002200227308 */ /* 0x000fe60000000800 */
[----:B------:R-:W-:-:S05]  /*4f30*/  @!P1 PRMT R30, RZ, 0x654, R30 ;  /* 0x00000654ff1e9816 */ /* 0x000fca000000001e */
[----:B------:R-:W0:Y:S01]  /*4f40*/  MUFU.EX2 R35, R35 ;  /* 0x0000002300237308 */ /* 0x000e220000000800 */
[----:B-1----:R-:W-:-:S07]  /*4f50*/  F2FP.F16.F32.PACK_AB R183, R31, R36 ;  /* 0x000000241fb7723e */ /* 0x002fce00000000ff */
[----:B------:R-:W-:Y:S08]  /*4f60*/  MUFU.EX2 R38, R38 ;  /* 0x0000002600267308 */ /* 0x000ff00000000800 */
[----:B------:R-:W1:Y:S01]  /*4f70*/  MUFU.EX2 R39, R39 ;  /* 0x0000002700277308 */ /* 0x000e620000000800 */
[----:B0-----:R-:W-:-:S07]  /*4f80*/  F2FP.F16.F32.PACK_AB R177, R35, R34 ;  /* 0x0000002223b1723e */ /* 0x001fce00000000ff */
[----:B------:R-:W-:Y:S08]  /*4f90*/  MUFU.EX2 R42, R42 ;  /* 0x0000002a002a7308 */ /* 0x000ff00000000800 */
[----:B------:R-:W0:Y:S01]  /*4fa0*/  MUFU.EX2 R43, R43 ;  /* 0x0000002b002b7308 */ /* 0x000e220000000800 */
[----:B-1----:R-:W-:-:S07]  /*4fb0*/  F2FP.F16.F32.PACK_AB R179, R39, R38 ;  /* 0x0000002627b3723e */ /* 0x002fce00000000ff */
[----:B------:R-:W-:Y:S08]  /*4fc0*/  MUFU.EX2 R47, R47 ;  /* 0x0000002f002f7308 */ /* 0x000ff00000000800 */
[----:B------:R-:W-:Y:S01]  /*4fd0*/  MUFU.EX2 R24, R24 ;  /* 0x0000001800187308 */ /* 0x000fe20000000800 */
[----:B------:R-:W-:Y:S02]  /*4fe0*/  WARPGROUP.DEPBAR.LE gsb0, 0x0 ;  /* 0x00008000000079c5 */ /* 0x000fe40000010000 */
[----:B------:R-:W-:Y:S01]  /*4ff0*/  WARPGROUP.ARRIVE ;  /* 0x00000000000079c5 */ /* 0x000fe20000000000 */
[-CC-:B------:R-:W-:Y:S01]  /*5000*/  FFMA.FTZ R172, R40, R3.reuse, -R12.reuse ;  /* 0x0000000328ac7223 */ /* 0x180fe2000001080c */
[-C--:B------:R-:W-:Y:S01]  /*5010*/  FFMA.FTZ R174, R44, R3.reuse, -R12 ;  /* 0x000000032cae7223 */ /* 0x080fe2000001080c */
[----:B------:R-:W-:-:S02]  /*5020*/  FFMA.FTZ R175, R46, R3, -R28 ;  /* 0x000000032eaf7223 */ /* 0x000fc4000001081c */
[----:B------:R-:W-:Y:S01]  /*5030*/  MUFU.EX2 R26, R26 ;  /* 0x0000001a001a7308 */ /* 0x000fe20000000800 */
[----:B0-----:R-:W-:Y:S01]  /*5040*/  F2FP.F16.F32.PACK_AB R173, R43, R42 ;  /* 0x0000002a2bad723e */ /* 0x001fe200000000ff */
[----:B------:R-:W-:Y:S01]  /*5050*/  HGMMA.64x128x16.F32 R88, R168, gdesc[UR8].tnspB, R88, gsb0 ;  /* 0x41e00008a8587df0 */ /* 0x000fe20008000858 */
[----:B------:R-:W-:Y:S01]  /*5060*/  UIADD3 UR10, UR6, 0x200, URZ ;  /* 0x00000200060a7890 */ /* 0x000fe2000fffe03f */
[----:B------:R-:W-:-:S04]  /*5070*/  UMOV UR11, 0x40000040 ;  /* 0x40000040000b7882 */ /* 0x000fc80000000000 */
[----:B------:R-:W-:Y:S08]  /*5080*/  MUFU.EX2 R172, R172 ;  /* 0x000000ac00ac7308 */ /* 0x000ff00000000800 */
        /* <DEDUP_REMOVED lines=14> */
[----:B------:R-:W-:Y:S01]  /*5170*/  MUFU.EX2 R86, R86 ;  /* 0x0000005600567308 */ /* 0x000fe20000000800 */
[----:B------:R-:W-:-:S02]  /*5180*/  WARPGROUP.DEPBAR.LE gsb0, 0x0 ;  /* 0x00008000000079c5 */ /* 0x000fc40000010000 */
[----:B------:R-:W-:Y:S01]  /*5190*/  WARPGROUP.ARRIVE ;  /* 0x00000000000079c5 */ /* 0x000fe20000000000 */
[-CC-:B------:R-:W-:Y:S01]  /*51a0*/  FFMA.FTZ R168, R48, R3.reuse, -R12.reuse ;  /* 0x0000000330a87223 */ /* 0x180fe2000001080c */
[-C--:B------:R-:W-:Y:S01]  /*51b0*/  FFMA.FTZ R170, R52, R3.reuse, -R12 ;  /* 0x0000000334aa7223 */ /* 0x080fe2000001080c */
[-CC-:B------:R-:W-:Y:S01]  /*51c0*/  FFMA.FTZ R169, R50, R3.reuse, -R28.reuse ;  /* 0x0000000332a97223 */ /* 0x180fe2000001081c */
[----:B------:R-:W-:Y:S02]  /*51d0*/  FFMA.FTZ R171, R54, R3, -R28 ;  /* 0x0000000336ab7223 */ /* 0x000fe4000001081c */
[----:B------:R-:W-:Y:S01]  /*51e0*/  HGMMA.64x128x16.F32 R88, R152, gdesc[UR8].tnspB, R88, gsb0 ;  /* 0x41e0000898587df0 */ /* 0x000fe20008000858 */
[----:B------:R-:W-:Y:S01]  /*51f0*/  UIADD3 UR10, UR6, 0x280, URZ ;  /* 0x00000280060a7890 */ /* 0x000fe2000fffe03f */
[----:B------:R-:W-:Y:S01]  /*5200*/  MUFU.EX2 R168, R168 ;  /* 0x000000a800a87308 */ /* 0x000fe20000000800 */
[----:B------:R-:W-:-:S07]  /*5210*/  UMOV UR11, 0x40000040 ;  /* 0x40000040000b7882 */ /* 0x000fce0000000000 */
[----:B------:R-:W-:Y:S08]  /*5220*/  MUFU.EX2 R169, R169 ;  /* 0x000000a900a97308 */ /* 0x000ff00000000800 */
[----:B------:R-:W-:Y:S08]  /*5230*/  MUFU.EX2 R170, R170 ;  /* 0x000000aa00aa7308 */ /* 0x000ff00000000800 */
[----:B------:R-:W-:Y:S01]  /*5240*/  MUFU.EX2 R171, R171 ;  /* 0x000000ab00ab7308 */ /* 0x000fe20000000800 */
[----:B------:R-:W-:-:S02]  /*5250*/  WARPGROUP.DEPBAR.LE gsb0, 0x0 ;  /* 0x00008000000079c5 */ /* 0x000fc40000010000 */
[----:B------:R-:W-:Y:S01]  /*5260*/  WARPGROUP.ARRIVE ;  /* 0x00000000000079c5 */ /* 0x000fe20000000000 */
[-CC-:B------:R-:W-:Y:S01]  /*5270*/  FFMA.FTZ R152, R56, R3.reuse, -R12.reuse ;  /* 0x0000000338987223 */ /* 0x180fe2000001080c */
[-C--:B------:R-:W-:Y:S01]  /*5280*/  FFMA.FTZ R154, R60, R3.reuse, -R12 ;  /* 0x000000033c9a7223 */ /* 0x080fe2000001080c */
[-CC-:B------:R-:W-:Y:S02]  /*5290*/  FFMA.FTZ R153, R58, R3.reuse, -R28.reuse ;  /* 0x000000033a997223 */ /* 0x180fe4000001081c */
[----:B------:R-:W-:Y:S01]  /*52a0*/  MUFU.EX2 R155, R62 ;  /* 0x0000003e009b7308 */ /* 0x000fe20000000800 */
[----:B------:R-:W-:Y:S01]  /*52b0*/  FFMA.FTZ R28, R87, R3, -R28 ;  /* 0x00000003571c7223 */ /* 0x000fe2000001081c */
[----:B------:R-:W-:Y:S01]  /*52c0*/  HGMMA.64x128x16.F32 R88, R156, gdesc[UR8].tnspB, R88, gsb0 ;  /* 0x41e000089c587df0 */ /* 0x000fe20008000858 */
[----:B------:R-:W-:Y:S01]  /*52d0*/  UIADD3 UR10, UR6, 0x300, URZ ;  /* 0x00000300060a7890 */ /* 0x000fe2000fffe03f */
[----:B------:R-:W-:Y:S01]  /*52e0*/  UMOV UR11, 0x40000040 ;  /* 0x40000040000b7882 */ /* 0x000fe20000000000 */
[----:B------:R-:W-:-:S03]  /*52f0*/  UIADD3 UR6, UR6, 0x380, URZ ;  /* 0x0000038006067890 */ /* 0x000fc6000fffe03f */
        /* <DEDUP_REMOVED lines=8> */
[----:B------:R-:W-:Y:S02]  /*5380*/  FADD.FTZ R12, -R10, R15 ;  /* 0x0000000f0a0c7221 */ /* 0x000fe40000010100 */
[----:B------:R-:W-:Y:S01]  /*5390*/  MUFU.EX2 R157, R66 ;  /* 0x00000042009d7308 */ /* 0x000fe20000000800 */
[----:B------:R-:W-:Y:S01]  /*53a0*/  HGMMA.64x128x16.F32 R88, R160, gdesc[UR8].tnspB, R88, gsb0 ;  /* 0x41e00008a0587df0 */ /* 0x000fe20008000858 */
[----:B------:R-:W-:Y:S01]  /*53b0*/  UMOV UR10, UR6 ;  /* 0x00000006000a7c82 */ /* 0x000fe20008000000 */
[----:B------:R-:W-:Y:S01]  /*53c0*/  UMOV UR11, 0x40000040 ;  /* 0x40000040000b7882 */ /* 0x000fe20000000000 */
[----:B------:R-:W-:-:S04]  /*53d0*/  FMUL.FTZ R12, R12, R3 ;  /* 0x000000030c0c7220 */ /* 0x000fc80000410000 */
[----:B------:R-:W-:Y:S08]  /*53e0*/  MUFU.EX2 R156, R156 ;  /* 0x0000009c009c7308 */ /* 0x000ff00000000800 */
[----:B------:R-:W0:Y:S08]  /*53f0*/  MUFU.EX2 R12, R12 ;  /* 0x0000000c000c7308 */ /* 0x000e300000000800 */
[----:B------:R-:W-:Y:S08]  /*5400*/  MUFU.EX2 R158, R158 ;  /* 0x0000009e009e7308 */ /* 0x000ff00000000800 */
[----:B------:R-:W-:Y:S01]  /*5410*/  MUFU.EX2 R159, R70 ;  /* 0x00000046009f7308 */ /* 0x000fe20000000800 */
[----:B0-----:R-:W-:Y:S01]  /*5420*/  FFMA.FTZ R7, R12, R7, R181 ;  /* 0x000000070c077223 */ /* 0x001fe200000100b5 */
[----:B------:R-:W-:-:S03]  /*5430*/  F2FP.F16.F32.PACK_AB R181, R32, R181 ;  /* 0x000000b520b5723e */ /* 0x000fc600000000ff */
[----:B------:R-:W-:-:S03]  /*5440*/  FADD.FTZ R7, R32, R7 ;  /* 0x0000000720077221 */ /* 0x000fc60000010000 */
[----:B------:R-:W0:Y:S01]  /*5450*/  MUFU.EX2 R15, R85 ;  /* 0x00000055000f7308 */ /* 0x000e220000000800 */
[----:B------:R-:W-:-:S04]  /*5460*/  FADD.FTZ R7, R36, R7 ;  /* 0x0000000724077221 */ /* 0x000fc80000010000 */
[----:B------:R-:W-:-:S04]  /*5470*/  FADD.FTZ R7, R31, R7 ;  /* 0x000000071f077221 */ /* 0x000fc80000010000 */
[----:B------:R-:W-:-:S04]  /*5480*/  FADD.FTZ R7, R34, R7 ;  /* 0x0000000722077221 */ /* 0x000fc80000010000 */
[----:B------:R-:W-:-:S04]  /*5490*/  FADD.FTZ R7, R35, R7 ;  /* 0x0000000723077221 */ /* 0x000fc80000010000 */
[----:B------:R-:W-:-:S04]  /*54a0*/  FADD.FTZ R7, R38, R7 ;  /* 0x0000000726077221 */ /* 0x000fc80000010000 */
[----:B------:R-:W-:-:S04]  /*54b0*/  FADD.FTZ R7, R39, R7 ;  /* 0x0000000727077221 */ /* 0x000fc80000010000 */
[----:B------:R-:W-:Y:S01]  /*54c0*/  FADD.FTZ R7, R42, R7 ;  /* 0x000000072a077221 */ /* 0x000fe20000010000 */
[----:B------:R-:W-:Y:S02]  /*54d0*/  WARPGROUP.DEPBAR.LE gsb0, 0x0 ;  /* 0x00008000000079c5 */ /* 0x000fe40000010000 */
[----:B------:R-:W-:Y:S01]  /*54e0*/  WARPGROUP.ARRIVE ;  /* 0x00000000000079c5 */ /* 0x000fe20000000000 */
[----:B------:R-:W1:Y:S01]  /*54f0*/  MUFU.EX2 R161, R74 ;  /* 0x0000004a00a17308 */ /* 0x000e620000000800 */
[----:B------:R-:W-:Y:S02]  /*5500*/  F2FP.F16.F32.PACK_AB R160, R57, R14 ;  /* 0x0000000e39a0723e */ /* 0x000fe400000000ff */
[----:B------:R-:W-:Y:S02]  /*5510*/  F2FP.F16.F32.PACK_AB R162, R61, R18 ;  /* 0x000000123da2723e */ /* 0x000fe400000000ff */
[----:B------:R-:W-:Y:S03]  /*5520*/  HGMMA.64x128x16.F32 R88, R164, gdesc[UR8].tnspB, R88, gsb0 ;  /* 0x41e00008a4587df0 */ /* 0x000fe60008000858 */
[----:B------:R-:W2:Y:S01]  /*5530*/  MUFU.EX2 R163, R78 ;  /* 0x0000004e00a37308 */ /* 0x000ea20000000800 */
[----:B------:R-:W-:-:S02]  /*5540*/  WARPGROUP.DEPBAR.LE gsb0, 0x0 ;  /* 0x00008000000079c5 */ /* 0x000fc40000010000 */
[----:B------:R3:W-:Y:S05]  /*5550*/  @!P1 SYNCS.ARRIVE.TRANS64.RED.A1T0 RZ, [R27+URZ], RZ ;  /* 0x000000ff1bff99a7 */ /* 0x0007ea000810043f */
[----:B------:R-:W4:Y:S01]  /*5560*/  MUFU.EX2 R165, R82 ;  /* 0x0000005200a57308 */ /* 0x000f220000000800 */
[----:B0-----:R-:W-:Y:S02]  /*5570*/  F2FP.F16.F32.PACK_AB R166, R15, R22 ;  /* 0x000000160fa6723e */ /* 0x001fe400000000ff */
[----:B------:R-:W-:Y:S02]  /*5580*/  F2FP.F16.F32.PACK_AB R164, R65, R20 ;  /* 0x0000001441a4723e */ /* 0x000fe400000000ff */
[----:B------:R-:W-:Y:S01]  /*5590*/  F2FP.F16.F32.PACK_AB R167, R28, R86 ;  /* 0x000000561ca7723e */ /* 0x000fe200000000ff */
[----:B---3--:R-:W-:Y:S01]  /*55a0*/  FADD.FTZ R27, R17, R8 ;  /* 0x00000008111b7221 */ /* 0x008fe20000010000 */
[----:B------:R0:W-:Y:S03]  /*55b0*/  @!P1 SYNCS.ARRIVE.TRANS64.RED.A1T0 RZ, [R30+URZ], RZ ;  /* 0x000000ff1eff99a7 */ /* 0x0001e6000810043f */
[----:B------:R-:W-:Y:S01]  /*55c0*/  FADD.FTZ R8, R182, R27 ;  /* 0x0000001bb6087221 */ /* 0x000fe20000010000 */
[----:B------:R-:W-:-:S03]  /*55d0*/  F2FP.F16.F32.PACK_AB R182, R19, R182 ;  /* 0x000000b613b6723e */ /* 0x000fc600000000ff */
[----:B------:R-:W-:-:S04]  /*55e0*/  FADD.FTZ R27, R19, R8 ;  /* 0x00000008131b7221 */ /* 0x000fc80000010000 */
        /* <DEDUP_REMOVED lines=8> */
[----:B------:R-:W-:Y:S01]  /*5670*/  FADD.FTZ R27, R25, R8 ;  /* 0x00000008191b7221 */ /* 0x000fe20000010000 */
[----:B------:R-:W-:-:S03]  /*5680*/  FADD.FTZ R8, R43, R7 ;  /* 0x000000072b087221 */ /* 0x000fc60000010000 */
[----:B0-----:R-:W-:Y:S01]  /*5690*/  FADD.FTZ R30, R174, R27 ;  /* 0x0000001bae1e7221 */ /* 0x001fe20000010000 */
[----:B------:R-:W-:Y:S01]  /*56a0*/  FADD.FTZ R8, R175, R8 ;  /* 0x00000008af087221 */ /* 0x000fe20000010000 */
[C---:B------:R-:W-:Y:S02]  /*56b0*/  F2FP.F16.F32.PACK_AB R174, R29.reuse, R174 ;  /* 0x000000ae1dae723e */ /* 0x040fe400000000ff */
[----:B------:R-:W-:Y:S01]  /*56c0*/  FADD.FTZ R7, R29, R30 ;  /* 0x0000001e1d077221 */ /* 0x000fe20000010000 */
[C---:B------:R-:W-:Y:S01]  /*56d0*/  FADD.FTZ R8, R47.reuse, R8 ;  /* 0x000000082f087221 */ /* 0x040fe20000010000 */
[----:B------:R-:W-:Y:S02]  /*56e0*/  F2FP.F16.F32.PACK_AB R175, R47, R175 ;  /* 0x000000af2faf723e */ /* 0x000fe400000000ff */
[----:B------:R-:W-:Y:S01]  /*56f0*/  FADD.FTZ R30, R168, R7 ;  /* 0x00000007a81e7221 */ /* 0x000fe20000010000 */
[----:B------:R-:W-:Y:S01]  /*5700*/  FADD.FTZ R7, R169, R8 ;  /* 0x00000008a9077221 */ /* 0x000fe20000010000 */
[----:B------:R-:W-:-:S02]  /*5710*/  F2FP.F16.F32.PACK_AB R169, R24, R169 ;  /* 0x000000a918a9723e */ /* 0x000fc400000000ff */
[C---:B------:R-:W-:Y:S01]  /*5720*/  FADD.FTZ R17, R33.reuse, R30 ;  /* 0x0000001e21117221 */ /* 0x040fe20000010000 */
[----:B------:R-:W-:Y:S01]  /*5730*/  FADD.FTZ R8, R24, R7 ;  /* 0x0000000718087221 */ /* 0x000fe20000010000 */
[----:B------:R-:W-:Y:S02]  /*5740*/  F2FP.F16.F32.PACK_AB R168, R33, R168 ;  /* 0x000000a821a8723e */ /* 0x000fe400000000ff */
[----:B------:R-:W-:Y:S01]  /*5750*/  FADD.FTZ R30, R170, R17 ;  /* 0x00000011aa1e7221 */ /* 0x000fe20000010000 */
[----:B------:R-:W-:Y:S01]  /*5760*/  FADD.FTZ R7, R171, R8 ;  /* 0x00000008ab077221 */ /* 0x000fe20000010000 */
[C---:B------:R-:W-:Y:S02]  /*5770*/  F2FP.F16.F32.PACK_AB R170, R37.reuse, R170 ;  /* 0x000000aa25aa723e */ /* 0x040fe400000000ff */
[----:B------:R-:W-:Y:S01]  /*5780*/  FADD.FTZ R17, R37, R30 ;  /* 0x0000001e25117221 */ /* 0x000fe20000010000 */
[C---:B------:R-:W-:Y:S01]  /*5790*/  FADD.FTZ R8, R26.reuse, R7 ;  /* 0x000000071a087221 */ /* 0x040fe20000010000 */
[----:B------:R-:W-:-:S02]  /*57a0*/  F2FP.F16.F32.PACK_AB R171, R26, R171 ;  /* 0x000000ab1aab723e */ /* 0x000fc400000000ff */
[----:B------:R-:W-:Y:S01]  /*57b0*/  FADD.FTZ R30, R152, R17 ;  /* 0x00000011981e7221 */ /* 0x000fe20000010000 */
        /* <DEDUP_REMOVED lines=8> */
[----:B------:R-:W-:Y:S01]  /*5840*/  FADD.FTZ R7, R45, R30 ;  /* 0x0000001e2d077221 */ /* 0x000fe20000010000 */
[C---:B------:R-:W-:Y:S01]  /*5850*/  FADD.FTZ R8, R63.reuse, R8 ;  /* 0x000000083f087221 */ /* 0x040fe20000010000 */
        /* <DEDUP_REMOVED lines=14> */
[----:B-1----:R-:W-:Y:S01]  /*5940*/  FADD.FTZ R8, R161, R8 ;  /* 0x00000008a1087221 */ /* 0x002fe20000010000 */
[----:B------:R-:W-:-:S02]  /*5950*/  F2FP.F16.F32.PACK_AB R161, R75, R161 ;  /* 0x000000a14ba1723e */ /* 0x000fc400000000ff */
[----:B------:R-:W-:Y:S01]  /*5960*/  FADD.FTZ R7, R57, R24 ;  /* 0x0000001839077221 */ /* 0x000fe20000010000 */
[----:B------:R-:W-:Y:S01]  /*5970*/  FADD.FTZ R8, R75, R8 ;  /* 0x000000084b087221 */ /* 0x000fe20000010000 */
[----:B------:R-:W-:Y:S02]  /*5980*/  MOV R17, R6 ;  /* 0x0000000600117202 */ /* 0x000fe40000000f00 */
[----:B------:R-:W-:Y:S01]  /*5990*/  FADD.FTZ R24, R18, R7 ;  /* 0x0000000712187221 */ /* 0x000fe20000010000 */
[----:B--2---:R-:W-:Y:S01]  /*59a0*/  FADD.FTZ R8, R163, R8 ;  /* 0x00000008a3087221 */ /* 0x004fe20000010000 */
[----:B------:R-:W-:Y:S02]  /*59b0*/  F2FP.F16.F32.PACK_AB R163, R79, R163 ;  /* 0x000000a34fa3723e */ /* 0x000fe400000000ff */
[----:B------:R-:W-:Y:S01]  /*59c0*/  FADD.FTZ R7, R61, R24 ;  /* 0x000000183d077221 */ /* 0x000fe20000010000 */
[----:B------:R-:W-:-:S03]  /*59d0*/  FADD.FTZ R8, R79, R8 ;  /* 0x000000084f087221 */ /* 0x000fc60000010000 */
[----:B------:R-:W-:Y:S01]  /*59e0*/  FADD.FTZ R14, R20, R7 ;  /* 0x00000007140e7221 */ /* 0x000fe20000010000 */
[----:B----4-:R-:W-:Y:S01]  /*59f0*/  FADD.FTZ R8, R165, R8 ;  /* 0x00000008a5087221 */ /* 0x010fe20000010000 */
[----:B------:R-:W-:Y:S02]  /*5a00*/  F2FP.F16.F32.PACK_AB R165, R83, R165 ;  /* 0x000000a553a5723e */ /* 0x000fe400000000ff */
[----:B------:R-:W-:-:S04]  /*5a10*/  FADD.FTZ R7, R65, R14 ;  /* 0x0000000e41077221 */ /* 0x000fc80000010000 */
[----:B------:R-:W-:Y:S01]  /*5a20*/  FADD.FTZ R14, R22, R7 ;  /* 0x00000007160e7221 */ /* 0x000fe20000010000 */
[----:B------:R-:W-:-:S03]  /*5a30*/  FADD.FTZ R7, R83, R8 ;  /* 0x0000000853077221 */ /* 0x000fc60000010000 */
[----:B------:R-:W-:Y:S01]  /*5a40*/  FADD.FTZ R8, R15, R14 ;  /* 0x0000000e0f087221 */ /* 0x000fe20000010000 */
[----:B------:R-:W-:Y:S01]  /*5a50*/  FADD.FTZ R7, R86, R7 ;  /* 0x0000000756077221 */ /* 0x000fe20000010000 */
[----:B------:R-:W-:Y:S02]  /*5a60*/  IMAD.MOV.U32 R14, RZ, RZ, R9 ;  /* 0x000000ffff0e7224 */ /* 0x000fe400078e0009 */
[----:B------:R-:W-:Y:S02]  /*5a70*/  IMAD.MOV.U32 R15, RZ, RZ, R10 ;  /* 0x000000ffff0f7224 */ /* 0x000fe400078e000a */
[----:B------:R-:W-:Y:S01]  /*5a80*/  FADD.FTZ R7, R28, R7 ;  /* 0x000000071c077221 */ /* 0x000fe20000010000 */
[----:B------:R-:W-:Y:S06]  /*5a90*/  @P2 BRA `(.L_x_28) ;  /* 0xffffffdc00e42947 */ /* 0x000fec000383ffff */
.L_x_19:
[----:B------:R-:W-:Y:S06]  /*5aa0*/  BAR.ARV 0x8, 0x180 ;  /* 0x0206000000007b1d */ /* 0x000fec0000002000 */
        /* <DEDUP_REMOVED lines=64> */
[----:B------:R-:W-:Y:S06]  /*5eb0*/  @!P0 BRA `(.L_x_29) ;  /* 0x0000000000048947 */ /* 0x000fec0003800000 */
[----:B------:R-:W-:Y:S01]  /*5ec0*/  BPT.TRAP 0x1 ;  /* 0x000000040000795c */ /* 0x000fe20000300000 */
.L_x_29:
[----:B------:R-:W-:Y:S02]  /*5ed0*/  SHF.L.U32 R9, R9, 0x1f, RZ ;  /* 0x0000001f09097819 */ /* 0x000fe400000006ff */
[----:B------:R-:W-:-:S04]  /*5ee0*/  LEA R12, R0, UR36, 0x3 ;  /* 0x00000024000c7c11 */ /* 0x000fc8000f8e18ff */
[----:B------:R0:W1:Y:S01]  /*5ef0*/  SYNCS.PHASECHK.TRANS64.TRYWAIT P2, [R12+URZ+0x34850], R9 ;  /* 0x034850090c0075a7 */ /* 0x000062000804017f */
[----:B------:R-:W-:Y:S05]  /*5f00*/  @!P0 BRA `(.L_x_30) ;  /* 0x0000000000048947 */ /* 0x000fea0003800000 */
[----:B------:R-:W-:Y:S01]  /*5f10*/  BPT.TRAP 0x1 ;  /* 0x000000040000795c */ /* 0x000fe20000300000 */
.L_x_30:
[----:B-1----:R-:W-:Y:S05]  /*5f20*/  @P2 BRA `(.L_x_31) ;  /* 0x0000000000082947 */ /* 0x002fea0003800000 */
[----:B------:R-:W1:Y:S02]  /*5f30*/  SYNCS.PHASECHK.TRANS64.TRYWAIT P0, [R12+URZ+0x34850], R9 ;  /* 0x034850090c0075a7 */ /* 0x000e64000800017f */
[----:B-1----:R-:W-:Y:S05]  /*5f40*/  @!P0 BRA `(.L_x_32) ;  /* 0x0000006000088947 */ /* 0x002fea0003800000 */
.L_x_31:
[----:B------:R-:W-:Y:S01]  /*5f50*/  UIADD3 UR36, UR36, 0x400, URZ ;  /* 0x0000040024247890 */ /* 0x000fe2000fffe03f */
[----:B------:R-:W-:Y:S01]  /*5f60*/  R2UR UR5, R0 ;  /* 0x00000000000572ca */ /* 0x000fe200000e0000 */
[----:B------:R-:W-:Y:S01]  /*5f70*/  WARPGROUP.ARRIVE ;  /* 0x00000000000079c5 */ /* 0x000fe20000000000 */
[----:B------:R-:W-:Y:S01]  /*5f80*/  UMOV UR7, 0x40000040 ;  /* 0x4000004000077882 */ /* 0x000fe20000000000 */
[----:B------:R-:W-:Y:S01]  /*5f90*/  USHF.R.U32.HI UR36, URZ, 0x4, UR36 ;  /* 0x000000043f247899 */ /* 0x000fe20008011624 */
[----:B------:R-:W2:Y:S01]  /*5fa0*/  SHFL.BFLY PT, R5, R8, 0x2, 0x1f ;  /* 0x0c401f0008057f89 */ /* 0x000ea200000e0000 */
[----:B01----:R-:W-:Y:S02]  /*5fb0*/  @!P1 VIADD R12, R12, 0x34860 ;  /* 0x000348600c0c9836 */ /* 0x003fe40000000000 */
[----:B------:R-:W-:Y:S01]  /*5fc0*/  ULOP3.LUT UR36, UR36, 0x3fff, URZ, 0xc0, !UPT ;  /* 0x00003fff24247892 */ /* 0x000fe2000f8ec03f */
[----:B------:R-:W0:Y:S01]  /*5fd0*/  SHFL.BFLY PT, R0, R7, 0x2, 0x1f ;  /* 0x0c401f0007007f89 */ /* 0x000e2200000e0000 */
[----:B------:R-:W-:Y:S01]  /*5fe0*/  IMAD.MOV.U32 R4, RZ, RZ, -0x800000 ;  /* 0xff800000ff047424 */ /* 0x000fe200078e00ff */
[----:B------:R-:W-:Y:S01]  /*5ff0*/  @!P1 PRMT R12, RZ, 0x654, R12 ;  /* 0x00000654ff0c9816 */ /* 0x000fe2000000000c */
[----:B------:R-:W-:-:S04]  /*6000*/  ULOP3.LUT UR4, UR36, 0x4000000, URZ, 0xfc, !UPT ;  /* 0x0400000024047892 */ /* 0x000fc8000f8efc3f */
[----:B------:R-:W-:-:S07]  /*6010*/  ULEA UR4, UR5, UR4, 0xb ;  /* 0x0000000405047291 */ /* 0x000fce000f8e583f */
[----:B------:R-:W-:Y:S02]  /*6020*/  UMOV UR6, UR4 ;  /* 0x0000000400067c82 */ /* 0x000fe40008000000 */
[----:B------:R-:W-:Y:S01]  /*6030*/  HGMMA.64x128x16.F32 R24, R180, gdesc[UR4].tnspB, R24, gsb0 ;  /* 0x41e00004b4187df0 */ /* 0x000fe20008000818 */
[----:B------:R-:W-:Y:S01]  /*6040*/  UIADD3 UR6, UR4, 0x80, URZ ;  /* 0x0000008004067890 */ /* 0x000fe2000fffe03f */
[----:B------:R-:W-:Y:S01]  /*6050*/  UMOV UR7, 0x40000040 ;  /* 0x4000004000077882 */ /* 0x000fe20000000000 */
[----:B--2---:R-:W-:Y:S01]  /*6060*/  FADD.FTZ R5, R5, R8 ;  /* 0x0000000805057221 */ /* 0x004fe20000010000 */
[----:B------:R-:W-:Y:S02]  /*6070*/  IMAD.MOV.U32 R8, RZ, RZ, RZ ;  /* 0x000000ffff087224 */ /* 0x000fe400078e00ff */
[----:B0-----:R-:W-:Y:S01]  /*6080*/  FADD.FTZ R2, R0, R7 ;  /* 0x0000000700027221 */ /* 0x001fe20000010000 */
[----:B------:R-:W-:Y:S01]  /*6090*/  IMAD.MOV.U32 R7, RZ, RZ, RZ ;  /* 0x000000ffff077224 */ /* 0x000fe200078e00ff */
[----:B------:R-:W0:Y:S04]  /*60a0*/  SHFL.BFLY PT, R0, R5, 0x1, 0x1f ;  /* 0x0c201f0005007f89 */ /* 0x000e2800000e0000 */
[----:B------:R-:W1:Y:S01]  /*60b0*/  SHFL.BFLY PT, R9, R2, 0x1, 0x1f ;  /* 0x0c201f0002097f89 */ /* 0x000e6200000e0000 */
[----:B0-----:R-:W-:Y:S01]  /*60c0*/  FADD.FTZ R13, R5, R0 ;  /* 0x00000000050d7221 */ /* 0x001fe20000010000 */
[----:B------:R-:W-:-:S02]  /*60d0*/  IMAD.MOV.U32 R0, RZ, RZ, -0x800000 ;  /* 0xff800000ff007424 */ /* 0x000fc400078e00ff */
[----:B-1----:R-:W-:Y:S02]  /*60e0*/  FADD.FTZ R14, R2, R9 ;  /* 0x00000009020e7221 */ /* 0x002fe40000010000 */
[----:B------:R-:W-:-:S03]  /*60f0*/  FSETP.NE.FTZ.AND P0, PT, R13, RZ, PT ;  /* 0x000000ff0d00720b */ /* 0x000fc60003f15000 */
[----:B------:R-:W-:-:S10]  /*6100*/  FSETP.NE.FTZ.AND P2, PT, R14, RZ, PT ;  /* 0x000000ff0e00720b */ /* 0x000fd40003f55000 */
[----:B------:R-:W0:Y:S01]  /*6110*/  @P0 MUFU.LG2 R9, R13 ;  /* 0x0000000d00090308 */ /* 0x000e220000000c00 */
[C---:B------:R-:W-:Y:S02]  /*6120*/  @P0 FMUL.FTZ R5, R3.reuse, 0.69314718246459960938 ;  /* 0x3f31721803050820 */ /* 0x040fe40000410000 */
[----:B------:R-:W-:-:S05]  /*6130*/  @P2 FMUL.FTZ R18, R3, 0.69314718246459960938 ;  /* 0x3f31721803122820 */ /* 0x000fca0000410000 */
[----:B------:R-:W1:Y:S08]  /*6140*/  @P2 MUFU.LG2 R11, R14 ;  /* 0x0000000e000b2308 */ /* 0x000e700000000c00 */
[----:B------:R-:W2:Y:S01]  /*6150*/  @P0 MUFU.RCP R7, R13 ;  /* 0x0000000d00070308 */ /* 0x000ea20000001000 */
[----:B0-----:R-:W-:-:S04]  /*6160*/  @P0 FMUL.FTZ R2, R9, 0.69314718246459960938 ;  /* 0x3f31721809020820 */ /* 0x001fc80000410000 */
[----:B------:R-:W-:Y:S01]  /*6170*/  @P0 FFMA.FTZ R4, R5, R6, R2 ;  /* 0x0000000605040223 */ /* 0x000fe20000010002 */
[----:B------:R-:W-:Y:S02]  /*6180*/  PLOP3.LUT P0, PT, PT, PT, PT, 0x8, 0x0 ;  /* 0x000000000000781c */ /* 0x000fe40003f0e170 */
[----:B------:R-:W0:Y:S01]  /*6190*/  @P2 MUFU.RCP R8, R14 ;  /* 0x0000000e00082308 */ /* 0x000e220000001000 */
[----:B-1----:R-:W-:-:S04]  /*61a0*/  @P2 FMUL.FTZ R11, R11, 0.69314718246459960938 ;  /* 0x3f3172180b0b2820 */ /* 0x002fc80000410000 */
[----:B------:R-:W-:Y:S01]  /*61b0*/  @P2 FFMA.FTZ R0, R18, R10, R11 ;  /* 0x0000000a12002223 */ /* 0x000fe2000001000b */
[----:B------:R-:W-:Y:S02]  /*61c0*/  WARPGROUP.DEPBAR.LE gsb0, 0x0 ;  /* 0x00008000000079c5 */ /* 0x000fe40000010000 */
[----:B------:R-:W-:-:S06]  /*61d0*/  WARPGROUP.ARRIVE ;  /* 0x00000000000079c5 */ /* 0x000fcc0000000000 */
[----:B------:R-:W-:Y:S01]  /*61e0*/  HGMMA.64x128x16.F32 R24, R176, gdesc[UR4].tnspB, R24, gsb0 ;  /* 0x41e00004b0187df0 */ /* 0x000fe20008000818 */
[----:B------:R-:W-:Y:S01]  /*61f0*/  UIADD3 UR6, UR4, 0x100, URZ ;  /* 0x0000010004067890 */ /* 0x000fe2000fffe03f */
[----:B------:R-:W-:Y:S01]  /*6200*/  UMOV UR7, 0x40000040 ;  /* 0x4000004000077882 */ /* 0x000fe20000000000 */
[----:B------:R-:W-:Y:S02]  /*6210*/  WARPGROUP.DEPBAR.LE gsb0, 0x0 ;  /* 0x00008000000079c5 */ /* 0x000fe40000010000 */
[----:B------:R-:W-:-:S07]  /*6220*/  WARPGROUP.ARRIVE ;  /* 0x00000000000079c5 */ /* 0x000fce0000000000 */
        /* <DEDUP_REMOVED lines=18> */
[----:B------:R-:W-:Y:S01]  /*6350*/  UIADD3 UR4, UR4, 0x380, URZ ;  /* 0x0000038004047890 */ /* 0x000fe2000fffe03f */
[----:B------:R-:W-:Y:S02]  /*6360*/  WARPGROUP.DEPBAR.LE gsb0, 0x0 ;  /* 0x00008000000079c5 */ /* 0x000fe40000010000 */
[----:B------:R-:W-:-:S06]  /*6370*/  WARPGROUP.ARRIVE ;  /* 0x00000000000079c5 */ /* 0x000fcc0000000000 */
[----:B------:R-:W-:Y:S01]  /*6380*/  HGMMA.64x128x16.F32 R24, R160, gdesc[UR4].tnspB, R24, gsb0 ;  /* 0x41e00004a0187df0 */ /* 0x000fe20008000818 */
[----:B------:R-:W-:Y:S01]  /*6390*/  UMOV UR6, UR4 ;  /* 0x0000000400067c82 */ /* 0x000fe20008000000 */
[----:B------:R-:W-:Y:S01]  /*63a0*/  UMOV UR7, 0x40000040 ;  /* 0x4000004000077882 */ /* 0x000fe20000000000 */
[----:B------:R-:W-:Y:S02]  /*63b0*/  WARPGROUP.DEPBAR.LE gsb0, 0x0 ;  /* 0x00008000000079c5 */ /* 0x000fe40000010000 */
[----:B------:R-:W-:-:S07]  /*63c0*/  WARPGROUP.ARRIVE ;  /* 0x00000000000079c5 */ /* 0x000fce0000000000 */
[----:B------:R-:W-:Y:S03]  /*63d0*/  HGMMA.64x128x16.F32 R24, R164, gdesc[UR4].tnspB, R24, gsb0 ;  /* 0x41e00004a4187df0 */ /* 0x000fe60008000818 */
[----:B------:R-:W-:Y:S02]  /*63e0*/  WARPGROUP.DEPBAR.LE gsb0, 0x0 ;  /* 0x00008000000079c5 */ /* 0x000fe40000010000 */
[----:B------:R1:W-:Y:S01]  /*63f0*/  @!P1 SYNCS.ARRIVE.TRANS64.RED.A1T0 RZ, [R12+URZ], RZ ;  /* 0x000000ff0cff99a7 */ /* 0x0003e2000810043f */
[-C--:B--2---:R-:W-:Y:S01]  /*6400*/  FMUL.FTZ R24, R24, R7.reuse ;  /* 0x0000000718187220 */ /* 0x084fe20000410000 */
        /* <DEDUP_REMOVED lines=31> */
[-C--:B0-----:R-:W-:Y:S01]  /*6600*/  FMUL.FTZ R26, R26, R8.reuse ;  /* 0x000000081a1a7220 */ /* 0x081fe20000410000 */
        /* <DEDUP_REMOVED lines=30> */
[----:B-1----:R-:W-:-:S07]  /*67f0*/  FMUL.FTZ R87, R87, R8 ;  /* 0x0000000857577220 */ /* 0x002fce0000410000 */
.L_x_12:
[----:B------:R-:W-:Y:S05]  /*6800*/  @P0 BRA `(.L_x_33) ;  /* 0x0000001400340947 */ /* 0x000fea0003800000 */
[----:B------:R-:W0:Y:S01]  /*6810*/  S2R R2, SR_TID.X ;  /* 0x0000000000027919 */ /* 0x000e220000002100 */
[----:B------:R-:W1:Y:S01]  /*6820*/  LDC R17, c[0x0][0xbe8] ;  /* 0x0002fa00ff117b82 */ /* 0x000e620000000800 */
[----:B------:R-:W-:Y:S01]  /*6830*/  SHF.R.S32.HI R11, RZ, 0x1f, R16 ;  /* 0x0000001fff0b7819 */ /* 0x000fe20000011410 */
[----:B------:R-:W-:Y:S01]  /*6840*/  ULDC.64 UR4, c[0x0][0xbd0] ;  /* 0x0002f40000047ab9 */ /* 0x000fe20000000a00 */
[----:B------:R-:W2:Y:S01]  /*6850*/  S2R R12, SR_CTAID.X ;  /* 0x00000000000c7919 */ /* 0x000ea20000002500 */
[----:B------:R-:W-:Y:S01]  /*6860*/  ULDC.64 UR6, c[0x0][0xb38] ;  /* 0x0002ce0000067ab9 */ /* 0x000fe20000000a00 */
[----:B------:R-:W-:Y:S03]  /*6870*/  BSSY B0, `(.L_x_34) ;  /* 0x00000e2000007945 */ /* 0x000fe60003800000 */
[----:B------:R-:W3:Y:S08]  /*6880*/  S2UR UR9, SR_CTAID.Z ;  /* 0x00000000000979c3 */ /* 0x000ef00000002700 */
[----:B------:R-:W4:Y:S08]  /*6890*/  LDC.64 R18, c[0x0][0xbd8] ;  /* 0x0002f600ff127b82 */ /* 0x000f300000000a00 */
[----:B------:R-:W-:Y:S01]  /*68a0*/  BAR.SYNC.DEFER_BLOCKING 0x1, 0x100 ;  /* 0x0044000000007b1d */ /* 0x000fe20000010000 */
[----:B-1----:R-:W-:-:S07]  /*68b0*/  ISETP.NE.AND P0, PT, R17, 0x1, PT ;  /* 0x000000011100780c */ /* 0x002fce0003f05270 */
[----:B------:R-:W1:Y:S01]  /*68c0*/  S2UR UR8, SR_CTAID.Y ;  /* 0x00000000000879c3 */ /* 0x000e620000002600 */
[----:B0-----:R-:W-:-:S07]  /*68d0*/  VIADD R6, R2, 0xffffff80 ;  /* 0xffffff8002067836 */ /* 0x001fce0000000000 */
[----:B------:R-:W1:Y:S01]  /*68e0*/  LDC R23, c[0x0][0xc50] ;  /* 0x00031400ff177b82 */ /* 0x000e620000000800 */
[----:B------:R-:W-:-:S04]  /*68f0*/  SHF.R.S32.HI R5, RZ, 0x1f, R6 ;  /* 0x0000001fff057819 */ /* 0x000fc80000011406 */
[----:B------:R-:W-:-:S03]  /*6900*/  LEA.HI R7, R5, R6, RZ, 0x7 ;  /* 0x0000000605077211 */ /* 0x000fc600078f38ff */
[----:B------:R-:W0:Y:S01]  /*6910*/  LDC.64 R20, c[0x0][0xb40] ;  /* 0x0002d000ff147b82 */ /* 0x000e220000000a00 */
[----:B------:R-:W-:Y:S02]  /*6920*/  LEA.HI R5, R5, R6, RZ, 0x2 ;  /* 0x0000000605057211 */ /* 0x000fe400078f10ff */
[----:B------:R-:W-:Y:S02]  /*6930*/  LOP3.LUT R3, R7, 0xffffff80, RZ, 0xc0, !PT ;  /* 0xffffff8007037812 */ /* 0x000fe400078ec0ff */
[----:B------:R-:W-:Y:S02]  /*6940*/  LOP3.LUT R5, R5, 0xfffffffc, RZ, 0xc0, !PT ;  /* 0xfffffffc05057812 */ /* 0x000fe400078ec0ff */
[C---:B------:R-:W-:Y:S01]  /*6950*/  IADD3 R88, R6.reuse, -R3, RZ ;  /* 0x8000000306587210 */ /* 0x040fe20007ffe0ff */
[----:B------:R-:W5:Y:S01]  /*6960*/  @P0 LDC R13, c[0x0][0xbec] ;  /* 0x0002fb00ff0d0b82 */ /* 0x000f620000000800 */
[----:B------:R-:W-:Y:S01]  /*6970*/  SHF.R.S32.HI R8, RZ, 0x7, R7 ;  /* 0x00000007ff087819 */ /* 0x000fe20000011407 */
[----:B------:R-:W-:Y:S01]  /*6980*/  IMAD.IADD R5, R6, 0x1, -R5 ;  /* 0x0000000106057824 */ /* 0x000fe200078e0a05 */
[----:B------:R-:W-:-:S04]  /*6990*/  SHF.R.S32.HI R9, RZ, 0x1f, R88 ;  /* 0x0000001fff097819 */ /* 0x000fc80000011458 */
[----:B------:R-:W-:Y:S01]  /*69a0*/  LEA.HI R89, R9, R88, RZ, 0x2 ;  /* 0x0000005809597211 */ /* 0x000fe200078f10ff */
[----:B------:R-:W5:Y:S03]  /*69b0*/  @P0 LDC R91, c[0x0][0xbec] ;  /* 0x0002fb00ff5b0b82 */ /* 0x000f660000000800 */
[--C-:B------:R-:W-:Y:S02]  /*69c0*/  SHF.R.S32.HI R2, RZ, 0x2, R89.reuse ;  /* 0x00000002ff027819 */ /* 0x100fe40000011459 */
[----:B------:R-:W-:Y:S02]  /*69d0*/  SHF.R.S32.HI R3, RZ, 0x1f, R89 ;  /* 0x0000001fff037819 */ /* 0x000fe40000011459 */
[----:B------:R-:W-:Y:S01]  /*69e0*/  LOP3.LUT R89, R89, 0x7ffffffc, RZ, 0xc0, !PT ;  /* 0x7ffffffc59597812 */ /* 0x000fe200078ec0ff */
[----:B------:R-:W5:Y:S01]  /*69f0*/  @P0 LDC R15, c[0x0][0xbf0] ;  /* 0x0002fc00ff0f0b82 */ /* 0x000f620000000800 */
[----:B------:R-:W-:-:S04]  /*6a00*/  LEA.HI R3, R3, R2, RZ, 0x3 ;  /* 0x0000000203037211 */ /* 0x000fc800078f18ff */
[----:B------:R-:W-:-:S03]  /*6a10*/  LOP3.LUT R3, R3, 0xfffffff8, RZ, 0xc0, !PT ;  /* 0xfffffff803037812 */ /* 0x000fc600078ec0ff */
[----:B------:R-:W5:Y:S02]  /*6a20*/  @P0 LDC R22, c[0x0][0xbf0] ;  /* 0x0002fc00ff160b82 */ /* 0x000f640000000800 */
[----:B------:R-:W-:Y:S01]  /*6a30*/  IMAD.IADD R6, R2, 0x1, -R3 ;  /* 0x0000000102067824 */ /* 0x000fe200078e0a03 */
[----:B------:R-:W-:Y:S02]  /*6a40*/  LEA.HI R2, R7, R8, RZ, 0x1 ;  /* 0x0000000807027211 */ /* 0x000fe400078f08ff */
[----:B------:R-:W-:Y:S02]  /*6a50*/  LEA.HI R3, R9, R88, RZ, 0x5 ;  /* 0x0000005809037211 */ /* 0x000fe400078f28ff */
[----:B------:R-:W-:Y:S02]  /*6a60*/  LOP3.LUT R2, R2, 0x3fffffe, RZ, 0xc0, !PT ;  /* 0x03fffffe02027812 */ /* 0x000fe400078ec0ff */
[----:B------:R-:W-:Y:S02]  /*6a70*/  LEA.HI R7, R5, R5, RZ, 0x1 ;  /* 0x0000000505077211 */ /* 0x000fe400078f08ff */
[----:B------:R-:W-:Y:S01]  /*6a80*/  SHF.R.S32.HI R3, RZ, 0x5, R3 ;  /* 0x00000005ff037819 */ /* 0x000fe20000011403 */
[----:B------:R-:W-:Y:S01]  /*6a90*/  IMAD.IADD R2, R8, 0x1, -R2 ;  /* 0x0000000108027824 */ /* 0x000fe200078e0a02 */
[----:B------:R-:W-:Y:S01]  /*6aa0*/  LOP3.LUT R8, R7, 0x1ffffffe, RZ, 0xc0, !PT ;  /* 0x1ffffffe07087812 */ /* 0x000fe200078ec0ff */
[----:B------:R-:W-:-:S02]  /*6ab0*/  IMAD R7, R11, UR4, RZ ;  /* 0x000000040b077c24 */ /* 0x000fc4000f8e02ff */
[----:B------:R-:W-:Y:S02]  /*6ac0*/  IMAD R3, R3, 0x10, R6 ;  /* 0x0000001003037824 */ /* 0x000fe400078e0206 */
[----:B------:R-:W-:Y:S02]  /*6ad0*/  IMAD.IADD R8, R5, 0x1, -R8 ;  /* 0x0000000105087824 */ /* 0x000fe400078e0a08 */
[----:B------:R-:W-:Y:S02]  /*6ae0*/  IMAD R5, R2, 0x40, R3 ;  /* 0x0000004002057824 */ /* 0x000fe400078e0203 */
[----:B------:R-:W-:Y:S01]  /*6af0*/  IMAD.WIDE.U32 R2, R16, UR4, RZ ;  /* 0x0000000410027c25 */ /* 0x000fe2000f8e00ff */
[----:B---3--:R-:W-:-:S03]  /*6b00*/  USHF.R.S32.HI UR4, URZ, 0x1f, UR9 ;  /* 0x0000001f3f047899 */ /* 0x008fc60008011409 */
[C---:B------:R-:W-:Y:S02]  /*6b10*/  IMAD R9, R16.reuse, UR5, R7 ;  /* 0x0000000510097c24 */ /* 0x040fe4000f8e0207 */
[----:B------:R-:W-:Y:S02]  /*6b20*/  IMAD R11, R11, UR6, RZ ;  /* 0x000000060b0b7c24 */ /* 0x000fe4000f8e02ff */
[----:B------:R-:W-:Y:S01]  /*6b30*/  IMAD.WIDE.U32 R6, R16, UR6, RZ ;  /* 0x0000000610067c25 */ /* 0x000fe2000f8e00ff */
[----:B------:R-:W-:-:S03]  /*6b40*/  IADD3 R3, R3, R9, RZ ;  /* 0x0000000903037210 */ /* 0x000fc60007ffe0ff */
[----:B------:R-:W-:Y:S01]  /*6b50*/  IMAD R9, R16, UR7, R11 ;  /* 0x0000000710097c24 */ /* 0x000fe2000f8e020b */
[----:B------:R-:W-:Y:S01]  /*6b60*/  ULDC.64 UR6, c[0x0][0xb48] ;  /* 0x0002d20000067ab9 */ /* 0x000fe20000000a00 */
[----:B------:R-:W-:Y:S02]  /*6b70*/  IMAD R8, R8, 0x8, R5 ;  /* 0x0000000808087824 */ /* 0x000fe400078e0205 */
[----:B------:R-:W-:Y:S02]  /*6b80*/  IMAD.MOV R16, RZ, RZ, -R16 ;  /* 0x000000ffff107224 */ /* 0x000fe400078e0a10 */
[----:B----4-:R-:W-:Y:S02]  /*6b90*/  IMAD R10, R18, UR4, RZ ;  /* 0x00000004120a7c24 */ /* 0x010fe4000f8e02ff */
[----:B--2---:R-:W-:Y:S02]  /*6ba0*/  IMAD R8, R12, 0x80, R8 ;  /* 0x000000800c087824 */ /* 0x004fe400078e0208 */
[----:B0-----:R-:W-:Y:S01]  /*6bb0*/  IMAD R14, R20, UR4, RZ ;  /* 0x00000004140e7c24 */ /* 0x001fe2000f8e02ff */
[----:B------:R-:W-:Y:S01]  /*6bc0*/  ULDC.64 UR4, c[0x0][0xbe0] ;  /* 0x0002f80000047ab9 */ /* 0x000fe20000000a00 */
[----:B-1----:R-:W-:-:S02]  /*6bd0*/  IMAD R23, R23, R16, UR8 ;  /* 0x0000000817177e24 */ /* 0x002fc4000f8e0210 */
[----:B------:R-:W-:Y:S02]  /*6be0*/  IMAD.IADD R7, R7, 0x1, R9 ;  /* 0x0000000107077824 */ /* 0x000fe400078e0209 */
[----:B------:R-:W-:Y:S02]  /*6bf0*/  IMAD R11, R19, UR9, R10 ;  /* 0x00000009130b7c24 */ /* 0x000fe4000f8e020a */
[----:B------:R-:W-:-:S04]  /*6c00*/  IMAD.WIDE.U32 R2, R18, UR9, R2 ;  /* 0x0000000912027c25 */ /* 0x000fc8000f8e0002 */
[----:B-----5:R-:W-:-:S04]  /*6c10*/  @P0 IMAD.HI.U32 R10, R8, R13, RZ ;  /* 0x0000000d080a0227 */ /* 0x020fc800078e00ff */
[----:B------:R-:W-:Y:S01]  /*6c20*/  IMAD R13, R21, UR9, R14 ;  /* 0x00000009150d7c24 */ /* 0x000fe2000f8e020e */
[----:B------:R-:W-:Y:S01]  /*6c30*/  SHF.R.S32.HI R14, RZ, 0x1f, R23 ;  /* 0x0000001fff0e7819 */ /* 0x000fe20000011417 */
[----:B------:R-:W-:Y:S01]  /*6c40*/  IMAD.WIDE.U32 R6, R20, UR9, R6 ;  /* 0x0000000914067c25 */ /* 0x000fe2000f8e0006 */
[----:B------:R-:W-:-:S03]  /*6c50*/  ULDC.64 UR8, c[0x0][0xb28] ;  /* 0x0002ca0000087ab9 */ /* 0x000fc60000000a00 */
[----:B------:R-:W-:Y:S01]  /*6c60*/  IMAD.IADD R3, R3, 0x1, R11 ;  /* 0x0000000103037824 */ /* 0x000fe200078e020b */
[----:B------:R-:W-:Y:S01]  /*6c70*/  MOV R11, R8 ;  /* 0x00000008000b7202 */ /* 0x000fe20000000f00 */
[----:B------:R-:W-:-:S04]  /*6c80*/  @P0 IMAD.HI.U32 R91, R8, R91, RZ ;  /* 0x0000005b085b0227 */ /* 0x000fc800078e00ff */
[----:B------:R-:W-:Y:S01]  /*6c90*/  IMAD.IADD R7, R7, 0x1, R13 ;  /* 0x0000000107077824 */ /* 0x000fe200078e020d */
[----:B------:R-:W-:Y:S01]  /*6ca0*/  @P0 SHF.R.U32.HI R11, RZ, R22, R91 ;  /* 0x00000016ff0b0219 */ /* 0x000fe2000001165b */
[----:B------:R-:W-:Y:S01]  /*6cb0*/  IMAD.MOV.U32 R9, RZ, RZ, R8 ;  /* 0x000000ffff097224 */ /* 0x000fe200078e0008 */
[----:B------:R-:W-:Y:S01]  /*6cc0*/  @P0 SHF.R.U32.HI R9, RZ, R15, R10 ;  /* 0x0000000fff090219 */ /* 0x000fe2000001160a */
[----:B------:R-:W-:Y:S02]  /*6cd0*/  IMAD R13, R14, UR6, RZ ;  /* 0x000000060e0d7c24 */ /* 0x000fe4000f8e02ff */
[----:B------:R-:W-:-:S04]  /*6ce0*/  IMAD.WIDE.U32 R2, R23, UR4, R2 ;  /* 0x0000000417027c25 */ /* 0x000fc8000f8e0002 */
[----:B------:R-:W-:Y:S01]  /*6cf0*/  IMAD R10, R14, UR4, RZ ;  /* 0x000000040e0a7c24 */ /* 0x000fe2000f8e02ff */
[----:B------:R-:W-:Y:S01]  /*6d00*/  IADD3 R2, P0, R9, R2, RZ ;  /* 0x0000000209027210 */ /* 0x000fe20007f1e0ff */
[C---:B------:R-:W-:Y:S01]  /*6d10*/  IMAD R15, R23.reuse, UR7, R13 ;  /* 0x00000007170f7c24 */ /* 0x040fe2000f8e020d */
[--C-:B------:R-:W-:Y:S01]  /*6d20*/  SHF.R.S32.HI R13, RZ, 0x1f, R9.reuse ;  /* 0x0000001fff0d7819 */ /* 0x100fe20000011409 */
[----:B------:R-:W-:Y:S02]  /*6d30*/  IMAD.MOV R9, RZ, RZ, -R9 ;  /* 0x000000ffff097224 */ /* 0x000fe400078e0a09 */
[----:B------:R-:W-:Y:S01]  /*6d40*/  IMAD R14, R23, UR5, R10 ;  /* 0x00000005170e7c24 */ /* 0x000fe2000f8e020a */
[--C-:B------:R-:W-:Y:S01]  /*6d50*/  SHF.R.S32.HI R10, RZ, 0x1f, R11.reuse ;  /* 0x0000001fff0a7819 */ /* 0x100fe2000001140b */
[----:B------:R-:W-:Y:S01]  /*6d60*/  IMAD.MOV R16, RZ, RZ, -R11 ;  /* 0x000000ffff107224 */ /* 0x000fe200078e0a0b */
[----:B------:R-:W-:Y:S01]  /*6d70*/  ULDC.64 UR4, c[0x0][0xb30] ;  /* 0x0002cc0000047ab9 */ /* 0x000fe20000000a00 */
[----:B------:R-:W-:Y:S01]  /*6d80*/  IMAD R9, R17, R9, R8 ;  /* 0x0000000911097224 */ /* 0x000fe200078e0208 */
[----:B------:R-:W-:Y:S01]  /*6d90*/  IADD3.X R3, R13, R3, R14, P0, !PT ;  /* 0x000000030d037210 */ /* 0x000fe200007fe40e */
[----:B------:R-:W-:Y:S01]  /*6da0*/  IMAD.WIDE.U32 R6, R23, UR6, R6 ;  /* 0x0000000617067c25 */ /* 0x000fe2000f8e0006 */
[----:B------:R-:W-:-:S03]  /*6db0*/  ULDC.64 UR6, c[0x0][0xbc8] ;  /* 0x0002f20000067ab9 */ /* 0x000fc60000000a00 */
[----:B------:R-:W-:Y:S02]  /*6dc0*/  IMAD R10, R10, UR4, RZ ;  /* 0x000000040a0a7c24 */ /* 0x000fe4000f8e02ff */
[----:B------:R-:W-:Y:S01]  /*6dd0*/  IMAD R13, R17, R16, R8 ;  /* 0x00000010110d7224 */ /* 0x000fe200078e0208 */
[----:B------:R-:W-:Y:S01]  /*6de0*/  SHF.R.S32.HI R8, RZ, 0x1f, R9 ;  /* 0x0000001fff087819 */ /* 0x000fe20000011409 */
[----:B------:R-:W-:Y:S02]  /*6df0*/  IMAD.IADD R7, R7, 0x1, R15 ;  /* 0x0000000107077824 */ /* 0x000fe400078e020f */
[C---:B------:R-:W-:Y:S01]  /*6e00*/  IMAD R15, R11.reuse, UR5, R10 ;  /* 0x000000050b0f7c24 */ /* 0x040fe2000f8e020a */
[----:B------:R-:W-:Y:S01]  /*6e10*/  SHF.R.S32.HI R10, RZ, 0x1f, R13 ;  /* 0x0000001fff0a7819 */ /* 0x000fe2000001140d */
[----:B------:R-:W-:Y:S01]  /*6e20*/  IMAD.WIDE.U32 R6, R11, UR4, R6 ;  /* 0x000000040b067c25 */ /* 0x000fe2000f8e0006 */
[----:B------:R-:W0:Y:S01]  /*6e30*/  S2UR UR5, SR_CgaCtaId ;  /* 0x00000000000579c3 */ /* 0x000e220000008800 */
[----:B------:R-:W-:-:S02]  /*6e40*/  UMOV UR4, 0x400 ;  /* 0x0000040000047882 */ /* 0x000fc40000000000 */
[----:B------:R-:W-:Y:S02]  /*6e50*/  IMAD R8, R8, UR6, RZ ;  /* 0x0000000608087c24 */ /* 0x000fe4000f8e02ff */
[----:B------:R-:W-:Y:S02]  /*6e60*/  IMAD.IADD R7, R7, 0x1, R15 ;  /* 0x0000000107077824 */ /* 0x000fe400078e020f */
[----:B------:R-:W-:Y:S02]  /*6e70*/  IMAD R10, R10, UR8, RZ ;  /* 0x000000080a0a7c24 */ /* 0x000fe4000f8e02ff */
[C---:B------:R-:W-:Y:S02]  /*6e80*/  IMAD R11, R9.reuse, UR7, R8 ;  /* 0x00000007090b7c24 */ /* 0x040fe4000f8e0208 */
[----:B------:R-:W-:Y:S01]  /*6e90*/  IMAD.WIDE.U32 R2, R9, UR6, R2 ;  /* 0x0000000609027c25 */ /* 0x000fe2000f8e0002 */
[----:B------:R-:W-:-:S03]  /*6ea0*/  ULDC.64 UR6, c[0x0][0xba8] ;  /* 0x0002ea0000067ab9 */ /* 0x000fc60000000a00 */
[C---:B------:R-:W-:Y:S01]  /*6eb0*/  IMAD R15, R13.reuse, UR9, R10 ;  /* 0x000000090d0f7c24 */ /* 0x040fe2000f8e020a */
[----:B------:R-:W-:Y:S01]  /*6ec0*/  LEA R8, P0, R2, UR6, 0x2 ;  /* 0x0000000602087c11 */ /* 0x000fe2000f8010ff */
[----:B------:R-:W-:Y:S01]  /*6ed0*/  IMAD.WIDE.U32 R6, R13, UR8, R6 ;  /* 0x000000080d067c25 */ /* 0x000fe2000f8e0006 */
[----:B------:R-:W-:Y:S01]  /*6ee0*/  ULDC.64 UR8, c[0x0][0xb00] ;  /* 0x0002c00000087ab9 */ /* 0x000fe20000000a00 */
[----:B------:R-:W-:Y:S02]  /*6ef0*/  ULDC UR6, c[0x0][0xa88] ;  /* 0x0002a20000067ab9 */ /* 0x000fe40000000800 */
[----:B------:R-:W-:Y:S01]  /*6f00*/  IMAD.IADD R9, R3, 0x1, R11 ;  /* 0x0000000103097824 */ /* 0x000fe200078e020b */
[----:B------:R-:W-:Y:S01]  /*6f10*/  IADD3 R3, R7, R15, RZ ;  /* 0x0000000f07037210 */ /* 0x000fe20007ffe0ff */
[----:B------:R-:W-:Y:S01]  /*6f20*/  IMAD R5, R12, 0x80, R5 ;  /* 0x000000800c057824 */ /* 0x000fe200078e0205 */
[----:B------:R-:W-:Y:S01]  /*6f30*/  LEA R20, P1, R6, UR8, 0x2 ;  /* 0x0000000806147c11 */ /* 0x000fe2000f8210ff */
[----:B0-----:R-:W-:Y:S01]  /*6f40*/  ULEA UR4, UR5, UR4, 0x18 ;  /* 0x0000000405047291 */ /* 0x001fe2000f8ec03f */
[----:B------:R-:W-:Y:S01]  /*6f50*/  LEA.HI.X R9, R2, UR7, R9, 0x2, P0 ;  /* 0x0000000702097c11 */ /* 0x000fe200080f1409 */
[----:B------:R-:W-:Y:S01]  /*6f60*/  IMAD R16, R17, UR6, RZ ;  /* 0x0000000611107c24 */ /* 0x000fe2000f8e02ff */
[----:B------:R-:W-:Y:S01]  /*6f70*/  LEA.HI.X R22, R6, UR9, R3, 0x2, P1 ;  /* 0x0000000906167c11 */ /* 0x000fe200088f1403 */
[----:B------:R-:W-:Y:S01]  /*6f80*/  SHFL.IDX PT, R2, R8, RZ, 0x1c1f ;  /* 0x001c1fff08027589 */ /* 0x000fe200000e0000 */
[C---:B------:R-:W-:Y:S01]  /*6f90*/  LOP3.LUT P0, RZ, R88.reuse, 0x3, RZ, 0xc0, !PT ;  /* 0x0000000358ff7812 */ /* 0x040fe2000780c0ff */
[C---:B------:R-:W-:Y:S01]  /*6fa0*/  VIADD R17, R5.reuse, 0x8 ;  /* 0x0000000805117836 */ /* 0x040fe20000000000 */
[----:B------:R-:W-:Y:S01]  /*6fb0*/  UIADD3 UR4, UR4, 0x34820, URZ ;  /* 0x0003482004047890 */ /* 0x000fe2000fffe03f */
[----:B------:R-:W0:Y:S01]  /*6fc0*/  SHFL.IDX PT, R3, R9, RZ, 0x1c1f ;  /* 0x001c1fff09037589 */ /* 0x000e2200000e0000 */
[-C--:B------:R-:W-:Y:S01]  /*6fd0*/  ISETP.GE.OR P1, PT, R5, R16.reuse, P0 ;  /* 0x000000100500720c */ /* 0x080fe20000726670 */
[----:B------:R-:W-:Y:S01]  /*6fe0*/  IMAD.IADD R19, R88, 0x1, -R89 ;  /* 0x0000000158137824 */ /* 0x000fe200078e0a59 */
[-C--:B------:R-:W-:Y:S01]  /*6ff0*/  ISETP.GE.OR P0, PT, R17, R16.reuse, P0 ;  /* 0x000000101100720c */ /* 0x080fe20000706670 */
[----:B------:R-:W-:Y:S01]  /*7000*/  SHFL.IDX PT, R6, R8, 0x1, 0x1c1f ;  /* 0x003c1f0008067f89 */ /* 0x000fe200000e0000 */
[----:B------:R-:W-:Y:S01]  /*7010*/  UPRMT UR4, URZ, 0x654, UR4 ;  /* 0x000006543f047896 */ /* 0x000fe20008000004 */
[----:B------:R-:W-:Y:S01]  /*7020*/  ISETP.GE.AND P2, PT, R5, R16, PT ;  /* 0x000000100500720c */ /* 0x000fe20003f46270 */
[----:B------:R-:W-:Y:S01]  /*7030*/  IMAD.SHL.U32 R19, R19, 0x2, RZ ;  /* 0x0000000213137824 */ /* 0x000fe200078e00ff */
[----:B------:R-:W1:Y:S04]  /*7040*/  SHFL.IDX PT, R7, R9, 0x1, 0x1c1f ;  /* 0x003c1f0009077f89 */ /* 0x000e6800000e0000 */
[----:B------:R2:W3:Y:S02]  /*7050*/  SHFL.IDX PT, R14, R20, RZ, 0x1c1f ;  /* 0x001c1fff140e7589 */ /* 0x0004e400000e0000 */
[----:B------:R-:W-:Y:S02]  /*7060*/  SYNCS.ARRIVE.TRANS64.RED.A1T0 RZ, [UR4], RZ ;  /* 0x000000ffffff79a7 */ /* 0x000fe40008100404 */
[----:B------:R2:W4:Y:S04]  /*7070*/  SHFL.IDX PT, R15, R22, RZ, 0x1c1f ;  /* 0x001c1fff160f7589 */ /* 0x00052800000e0000 */
[----:B0-----:R2:W-:Y:S04]  /*7080*/  @!P1 ST.E desc[UR42][R2.64], R4 ;  /* 0x0000000402009985 */ /* 0x0015e8000c10192a */
[----:B-1----:R2:W-:Y:S01]  /*7090*/  @!P0 ST.E desc[UR42][R6.64], R0 ;  /* 0x0000000006008985 */ /* 0x0025e2000c10192a */
[----:B------:R-:W-:Y:S05]  /*70a0*/  @P2 BRA `(.L_x_35) ;  /* 0x0000000400782947 */ /* 0x000fea0003800000 */
[C---:B--2---:R-:W-:Y:S01]  /*70b0*/  VIADD R0, R19.reuse, 0x8 ;  /* 0x0000000813007836 */ /* 0x044fe20000000000 */
[----:B------:R-:W-:Y:S01]  /*70c0*/  ULDC UR4, c[0x0][0xac8] ;  /* 0x0002b20000047ab9 */ /* 0x000fe20000000800 */
[C---:B------:R-:W-:Y:S01]  /*70d0*/  VIADD R6, R19.reuse, 0x10 ;  /* 0x0000001013067836 */ /* 0x040fe20000000000 */
[C---:B------:R-:W-:Y:S01]  /*70e0*/  ISETP.GE.AND P2, PT, R19.reuse, UR4, PT ;  /* 0x0000000413007c0c */ /* 0x040fe2000bf46270 */
[C---:B------:R-:W-:Y:S01]  /*70f0*/  VIADD R8, R19.reuse, 0x28 ;  /* 0x0000002813087836 */ /* 0x040fe20000000000 */
[----:B------:R-:W-:Y:S01]  /*7100*/  ISETP.GE.AND P3, PT, R0, UR4, PT ;  /* 0x0000000400007c0c */ /* 0x000fe2000bf66270 */
[C---:B------:R-:W-:Y:S01]  /*7110*/  VIADD R9, R19.reuse, 0x30 ;  /* 0x0000003013097836 */ /* 0x040fe20000000000 */
[C---:B------:R-:W-:Y:S01]  /*7120*/  IADD3 R7, R19.reuse, 0x18, RZ ;  /* 0x0000001813077810 */ /* 0x040fe20007ffe0ff */
[C---:B------:R-:W-:Y:S01]  /*7130*/  VIADD R10, R19.reuse, 0x38 ;  /* 0x00000038130a7836 */ /* 0x040fe20000000000 */
[----:B------:R-:W-:Y:S01]  /*7140*/  ISETP.GE.AND P0, PT, R6, UR4, PT ;  /* 0x0000000406007c0c */ /* 0x000fe2000bf06270 */
[----:B------:R-:W-:Y:S01]  /*7150*/  VIADD R11, R19, 0x40 ;  /* 0x00000040130b7836 */ /* 0x000fe20000000000 */
[----:B------:R-:W-:Y:S01]  /*7160*/  ISETP.GE.AND P1, PT, R7, UR4, PT ;  /* 0x0000000407007c0c */ /* 0x000fe2000bf26270 */
[----:B------:R-:W-:Y:S01]  /*7170*/  VIADD R18, R19, 0x60 ;  /* 0x0000006013127836 */ /* 0x000fe20000000000 */
[----:B------:R-:W-:-:S02]  /*7180*/  ISETP.GE.AND P4, PT, R9, UR4, PT ;  /* 0x0000000409007c0c */ /* 0x000fc4000bf86270 */
[----:B------:R-:W-:Y:S01]  /*7190*/  ISETP.GE.AND P5, PT, R10, UR4, PT ;  /* 0x000000040a007c0c */ /* 0x000fe2000bfa6270 */
[----:B---34-:R-:W-:Y:S01]  /*71a0*/  @!P2 IMAD.WIDE R2, R19, 0x4, R14 ;  /* 0x000000041302a825 */ /* 0x018fe200078e020e */
[----:B------:R-:W-:Y:S02]  /*71b0*/  ISETP.GE.AND P6, PT, R11, UR4, PT ;  /* 0x000000040b007c0c */ /* 0x000fe4000bfc6270 */
[----:B------:R-:W-:Y:S02]  /*71c0*/  @!P3 LEA.HI R0, R0, R0, RZ, 0x1 ;  /* 0x000000000000b211 */ /* 0x000fe400078f08ff */
[----:B------:R0:W-:Y:S01]  /*71d0*/  @!P2 ST.E.64 desc[UR42][R2.64], R24 ;  /* 0x000000180200a985 */ /* 0x0001e2000c101b2a */
[----:B------:R-:W-:Y:S02]  /*71e0*/  @!P0 LEA.HI R6, R6, R6, RZ, 0x1 ;  /* 0x0000000606068211 */ /* 0x000fe400078f08ff */
[----:B------:R-:W-:Y:S01]  /*71f0*/  @!P3 LOP3.LUT R5, R0, 0xfffffffe, RZ, 0xc0, !PT ;  /* 0xfffffffe0005b812 */ /* 0x000fe200078ec0ff */
[----:B------:R-:W-:Y:S01]  /*7200*/  VIADD R0, R19, 0x20 ;  /* 0x0000002013007836 */ /* 0x000fe20000000000 */
[----:B------:R-:W-:-:S02]  /*7210*/  @!P1 LEA.HI R7, R7, R7, RZ, 0x1 ;  /* 0x0000000707079211 */ /* 0x000fc400078f08ff */
[----:B------:R-:W-:Y:S01]  /*7220*/  @!P5 LEA.HI R10, R10, R10, RZ, 0x1 ;  /* 0x0000000a0a0ad211 */ /* 0x000fe200078f08ff */
[----:B------:R-:W-:Y:S01]  /*7230*/  @!P3 IMAD.WIDE R4, R5, 0x4, R14 ;  /* 0x000000040504b825 */ /* 0x000fe200078e020e */
[----:B------:R-:W-:Y:S02]  /*7240*/  ISETP.GE.AND P2, PT, R0, UR4, PT ;  /* 0x0000000400007c0c */ /* 0x000fe4000bf46270 */
[----:B------:R-:W-:Y:S02]  /*7250*/  @!P5 LOP3.LUT R13, R10, 0xfffffffe, RZ, 0xc0, !PT ;  /* 0xfffffffe0a0dd812 */ /* 0x000fe400078ec0ff */
[----:B------:R1:W-:Y:S01]  /*7260*/  @!P3 ST.E.64 desc[UR42][R4.64], R28 ;  /* 0x0000001c0400b985 */ /* 0x0003e2000c101b2a */
[----:B------:R-:W-:Y:S02]  /*7270*/  ISETP.GE.AND P3, PT, R8, UR4, PT ;  /* 0x0000000408007c0c */ /* 0x000fe4000bf66270 */
[----:B0-----:R-:W-:Y:S02]  /*7280*/  @!P0 LOP3.LUT R3, R6, 0xfffffffe, RZ, 0xc0, !PT ;  /* 0xfffffffe06038812 */ /* 0x001fe400078ec0ff */
[----:B------:R-:W-:-:S02]  /*7290*/  @!P4 LEA.HI R6, R9, R9, RZ, 0x1 ;  /* 0x000000090906c211 */ /* 0x000fc400078f08ff */
[----:B------:R-:W-:Y:S01]  /*72a0*/  IADD3 R12, R19, 0x50, RZ ;  /* 0x00000050130c7810 */ /* 0x000fe20007ffe0ff */
[----:B------:R-:W-:Y:S01]  /*72b0*/  @!P0 IMAD.WIDE R2, R3, 0x4, R14 ;  /* 0x0000000403028825 */ /* 0x000fe200078e020e */
[----:B------:R-:W-:-:S04]  /*72c0*/  @!P2 LEA.HI R0, R0, R0, RZ, 0x1 ;  /* 0x000000000000a211 */ /* 0x000fc800078f08ff */
[----:B------:R0:W-:Y:S01]  /*72d0*/  @!P0 ST.E.64 desc[UR42][R2.64], R32 ;  /* 0x0000002002008985 */ /* 0x0001e2000c101b2a */
[----:B------:R-:W-:Y:S02]  /*72e0*/  @!P3 LEA.HI R8, R8, R8, RZ, 0x1 ;  /* 0x000000080808b211 */ /* 0x000fe400078f08ff */
[----:B-1----:R-:W-:Y:S02]  /*72f0*/  @!P1 LOP3.LUT R5, R7, 0xfffffffe, RZ, 0xc0, !PT ;  /* 0xfffffffe07059812 */ /* 0x002fe400078ec0ff */
[----:B------:R-:W-:Y:S02]  /*7300*/  @!P2 LOP3.LUT R7, R0, 0xfffffffe, RZ, 0xc0, !PT ;  /* 0xfffffffe0007a812 */ /* 0x000fe400078ec0ff */
[----:B------:R-:W-:Y:S01]  /*7310*/  @!P3 LOP3.LUT R9, R8, 0xfffffffe, RZ, 0xc0, !PT ;  /* 0xfffffffe0809b812 */ /* 0x000fe200078ec0ff */
[--C-:B------:R-:W-:Y:S01]  /*7320*/  @!P1 IMAD.WIDE R4, R5, 0x4, R14.reuse ;  /* 0x0000000405049825 */ /* 0x100fe200078e020e */
[----:B------:R-:W-:Y:S02]  /*7330*/  @!P6 LEA.HI R0, R11, R11, RZ, 0x1 ;  /* 0x0000000b0b00e211 */ /* 0x000fe400078f08ff */
[----:B------:R-:W-:Y:S01]  /*7340*/  @!P4 LOP3.LUT R11, R6, 0xfffffffe, RZ, 0xc0, !PT ;  /* 0xfffffffe060bc812 */ /* 0x000fe200078ec0ff */
[--C-:B------:R-:W-:Y:S01]  /*7350*/  @!P2 IMAD.WIDE R6, R7, 0x4, R14.reuse ;  /* 0x000000040706a825 */ /* 0x100fe200078e020e */
[----:B------:R-:W-:Y:S01]  /*7360*/  @!P6 LOP3.LUT R21, R0, 0xfffffffe, RZ, 0xc0, !PT ;  /* 0xfffffffe0015e812 */ /* 0x000fe200078ec0ff */
[----:B------:R1:W-:Y:S01]  /*7370*/  @!P1 ST.E.64 desc[UR42][R4.64], R36 ;  /* 0x0000002404009985 */ /* 0x0003e2000c101b2a */
[----:B------:R-:W-:Y:S01]  /*7380*/  ISETP.GE.AND P1, PT, R12, UR4, PT ;  /* 0x000000040c007c0c */ /* 0x000fe2000bf26270 */
[----:B0-----:R-:W-:-:S02]  /*7390*/  @!P3 IMAD.WIDE R2, R9, 0x4, R14 ;  /* 0x000000040902b825 */ /* 0x001fc400078e020e */
[----:B------:R0:W-:Y:S02]  /*73a0*/  @!P2 ST.E.64 desc[UR42][R6.64], R40 ;  /* 0x000000280600a985 */ /* 0x0001e4000c101b2a */
[----:B------:R-:W-:Y:S02]  /*73b0*/  VIADD R0, R19, 0x48 ;  /* 0x0000004813007836 */ /* 0x000fe40000000000 */
[--C-:B------:R-:W-:Y:S01]  /*73c0*/  @!P5 IMAD.WIDE R8, R13, 0x4, R14.reuse ;  /* 0x000000040d08d825 */ /* 0x100fe200078e020e */
[----:B------:R2:W-:Y:S01]  /*73d0*/  @!P3 ST.E.64 desc[UR42][R2.64], R44 ;  /* 0x0000002c0200b985 */ /* 0x0005e2000c101b2a */
[----:B------:R-:W-:Y:S02]  /*73e0*/  ISETP.GE.AND P3, PT, R18, UR4, PT ;  /* 0x0000000412007c0c */ /* 0x000fe4000bf66270 */
[----:B------:R-:W-:Y:S01]  /*73f0*/  VIADD R13, R19, 0x58 ;  /* 0x00000058130d7836 */ /* 0x000fe20000000000 */
[----:B------:R-:W-:Y:S01]  /*7400*/  ISETP.GE.AND P0, PT, R0, UR4, PT ;  /* 0x0000000400007c0c */ /* 0x000fe2000bf06270 */
[----:B-1----:R-:W-:Y:S01]  /*7410*/  @!P4 IMAD.WIDE R4, R11, 0x4, R14 ;  /* 0x000000040b04c825 */ /* 0x002fe200078e020e */
[----:B------:R-:W-:-:S02]  /*7420*/  @!P1 LEA.HI R12, R12, R12, RZ, 0x1 ;  /* 0x0000000c0c0c9211 */ /* 0x000fc400078f08ff */
[----:B------:R-:W-:Y:S01]  /*7430*/  ISETP.GE.AND P2, PT, R13, UR4, PT ;  /* 0x000000040d007c0c */ /* 0x000fe2000bf46270 */
[----:B------:R-:W-:Y:S01]  /*7440*/  @!P6 IMAD.WIDE R10, R21, 0x4, R14 ;  /* 0x00000004150ae825 */ /* 0x000fe200078e020e */
[----:B------:R1:W-:Y:S03]  /*7450*/  @!P4 ST.E.64 desc[UR42][R4.64], R48 ;  /* 0x000000300400c985 */ /* 0x0003e6000c101b2a */
[C---:B0-----:R-:W-:Y:S01]  /*7460*/  VIADD R6, R19.reuse, 0x68 ;  /* 0x0000006813067836 */ /* 0x041fe20000000000 */
[----:B------:R0:W-:Y:S01]  /*7470*/  @!P5 ST.E.64 desc[UR42][R8.64], R52 ;  /* 0x000000340800d985 */ /* 0x0001e2000c101b2a */
[C---:B--2---:R-:W-:Y:S01]  /*7480*/  VIADD R3, R19.reuse, 0x78 ;  /* 0x0000007813037836 */ /* 0x044fe20000000000 */
[----:B------:R-:W-:Y:S01]  /*7490*/  @!P3 LEA.HI R18, R18, R18, RZ, 0x1 ;  /* 0x000000121212b211 */ /* 0x000fe200078f08ff */
[----:B------:R-:W-:Y:S01]  /*74a0*/  VIADD R7, R19, 0x70 ;  /* 0x0000007013077836 */ /* 0x000fe20000000000 */
[----:B------:R2:W-:Y:S01]  /*74b0*/  @!P6 ST.E.64 desc[UR42][R10.64], R56 ;  /* 0x000000380a00e985 */ /* 0x0005e2000c101b2a */
[----:B------:R-:W-:-:S02]  /*74c0*/  ISETP.GE.AND P4, PT, R6, UR4, PT ;  /* 0x0000000406007c0c */ /* 0x000fc4000bf86270 */
[----:B------:R-:W-:Y:S02]  /*74d0*/  ISETP.GE.AND P6, PT, R3, UR4, PT ;  /* 0x0000000403007c0c */ /* 0x000fe4000bfc6270 */
[----:B------:R-:W-:Y:S02]  /*74e0*/  ISETP.GE.AND P5, PT, R7, UR4, PT ;  /* 0x0000000407007c0c */ /* 0x000fe4000bfa6270 */
[----:B------:R-:W-:Y:S02]  /*74f0*/  @!P0 LEA.HI R0, R0, R0, RZ, 0x1 ;  /* 0x0000000000008211 */ /* 0x000fe400078f08ff */
[----:B------:R-:W-:Y:S02]  /*7500*/  @!P2 LEA.HI R13, R13, R13, RZ, 0x1 ;  /* 0x0000000d0d0da211 */ /* 0x000fe400078f08ff */
[----:B-1----:R-:W-:Y:S02]  /*7510*/  @!P1 LOP3.LUT R5, R12, 0xfffffffe, RZ, 0xc0, !PT ;  /* 0xfffffffe0c059812 */ /* 0x002fe400078ec0ff */
[----:B0-----:R-:W-:-:S02]  /*7520*/  @!P3 LOP3.LUT R9, R18, 0xfffffffe, RZ, 0xc0, !PT ;  /* 0xfffffffe1209b812 */ /* 0x001fc400078ec0ff */
[----:B------:R-:W-:Y:S02]  /*7530*/  @!P4 LEA.HI R6, R6, R6, RZ, 0x1 ;  /* 0x000000060606c211 */ /* 0x000fe400078f08ff */
[----:B------:R-:W-:Y:S01]  /*7540*/  @!P6 LEA.HI R4, R3, R3, RZ, 0x1 ;  /* 0x000000030304e211 */ /* 0x000fe200078f08ff */
[----:B------:R-:W-:Y:S01]  /*7550*/  @!P3 IMAD.WIDE R8, R9, 0x4, R14 ;  /* 0x000000040908b825 */ /* 0x000fe200078e020e */
[----:B------:R-:W-:Y:S02]  /*7560*/  @!P5 LEA.HI R2, R7, R7, RZ, 0x1 ;  /* 0x000000070702d211 */ /* 0x000fe400078f08ff */
[----:B------:R-:W-:Y:S02]  /*7570*/  @!P0 LOP3.LUT R3, R0, 0xfffffffe, RZ, 0xc0, !PT ;  /* 0xfffffffe00038812 */ /* 0x000fe400078ec0ff */
[----:B------:R-:W-:Y:S02]  /*7580*/  @!P2 LOP3.LUT R7, R13, 0xfffffffe, RZ, 0xc0, !PT ;  /* 0xfffffffe0d07a812 */ /* 0x000fe400078ec0ff */
[----:B--2---:R-:W-:-:S02]  /*7590*/  @!P4 LOP3.LUT R11, R6, 0xfffffffe, RZ, 0xc0, !PT ;  /* 0xfffffffe060bc812 */ /* 0x004fc400078ec0ff */
[----:B------:R-:W-:Y:S01]  /*75a0*/  @!P5 LOP3.LUT R13, R2, 0xfffffffe, RZ, 0xc0, !PT ;  /* 0xfffffffe020dd812 */ /* 0x000fe200078ec0ff */
[----:B------:R-:W-:Y:S01]  /*75b0*/  @!P0 IMAD.WIDE R2, R3, 0x4, R14 ;  /* 0x0000000403028825 */ /* 0x000fe200078e020e */
[----:B------:R-:W-:-:S03]  /*75c0*/  @!P6 LOP3.LUT R21, R4, 0xfffffffe, RZ, 0xc0, !PT ;  /* 0xfffffffe0415e812 */ /* 0x000fc600078ec0ff */
[--C-:B------:R-:W-:Y:S01]  /*75d0*/  @!P1 IMAD.WIDE R4, R5, 0x4, R14.reuse ;  /* 0x0000000405049825 */ /* 0x100fe200078e020e */
[----:B------:R0:W-:Y:S03]  /*75e0*/  @!P0 ST.E.64 desc[UR42][R2.64], R60 ;  /* 0x0000003c02008985 */ /* 0x0001e6000c101b2a */
[--C-:B------:R-:W-:Y:S01]  /*75f0*/  @!P2 IMAD.WIDE R6, R7, 0x4, R14.reuse ;  /* 0x000000040706a825 */ /* 0x100fe200078e020e */
[----:B------:R0:W-:Y:S03]  /*7600*/  @!P1 ST.E.64 desc[UR42][R4.64], R64 ;  /* 0x0000004004009985 */ /* 0x0001e6000c101b2a */
[--C-:B------:R-:W-:Y:S01]  /*7610*/  @!P4 IMAD.WIDE R10, R11, 0x4, R14.reuse ;  /* 0x000000040b0ac825 */ /* 0x100fe200078e020e */
[----:B------:R0:W-:Y:S03]  /*7620*/  @!P2 ST.E.64 desc[UR42][R6.64], R68 ;  /* 0x000000440600a985 */ /* 0x0001e6000c101b2a */
[--C-:B------:R-:W-:Y:S01]  /*7630*/  @!P5 IMAD.WIDE R12, R13, 0x4, R14.reuse ;  /* 0x000000040d0cd825 */ /* 0x100fe200078e020e */
[----:B------:R0:W-:Y:S03]  /*7640*/  @!P3 ST.E.64 desc[UR42][R8.64], R72 ;  /* 0x000000480800b985 */ /* 0x0001e6000c101b2a */
[----:B------:R-:W-:Y:S01]  /*7650*/  @!P6 IMAD.WIDE R14, R21, 0x4, R14 ;  /* 0x00000004150ee825 */ /* 0x000fe200078e020e */
[----:B------:R0:W-:Y:S04]  /*7660*/  @!P4 ST.E.64 desc[UR42][R10.64], R76 ;  /* 0x0000004c0a00c985 */ /* 0x0001e8000c101b2a */
[----:B------:R0:W-:Y:S04]  /*7670*/  @!P5 ST.E.64 desc[UR42][R12.64], R80 ;  /* 0x000000500c00d985 */ /* 0x0001e8000c101b2a */
[----:B------:R0:W-:Y:S02]  /*7680*/  @!P6 ST.E.64 desc[UR42][R14.64], R84 ;  /* 0x000000540e00e985 */ /* 0x0001e4000c101b2a */
.L_x_35:
[----:B------:R-:W-:Y:S05]  /*7690*/  BSYNC B0 ;  /* 0x0000000000007941 */ /* 0x000fea0003800000 */
.L_x_34:
[----:B------:R-:W-:Y:S01]  /*76a0*/  ISETP.GE.AND P0, PT, R17, R16, PT ;  /* 0x000000101100720c */ /* 0x000fe20003f06270 */
[----:B0-----:R0:W1:Y:S04]  /*76b0*/  SHFL.IDX PT, R13, R22, 0x1, 0x1c1f ;  /* 0x003c1f00160d7f89 */ /* 0x00106800000e0000 */
[----:B------:R0:W0:Y:S08]  /*76c0*/  SHFL.IDX PT, R12, R20, 0x1, 0x1c1f ;  /* 0x003c1f00140c7f89 */ /* 0x00003000000e0000 */
[----:B------:R-:W-:Y:S05]  /*76d0*/  @P0 BRA `(.L_x_10) ;  /* 0x0000004400bc0947 */ /* 0x000fea0003800000 */
[----:B------:R-:W-:Y:S01]  /*76e0*/  ULDC UR4, c[0x0][0xac8] ;  /* 0x0002b20000047ab9 */ /* 0x000fe20000000800 */
[C---:B--2---:R-:W-:Y:S01]  /*76f0*/  VIADD R0, R19.reuse, 0x8 ;  /* 0x0000000813007836 */ /* 0x044fe20000000000 */
[C---:B------:R-:W-:Y:S01]  /*7700*/  ISETP.GE.AND P0, PT, R19.reuse, UR4, PT ;  /* 0x0000000413007c0c */ /* 0x040fe2000bf06270 */
[C---:B------:R-:W-:Y:S01]  /*7710*/  VIADD R6, R19.reuse, 0x18 ;  /* 0x0000001813067836 */ /* 0x040fe20000000000 */
[C---:B------:R-:W-:Y:S01]  /*7720*/  IADD3 R4, R19.reuse, 0x10, RZ ;  /* 0x0000001013047810 */ /* 0x040fe20007ffe0ff */
[C---:B------:R-:W-:Y:S01]  /*7730*/  VIADD R8, R19.reuse, 0x20 ;  /* 0x0000002013087836 */ /* 0x040fe20000000000 */
[----:B------:R-:W-:Y:S01]  /*7740*/  ISETP.GE.AND P5, PT, R0, UR4, PT ;  /* 0x0000000400007c0c */ /* 0x000fe2000bfa6270 */
[C---:B------:R-:W-:Y:S01]  /*7750*/  VIADD R9, R19.reuse, 0x28 ;  /* 0x0000002813097836 */ /* 0x040fe20000000000 */
[----:B------:R-:W-:Y:S01]  /*7760*/  ISETP.GE.AND P6, PT, R4, UR4, PT ;  /* 0x0000000404007c0c */ /* 0x000fe2000bfc6270 */
[C---:B------:R-:W-:Y:S01]  /*7770*/  VIADD R10, R19.reuse, 0x30 ;  /* 0x00000030130a7836 */ /* 0x040fe20000000000 */
[----:B------:R-:W-:Y:S01]  /*7780*/  ISETP.GE.AND P4, PT, R8, UR4, PT ;  /* 0x0000000408007c0c */ /* 0x000fe2000bf86270 */
[----:B------:R-:W-:Y:S01]  /*7790*/  VIADD R11, R19, 0x38 ;  /* 0x00000038130b7836 */ /* 0x000fe20000000000 */
[----:B------:R-:W-:Y:S01]  /*77a0*/  ISETP.GE.AND P3, PT, R9, UR4, PT ;  /* 0x0000000409007c0c */ /* 0x000fe2000bf66270 */
[C---:B------:R-:W-:Y:S01]  /*77b0*/  VIADD R16, R19.reuse, 0x40 ;  /* 0x0000004013107836 */ /* 0x040fe20000000000 */
[----:B------:R-:W-:Y:S01]  /*77c0*/  ISETP.GE.AND P2, PT, R10, UR4, PT ;  /* 0x000000040a007c0c */ /* 0x000fe2000bf46270 */
[----:B01----:R-:W-:Y:S01]  /*77d0*/  @!P0 IMAD.WIDE R2, R19, 0x4, R12 ;  /* 0x0000000413028825 */ /* 0x003fe200078e020c */
[----:B------:R-:W-:-:S02]  /*77e0*/  ISETP.GE.AND P1, PT, R11, UR4, PT ;  /* 0x000000040b007c0c */ /* 0x000fc4000bf26270 */
[C---:B------:R-:W-:Y:S01]  /*77f0*/  IADD3 R18, R19.reuse, 0x48, RZ ;  /* 0x0000004813127810 */ /* 0x040fe20007ffe0ff */
[----:B------:R-:W-:Y:S01]  /*7800*/  VIADD R20, R19, 0x70 ;  /* 0x0000007013147836 */ /* 0x000fe20000000000 */
[----:B------:R0:W-:Y:S01]  /*7810*/  @!P0 ST.E.64 desc[UR42][R2.64], R26 ;  /* 0x0000001a02008985 */ /* 0x0001e2000c101b2a */
[----:B------:R-:W-:Y:S02]  /*7820*/  ISETP.GE.AND P0, PT, R6, UR4, PT ;  /* 0x0000000406007c0c */ /* 0x000fe4000bf06270 */
[----:B------:R-:W-:Y:S02]  /*7830*/  @!P5 LEA.HI R0, R0, R0, RZ, 0x1 ;  /* 0x000000000000d211 */ /* 0x000fe400078f08ff */
[----:B------:R-:W-:Y:S02]  /*7840*/  @!P6 LEA.HI R4, R4, R4, RZ, 0x1 ;  /* 0x000000040404e211 */ /* 0x000fe400078f08ff */
[----:B------:R-:W-:Y:S02]  /*7850*/  @!P5 LOP3.LUT R5, R0, 0xfffffffe, RZ, 0xc0, !PT ;  /* 0xfffffffe0005d812 */ /* 0x000fe400078ec0ff */
[----:B------:R-:W-:-:S02]  /*7860*/  @!P6 LOP3.LUT R7, R4, 0xfffffffe, RZ, 0xc0, !PT ;  /* 0xfffffffe0407e812 */ /* 0x000fc400078ec0ff */
[----:B------:R-:W-:Y:S02]  /*7870*/  @!P4 LEA.HI R8, R8, R8, RZ, 0x1 ;  /* 0x000000080808c211 */ /* 0x000fe400078f08ff */
[----:B------:R-:W-:Y:S01]  /*7880*/  @!P3 LEA.HI R0, R9, R9, RZ, 0x1 ;  /* 0x000000090900b211 */ /* 0x000fe200078f08ff */
[--C-:B0-----:R-:W-:Y:S01]  /*7890*/  @!P5 IMAD.WIDE R2, R5, 0x4, R12.reuse ;  /* 0x000000040502d825 */ /* 0x101fe200078e020c */
[----:B------:R-:W-:Y:S02]  /*78a0*/  @!P0 LEA.HI R6, R6, R6, RZ, 0x1 ;  /* 0x0000000606068211 */ /* 0x000fe400078f08ff */
[----:B------:R-:W-:Y:S01]  /*78b0*/  @!P2 LEA.HI R10, R10, R10, RZ, 0x1 ;  /* 0x0000000a0a0aa211 */ /* 0x000fe200078f08ff */
[----:B------:R-:W-:Y:S01]  /*78c0*/  @!P6 IMAD.WIDE R4, R7, 0x4, R12 ;  /* 0x000000040704e825 */ /* 0x000fe200078e020c */
[----:B---3--:R-:W-:Y:S01]  /*78d0*/  @!P1 LEA.HI R14, R11, R11, RZ, 0x1 ;  /* 0x0000000b0b0e9211 */ /* 0x008fe200078f08ff */
[----:B------:R0:W-:Y:S01]  /*78e0*/  @!P5 ST.E.64 desc[UR42][R2.64], R30 ;  /* 0x0000001e0200d985 */ /* 0x0001e2000c101b2a */
[----:B------:R-:W-:-:S02]  /*78f0*/  @!P0 LOP3.LUT R7, R6, 0xfffffffe, RZ, 0xc0, !PT ;  /* 0xfffffffe06078812 */ /* 0x000fc400078ec0ff */
[----:B------:R-:W-:Y:S01]  /*7900*/  @!P4 LOP3.LUT R9, R8, 0xfffffffe, RZ, 0xc0, !PT ;  /* 0xfffffffe0809c812 */ /* 0x000fe200078ec0ff */
[----:B------:R1:W-:Y:S01]  /*7910*/  @!P6 ST.E.64 desc[UR42][R4.64], R34 ;  /* 0x000000220400e985 */ /* 0x0003e2000c101b2a */
[----:B------:R-:W-:Y:S01]  /*7920*/  @!P3 LOP3.LUT R11, R0, 0xfffffffe, RZ, 0xc0, !PT ;  /* 0xfffffffe000bb812 */ /* 0x000fe200078ec0ff */
[C---:B------:R-:W-:Y:S01]  /*7930*/  VIADD R0, R19.reuse, 0x50 ;  /* 0x0000005013007836 */ /* 0x040fe20000000000 */
[----:B----4-:R-:W-:Y:S02]  /*7940*/  @!P2 LOP3.LUT R15, R10, 0xfffffffe, RZ, 0xc0, !PT ;  /* 0xfffffffe0a0fa812 */ /* 0x010fe400078ec0ff */
[----:B------:R-:W-:Y:S01]  /*7950*/  @!P1 LOP3.LUT R17, R14, 0xfffffffe, RZ, 0xc0, !PT ;  /* 0xfffffffe0e119812 */ /* 0x000fe200078ec0ff */
[----:B------:R-:W-:Y:S01]  /*7960*/  VIADD R14, R19, 0x58 ;  /* 0x00000058130e7836 */ /* 0x000fe20000000000 */
[----:B------:R-:W-:Y:S02]  /*7970*/  ISETP.GE.AND P5, PT, R16, UR4, PT ;  /* 0x0000000410007c0c */ /* 0x000fe4000bfa6270 */
[----:B------:R-:W-:Y:S01]  /*7980*/  ISETP.GE.AND P6, PT, R18, UR4, PT ;  /* 0x0000000412007c0c */ /* 0x000fe2000bfc6270 */
[----:B0-----:R-:W-:-:S04]  /*7990*/  @!P0 IMAD.WIDE R2, R7, 0x4, R12 ;  /* 0x0000000407028825 */ /* 0x001fc800078e020c */
[--C-:B-1----:R-:W-:Y:S01]  /*79a0*/  @!P4 IMAD.WIDE R4, R9, 0x4, R12.reuse ;  /* 0x000000040904c825 */ /* 0x102fe200078e020c */
[----:B------:R0:W-:Y:S01]  /*79b0*/  @!P0 ST.E.64 desc[UR42][R2.64], R38 ;  /* 0x0000002602008985 */ /* 0x0001e2000c101b2a */
[----:B------:R-:W-:Y:S02]  /*79c0*/  ISETP.GE.AND P0, PT, R0, UR4, PT ;  /* 0x0000000400007c0c */ /* 0x000fe4000bf06270 */
[--C-:B------:R-:W-:Y:S01]  /*79d0*/  @!P3 IMAD.WIDE R6, R11, 0x4, R12.reuse ;  /* 0x000000040b06b825 */ /* 0x100fe200078e020c */
[----:B------:R1:W-:Y:S01]  /*79e0*/  @!P4 ST.E.64 desc[UR42][R4.64], R42 ;  /* 0x0000002a0400c985 */ /* 0x0003e2000c101b2a */
[----:B------:R-:W-:Y:S02]  /*79f0*/  ISETP.GE.AND P4, PT, R20, UR4, PT ;  /* 0x0000000414007c0c */ /* 0x000fe4000bf86270 */
[----:B------:R-:W-:Y:S01]  /*7a00*/  @!P2 IMAD.WIDE R8, R15, 0x4, R12 ;  /* 0x000000040f08a825 */ /* 0x000fe200078e020c */
[----:B------:R2:W-:Y:S01]  /*7a10*/  @!P3 ST.E.64 desc[UR42][R6.64], R46 ;  /* 0x0000002e0600b985 */ /* 0x0005e2000c101b2a */
[----:B------:R-:W-:-:S02]  /*7a20*/  @!P5 LEA.HI R16, R16, R16, RZ, 0x1 ;  /* 0x000000101010d211 */ /* 0x000fc400078f08ff */
[----:B------:R-:W-:Y:S01]  /*7a30*/  @!P1 IMAD.WIDE R10, R17, 0x4, R12 ;  /* 0x00000004110a9825 */ /* 0x000fe200078e020c */
[----:B------:R3:W-:Y:S01]  /*7a40*/  @!P2 ST.E.64 desc[UR42][R8.64], R50 ;  /* 0x000000320800a985 */ /* 0x0007e2000c101b2a */
[----:B------:R-:W-:Y:S02]  /*7a50*/  @!P6 LEA.HI R18, R18, R18, RZ, 0x1 ;  /* 0x000000121212e211 */ /* 0x000fe400078f08ff */
[C---:B------:R-:W-:Y:S01]  /*7a60*/  VIADD R15, R19.reuse, 0x60 ;  /* 0x00000060130f7836 */ /* 0x040fe20000000000 */
[----:B------:R4:W-:Y:S01]  /*7a70*/  @!P1 ST.E.64 desc[UR42][R10.64], R54 ;  /* 0x000000360a009985 */ /* 0x0009e2000c101b2a */
[C---:B------:R-:W-:Y:S01]  /*7a80*/  VIADD R17, R19.reuse, 0x68 ;  /* 0x0000006813117836 */ /* 0x040fe20000000000 */
[----:B------:R-:W-:Y:S01]  /*7a90*/  ISETP.GE.AND P1, PT, R14, UR4, PT ;  /* 0x000000040e007c0c */ /* 0x000fe2000bf26270 */
[----:B------:R-:W-:Y:S01]  /*7aa0*/  VIADD R19, R19, 0x78 ;  /* 0x0000007813137836 */ /* 0x000fe20000000000 */
[----:B------:R-:W-:Y:S02]  /*7ab0*/  ISETP.GE.AND P2, PT, R15, UR4, PT ;  /* 0x000000040f007c0c */ /* 0x000fe4000bf46270 */
[----:B------:R-:W-:-:S02]  /*7ac0*/  ISETP.GE.AND P3, PT, R17, UR4, PT ;  /* 0x0000000411007c0c */ /* 0x000fc4000bf66270 */
[----:B0-----:R-:W-:Y:S02]  /*7ad0*/  @!P5 LOP3.LUT R3, R16, 0xfffffffe, RZ, 0xc0, !PT ;  /* 0xfffffffe1003d812 */ /* 0x001fe400078ec0ff */
[----:B-1----:R-:W-:Y:S02]  /*7ae0*/  @!P6 LOP3.LUT R5, R18, 0xfffffffe, RZ, 0xc0, !PT ;  /* 0xfffffffe1205e812 */ /* 0x002fe400078ec0ff */
[----:B------:R-:W-:Y:S01]  /*7af0*/  @!P0 LEA.HI R0, R0, R0, RZ, 0x1 ;  /* 0x0000000000008211 */ /* 0x000fe200078f08ff */
[--C-:B------:R-:W-:Y:S01]  /*7b00*/  @!P5 IMAD.WIDE R2, R3, 0x4, R12.reuse ;  /* 0x000000040302d825 */ /* 0x100fe200078e020c */
[----:B------:R-:W-:Y:S02]  /*7b10*/  @!P4 LEA.HI R20, R20, R20, RZ, 0x1 ;  /* 0x000000141414c211 */ /* 0x000fe400078f08ff */
[----:B------:R-:W-:Y:S01]  /*7b20*/  @!P1 LEA.HI R14, R14, R14, RZ, 0x1 ;  /* 0x0000000e0e0e9211 */ /* 0x000fe200078f08ff */
[----:B------:R-:W-:Y:S01]  /*7b30*/  @!P6 IMAD.WIDE R4, R5, 0x4, R12 ;  /* 0x000000040504e825 */ /* 0x000fe200078e020c */
[----:B------:R-:W-:Y:S01]  /*7b40*/  @!P2 LEA.HI R15, R15, R15, RZ, 0x1 ;  /* 0x0000000f0f0fa211 */ /* 0x000fe200078f08ff */
[----:B------:R0:W-:Y:S01]  /*7b50*/  @!P5 ST.E.64 desc[UR42][R2.64], R58 ;  /* 0x0000003a0200d985 */ /* 0x0001e2000c101b2a */
[----:B------:R-:W-:-:S02]  /*7b60*/  @!P3 LEA.HI R17, R17, R17, RZ, 0x1 ;  /* 0x000000111111b211 */ /* 0x000fc400078f08ff */
[----:B--2---:R-:W-:Y:S01]  /*7b70*/  @!P0 LOP3.LUT R7, R0, 0xfffffffe, RZ, 0xc0, !PT ;  /* 0xfffffffe00078812 */ /* 0x004fe200078ec0ff */
[----:B------:R1:W-:Y:S01]  /*7b80*/  @!P6 ST.E.64 desc[UR42][R4.64], R62 ;  /* 0x0000003e0400e985 */ /* 0x0003e2000c101b2a */
[----:B---3--:R-:W-:Y:S02]  /*7b90*/  @!P1 LOP3.LUT R9, R14, 0xfffffffe, RZ, 0xc0, !PT ;  /* 0xfffffffe0e099812 */ /* 0x008fe400078ec0ff */
[----:B------:R-:W-:Y:S02]  /*7ba0*/  @!P2 LOP3.LUT R15, R15, 0xfffffffe, RZ, 0xc0, !PT ;  /* 0xfffffffe0f0fa812 */ /* 0x000fe400078ec0ff */
[----:B------:R-:W-:Y:S02]  /*7bb0*/  @!P3 LOP3.LUT R17, R17, 0xfffffffe, RZ, 0xc0, !PT ;  /* 0xfffffffe1111b812 */ /* 0x000fe400078ec0ff */
[----:B----4-:R-:W-:Y:S01]  /*7bc0*/  @!P4 LOP3.LUT R11, R20, 0xfffffffe, RZ, 0xc0, !PT ;  /* 0xfffffffe140bc812 */ /* 0x010fe200078ec0ff */
[----:B0-----:R-:W-:-:S04]  /*7bd0*/  @!P0 IMAD.WIDE R2, R7, 0x4, R12 ;  /* 0x0000000407028825 */ /* 0x001fc800078e020c */
[--C-:B-1----:R-:W-:Y:S01]  /*7be0*/  @!P1 IMAD.WIDE R4, R9, 0x4, R12.reuse ;  /* 0x0000000409049825 */ /* 0x102fe200078e020c */
[----:B------:R0:W-:Y:S01]  /*7bf0*/  @!P0 ST.E.64 desc[UR42][R2.64], R66 ;  /* 0x0000004202008985 */ /* 0x0001e2000c101b2a */
[----:B------:R-:W-:Y:S02]  /*7c00*/  ISETP.GE.AND P0, PT, R19, UR4, PT ;  /* 0x0000000413007c0c */ /* 0x000fe4000bf06270 */
[--C-:B------:R-:W-:Y:S01]  /*7c10*/  @!P2 IMAD.WIDE R6, R15, 0x4, R12.reuse ;  /* 0x000000040f06a825 */ /* 0x100fe200078e020c */
[----:B------:R0:W-:Y:S03]  /*7c20*/  @!P1 ST.E.64 desc[UR42][R4.64], R70 ;  /* 0x0000004604009985 */ /* 0x0001e6000c101b2a */
[--C-:B------:R-:W-:Y:S01]  /*7c30*/  @!P3 IMAD.WIDE R8, R17, 0x4, R12.reuse ;  /* 0x000000041108b825 */ /* 0x100fe200078e020c */
[----:B------:R0:W-:Y:S03]  /*7c40*/  @!P2 ST.E.64 desc[UR42][R6.64], R74 ;  /* 0x0000004a0600a985 */ /* 0x0001e6000c101b2a */
[----:B------:R-:W-:Y:S01]  /*7c50*/  @!P4 IMAD.WIDE R10, R11, 0x4, R12 ;  /* 0x000000040b0ac825 */ /* 0x000fe200078e020c */
[----:B------:R0:W-:Y:S04]  /*7c60*/  @!P3 ST.E.64 desc[UR42][R8.64], R78 ;  /* 0x0000004e0800b985 */ /* 0x0001e8000c101b2a */
[----:B------:R0:W-:Y:S01]  /*7c70*/  @!P4 ST.E.64 desc[UR42][R10.64], R82 ;  /* 0x000000520a00c985 */ /* 0x0001e2000c101b2a */
[----:B------:R-:W-:Y:S05]  /*7c80*/  @P0 BRA `(.L_x_10) ;  /* 0x0000004000500947 */ /* 0x000fea0003800000 */
[----:B------:R-:W-:-:S04]  /*7c90*/  LEA.HI R19, R19, R19, RZ, 0x1 ;  /* 0x0000001313137211 */ /* 0x000fc800078f08ff */
[----:B0-----:R-:W-:-:S05]  /*7ca0*/  LOP3.LUT R3, R19, 0xfffffffe, RZ, 0xc0, !PT ;  /* 0xfffffffe13037812 */ /* 0x001fca00078ec0ff */
[----:B------:R-:W-:-:S05]  /*7cb0*/  IMAD.WIDE R2, R3, 0x4, R12 ;  /* 0x0000000403027825 */ /* 0x000fca00078e020c */
[----:B------:R0:W-:Y:S01]  /*7cc0*/  ST.E.64 desc[UR42][R2.64], R86 ;  /* 0x0000005602007985 */ /* 0x0001e2000c101b2a */
[----:B------:R-:W-:Y:S05]  /*7cd0*/  BRA `(.L_x_10) ;  /* 0x00000040003c7947 */ /* 0x000fea0003800000 */
.L_x_33:
[----:B------:R-:W0:Y:S02]  /*7ce0*/  S2R R0, SR_TID.X ;  /* 0x0000000000007919 */ /* 0x000e240000002100 */
[----:B0-----:R-:W-:-:S04]  /*7cf0*/  IADD3 R2, R0, -0x80, RZ ;  /* 0xffffff8000027810 */ /* 0x001fc80007ffe0ff */
[----:B------:R-:W-:-:S13]  /*7d00*/  ISETP.GT.AND P0, PT, R2, 0x7f, PT ;  /* 0x0000007f0200780c */ /* 0x000fda0003f04270 */
[----:B------:R-:W-:Y:S05]  /*7d10*/  @P0 BRA `(.L_x_10) ;  /* 0x00000040002c0947 */ /* 0x000fea0003800000 */
[----:B------:R-:W0:Y:S01]  /*7d20*/  S2R R3, SR_CTAID.X ;  /* 0x0000000000037919 */ /* 0x000e220000002500 */
[----:B------:R-:W1:Y:S01]  /*7d30*/  LDC R6, c[0x0][0xbe8] ;  /* 0x0002fa00ff067b82 */ /* 0x000e620000000800 */
[----:B------:R-:W-:Y:S01]  /*7d40*/  ULDC UR4, c[0x0][0xa88] ;  /* 0x0002a20000047ab9 */ /* 0x000fe20000000800 */
[----:B0-----:R-:W-:Y:S02]  /*7d50*/  IMAD R0, R3, 0x80, R0 ;  /* 0x0000008003007824 */ /* 0x001fe400078e0200 */
[----:B-1----:R-:W-:Y:S02]  /*7d60*/  IMAD R3, R6, UR4, RZ ;  /* 0x0000000406037c24 */ /* 0x002fe4000f8e02ff */
[----:B------:R-:W-:-:S05]  /*7d70*/  VIADD R0, R0, 0xffffff80 ;  /* 0xffffff8000007836 */ /* 0x000fca0000000000 */
[----:B------:R-:W-:-:S13]  /*7d80*/  ISETP.GE.AND P0, PT, R0, R3, PT ;  /* 0x000000030000720c */ /* 0x000fda0003f06270 */
[----:B------:R-:W-:Y:S05]  /*7d90*/  @P0 BRA `(.L_x_10) ;  /* 0x00000040000c0947 */ /* 0x000fea0003800000 */
[----:B------:R-:W-:Y:S01]  /*7da0*/  ISETP.NE.AND P0, PT, R6, 0x1, PT ;  /* 0x000000010600780c */ /* 0x000fe20003f05270 */
[----:B------:R-:W0:Y:S01]  /*7db0*/  S2UR UR4, SR_CTAID.Z ;  /* 0x00000000000479c3 */ /* 0x000e220000002700 */
[----:B------:R-:W-:Y:S01]  /*7dc0*/  SHF.R.S32.HI R5, RZ, 0x1f, R16 ;  /* 0x0000001fff057819 */ /* 0x000fe20000011410 */
[----:B------:R-:W-:Y:S02]  /*7dd0*/  ULDC.64 UR6, c[0x0][0xbd0] ;  /* 0x0002f40000067ab9 */ /* 0x000fe40000000a00 */
[----:B------:R-:W-:-:S04]  /*7de0*/  IMAD.WIDE.U32 R2, R16, UR6, RZ ;  /* 0x0000000610027c25 */ /* 0x000fc8000f8e00ff */
[----:B------:R-:W1:Y:S01]  /*7df0*/  LDC.64 R12, c[0x0][0xbd8] ;  /* 0x0002f600ff0c7b82 */ /* 0x000e620000000a00 */
[----:B------:R-:W-:-:S04]  /*7e00*/  IMAD R5, R5, UR6, RZ ;  /* 0x0000000605057c24 */ /* 0x000fc8000f8e02ff */
[----:B------:R-:W-:Y:S02]  /*7e10*/  IMAD R5, R16, UR7, R5 ;  /* 0x0000000710057c24 */ /* 0x000fe4000f8e0205 */
[----:B------:R-:W-:Y:S01]  /*7e20*/  IMAD.MOV R16, RZ, RZ, -R16 ;  /* 0x000000ffff107224 */ /* 0x000fe200078e0a10 */
[----:B------:R-:W2:Y:S01]  /*7e30*/  @P0 LDC R9, c[0x0][0xbec] ;  /* 0x0002fb00ff090b82 */ /* 0x000ea20000000800 */
[----:B------:R-:W-:Y:S02]  /*7e40*/  IMAD.IADD R3, R3, 0x1, R5 ;  /* 0x0000000103037824 */ /* 0x000fe400078e0205 */
[----:B------:R-:W-:-:S05]  /*7e50*/  IMAD.MOV.U32 R5, RZ, RZ, R0 ;  /* 0x000000ffff057224 */ /* 0x000fca00078e0000 */
[----:B------:R-:W3:Y:S01]  /*7e60*/  S2UR UR8, SR_CTAID.Y ;  /* 0x00000000000879c3 */ /* 0x000ee20000002600 */
[----:B0-----:R-:W-:-:S07]  /*7e70*/  USHF.R.S32.HI UR5, URZ, 0x1f, UR4 ;  /* 0x0000001f3f057899 */ /* 0x001fce0008011404 */
[----:B------:R-:W3:Y:S01]  /*7e80*/  LDC R7, c[0x0][0xc50] ;  /* 0x00031400ff077b82 */ /* 0x000ee20000000800 */
[C---:B-1----:R-:W-:Y:S02]  /*7e90*/  IMAD R8, R12.reuse, UR5, RZ ;  /* 0x000000050c087c24 */ /* 0x042fe4000f8e02ff */
[----:B------:R-:W-:-:S04]  /*7ea0*/  IMAD.WIDE.U32 R2, R12, UR4, R2 ;  /* 0x000000040c027c25 */ /* 0x000fc8000f8e0002 */
[----:B------:R-:W-:Y:S01]  /*7eb0*/  IMAD R13, R13, UR4, R8 ;  /* 0x000000040d0d7c24 */ /* 0x000fe2000f8e0208 */
[----:B------:R-:W0:Y:S01]  /*7ec0*/  @P0 LDC R11, c[0x0][0xbf0] ;  /* 0x0002fc00ff0b0b82 */ /* 0x000e220000000800 */
[----:B--2---:R-:W-:Y:S01]  /*7ed0*/  @P0 IMAD.HI.U32 R4, R0, R9, RZ ;  /* 0x0000000900040227 */ /* 0x004fe200078e00ff */
[----:B------:R-:W-:Y:S02]  /*7ee0*/  ULDC.64 UR4, c[0x0][0xbe0] ;  /* 0x0002f80000047ab9 */ /* 0x000fe40000000a00 */
[----:B------:R-:W-:Y:S01]  /*7ef0*/  IADD3 R3, R13, R3, RZ ;  /* 0x000000030d037210 */ /* 0x000fe20007ffe0ff */
[----:B---3--:R-:W-:-:S04]  /*7f00*/  IMAD R9, R7, R16, UR8 ;  /* 0x0000000807097e24 */ /* 0x008fc8000f8e0210 */
[----:B------:R-:W-:Y:S01]  /*7f10*/  IMAD.WIDE.U32 R2, R9, UR4, R2 ;  /* 0x0000000409027c25 */ /* 0x000fe2000f8e0002 */
[----:B0-----:R-:W-:Y:S02]  /*7f20*/  @P0 SHF.R.U32.HI R5, RZ, R11, R4 ;  /* 0x0000000bff050219 */ /* 0x001fe40000011604 */
[----:B------:R-:W-:Y:S02]  /*7f30*/  SHF.R.S32.HI R4, RZ, 0x1f, R9 ;  /* 0x0000001fff047819 */ /* 0x000fe40000011409 */
[----:B------:R-:W-:Y:S01]  /*7f40*/  IADD3 R2, P0, R5, R2, RZ ;  /* 0x0000000205027210 */ /* 0x000fe20007f1e0ff */
[----:B------:R-:W-:Y:S02]  /*7f50*/  IMAD.MOV R7, RZ, RZ, -R5 ;  /* 0x000000ffff077224 */ /* 0x000fe400078e0a05 */
[----:B------:R-:W-:Y:S02]  /*7f60*/  IMAD R4, R4, UR4, RZ ;  /* 0x0000000404047c24 */ /* 0x000fe4000f8e02ff */
[----:B------:R-:W-:-:S02]  /*7f70*/  IMAD R7, R6, R7, R0 ;  /* 0x0000000706077224 */ /* 0x000fc400078e0200 */
[----:B------:R-:W-:Y:S01]  /*7f80*/  IMAD R4, R9, UR5, R4 ;  /* 0x0000000509047c24 */ /* 0x000fe2000f8e0204 */
[----:B------:R-:W-:Y:S01]  /*7f90*/  SHF.R.S32.HI R9, RZ, 0x1f, R5 ;  /* 0x0000001fff097819 */ /* 0x000fe20000011405 */
[----:B------:R-:W-:Y:S01]  /*7fa0*/  ULDC.64 UR4, c[0x0][0xbc8] ;  /* 0x0002f20000047ab9 */ /* 0x000fe20000000a00 */
[----:B------:R-:W-:Y:S02]  /*7fb0*/  SHF.R.S32.HI R0, RZ, 0x1f, R7 ;  /* 0x0000001fff007819 */ /* 0x000fe40000011407 */
[----:B------:R-:W-:-:S03]  /*7fc0*/  IADD3.X R3, R9, R3, R4, P0, !PT ;  /* 0x0000000309037210 */ /* 0x000fc600007fe404 */
[----:B------:R-:W-:Y:S02]  /*7fd0*/  IMAD R0, R0, UR4, RZ ;  /* 0x0000000400007c24 */ /* 0x000fe4000f8e02ff */
[----:B------:R-:W-:-:S04]  /*7fe0*/  IMAD.WIDE.U32 R2, R7, UR4, R2 ;  /* 0x0000000407027c25 */ /* 0x000fc8000f8e0002 */
[----:B------:R-:W-:Y:S01]  /*7ff0*/  IMAD R5, R7, UR5, R0 ;  /* 0x0000000507057c24 */ /* 0x000fe2000f8e0200 */
[----:B------:R-:W-:Y:S02]  /*8000*/  ULDC.64 UR4, c[0x0][0xba8] ;  /* 0x0002ea0000047ab9 */ /* 0x000fe40000000a00 */
[----:B------:R-:W-:Y:S01]  /*8010*/  LEA R4, P0, R2, UR4, 0x2 ;  /* 0x0000000402047c11 */ /* 0x000fe2000f8010ff */
[----:B------:R-:W-:-:S05]  /*8020*/  IMAD.IADD R3, R3, 0x1, R5 ;  /* 0x0000000103037824 */ /* 0x000fca00078e0205 */
[----:B------:R-:W-:Y:S01]  /*8030*/  LEA.HI.X R5, R2, UR5, R3, 0x2, P0 ;  /* 0x0000000502057c11 */ /* 0x000fe200080f1403 */
[----:B------:R-:W-:-:S05]  /*8040*/  IMAD.MOV.U32 R3, RZ, RZ, -0x800000 ;  /* 0xff800000ff037424 */ /* 0x000fca00078e00ff */
[----:B------:R3:W-:Y:S01]  /*8050*/  STG.E desc[UR42][R4.64], R3 ;  /* 0x0000000304007986 */ /* 0x0007e2000c10192a */
[----:B------:R-:W-:Y:S05]  /*8060*/  BRA `(.L_x_10) ;  /* 0x0000003c00587947 */ /* 0x000fea0003800000 */
.L_x_8:
[----:B------:R-:W-:-:S08]  /*8070*/  NOP ;  /* 0x0000000000007918 */ /* 0x000fd00000000000 */
[----:B0-----:R-:W0:-:S00]  /*8080*/  USETMAXREG.DEALLOC.CTAPOOL 0x18 ;  /* 0x00000018000079c8 */ /* 0x001e0000080e0500 */
[----:B0-----:R-:W-:Y:S01]  /*8090*/  LOP3.LUT R0, R0, 0x3, RZ, 0xc0, !PT ;  /* 0x0000000300007812 */ /* 0x001fe200078ec0ff */
[----:B------:R-:W0:Y:S05]  /*80a0*/  S2R R19, SR_CTAID.Z ;  /* 0x0000000000137919 */ /* 0x000e2a0000002700 */
[----:B------:R-:W1:Y:S01]  /*80b0*/  S2UR UR6, SR_CTAID.Y ;  /* 0x00000000000679c3 */ /* 0x000e620000002600 */
[----:B------:R-:W2:Y:S02]  /*80c0*/  SHFL.IDX PT, R0, R0, RZ, 0x1f ;  /* 0x00001fff00007589 */ /* 0x000ea400000e0000 */
[----:B--2---:R-:W-:-:S13]  /*80d0*/  ISETP.NE.AND P0, PT, R0, RZ, PT ;  /* 0x000000ff0000720c */ /* 0x004fda0003f05270 */
[----:B01----:R-:W-:Y:S05]  /*80e0*/  @!P0 BRA `(.L_x_36) ;  /* 0x0000000000288947 */ /* 0x003fea0003800000 */
[----:B------:R-:W-:Y:S01]  /*80f0*/  ULDC UR7, c[0x0][0xc50] ;  /* 0x0003140000077ab9 */ /* 0x000fe20000000800 */
[----:B------:R-:W-:Y:S01]  /*8100*/  UMOV UR36, UR6 ;  /* 0x0000000600247c82 */ /* 0x000fe20008000000 */
[----:B------:R-:W-:-:S06]  /*8110*/  UISETP.NE.AND UP0, UPT, UR7, 0x1, UPT ;  /* 0x000000010700788c */ /* 0x000fcc000bf05270 */
[----:B------:R-:W-:-:S13]  /*8120*/  PLOP3.LUT P0, PT, PT, PT, UP0, 0x80, 0x0 ;  /* 0x000000000000781c */ /* 0x000fda0003f0f008 */
[----:B------:R-:W-:Y:S05]  /*8130*/  @!P0 BRA `(.L_x_37) ;  /* 0x0000000000308947 */ /* 0x000fea0003800000 */
[----:B------:R-:W-:Y:S01]  /*8140*/  ULDC UR4, c[0x0][0xc54] ;  /* 0x0003150000047ab9 */ /* 0x000fe20000000800 */
[----:B------:R-:W-:Y:S01]  /*8150*/  ULDC UR36, c[0x0][0xc58] ;  /* 0x0003160000247ab9 */ /* 0x000fe20000000800 */
[----:B------:R-:W-:-:S04]  /*8160*/  UIMAD.WIDE.U32 UR4, UR6, UR4, URZ ;  /* 0x00000004060472a5 */ /* 0x000fc8000f8e003f */
[----:B------:R-:W-:Y:S01]  /*8170*/  USHF.R.U32.HI UR36, URZ, UR36, UR5 ;  /* 0x000000243f247299 */ /* 0x000fe20008011605 */
[----:B------:R-:W-:Y:S11]  /*8180*/  BRA `(.L_x_37) ;  /* 0x00000000001c7947 */ /* 0x000ff60003800000 */
.L_x_36:
[----:B------:R-:W-:Y:S01]  /*8190*/  ULDC UR7, c[0x0][0xc50] ;  /* 0x0003140000077ab9 */ /* 0x000fe20000000800 */
[----:B------:R-:W-:Y:S01]  /*81a0*/  UMOV UR36, UR6 ;  /* 0x0000000600247c82 */ /* 0x000fe20008000000 */
[----:B------:R-:W-:-:S11]  /*81b0*/  UISETP.NE.AND UP0, UPT, UR7, 0x1, UPT ;  /* 0x000000010700788c */ /* 0x000fd6000bf05270 */
[----:B------:R-:W-:Y:S01]  /*81c0*/  @UP0 ULDC UR4, c[0x0][0xc54] ;  /* 0x0003150000040ab9 */ /* 0x000fe20000000800 */
[----:B------:R-:W-:Y:S01]  /*81d0*/  @UP0 ULDC UR8, c[0x0][0xc58] ;  /* 0x0003160000080ab9 */ /* 0x000fe20000000800 */
[----:B------:R-:W-:-:S04]  /*81e0*/  UIMAD.WIDE.U32 UR4, UR6, UR4, URZ ;  /* 0x00000004060472a5 */ /* 0x000fc8000f8e003f */
[----:B------:R-:W-:-:S12]  /*81f0*/  @UP0 USHF.R.U32.HI UR36, URZ, UR8, UR5 ;  /* 0x000000083f240299 */ /* 0x000fd80008011605 */
.L_x_37:
[----:B------:R-:W-:Y:S01]  /*8200*/  ISETP.GE.AND P0, PT, R19, RZ, PT ;  /* 0x000000ff1300720c */ /* 0x000fe20003f06270 */
[----:B------:R-:W-:Y:S01]  /*8210*/  UIADD3 UR4, -UR36, URZ, URZ ;  /* 0x0000003f24047290 */ /* 0x000fe2000fffe13f */
[----:B------:R-:W-:Y:S02]  /*8220*/  IMAD.MOV.U32 R10, RZ, RZ, 0x1 ;  /* 0x00000001ff0a7424 */ /* 0x000fe400078e00ff */
[----:B------:R-:W-:Y:S01]  /*8230*/  IMAD.MOV.U32 R0, RZ, RZ, RZ ;  /* 0x000000ffff007224 */ /* 0x000fe200078e00ff */
[----:B------:R-:W-:Y:S01]  /*8240*/  UIMAD UR4, UR7, UR4, UR6 ;  /* 0x00000004070472a4 */ /* 0x000fe2000f8e0206 */
[----:B------:R-:W-:-:S07]  /*8250*/  IMAD.MOV.U32 R3, RZ, RZ, 0x1 ;  /* 0x00000001ff037424 */ /* 0x000fce00078e00ff */
[----:B------:R-:W-:Y:S05]  /*8260*/  @!P0 BRA `(.L_x_38) ;  /* 0x0000003800188947 */ /* 0x000fea0003800000 */
[----:B------:R-:W-:Y:S01]  /*8270*/  ULDC.64 UR6, c[0x0][0x418] ;  /* 0x0001060000067ab9 */ /* 0x000fe20000000a00 */
[----:B------:R-:W-:Y:S01]  /*8280*/  ULDC UR5, c[0x0][0x424] ;  /* 0x0001090000057ab9 */ /* 0x000fe20000000800 */
[----:B------:R-:W-:Y:S01]  /*8290*/  UISETP.NE.U32.AND UP0, UPT, UR6, URZ, UPT ;  /* 0x0000003f0600728c */ /* 0x000fe2000bf05070 */
[----:B------:R0:W-:Y:S01]  /*82a0*/  STL [R1+0x8], RZ ;  /* 0x000008ff01007387 */ /* 0x0001e20000100800 */
[----:B------:R-:W-:Y:S02]  /*82b0*/  ULOP3.LUT UR40, UR4, 0xffff, URZ, 0xc0, !UPT ;  /* 0x0000ffff04287892 */ /* 0x000fe4000f8ec03f */
[----:B------:R-:W-:Y:S01]  /*82c0*/  UISETP.NE.AND.EX UP0, UPT, UR7, URZ, UPT, UP0 ;  /* 0x0000003f0700728c */ /* 0x000fe2000bf05300 */
[----:B------:R-:W-:-:S03]  /*82d0*/  ULDC UR6, c[0x0][0x2f0] ;  /* 0x0000bc0000067ab9 */ /* 0x000fc60000000800 */
[----:B------:R-:W-:-:S04]  /*82e0*/  USEL UR5, UR5, 0x1, UP0 ;  /* 0x0000000105057887 */ /* 0x000fc80008000000 */
[----:B------:R-:W-:-:S04]  /*82f0*/  UIMAD UR5, UR5, UR6, URZ ;  /* 0x00000006050572a4 */ /* 0x000fc8000f8e023f */
[----:B------:R-:W-:Y:S02]  /*8300*/  UISETP.GE.AND UP0, UPT, UR5, 0x1, UPT ;  /* 0x000000010500788c */ /* 0x000fe4000bf06270 */
[----:B------:R-:W-:-:S04]  /*8310*/  UIADD3 UR5, UR5, 0x7f, URZ ;  /* 0x0000007f05057890 */ /* 0x000fc8000fffe03f */
[----:B------:R-:W-:Y:S01]  /*8320*/  PLOP3.LUT P0, PT, PT, PT, UP0, 0x80, 0x0 ;  /* 0x000000000000781c */ /* 0x000fe20003f0f008 */
[----:B------:R-:W-:-:S04]  /*8330*/  USHF.R.S32.HI UR6, URZ, 0x1f, UR5 ;  /* 0x0000001f3f067899 */ /* 0x000fc80008011405 */
[----:B------:R-:W-:-:S04]  /*8340*/  ULEA.HI UR6, UR6, UR5, URZ, 0x7 ;  /* 0x0000000506067291 */ /* 0x000fc8000f8f383f */
[----:B------:R-:W-:-:S04]  /*8350*/  USHF.R.S32.HI UR39, URZ, 0x7, UR6 ;  /* 0x000000073f277899 */ /* 0x000fc80008011406 */
[----:B0-----:R-:W-:Y:S08]  /*8360*/  @!P0 BRA `(.L_x_39) ;  /* 0x00000000007c8947 */ /* 0x001ff00003800000 */
[----:B------:R-:W-:-:S04]  /*8370*/  USHF.R.U32.HI UR4, URZ, 0x10, UR4 ;  /* 0x000000103f047899 */ /* 0x000fc80008011604 */
[----:B------:R-:W-:-:S11]  /*8380*/  UISETP.NE.AND UP0, UPT, UR4, URZ, UPT ;  /* 0x0000003f0400728c */ /* 0x000fd6000bf05270 */
[----:B------:R-:W-:Y:S02]  /*8390*/  @!UP0 ULDC UR4, c[0x0][0x9f0] ;  /* 0x00027c0000048ab9 */ /* 0x000fe40000000800 */
[----:B------:R-:W-:Y:S01]  /*83a0*/  IMAD.U32 R6, RZ, RZ, UR4 ;  /* 0x00000004ff067e24 */ /* 0x000fe2000f8e00ff */
[----:B------:R-:W-:-:S04]  /*83b0*/  UIADD3 UR5, UR39, -0x1, UR4 ;  /* 0xffffffff27057890 */ /* 0x000fc8000fffe004 */
[-C--:B------:R-:W-:Y:S02]  /*83c0*/  IABS R0, R6.reuse ;  /* 0x0000000600007213 */ /* 0x080fe40000000000 */
[----:B------:R-:W-:Y:S02]  /*83d0*/  IABS R6, R6 ;  /* 0x0000000600067213 */ /* 0x000fe40000000000 */
[----:B------:R-:W0:Y:S08]  /*83e0*/  I2F.RP R4, R0 ;  /* 0x0000000000047306 */ /* 0x000e300000209400 */
[----:B0-----:R-:W0:Y:S02]  /*83f0*/  MUFU.RCP R4, R4 ;  /* 0x0000000400047308 */ /* 0x001e240000001000 */
[----:B0-----:R-:W-:-:S06]  /*8400*/  IADD3 R2, R4, 0xffffffe, RZ ;  /* 0x0ffffffe04027810 */ /* 0x001fcc0007ffe0ff */
[----:B------:R0:W1:Y:S02]  /*8410*/  F2I.FTZ.U32.TRUNC.NTZ R3, R2 ;  /* 0x0000000200037305 */ /* 0x000064000021f000 */
[----:B0-----:R-:W-:Y:S02]  /*8420*/  IMAD.MOV.U32 R2, RZ, RZ, RZ ;  /* 0x000000ffff027224 */ /* 0x001fe400078e00ff */
[----:B-1----:R-:W-:-:S04]  /*8430*/  IMAD.MOV R5, RZ, RZ, -R3 ;  /* 0x000000ffff057224 */ /* 0x002fc800078e0a03 */
[----:B------:R-:W-:-:S04]  /*8440*/  IMAD R5, R5, R0, RZ ;  /* 0x0000000005057224 */ /* 0x000fc800078e02ff */
[----:B------:R-:W-:-:S04]  /*8450*/  IMAD.HI.U32 R3, R3, R5, R2 ;  /* 0x0000000503037227 */ /* 0x000fc800078e0002 */
[----:B------:R-:W-:Y:S01]  /*8460*/  IMAD.U32 R5, RZ, RZ, UR5 ;  /* 0x00000005ff057e24 */ /* 0x000fe2000f8e00ff */
[----:B------:R-:W-:-:S04]  /*8470*/  ULOP3.LUT UR5, UR5, UR4, URZ, 0x3c, !UPT ;  /* 0x0000000405057292 */ /* 0x000fc8000f8e3c3f */
[----:B------:R-:W-:Y:S01]  /*8480*/  IABS R2, R5 ;  /* 0x0000000500027213 */ /* 0x000fe20000000000 */
[----:B------:R-:W-:Y:S01]  /*8490*/  IMAD.MOV R5, RZ, RZ, -R6 ;  /* 0x000000ffff057224 */ /* 0x000fe200078e0a06 */
[----:B------:R-:W-:-:S03]  /*84a0*/  ISETP.LE.AND P2, PT, RZ, UR5, PT ;  /* 0x00000005ff007c0c */ /* 0x000fc6000bf43270 */
[----:B------:R-:W-:-:S04]  /*84b0*/  IMAD.HI.U32 R3, R3, R2, RZ ;  /* 0x0000000203037227 */ /* 0x000fc800078e00ff */
[----:B------:R-:W-:-:S05]  /*84c0*/  IMAD R5, R3, R5, R2 ;  /* 0x0000000503057224 */ /* 0x000fca00078e0202 */
[----:B------:R-:W-:-:S13]  /*84d0*/  ISETP.GT.U32.AND P1, PT, R0, R5, PT ;  /* 0x000000050000720c */ /* 0x000fda0003f24070 */
[----:B------:R-:W-:Y:S01]  /*84e0*/  @!P1 IMAD.IADD R5, R5, 0x1, -R0 ;  /* 0x0000000105059824 */ /* 0x000fe200078e0a00 */
[----:B------:R-:W-:Y:S02]  /*84f0*/  @!P1 IADD3 R3, R3, 0x1, RZ ;  /* 0x0000000103039810 */ /* 0x000fe40007ffe0ff */
[----:B------:R-:W-:Y:S02]  /*8500*/  ISETP.NE.AND P1, PT, RZ, UR4, PT ;  /* 0x00000004ff007c0c */ /* 0x000fe4000bf25270 */
[----:B------:R-:W-:-:S13]  /*8510*/  ISETP.GE.U32.AND P0, PT, R5, R0, PT ;  /* 0x000000000500720c */ /* 0x000fda0003f06070 */
[----:B------:R-:W-:-:S04]  /*8520*/  @P0 VIADD R3, R3, 0x1 ;  /* 0x0000000103030836 */ /* 0x000fc80000000000 */
[----:B------:R-:W-:Y:S01]  /*8530*/  @!P2 IMAD.MOV R3, RZ, RZ, -R3 ;  /* 0x000000ffff03a224 */ /* 0x000fe200078e0a03 */
[----:B------:R-:W-:-:S05]  /*8540*/  @!P1 LOP3.LUT R3, RZ, UR4, RZ, 0x33, !PT ;  /* 0x00000004ff039c12 */ /* 0x000fca000f8e33ff */
[----:B------:R0:W-:Y:S02]  /*8550*/  STL [R1+0x8], R3 ;  /* 0x0000080301007387 */ /* 0x0001e40000100800 */
.L_x_39:
[----:B------:R-:W2:Y:S01]  /*8560*/  LDL R2, [R1+0x8] ;  /* 0x0000080001027983 */ /* 0x000ea20000100800 */
[----:B0-----:R-:W-:Y:S02]  /*8570*/  IMAD.MOV.U32 R3, RZ, RZ, 0x1 ;  /* 0x00000001ff037424 */ /* 0x001fe400078e00ff */
[----:B--2---:R-:W-:-:S05]  /*8580*/  IMAD R0, R2, UR40, RZ ;  /* 0x0000002802007c24 */ /* 0x004fca000f8e02ff */
[----:B------:R-:W-:Y:S01]  /*8590*/  VIADDMNMX R18, R0, R2, UR39, PT ;  /* 0x0000002700127e46 */ /* 0x000fe2000b800102 */
[----:B------:R0:W-:Y:S03]  /*85a0*/  STL [R1+0x4], R0 ;  /* 0x0000040001007387 */ /* 0x0001e60000100800 */
[----:B------:R-:W-:Y:S01]  /*85b0*/  ISETP.GT.AND P0, PT, R18, R0, PT ;  /* 0x000000001200720c */ /* 0x000fe20003f04270 */
[----:B------:R1:W-:Y:S01]  /*85c0*/  STL [R1+0xc], R18 ;  /* 0x00000c1201007387 */ /* 0x0003e20000100800 */
[----:B0-----:R-:W-:-:S11]  /*85d0*/  IMAD.MOV.U32 R0, RZ, RZ, RZ ;  /* 0x000000ffff007224 */ /* 0x001fd600078e00ff */
[----:B-1----:R-:W-:Y:S05]  /*85e0*/  @!P0 BRA `(.L_x_38) ;  /* 0x0000003400388947 */ /* 0x002fea0003800000 */
[----:B------:R-:W0:Y:S01]  /*85f0*/  S2UR UR4, SR_CgaCtaId ;  /* 0x00000000000479c3 */ /* 0x000e220000008800 */
[----:B------:R-:W-:Y:S02]  /*8600*/  UMOV UR38, 0x400 ;  /* 0x0000040000267882 */ /* 0x000fe40000000000 */
[----:B0-----:R-:W-:-:S04]  /*8610*/  ULEA UR38, UR4, UR38, 0x18 ;  /* 0x0000002604267291 */ /* 0x001fc8000f8ec03f */
[----:B------:R-:W-:-:S04]  /*8620*/  UIADD3 UR4, UR38, 0x1c400, URZ ;  /* 0x0001c40026047890 */ /* 0x000fc8000fffe03f */
[----:B------:R-:W-:-:S06]  /*8630*/  ULOP3.LUT UP0, URZ, UR4, 0x3ff, URZ, 0xc0, !UPT ;  /* 0x000003ff043f7892 */ /* 0x000fcc000f80c03f */
[----:B------:R-:W-:-:S13]  /*8640*/  PLOP3.LUT P0, PT, PT, PT, UP0, 0x80, 0x0 ;  /* 0x000000000000781c */ /* 0x000fda0003f0f008 */
[----:B------:R-:W-:Y:S05]  /*8650*/  @!P0 BRA `(.L_x_40) ;  /* 0x0000000000408947 */ /* 0x000fea0003800000 */
[----:B------:R-:W-:Y:S01]  /*8660*/  MOV R2, 0x0 ;  /* 0x0000000000027802 */ /* 0x000fe20000000f00 */
[----:B------:R-:W-:Y:S01]  /*8670*/  ULDC.64 UR6, c[0x4][0xb8] ;  /* 0x01002e0000067ab9 */ /* 0x000fe20000000a00 */
[----:B------:R-:W-:Y:S01]  /*8680*/  ULDC.64 UR8, c[0x4][0xc0] ;  /* 0x0100300000087ab9 */ /* 0x000fe20000000a00 */
[----:B------:R-:W-:Y:S01]  /*8690*/  ULDC.64 UR4, c[0x4][0x8] ;  /* 0x0100020000047ab9 */ /* 0x000fe20000000a00 */
[----:B------:R-:W-:Y:S01]  /*86a0*/  IMAD.U32 R4, RZ, RZ, UR6 ;  /* 0x00000006ff047e24 */ /* 0x000fe2000f8e00ff */
[----:B------:R-:W-:Y:S01]  /*86b0*/  MOV R5, UR7 ;  /* 0x0000000700057c02 */ /* 0x000fe20008000f00 */
[----:B------:R-:W0:Y:S01]  /*86c0*/  LDC.64 R2, c[0x4][R2] ;  /* 0x0100000002027b82 */ /* 0x000e220000000a00 */
[----:B------:R-:W-:Y:S01]  /*86d0*/  IMAD.U32 R6, RZ, RZ, UR8 ;  /* 0x00000008ff067e24 */ /* 0x000fe2000f8e00ff */
[----:B------:R-:W-:Y:S01]  /*86e0*/  MOV R12, 0x1 ;  /* 0x00000001000c7802 */ /* 0x000fe20000000f00 */
[----:B------:R-:W-:Y:S02]  /*86f0*/  IMAD.U32 R7, RZ, RZ, UR9 ;  /* 0x00000009ff077e24 */ /* 0x000fe4000f8e00ff */
[----:B------:R-:W-:-:S02]  /*8700*/  IMAD.U32 R10, RZ, RZ, UR4 ;  /* 0x00000004ff0a7e24 */ /* 0x000fc4000f8e00ff */
[----:B------:R-:W-:Y:S02]  /*8710*/  IMAD.U32 R11, RZ, RZ, UR5 ;  /* 0x00000005ff0b7e24 */ /* 0x000fe4000f8e00ff */
[----:B------:R-:W-:Y:S02]  /*8720*/  IMAD.MOV.U32 R8, RZ, RZ, 0x70 ;  /* 0x00000070ff087424 */ /* 0x000fe400078e00ff */
[----:B------:R-:W-:-:S07]  /*8730*/  IMAD.MOV.U32 R13, RZ, RZ, RZ ;  /* 0x000000ffff0d7224 */ /* 0x000fce00078e00ff */
[----:B------:R-:W-:-:S07]  /*8740*/  LEPC R20, `(.L_x_40) ;  /* 0x000000001014794e */ /* 0x000fce0000000000 */
[----:B0-----:R-:W-:Y:S05]  /*8750*/  CALL.ABS.NOINC R2 ;  /* 0x0000000002007343 */ /* 0x001fea0003c00000 */
.L_x_40:
        /* <DEDUP_REMOVED lines=8> */
[----:B------:R0:W1:Y:S01]  /*87e0*/  LDC.64 R2, c[0x4][R16] ;  /* 0x0100000010027b82 */ /* 0x0000620000000a00 */
[----:B------:R-:W-:Y:S01]  /*87f0*/  IMAD.U32 R4, RZ, RZ, UR6 ;  /* 0x00000006ff047e24 */ /* 0x000fe2000f8e00ff */
[----:B------:R-:W-:Y:S01]  /*8800*/  MOV R10, UR4 ;  /* 0x00000004000a7c02 */ /* 0x000fe20008000f00 */
[----:B------:R-:W-:Y:S02]  /*8810*/  IMAD.U32 R5, RZ, RZ, UR7 ;  /* 0x00000007ff057e24 */ /* 0x000fe4000f8e00ff */
[----:B------:R-:W-:Y:S02]  /*8820*/  IMAD.U32 R6, RZ, RZ, UR8 ;  /* 0x00000008ff067e24 */ /* 0x000fe4000f8e00ff */
[----:B------:R-:W-:-:S02]  /*8830*/  IMAD.U32 R7, RZ, RZ, UR9 ;  /* 0x00000009ff077e24 */ /* 0x000fc4000f8e00ff */
[----:B------:R-:W-:Y:S02]  /*8840*/  IMAD.U32 R11, RZ, RZ, UR5 ;  /* 0x00000005ff0b7e24 */ /* 0x000fe4000f8e00ff */
[----:B------:R-:W-:Y:S02]  /*8850*/  IMAD.MOV.U32 R8, RZ, RZ, 0x70 ;  /* 0x00000070ff087424 */ /* 0x000fe400078e00ff */
[----:B------:R-:W-:Y:S02]  /*8860*/  IMAD.MOV.U32 R12, RZ, RZ, 0x1 ;  /* 0x00000001ff0c7424 */ /* 0x000fe400078e00ff */
[----:B0-----:R-:W-:-:S07]  /*8870*/  IMAD.MOV.U32 R13, RZ, RZ, RZ ;  /* 0x000000ffff0d7224 */ /* 0x001fce00078e00ff */
[----:B------:R-:W-:-:S07]  /*8880*/  LEPC R20, `(.L_x_42) ;  /* 0x000000001014794e */ /* 0x000fce0000000000 */
[----:B-1----:R-:W-:Y:S05]  /*8890*/  CALL.ABS.NOINC R2 ;  /* 0x0000000002007343 */ /* 0x002fea0003c00000 */
.L_x_42:
[----:B------:R0:W1:Y:S01]  /*88a0*/  LDC.64 R2, c[0x4][R16] ;  /* 0x0100000010027b82 */ /* 0x0000620000000a00 */
[----:B------:R-:W-:Y:S01]  /*88b0*/  ULDC.64 UR6, c[0x4][0xb8] ;  /* 0x01002e0000067ab9 */ /* 0x000fe20000000a00 */
[----:B------:R-:W-:Y:S01]  /*88c0*/  ULDC.64 UR8, c[0x4][0xc0] ;  /* 0x0100300000087ab9 */ /* 0x000fe20000000a00 */
[----:B------:R-:W-:Y:S01]  /*88d0*/  ULDC.64 UR4, c[0x4][0x18] ;  /* 0x0100060000047ab9 */ /* 0x000fe20000000a00 */
[----:B------:R-:W-:Y:S01]  /*88e0*/  IMAD.U32 R4, RZ, RZ, UR6 ;  /* 0x00000006ff047e24 */ /* 0x000fe2000f8e00ff */
[----:B------:R-:W-:Y:S01]  /*88f0*/  MOV R5, UR7 ;  /* 0x0000000700057c02 */ /* 0x000fe20008000f00 */
[----:B------:R-:W-:Y:S01]  /*8900*/  IMAD.U32 R6, RZ, RZ, UR8 ;  /* 0x00000008ff067e24 */ /* 0x000fe2000f8e00ff */
[----:B------:R-:W-:Y:S01]  /*8910*/  MOV R12, 0x1 ;  /* 0x00000001000c7802 */ /* 0x000fe20000000f00 */
[----:B------:R-:W-:Y:S02]  /*8920*/  IMAD.U32 R7, RZ, RZ, UR9 ;  /* 0x00000009ff077e24 */ /* 0x000fe4000f8e00ff */
[----:B------:R-:W-:-:S02]  /*8930*/  IMAD.U32 R10, RZ, RZ, UR4 ;  /* 0x00000004ff0a7e24 */ /* 0x000fc4000f8e00ff */
[----:B------:R-:W-:Y:S02]  /*8940*/  IMAD.U32 R11, RZ, RZ, UR5 ;  /* 0x00000005ff0b7e24 */ /* 0x000fe4000f8e00ff */
[----:B------:R-:W-:Y:S02]  /*8950*/  IMAD.MOV.U32 R8, RZ, RZ, 0x70 ;  /* 0x00000070ff087424 */ /* 0x000fe400078e00ff */
[----:B0-----:R-:W-:-:S07]  /*8960*/  IMAD.MOV.U32 R13, RZ, RZ, RZ ;  /* 0x000000ffff0d7224 */ /* 0x001fce00078e00ff */
[----:B------:R-:W-:-:S07]  /*8970*/  LEPC R20, `(.L_x_41) ;  /* 0x000000001014794e */ /* 0x000fce0000000000 */
[----:B-1----:R-:W-:Y:S05]  /*8980*/  CALL.ABS.NOINC R2 ;  /* 0x0000000002007343 */ /* 0x002fea0003c00000 */
.L_x_41:
[----:B------:R-:W0:Y:S02]  /*8990*/  LDC.64 R2, c[0x0][0x9f8] ;  /* 0x00027e00ff027b82 */ /* 0x000e240000000a00 */
[----:B0-----:R-:W-:-:S04]  /*89a0*/  ISETP.NE.U32.AND P0, PT, R2, RZ, PT ;  /* 0x000000ff0200720c */ /* 0x001fc80003f05070 */
[----:B------:R-:W-:-:S13]  /*89b0*/  ISETP.NE.AND.EX P0, PT, R3, RZ, PT, P0 ;  /* 0x000000ff0300720c */ /* 0x000fda0003f05300 */
[----:B------:R-:W0:Y:S02]  /*89c0*/  @P0 LDC.64 R2, c[0x0][0x9f8] ;  /* 0x00027e00ff020b82 */ /* 0x000e240000000a00 */
[----:B0-----:R-:W-:-:S05]  /*89d0*/  @P0 IMAD.WIDE R2, R19, 0x4, R2 ;  /* 0x0000000413020825 */ /* 0x001fca00078e0202 */
[----:B------:R0:W2:Y:S01]  /*89e0*/  @P0 LDG.E R19, desc[UR42][R2.64] ;  /* 0x0000002a02130981 */ /* 0x0000a2000c1e1900 */
[----:B------:R-:W-:Y:S01]  /*89f0*/  UMOV UR4, 0xffffffff ;  /* 0xffffffff00047882 */ /* 0x000fe20000000000 */
[----:B------:R-:W-:Y:S01]  /*8a00*/  LOP3.LUT R17, R17, 0xfffffffe, RZ, 0xc0, !PT ;  /* 0xfffffffe11117812 */ /* 0x000fe200078ec0ff */
[----:B------:R-:W-:Y:S01]  /*8a10*/  VIADD R18, R18, 0xffffffff ;  /* 0xffffffff12127836 */ /* 0x000fe20000000000 */
[----:B------:R-:W1:Y:S01]  /*8a20*/  S2R R0, SR_TID.X ;  /* 0x0000000000007919 */ /* 0x000e620000002100 */
[----:B0-----:R-:W0:Y:S02]  /*8a30*/  LDC.64 R2, c[0x0][0x418] ;  /* 0x00010600ff027b82 */ /* 0x001e240000000a00 */
[----:B0-----:R-:W-:Y:S02]  /*8a40*/  ISETP.NE.U32.AND P0, PT, R2, RZ, PT ;  /* 0x000000ff0200720c */ /* 0x001fe40003f05070 */
[----:B-1----:R-:W-:Y:S02]  /*8a50*/  SHF.R.U32.HI R0, RZ, 0x5, R0 ;  /* 0x00000005ff007819 */ /* 0x002fe40000011600 */
[----:B------:R-:W-:-:S02]  /*8a60*/  ISETP.NE.AND.EX P1, PT, R3, RZ, PT, P0 ;  /* 0x000000ff0300720c */ /* 0x000fc40003f25300 */
[----:B------:R-:W-:-:S11]  /*8a70*/  LOP3.LUT R0, R0, 0x3, RZ, 0xc0, !PT ;  /* 0x0000000300007812 */ /* 0x000fd600078ec0ff */
[----:B------:R-:W-:Y:S02]  /*8a80*/  @P1 LOP3.LUT R17, R17, 0x1, RZ, 0xfc, !PT ;  /* 0x0000000111111812 */ /* 0x000fe400078efcff */
[----:B--2---:R-:W-:Y:S02]  /*8a90*/  SHF.R.S32.HI R6, RZ, 0x1f, R19 ;  /* 0x0000001fff067819 */ /* 0x004fe40000011413 */
[----:B------:R-:W-:-:S03]  /*8aa0*/  SEL R16, R19, RZ, !P1 ;  /* 0x000000ff13107207 */ /* 0x000fc60004800000 */
[----:B------:R0:W-:Y:S01]  /*8ab0*/  STL [R1], R6 ;  /* 0x0000000601007387 */ /* 0x0001e20000100800 */
[----:B------:R-:W-:Y:S05]  /*8ac0*/  BRA.DIV UR4, `(.L_x_43) ;  /* 0x00000036043c7947 */ /* 0x000fea000b800000 */
[----:B------:R1:W2:Y:S02]  /*8ad0*/  SHFL.IDX PT, R14, R0, RZ, 0x1f ;  /* 0x00001fff000e7589 */ /* 0x0002a400000e0000 */
.L_x_123:
[----:B--2---:R-:W-:Y:S02]  /*8ae0*/  ISETP.NE.AND P0, PT, R14, RZ, PT ;  /* 0x000000ff0e00720c */ /* 0x004fe40003f05270 */
[----:B------:R-:W-:Y:S02]  /*8af0*/  PLOP3.LUT P2, PT, PT, PT, PT, 0x8, 0x0 ;  /* 0x000000000000781c */ /* 0x000fe40003f4e170 */
[----:B------:R-:W-:-:S11]  /*8b00*/  LOP3.LUT R17, R17, 0xfffffffd, RZ, 0xc0, !PT ;  /* 0xfffffffd11117812 */ /* 0x000fd600078ec0ff */
[----:B------:R-:W-:Y:S01]  /*8b10*/  @P2 LOP3.LUT R17, R17, 0x2, RZ, 0xfc, !PT ;  /* 0x0000000211112812 */ /* 0x000fe200078efcff */
[----:B------:R-:W-:Y:S06]  /*8b20*/  @P0 BRA `(.L_x_44) ;  /* 0x00000004000c0947 */ /* 0x000fec0003800000 */
[----:B------:R-:W-:-:S03]  /*8b30*/  UMOV UR4, 0xffffffff ;  /* 0xffffffff00047882 */ /* 0x000fc60000000000 */
[----:B------:R-:W-:Y:S05]  /*8b40*/  BRA.DIV UR4, `(.L_x_45) ;  /* 0x00000036043c7947 */ /* 0x000fea000b800000 */
[----:B------:R-:W-:-:S13]  /*8b50*/  ELECT P6, URZ, PT ;  /* 0x00000000003f782f */ /* 0x000fda00038c0000 */
.L_x_126:
[----:B------:R-:W-:Y:S05]  /*8b60*/  @!P6 BRA `(.L_x_44) ;  /* 0x0000000000fce947 */ /* 0x000fea0003800000 */
[----:B------:R-:W-:Y:S01]  /*8b70*/  IMAD.MOV.U32 R16, RZ, RZ, R19 ;  /* 0x000000ffff107224 */ /* 0x000fe200078e0013 */
[----:B------:R-:W-:Y:S06]  /*8b80*/  @!P1 BRA `(.L_x_46) ;  /* 0x0000000000449947 */ /* 0x000fec0003800000 */
[----:B------:R-:W2:Y:S01]  /*8b90*/  LDC R7, c[0x0][0x43c] ;  /* 0x00010f00ff077b82 */ /* 0x000ea20000000800 */
[----:B------:R-:W-:Y:S01]  /*8ba0*/  ULDC.64 UR4, c[0x0][0x428] ;  /* 0x00010a0000047ab9 */ /* 0x000fe20000000a00 */
[----:B--2---:R-:W-:-:S13]  /*8bb0*/  ISETP.NE.AND P0, PT, R7, 0x1, PT ;  /* 0x000000010700780c */ /* 0x004fda0003f05270 */
[----:B------:R-:W1:Y:S02]  /*8bc0*/  @P0 LDC.64 R4, c[0x0][0x440] ;  /* 0x00011000ff040b82 */ /* 0x000e640000000a00 */
[----:B-1----:R-:W-:-:S04]  /*8bd0*/  @P0 IMAD.HI.U32 R0, R18, R4, RZ ;  /* 0x0000000412000227 */ /* 0x002fc800078e00ff */
[----:B------:R-:W-:Y:S01]  /*8be0*/  IMAD.MOV.U32 R4, RZ, RZ, R18 ;  /* 0x000000ffff047224 */ /* 0x000fe200078e0012 */
[----:B------:R-:W-:-:S04]  /*8bf0*/  @P0 SHF.R.U32.HI R4, RZ, R5, R0 ;  /* 0x00000005ff040219 */ /* 0x000fc80000011600 */
[--C-:B------:R-:W-:Y:S01]  /*8c00*/  SHF.R.S32.HI R5, RZ, 0x1f, R4.reuse ;  /* 0x0000001fff057819 */ /* 0x100fe20000011404 */
[----:B------:R-:W-:-:S04]  /*8c10*/  IMAD.MOV R0, RZ, RZ, -R4 ;  /* 0x000000ffff007224 */ /* 0x000fc800078e0a04 */
[----:B------:R-:W-:Y:S02]  /*8c20*/  IMAD R18, R7, R0, R18 ;  /* 0x0000000007127224 */ /* 0x000fe400078e0212 */
[----:B------:R-:W-:Y:S02]  /*8c30*/  IMAD R0, R6, UR4, RZ ;  /* 0x0000000406007c24 */ /* 0x000fe4000f8e02ff */
[----:B------:R-:W-:-:S04]  /*8c40*/  IMAD.WIDE.U32 R4, R19, UR4, R4 ;  /* 0x0000000413047c25 */ /* 0x000fc8000f8e0004 */
[----:B------:R-:W-:Y:S01]  /*8c50*/  IMAD R7, R19, UR5, R0 ;  /* 0x0000000513077c24 */ /* 0x000fe2000f8e0200 */
[----:B------:R-:W-:-:S04]  /*8c60*/  LEA R2, P0, R4, R2, 0x2 ;  /* 0x0000000204027211 */ /* 0x000fc800078010ff */
[----:B------:R-:W-:-:S04]  /*8c70*/  IADD3 R0, R5, R7, RZ ;  /* 0x0000000705007210 */ /* 0x000fc80007ffe0ff */
[----:B------:R-:W-:-:S05]  /*8c80*/  LEA.HI.X R3, R4, R3, R0, 0x2, P0 ;  /* 0x0000000304037211 */ /* 0x000fca00000f1400 */
[----:B------:R2:W5:Y:S02]  /*8c90*/  LDG.E R16, desc[UR42][R2.64] ;  /* 0x0000002a02107981 */ /* 0x000564000c1e1900 */
.L_x_46:
[----:B-1----:R-:W-:Y:S01]  /*8ca0*/  IMAD.MOV.U32 R0, RZ, RZ, 0x1 ;  /* 0x00000001ff007424 */ /* 0x002fe200078e00ff */
[----:B0-----:R-:W2:Y:S04]  /*8cb0*/  S2R R6, SR_TID.X ;  /* 0x0000000000067919 */ /* 0x001ea80000002100 */
[----:B------:R-:W-:-:S04]  /*8cc0*/  SHF.L.U32 R0, R0, 0x1f, RZ ;  /* 0x0000001f00007819 */ /* 0x000fc800000006ff */
[----:B------:R-:W0:Y:S01]  /*8cd0*/  SYNCS.PHASECHK.TRANS64.TRYWAIT P0, [UR38+0x34840], R0 ;  /* 0x03484000ff0075a7 */ /* 0x000e220008000166 */
[----:B--2---:R-:W-:-:S04]  /*8ce0*/  LOP3.LUT R2, R6, 0x7f, RZ, 0xc0, !PT ;  /* 0x0000007f06027812 */ /* 0x004fc800078ec0ff */
[----:B------:R-:W-:Y:S01]  /*8cf0*/  ISETP.NE.AND P1, PT, R2, RZ, PT ;  /* 0x000000ff0200720c */ /* 0x000fe20003f25270 */
[----:B0-----:R-:W-:-:S12]  /*8d00*/  @!P0 BRA `(.L_x_47) ;  /* 0x0000003000ec8947 */ /* 0x001fd80003800000 */
.L_x_127:
[----:B------:R-:W-:Y:S05]  /*8d10*/  @P1 BRA `(.L_x_48) ;  /* 0x0000000000181947 */ /* 0x000fea0003800000 */
[----:B------:R-:W1:Y:S01]  /*8d20*/  S2R R2, SR_TID.X ;  /* 0x0000000000027919 */ /* 0x000e620000002100 */
[----:B0-----:R-:W-:-:S04]  /*8d30*/  IMAD.MOV.U32 R0, RZ, RZ, 0xc000 ;  /* 0x0000c000ff007424 */ /* 0x001fc800078e00ff */
[----:B------:R2:W-:Y:S01]  /*8d40*/  SYNCS.ARRIVE.TRANS64 RZ, [UR38+0x34830], R0 ;  /* 0x03483000ffff79a7 */ /* 0x0005e20008000026 */
[----:B-1----:R-:W-:-:S13]  /*8d50*/  LOP3.LUT P0, RZ, R2, 0x1f, RZ, 0xc0, !PT ;  /* 0x0000001f02ff7812 */ /* 0x002fda000780c0ff */
[----:B--2---:R-:W-:Y:S05]  /*8d60*/  @!P0 BRA `(.L_x_48) ;  /* 0x0000000000048947 */ /* 0x004fea0003800000 */
[----:B------:R-:W-:Y:S01]  /*8d70*/  BPT.TRAP 0x1 ;  /* 0x000000040000795c */ /* 0x000fe20000300000 */
.L_x_48:
[----:B------:R-:W-:Y:S01]  /*8d80*/  R2UR UR11, R18 ;  /* 0x00000000120b72ca */ /* 0x000fe200000e0000 */
[----:B------:R-:W-:Y:S01]  /*8d90*/  ULDC.64 UR4, c[0x0][0x198] ;  /* 0x0000660000047ab9 */ /* 0x000fe20000000a00 */
[----:B-----5:R-:W-:Y:S01]  /*8da0*/  R2UR UR13, R16 ;  /* 0x00000000100d72ca */ /* 0x020fe200000e0000 */
[----:B------:R-:W-:Y:S01]  /*8db0*/  UIADD3 UR4, UP0, UR4, 0x370, URZ ;  /* 0x0000037004047890 */ /* 0x000fe2000ff1e03f */
[----:B------:R-:W-:Y:S01]  /*8dc0*/  PLOP3.LUT P0, PT, PT, PT, PT, 0x80, 0x0 ;  /* 0x000000000000781c */ /* 0x000fe20003f0f070 */
[----:B------:R-:W-:Y:S01]  /*8dd0*/  UIADD3 UR8, UR38, 0x1c400, URZ ;  /* 0x0001c40026087890 */ /* 0x000fe2000fffe03f */
[----:B------:R-:W-:Y:S01]  /*8de0*/  LOP3.LUT R17, R17, 0xfffffffd, RZ, 0xc0, !PT ;  /* 0xfffffffd11117812 */ /* 0x000fe200078ec0ff */
[----:B------:R-:W-:Y:S02]  /*8df0*/  UIADD3 UR9, UR38, 0x34830, URZ ;  /* 0x0003483026097890 */ /* 0x000fe4000fffe03f */
[----:B------:R-:W-:Y:S02]  /*8e00*/  UIADD3.X UR5, URZ, UR5, URZ, UP0, !UPT ;  /* 0x000000053f057290 */ /* 0x000fe400087fe43f */
[----:B------:R-:W-:-:S02]  /*8e10*/  UIADD3 UR16, UR38, 0x20400, URZ ;  /* 0x0002040026107890 */ /* 0x000fc4000fffe03f */
[----:B------:R-:W-:Y:S02]  /*8e20*/  USHF.L.U32 UR11, UR11, 0x7, URZ ;  /* 0x000000070b0b7899 */ /* 0x000fe4000800063f */
[----:B------:R-:W-:Y:S01]  /*8e30*/  UIADD3 UR32, UR38, 0x24400, URZ ;  /* 0x0002440026207890 */ /* 0x000fe2000fffe03f */
[----:B------:R-:W-:Y:S01]  /*8e40*/  UMOV UR6, 0x0 ;  /* 0x0000000000067882 */ /* 0x000fe20000000000 */
[----:B------:R-:W-:Y:S01]  /*8e50*/  UMOV UR7, 0x14f00000 ;  /* 0x14f0000000077882 */ /* 0x000fe20000000000 */
[----:B------:R-:W-:Y:S01]  /*8e60*/  UMOV UR10, URZ ;  /* 0x0000003f000a7c82 */ /* 0x000fe20008000000 */
[----:B------:R-:W-:Y:S01]  /*8e70*/  UMOV UR12, UR36 ;  /* 0x00000024000c7c82 */ /* 0x000fe20008000000 */
[----:B------:R-:W-:Y:S01]  /*8e80*/  UMOV UR18, 0x40 ;  /* 0x0000004000127882 */ /* 0x000fe20000000000 */
[----:B------:R-:W-:Y:S01]  /*8e90*/  UMOV UR20, UR36 ;  /* 0x0000002400147c82 */ /* 0x000fe20008000000 */
[----:B------:R-:W-:Y:S01]  /*8ea0*/  UMOV UR17, UR9 ;  /* 0x0000000900117c82 */ /* 0x000fe20008000000 */
[----:B------:R-:W-:Y:S01]  /*8eb0*/  UMOV UR21, UR13 ;  /* 0x0000000d00157c82 */ /* 0x000fe20008000000 */
[----:B------:R-:W-:Y:S01]  /*8ec0*/  UMOV UR19, UR11 ;  /* 0x0000000b00137c82 */ /* 0x000fe20008000000 */
[----:B------:R-:W-:Y:S01]  /*8ed0*/  UMOV UR34, 0x80 ;  /* 0x0000008000227882 */ /* 0x000fe20000000000 */
[----:B------:R-:W-:Y:S01]  /*8ee0*/  UMOV UR33, UR9 ;  /* 0x0000000900217c82 */ /* 0x000fe20008000000 */
[----:B------:R-:W-:Y:S01]  /*8ef0*/  UMOV UR37, UR13 ;  /* 0x0000000d00257c82 */ /* 0x000fe20008000000 */
[----:B------:R2:W-:Y:S01]  /*8f00*/  UTMALDG.4D [UR8], [UR4], desc[UR6] ;  /* 0x00000608040075b4 */ /* 0x0005e20008019000 */
[----:B------:R-:W-:Y:S01]  /*8f10*/  UMOV UR35, UR11 ;  /* 0x0000000b00237c82 */ /* 0x000fe20008000000 */
[----:B------:R-:W-:Y:S01]  /*8f20*/  @P0 LOP3.LUT R17, R17, 0x2, RZ, 0xfc, !PT ;  /* 0x0000000211110812 */ /* 0x000fe200078efcff */
[----:B------:R2:W-:Y:S01]  /*8f30*/  UTMALDG.4D [UR16], [UR4], desc[UR6] ;  /* 0x00000610040075b4 */ /* 0x0005e20008019000 */
[----:B------:R2:W-:Y:S02]  /*8f40*/  UTMALDG.4D [UR32], [UR4], desc[UR6] ;  /* 0x00000620040075b4 */ /* 0x0005e40008019000 */
[----:B--2---:R-:W-:-:S03]  /*8f50*/  NOP ;  /* 0x0000000000007918 */ /* 0x004fc60000000000 */
.L_x_44:
[----:B------:R-:W-:Y:S05]  /*8f60*/  WARPSYNC.ALL ;  /* 0x0000000000007948 */ /* 0x000fea0003800000 */
[----:B------:R-:W-:Y:S01]  /*8f70*/  UIADD3 UR4, UR38, 0x10400, URZ ;  /* 0x0001040026047890 */ /* 0x000fe2000fffe03f */
[----:B------:R-:W-:Y:S03]  /*8f80*/  BAR.SYNC.DEFER_BLOCKING 0x8, 0x180 ;  /* 0x0206000000007b1d */ /* 0x000fe60000010000 */
        /* <DEDUP_REMOVED lines=9> */
[----:B0-----:R-:W0:Y:S01]  /*9020*/  LDC.64 R2, c[0x4][R2] ;  /* 0x0100000002027b82 */ /* 0x001e220000000a00 */
[----:B------:R-:W-:Y:S02]  /*9030*/  IMAD.U32 R5, RZ, RZ, UR7 ;  /* 0x00000007ff057e24 */ /* 0x000fe4000f8e00ff */
[----:B------:R-:W-:Y:S02]  /*9040*/  IMAD.U32 R6, RZ, RZ, UR8 ;  /* 0x00000008ff067e24 */ /* 0x000fe4000f8e00ff */
[----:B------:R-:W-:-:S02]  /*9050*/  IMAD.U32 R10, RZ, RZ, UR4 ;  /* 0x00000004ff0a7e24 */ /* 0x000fc4000f8e00ff */
[----:B------:R-:W-:Y:S02]  /*9060*/  IMAD.U32 R11, RZ, RZ, UR5 ;  /* 0x00000005ff0b7e24 */ /* 0x000fe4000f8e00ff */
[----:B------:R-:W-:Y:S02]  /*9070*/  IMAD.MOV.U32 R8, RZ, RZ, 0x70 ;  /* 0x00000070ff087424 */ /* 0x000fe400078e00ff */
[----:B------:R-:W-:Y:S02]  /*9080*/  IMAD.MOV.U32 R12, RZ, RZ, 0x1 ;  /* 0x00000001ff0c7424 */ /* 0x000fe400078e00ff */
[----:B------:R-:W-:-:S07]  /*9090*/  IMAD.MOV.U32 R13, RZ, RZ, RZ ;  /* 0x000000ffff0d7224 */ /* 0x000fce00078e00ff */
[----:B------:R-:W-:-:S07]  /*90a0*/  LEPC R20, `(.L_x_49) ;  /* 0x000000001014794e */ /* 0x000fce0000000000 */
[----:B01----:R-:W-:Y:S05]  /*90b0*/  CALL.ABS.NOINC R2 ;  /* 0x0000000002007343 */ /* 0x003fea0003c00000 */
.L_x_49:
[----:B------:R-:W2:Y:S01]  /*90c0*/  S2R R4, SR_CTAID.Z ;  /* 0x0000000000047919 */ /* 0x000ea20000002700 */
[----:B0-----:R-:W0:Y:S01]  /*90d0*/  LDC R6, c[0x0][0x448] ;  /* 0x00011200ff067b82 */ /* 0x001e220000000800 */
[----:B------:R-:W-:Y:S01]  /*90e0*/  USHF.R.S32.HI UR4, URZ, 0x1f, UR36 ;  /* 0x0000001f3f047899 */ /* 0x000fe20008011424 */
[----:B------:R-:W3:Y:S01]  /*90f0*/  S2R R12, SR_TID.X ;  /* 0x00000000000c7919 */ /* 0x000ee20000002100 */
[----:B------:R-:W-:Y:S02]  /*9100*/  ULDC.64 UR8, c[0x0][0x2d8] ;  /* 0x0000b60000087ab9 */ /* 0x000fe40000000a00 */
[----:B------:R-:W-:Y:S01]  /*9110*/  UIMAD UR6, UR4, UR8, URZ ;  /* 0x00000008040672a4 */ /* 0x000fe2000f8e023f */
[----:B------:R-:W4:Y:S02]  /*9120*/  S2R R11, SR_CTAID.X ;  /* 0x00000000000b7919 */ /* 0x000f240000002500 */
[----:B------:R-:W1:Y:S01]  /*9130*/  LDC.64 R2, c[0x0][0x2e0] ;  /* 0x0000b800ff027b82 */ /* 0x000e620000000a00 */
[----:B------:R-:W-:-:S02]  /*9140*/  UIMAD.WIDE.U32 UR4, UR36, UR8, URZ ;  /* 0x00000008240472a5 */ /* 0x000fc4000f8e003f */
[----:B------:R-:W-:-:S04]  /*9150*/  UIMAD UR6, UR36, UR9, UR6 ;  /* 0x00000009240672a4 */ /* 0x000fc8000f8e0206 */
[----:B------:R-:W-:Y:S01]  /*9160*/  UIADD3 UR5, UR5, UR6, URZ ;  /* 0x0000000605057290 */ /* 0x000fe2000fffe03f */
[----:B0-----:R-:W-:Y:S02]  /*9170*/  ISETP.NE.AND P0, PT, R6, 0x1, PT ;  /* 0x000000010600780c */ /* 0x001fe40003f05270 */
[----:B--2---:R-:W-:Y:S02]  /*9180*/  SHF.R.S32.HI R5, RZ, 0x1f, R4 ;  /* 0x0000001fff057819 */ /* 0x004fe40000011404 */
[----:B---3--:R-:W-:-:S03]  /*9190*/  LOP3.LUT R9, R12, 0x7f, RZ, 0xc0, !PT ;  /* 0x0000007f0c097812 */ /* 0x008fc600078ec0ff */
[----:B-1----:R-:W-:Y:S01]  /*91a0*/  IMAD R0, R5, R2, RZ ;  /* 0x0000000205007224 */ /* 0x002fe200078e02ff */
[----:B------:R-:W-:-:S03]  /*91b0*/  SHF.R.U32.HI R8, RZ, 0x3, R9 ;  /* 0x00000003ff087819 */ /* 0x000fc60000011609 */
[C---:B------:R-:W-:Y:S02]  /*91c0*/  IMAD R5, R4.reuse, R3, R0 ;  /* 0x0000000304057224 */ /* 0x040fe400078e0200 */
[----:B------:R-:W-:Y:S01]  /*91d0*/  IMAD.WIDE.U32 R2, R4, R2, UR4 ;  /* 0x0000000404027e25 */ /* 0x000fe2000f8e0002 */
[----:B------:R-:W0:Y:S01]  /*91e0*/  @P0 LDC R0, c[0x0][0x450] ;  /* 0x00011400ff000b82 */ /* 0x000e220000000800 */
[----:B------:R-:W-:Y:S02]  /*91f0*/  ULDC.64 UR4, c[0x0][0x2d0] ;  /* 0x0000b40000047ab9 */ /* 0x000fe40000000a00 */
[----:B------:R-:W-:Y:S01]  /*9200*/  IMAD.SHL.U32 R9, R9, 0x8, RZ ;  /* 0x0000000809097824 */ /* 0x000fe200078e00ff */
[----:B------:R-:W-:Y:S01]  /*9210*/  IADD3 R3, R3, R5, RZ ;  /* 0x0000000503037210 */ /* 0x000fe20007ffe0ff */
[----:B------:R-:W-:-:S03]  /*9220*/  IMAD.SHL.U32 R5, R12, 0x10, RZ ;  /* 0x000000100c057824 */ /* 0x000fc600078e00ff */
[----:B------:R-:W1:Y:S02]  /*9230*/  @P0 LDC R4, c[0x0][0x44c] ;  /* 0x00011300ff040b82 */ /* 0x000e640000000800 */
[----:B------:R-:W-:-:S05]  /*9240*/  LOP3.LUT R5, R8, 0x70, R5, 0xf8, !PT ;  /* 0x0000007008057812 */ /* 0x000fca00078ef805 */
[----:B----4-:R-:W-:-:S04]  /*9250*/  IMAD R5, R11, 0x80, R5 ;  /* 0x000000800b057824 */ /* 0x010fc800078e0205 */
[----:B-1----:R-:W-:-:S04]  /*9260*/  @P0 IMAD.HI.U32 R7, R5, R4, RZ ;  /* 0x0000000405070227 */ /* 0x002fc800078e00ff */
[----:B------:R-:W-:Y:S01]  /*9270*/  IMAD.MOV.U32 R4, RZ, RZ, R5 ;  /* 0x000000ffff047224 */ /* 0x000fe200078e0005 */
[----:B0-----:R-:W-:-:S05]  /*9280*/  @P0 SHF.R.U32.HI R4, RZ, R0, R7 ;  /* 0x00000000ff040219 */ /* 0x001fca0000011607 */
[----:B------:R-:W-:Y:S02]  /*9290*/  IMAD.MOV R0, RZ, RZ, -R4 ;  /* 0x000000ffff007224 */ /* 0x000fe400078e0a04 */
[----:B------:R-:W-:-:S04]  /*92a0*/  IMAD.WIDE.U32 R2, R4, UR4, R2 ;  /* 0x0000000404027c25 */ /* 0x000fc8000f8e0002 */
[----:B------:R-:W-:Y:S01]  /*92b0*/  IMAD R0, R6, R0, R5 ;  /* 0x0000000006007224 */ /* 0x000fe200078e0205 */
[----:B------:R-:W-:-:S05]  /*92c0*/  SHF.R.S32.HI R5, RZ, 0x1f, R4 ;  /* 0x0000001fff057819 */ /* 0x000fca0000011404 */
[----:B------:R-:W-:-:S04]  /*92d0*/  IMAD R5, R5, UR4, RZ ;  /* 0x0000000405057c24 */ /* 0x000fc8000f8e02ff */
[----:B------:R-:W-:Y:S01]  /*92e0*/  IMAD R5, R4, UR5, R5 ;  /* 0x0000000504057c24 */ /* 0x000fe2000f8e0205 */
[----:B------:R-:W-:Y:S01]  /*92f0*/  SHF.R.S32.HI R4, RZ, 0x1f, R0 ;  /* 0x0000001fff047819 */ /* 0x000fe20000011400 */
[----:B------:R-:W-:Y:S02]  /*9300*/  ULDC.64 UR4, c[0x0][0x2c8] ;  /* 0x0000b20000047ab9 */ /* 0x000fe40000000a00 */
[----:B------:R-:W-:Y:S02]  /*9310*/  IMAD.IADD R3, R3, 0x1, R5 ;  /* 0x0000000103037824 */ /* 0x000fe400078e0205 */
[----:B------:R-:W-:Y:S02]  /*9320*/  IMAD R5, R4, UR4, RZ ;  /* 0x0000000404057c24 */ /* 0x000fe4000f8e02ff */
[----:B------:R-:W-:-:S04]  /*9330*/  IMAD.WIDE.U32 R2, R0, UR4, R2 ;  /* 0x0000000400027c25 */ /* 0x000fc8000f8e0002 */
[----:B------:R-:W-:Y:S01]  /*9340*/  IMAD R5, R0, UR5, R5 ;  /* 0x0000000500057c24 */ /* 0x000fe2000f8e0205 */
[----:B------:R-:W-:Y:S02]  /*9350*/  ULDC.64 UR4, c[0x0][0x280] ;  /* 0x0000a00000047ab9 */ /* 0x000fe40000000a00 */
[----:B------:R-:W-:Y:S01]  /*9360*/  LEA R0, P0, R2, UR4, 0x1 ;  /* 0x0000000402007c11 */ /* 0x000fe2000f8008ff */
[----:B------:R-:W-:Y:S01]  /*9370*/  ULDC UR4, c[0x0][0x2b8] ;  /* 0x0000ae0000047ab9 */ /* 0x000fe20000000800 */
[----:B------:R-:W-:-:S04]  /*9380*/  IADD3 R7, R3, R5, RZ ;  /* 0x0000000503077210 */ /* 0x000fc80007ffe0ff */
[----:B------:R-:W-:Y:S01]  /*9390*/  LEA.HI.X R7, R2, UR5, R7, 0x1, P0 ;  /* 0x0000000502077c11 */ /* 0x000fe200080f0c07 */
[----:B------:R-:W-:-:S05]  /*93a0*/  IMAD.SHL.U32 R2, R12, 0x8, RZ ;  /* 0x000000080c027824 */ /* 0x000fca00078e00ff */
[----:B------:R-:W-:-:S04]  /*93b0*/  LOP3.LUT R10, R2, 0x38, RZ, 0xc0, !PT ;  /* 0x00000038020a7812 */ /* 0x000fc800078ec0ff */
[C---:B------:R-:W-:Y:S02]  /*93c0*/  LOP3.LUT R3, R10.reuse, 0x40, RZ, 0xfc, !PT ;  /* 0x000000400a037812 */ /* 0x040fe400078efcff */
[C---:B------:R-:W-:Y:S02]  /*93d0*/  ISETP.GE.AND P2, PT, R10.reuse, UR4, PT ;  /* 0x000000040a007c0c */ /* 0x040fe4000bf46270 */
[----:B------:R-:W-:Y:S02]  /*93e0*/  ISETP.GE.AND P0, PT, R3, UR4, PT ;  /* 0x0000000403007c0c */ /* 0x000fe4000bf06270 */
[----:B------:R-:W-:-:S04]  /*93f0*/  LOP3.LUT R3, R10, 0x80, RZ, 0xfc, !PT ;  /* 0x000000800a037812 */ /* 0x000fc800078efcff */
[----:B------:R-:W-:Y:S01]  /*9400*/  ISETP.GE.AND P1, PT, R3, UR4, PT ;  /* 0x0000000403007c0c */ /* 0x000fe2000bf26270 */
[----:B------:R-:W-:Y:S01]  /*9410*/  UMOV UR4, 0xffffffff ;  /* 0xffffffff00047882 */ /* 0x000fe20000000000 */
[----:B------:R-:W-:-:S04]  /*9420*/  LOP3.LUT R3, R2, 0x1c0, RZ, 0xc0, !PT ;  /* 0x000001c002037812 */ /* 0x000fc800078ec0ff */
[----:B------:R-:W-:-:S04]  /*9430*/  LOP3.LUT R3, R3, 0x38, R2, 0xf8, !PT ;  /* 0x0000003803037812 */ /* 0x000fc800078ef802 */
[----:B------:R-:W-:-:S04]  /*9440*/  LOP3.LUT R2, R3, 0x38, R12, 0x78, !PT ;  /* 0x0000003803027812 */ /* 0x000fc800078e780c */
[----:B------:R-:W-:Y:S01]  /*9450*/  LOP3.LUT R9, R2, 0x200, R9, 0xf8, !PT ;  /* 0x0000020002097812 */ /* 0x000fe200078ef809 */
[----:B------:R-:W-:Y:S06]  /*9460*/  BRA.DIV UR4, `(.L_x_50) ;  /* 0x0000002e042c7947 */ /* 0x000fec000b800000 */
[----:B------:R-:W0:Y:S01]  /*9470*/  S2R R2, SR_CTAID.X ;  /* 0x0000000000027919 */ /* 0x000e220000002500 */
[----:B------:R-:W-:Y:S02]  /*9480*/  ULDC UR4, c[0x0][0x288] ;  /* 0x0000a20000047ab9 */ /* 0x000fe40000000800 */
[----:B------:R-:W-:Y:S01]  /*9490*/  IMAD R6, R6, UR4, RZ ;  /* 0x0000000406067c24 */ /* 0x000fe2000f8e02ff */
[----:B------:R-:W-:Y:S04]  /*94a0*/  SHFL.IDX PT, R14, R0, RZ, 0x181f ;  /* 0x00181fff000e7589 */ /* 0x000fe800000e0000 */
[----:B------:R-:W-:Y:S01]  /*94b0*/  SHFL.IDX PT, R4, R7, 0x1, 0x181f ;  /* 0x00381f0007047f89 */ /* 0x000fe200000e0000 */
[----:B0-----:R-:W-:-:S03]  /*94c0*/  IMAD R8, R2, 0x80, R8 ;  /* 0x0000008002087824 */ /* 0x001fc600078e0208 */
[----:B------:R-:W0:Y:S02]  /*94d0*/  SHFL.IDX PT, R2, R7, RZ, 0x181f ;  /* 0x00181fff07027589 */ /* 0x000e2400000e0000 */
[C---:B------:R-:W-:Y:S02]  /*94e0*/  ISETP.GE.AND P3, PT, R8.reuse, R6, PT ;  /* 0x000000060800720c */ /* 0x040fe40003f66270 */
[----:B------:R-:W-:-:S11]  /*94f0*/  IADD3 R5, R8, 0x10, RZ ;  /* 0x0000001008057810 */ /* 0x000fd60007ffe0ff */
[----:B------:R-:W-:Y:S01]  /*9500*/  @!P3 LEA R21, R9, UR38, 0x1 ;  /* 0x000000260915bc11 */ /* 0x000fe2000f8e08ff */
[----:B0-----:R-:W-:Y:S02]  /*9510*/  IMAD.MOV.U32 R3, RZ, RZ, R2 ;  /* 0x000000ffff037224 */ /* 0x001fe400078e0002 */
[----:B------:R-:W-:Y:S02]  /*9520*/  IMAD.MOV.U32 R2, RZ, RZ, R14 ;  /* 0x000000ffff027224 */ /* 0x000fe400078e000e */
[----:B------:R-:W0:Y:S02]  /*9530*/  SHFL.IDX PT, R14, R0, 0x1, 0x181f ;  /* 0x00381f00000e7f89 */ /* 0x000e2400000e0000 */
[----:B------:R-:W-:-:S05]  /*9540*/  @!P3 IMAD.WIDE.U32 R2, R10, 0x2, R2 ;  /* 0x000000020a02b825 */ /* 0x000fca00078e0002 */
[----:B------:R-:W-:Y:S04]  /*9550*/  @!P3 LDGSTS.E.BYPASS.LTC128B.128 [R21+0x10400], desc[UR42][R2.64], !P2 ;  /* 0x104000000215bfae */ /* 0x000fe8000d101d6a */
[----:B------:R-:W-:Y:S04]  /*9560*/  @!P3 LDGSTS.E.BYPASS.LTC128B.128 [R21+0x14400], desc[UR42][R2.64+0x80], !P0 ;  /* 0x144000800215bfae */ /* 0x000fe8000c101d6a */
[----:B------:R1:W-:Y:S01]  /*9570*/  @!P3 LDGSTS.E.BYPASS.LTC128B.128 [R21+0x18400], desc[UR42][R2.64+0x100], !P1 ;  /* 0x184001000215bfae */ /* 0x0003e2000c901d6a */
[----:B------:R-:W-:Y:S01]  /*9580*/  ISETP.GE.AND P3, PT, R5, R6, PT ;  /* 0x000000060500720c */ /* 0x000fe20003f66270 */
[----:B------:R-:W-:-:S02]  /*9590*/  IMAD.MOV.U32 R5, RZ, RZ, R4 ;  /* 0x000000ffff057224 */ /* 0x000fc400078e0004 */
[----:B0-----:R-:W-:Y:S02]  /*95a0*/  IMAD.MOV.U32 R4, RZ, RZ, R14 ;  /* 0x000000ffff047224 */ /* 0x001fe400078e000e */
[----:B------:R-:W-:Y:S01]  /*95b0*/  SHFL.IDX PT, R14, R0, 0x2, 0x181f ;  /* 0x00581f00000e7f89 */ /* 0x000fe200000e0000 */
[----:B-1----:R-:W-:-:S07]  /*95c0*/  VIADD R3, R8, 0x20 ;  /* 0x0000002008037836 */ /* 0x002fce0000000000 */
[----:B------:R-:W-:Y:S01]  /*95d0*/  @!P3 IMAD.WIDE.U32 R4, R10, 0x2, R4 ;  /* 0x000000020a04b825 */ /* 0x000fe200078e0004 */
[----:B------:R-:W0:Y:S01]  /*95e0*/  SHFL.IDX PT, R2, R7, 0x2, 0x181f ;  /* 0x00581f0007027f89 */ /* 0x000e2200000e0000 */
[----:B------:R-:W-:-:S05]  /*95f0*/  @!P3 LEA R20, R9, UR38, 0x1 ;  /* 0x000000260914bc11 */ /* 0x000fca000f8e08ff */
[----:B------:R-:W-:Y:S04]  /*9600*/  @!P3 LDGSTS.E.BYPASS.LTC128B.128 [R20+0x10c00], desc[UR42][R4.64], !P2 ;  /* 0x10c000000414bfae */ /* 0x000fe8000d101d6a */
[----:B------:R-:W-:Y:S04]  /*9610*/  @!P3 LDGSTS.E.BYPASS.LTC128B.128 [R20+0x14c00], desc[UR42][R4.64+0x80], !P0 ;  /* 0x14c000800414bfae */ /* 0x000fe8000c101d6a */
[----:B------:R1:W-:Y:S01]  /*9620*/  @!P3 LDGSTS.E.BYPASS.LTC128B.128 [R20+0x18c00], desc[UR42][R4.64+0x100], !P1 ;  /* 0x18c001000414bfae */ /* 0x0003e2000c901d6a */
[----:B------:R-:W-:Y:S01]  /*9630*/  ISETP.GE.AND P3, PT, R3, R6, PT ;  /* 0x000000060300720c */ /* 0x000fe20003f66270 */
[----:B0-----:R-:W-:-:S02]  /*9640*/  IMAD.MOV.U32 R3, RZ, RZ, R2 ;  /* 0x000000ffff037224 */ /* 0x001fc400078e0002 */
[----:B------:R-:W-:Y:S01]  /*9650*/  IMAD.MOV.U32 R2, RZ, RZ, R14 ;  /* 0x000000ffff027224 */ /* 0x000fe200078e000e */
[----:B-1----:R-:W0:Y:S09]  /*9660*/  SHFL.IDX PT, R4, R7, 0x3, 0x181f ;  /* 0x00781f0007047f89 */ /* 0x002e3200000e0000 */
[----:B------:R-:W-:Y:S01]  /*9670*/  @!P3 LEA R21, R9, UR38, 0x1 ;  /* 0x000000260915bc11 */ /* 0x000fe2000f8e08ff */
[----:B------:R-:W-:Y:S01]  /*9680*/  @!P3 IMAD.WIDE.U32 R2, R10, 0x2, R2 ;  /* 0x000000020a02b825 */ /* 0x000fe200078e0002 */
[----:B------:R-:W1:Y:S01]  /*9690*/  SHFL.IDX PT, R14, R0, 0x3, 0x181f ;  /* 0x00781f00000e7f89 */ /* 0x000e6200000e0000 */
[----:B------:R-:W-:-:S03]  /*96a0*/  IADD3 R5, R8, 0x30, RZ ;  /* 0x0000003008057810 */ /* 0x000fc60007ffe0ff */
[----:B------:R-:W-:Y:S04]  /*96b0*/  @!P3 LDGSTS.E.BYPASS.LTC128B.128 [R21+0x11400], desc[UR42][R2.64], !P2 ;  /* 0x114000000215bfae */ /* 0x000fe8000d101d6a */
[----:B------:R-:W-:Y:S04]  /*96c0*/  @!P3 LDGSTS.E.BYPASS.LTC128B.128 [R21+0x15400], desc[UR42][R2.64+0x80], !P0 ;  /* 0x154000800215bfae */ /* 0x000fe8000c101d6a */
[----:B------:R2:W-:Y:S01]  /*96d0*/  @!P3 LDGSTS.E.BYPASS.LTC128B.128 [R21+0x19400], desc[UR42][R2.64+0x100], !P1 ;  /* 0x194001000215bfae */ /* 0x0005e2000c901d6a */
[----:B------:R-:W-:Y:S01]  /*96e0*/  ISETP.GE.AND P3, PT, R5, R6, PT ;  /* 0x000000060500720c */ /* 0x000fe20003f66270 */
[----:B0-----:R-:W-:-:S02]  /*96f0*/  IMAD.MOV.U32 R5, RZ, RZ, R4 ;  /* 0x000000ffff057224 */ /* 0x001fc400078e0004 */
[----:B-1----:R-:W-:Y:S01]  /*9700*/  IMAD.MOV.U32 R4, RZ, RZ, R14 ;  /* 0x000000ffff047224 */ /* 0x002fe200078e000e */
[----:B--2---:R-:W0:Y:S09]  /*9710*/  SHFL.IDX PT, R2, R7, 0x4, 0x181f ;  /* 0x00981f0007027f89 */ /* 0x004e3200000e0000 */
[----:B------:R-:W-:Y:S01]  /*9720*/  @!P3 LEA R20, R9, UR38, 0x1 ;  /* 0x000000260914bc11 */ /* 0x000fe2000f8e08ff */
[----:B------:R-:W-:Y:S01]  /*9730*/  VIADD R3, R8, 0x40 ;  /* 0x0000004008037836 */ /* 0x000fe20000000000 */
[----:B------:R-:W1:Y:S01]  /*9740*/  SHFL.IDX PT, R14, R0, 0x4, 0x181f ;  /* 0x00981f00000e7f89 */ /* 0x000e6200000e0000 */
[----:B------:R-:W-:-:S05]  /*9750*/  @!P3 IMAD.WIDE.U32 R4, R10, 0x2, R4 ;  /* 0x000000020a04b825 */ /* 0x000fca00078e0004 */
[----:B------:R-:W-:Y:S04]  /*9760*/  @!P3 LDGSTS.E.BYPASS.LTC128B.128 [R20+0x11c00], desc[UR42][R4.64], !P2 ;  /* 0x11c000000414bfae */ /* 0x000fe8000d101d6a */
[----:B------:R-:W-:Y:S04]  /*9770*/  @!P3 LDGSTS.E.BYPASS.LTC128B.128 [R20+0x15c00], desc[UR42][R4.64+0x80], !P0 ;  /* 0x15c000800414bfae */ /* 0x000fe8000c101d6a */
[----:B------:R2:W-:Y:S01]  /*9780*/  @!P3 LDGSTS.E.BYPASS.LTC128B.128 [R20+0x19c00], desc[UR42][R4.64+0x100], !P1 ;  /* 0x19c001000414bfae */ /* 0x0005e2000c901d6a */
[----:B------:R-:W-:Y:S01]  /*9790*/  ISETP.GE.AND P3, PT, R3, R6, PT ;  /* 0x000000060300720c */ /* 0x000fe20003f66270 */
[----:B0-----:R-:W-:-:S02]  /*97a0*/  IMAD.MOV.U32 R3, RZ, RZ, R2 ;  /* 0x000000ffff037224 */ /* 0x001fc400078e0002 */
[----:B-1----:R-:W-:Y:S01]  /*97b0*/  IMAD.MOV.U32 R2, RZ, RZ, R14 ;  /* 0x000000ffff027224 */ /* 0x002fe200078e000e */
[----:B--2---:R-:W0:Y:S01]  /*97c0*/  SHFL.IDX PT, R4, R7, 0x5, 0x181f ;  /* 0x00b81f0007047f89 */ /* 0x004e2200000e0000 */
[----:B------:R-:W-:-:S08]  /*97d0*/  IADD3 R5, R8, 0x50, RZ ;  /* 0x0000005008057810 */ /* 0x000fd00007ffe0ff */
[----:B------:R-:W-:Y:S01]  /*97e0*/  @!P3 IMAD.WIDE.U32 R2, R10, 0x2, R2 ;  /* 0x000000020a02b825 */ /* 0x000fe200078e0002 */
[----:B------:R-:W-:Y:S01]  /*97f0*/  @!P3 LEA R21, R9, UR38, 0x1 ;  /* 0x000000260915bc11 */ /* 0x000fe2000f8e08ff */
[----:B------:R-:W1:Y:S04]  /*9800*/  SHFL.IDX PT, R14, R0, 0x5, 0x181f ;  /* 0x00b81f00000e7f89 */ /* 0x000e6800000e0000 */
        /* <DEDUP_REMOVED lines=17> */
[----:B--2---:R0:W1:Y:S09]  /*9920*/  SHFL.IDX PT, R4, R7, 0x7, 0x181f ;  /* 0x00f81f0007047f89 */ /* 0x00407200000e0000 */
[----:B------:R-:W-:Y:S01]  /*9930*/  @!P3 IMAD.WIDE.U32 R2, R10, 0x2, R2 ;  /* 0x000000020a02b825 */ /* 0x000fe200078e0002 */
[----:B------:R-:W-:Y:S01]  /*9940*/  @!P3 LEA R21, R9, UR38, 0x1 ;  /* 0x000000260915bc11 */ /* 0x000fe2000f8e08ff */
[----:B------:R0:W2:Y:S04]  /*9950*/  SHFL.IDX PT, R14, R0, 0x7, 0x181f ;  /* 0x00f81f00000e7f89 */ /* 0x0000a800000e0000 */
[----:B------:R0:W-:Y:S04]  /*9960*/  @!P3 LDGSTS.E.BYPASS.LTC128B.128 [R21+0x13400], desc[UR42][R2.64], !P2 ;  /* 0x134000000215bfae */ /* 0x0001e8000d101d6a */
[----:B------:R0:W-:Y:S04]  /*9970*/  @!P3 LDGSTS.E.BYPASS.LTC128B.128 [R21+0x17400], desc[UR42][R2.64+0x80], !P0 ;  /* 0x174000800215bfae */ /* 0x0001e8000c101d6a */
[----:B------:R0:W-:Y:S02]  /*9980*/  @!P3 LDGSTS.E.BYPASS.LTC128B.128 [R21+0x1b400], desc[UR42][R2.64+0x100], !P1 ;  /* 0x1b4001000215bfae */ /* 0x0001e4000c901d6a */
.L_x_144:
[----:B0-----:R-:W-:Y:S01]  /*9990*/  IADD3 R3, R8, 0x70, RZ ;  /* 0x0000007008037810 */ /* 0x001fe20007ffe0ff */
[----:B------:R-:W-:Y:S01]  /*99a0*/  BSSY B0, `(.L_x_51) ;  /* 0x000000d000007945 */ /* 0x000fe20003800000 */
[----:B--2---:R-:W-:Y:S02]  /*99b0*/  IMAD.MOV.U32 R2, RZ, RZ, R14 ;  /* 0x000000ffff027224 */ /* 0x004fe400078e000e */
[----:B------:R-:W-:Y:S01]  /*99c0*/  ISETP.GE.AND P3, PT, R3, R6, PT ;  /* 0x000000060300720c */ /* 0x000fe20003f66270 */
[----:B-1----:R-:W-:-:S12]  /*99d0*/  IMAD.MOV.U32 R3, RZ, RZ, R4 ;  /* 0x000000ffff037224 */ /* 0x002fd800078e0004 */
[----:B------:R-:W-:Y:S05]  /*99e0*/  @P3 BRA `(.L_x_52) ;  /* 0x0000000000203947 */ /* 0x000fea0003800000 */
[----:B------:R-:W-:Y:S01]  /*99f0*/  IMAD.WIDE.U32 R10, R10, 0x2, R2 ;  /* 0x000000020a0a7825 */ /* 0x000fe200078e0002 */
[----:B------:R-:W-:-:S05]  /*9a00*/  LEA R9, R9, UR38, 0x1 ;  /* 0x0000002609097c11 */ /* 0x000fca000f8e08ff */
[----:B------:R-:W-:Y:S01]  /*9a10*/  @!PT LDS RZ, [RZ] ;  /* 0x00000000fffff984 */ /* 0x000fe20000000800 */
[----:B------:R-:W-:Y:S01]  /*9a20*/  @!PT LDS RZ, [RZ] ;  /* 0x00000000fffff984 */ /* 0x000fe20000000800 */
[----:B------:R-:W-:Y:S01]  /*9a30*/  @!PT LDS RZ, [RZ] ;  /* 0x00000000fffff984 */ /* 0x000fe20000000800 */
[----:B------:R0:W-:Y:S04]  /*9a40*/  LDGSTS.E.BYPASS.LTC128B.128 [R9+0x13c00], desc[UR42][R10.64], !P2 ;  /* 0x13c000000a097fae */ /* 0x0001e8000d101d6a */
[----:B------:R0:W-:Y:S04]  /*9a50*/  LDGSTS.E.BYPASS.LTC128B.128 [R9+0x17c00], desc[UR42][R10.64+0x80], !P0 ;  /* 0x17c000800a097fae */ /* 0x0001e8000c101d6a */
[----:B------:R0:W-:Y:S02]  /*9a60*/  LDGSTS.E.BYPASS.LTC128B.128 [R9+0x1bc00], desc[UR42][R10.64+0x100], !P1 ;  /* 0x1bc001000a097fae */ /* 0x0001e4000c901d6a */
.L_x_52:
[----:B------:R-:W-:Y:S05]  /*9a70*/  BSYNC B0 ;  /* 0x0000000000007941 */ /* 0x000fea0003800000 */
.L_x_51:
[----:B------:R-:W-:Y:S01]  /*9a80*/  NOP ;  /* 0x0000000000007918 */ /* 0x000fe20000000000 */
[----:B------:R-:W-:Y:S01]  /*9a90*/  SYNCS.ARRIVE.TRANS64.RED.A0T1 RZ, [UR38+0x34800], RZ ;  /* 0x034800ffffff79a7 */ /* 0x000fe20008200426 */
[----:B------:R-:W-:Y:S01]  /*9aa0*/  IMAD.MOV.U32 R0, RZ, RZ, 0x1 ;  /* 0x00000001ff007424 */ /* 0x000fe200078e00ff */
[----:B------:R-:W-:Y:S04]  /*9ab0*/  ARRIVES.LDGSTSBAR.64.TRANSCNT [UR38+0x34800] ;  /* 0x03480000ff0079b0 */ /* 0x000fe80008000aa6 */
[----:B------:R-:W-:Y:S01]  /*9ac0*/  SHF.L.U32 R0, R0, 0x1f, RZ ;  /* 0x0000001f00007819 */ /* 0x000fe200000006ff */
[----:B------:R-:W-:Y:S01]  /*9ad0*/  NOP ;  /* 0x0000000000007918 */ /* 0x000fe20000000000 */
[----:B------:R-:W2:Y:S01]  /*9ae0*/  LDL.LU R4, [R1+0xc] ;  /* 0x00000c0001047983 */ /* 0x000ea20000300800 */
[----:B------:R-:W-:Y:S03]  /*9af0*/  SYNCS.ARRIVE.TRANS64.A1T0 RZ, [UR38+0x34800], RZ ;  /* 0x034800ffffff79a7 */ /* 0x000fe60008100026 */
[----:B------:R-:W3:Y:S01]  /*9b00*/  LDL R3, [R1+0x4] ;  /* 0x0000040001037983 */ /* 0x000ee20000100800 */
[----:B------:R-:W1:Y:S01]  /*9b10*/  SYNCS.PHASECHK.TRANS64.TRYWAIT P0, [UR38+0x34820], R0 ;  /* 0x03482000ff0075a7 */ /* 0x000e620008000166 */
[----:B--2---:R-:W-:-:S05]  /*9b20*/  VIADD R6, R4, 0xfffffffe ;  /* 0xfffffffe04067836 */ /* 0x004fca0000000000 */
[----:B---3--:R-:W-:Y:S01]  /*9b30*/  ISETP.GE.AND P1, PT, R6, R3, PT ;  /* 0x000000030600720c */ /* 0x008fe20003f26270 */
[----:B-1----:R-:W-:-:S12]  /*9b40*/  @!P0 BRA `(.L_x_53) ;  /* 0x0000003000188947 */ /* 0x002fd80003800000 */
.L_x_145:
[----:B0-----:R-:W-:Y:S01]  /*9b50*/  IMAD.MOV.U32 R10, RZ, RZ, 0x1 ;  /* 0x00000001ff0a7424 */ /* 0x001fe200078e00ff */
[----:B-1----:R-:W-:Y:S01]  /*9b60*/  MOV R0, RZ ;  /* 0x000000ff00007202 */ /* 0x002fe20000000f00 */
[----:B------:R-:W-:Y:S06]  /*9b70*/  @!P1 BRA `(.L_x_54) ;  /* 0x0000001800dc9947 */ /* 0x000fec0003800000 */
[----:B------:R-:W2:Y:S04]  /*9b80*/  LDL.LU R2, [R1+0x8] ;  /* 0x0000080001027983 */ /* 0x000ea80000300800 */
[----:B------:R-:W3:Y:S01]  /*9b90*/  LDL.LU R3, [R1+0x4] ;  /* 0x0000040001037983 */ /* 0x000ee20000300800 */
[----:B------:R-:W-:Y:S01]  /*9ba0*/  UIADD3 UR4, UR40, 0x1, URZ ;  /* 0x0000000128047890 */ /* 0x000fe2000fffe03f */
[----:B------:R-:W-:Y:S01]  /*9bb0*/  IMAD.MOV.U32 R10, RZ, RZ, 0x1 ;  /* 0x00000001ff0a7424 */ /* 0x000fe200078e00ff */
[----:B------:R-:W0:Y:S02]  /*9bc0*/  S2R R7, SR_TID.X ;  /* 0x0000000000077919 */ /* 0x000e240000002100 */
[----:B0-----:R-:W-:Y:S02]  /*9bd0*/  LOP3.LUT R9, R7, 0x1f, RZ, 0xc0, !PT ;  /* 0x0000001f07097812 */ /* 0x001fe400078ec0ff */
[----:B--2---:R-:W-:Y:S01]  /*9be0*/  IMAD R2, R2, UR4, RZ ;  /* 0x0000000402027c24 */ /* 0x004fe2000f8e02ff */
[----:B---3--:R-:W-:-:S04]  /*9bf0*/  LOP3.LUT R3, RZ, R3, RZ, 0x33, !PT ;  /* 0x00000003ff037212 */ /* 0x008fc800078e33ff */
[----:B------:R-:W-:-:S05]  /*9c00*/  VIMNMX R2, R2, UR39, PT ;  /* 0x0000002702027c48 */ /* 0x000fca000bfe0100 */
[----:B------:R-:W-:-:S05]  /*9c10*/  IMAD.MOV R4, RZ, RZ, -R2 ;  /* 0x000000ffff047224 */ /* 0x000fca00078e0a02 */
[----:B------:R-:W-:Y:S02]  /*9c20*/  VIADDMNMX R5, R4, 0x1, R3, !PT ;  /* 0x0000000104057846 */ /* 0x000fe40007800103 */
[----:B------:R-:W-:-:S03]  /*9c30*/  LOP3.LUT R3, RZ, R2, RZ, 0x33, !PT ;  /* 0x00000002ff037212 */ /* 0x000fc600078e33ff */
[----:B------:R-:W-:Y:S02]  /*9c40*/  VIADD R4, R5, 0xfffffffe ;  /* 0xfffffffe05047836 */ /* 0x000fe40000000000 */
[----:B------:R-:W-:-:S03]  /*9c50*/  IMAD.IADD R2, R2, 0x1, R5 ;  /* 0x0000000102027824 */ /* 0x000fc600078e0205 */
[----:B------:R-:W-:Y:S01]  /*9c60*/  ISETP.NE.AND P0, PT, R4, R3, PT ;  /* 0x000000030400720c */ /* 0x000fe20003f05270 */
[----:B------:R-:W-:Y:S01]  /*9c70*/  IMAD.MOV.U32 R4, RZ, RZ, R16 ;  /* 0x000000ffff047224 */ /* 0x000fe200078e0010 */
[----:B------:R-:W-:-:S11]  /*9c80*/  LOP3.LUT R11, R2, 0x1, RZ, 0xc0, !PT ;  /* 0x00000001020b7812 */ /* 0x000fd600078ec0ff */
[----:B------:R-:W-:Y:S05]  /*9c90*/  @!P0 BRA `(.L_x_55) ;  /* 0x00000010006c8947 */ /* 0x000fea0003800000 */
[----:B------:R-:W-:Y:S01]  /*9ca0*/  BSSY B0, `(.L_x_55) ;  /* 0x000011a000007945 */ /* 0x000fe20003800000 */
[----:B------:R-:W-:Y:S01]  /*9cb0*/  IADD3 R7, R2, -R11, RZ ;  /* 0x8000000b02077210 */ /* 0x000fe20007ffe0ff */
[----:B------:R-:W-:Y:S02]  /*9cc0*/  IMAD.MOV.U32 R8, RZ, RZ, 0x1 ;  /* 0x00000001ff087424 */ /* 0x000fe400078e00ff */
[----:B------:R-:W-:-:S07]  /*9cd0*/  IMAD.MOV.U32 R4, RZ, RZ, R16 ;  /* 0x000000ffff047224 */ /* 0x000fce00078e0010 */
.L_x_88:
[----:B------:R-:W-:Y:S01]  /*9ce0*/  LOP3.LUT P0, RZ, R17, 0x2, RZ, 0xc0, !PT ;  /* 0x0000000211ff7812 */ /* 0x000fe2000780c0ff */
[----:B------:R-:W-:Y:S01]  /*9cf0*/  VIADD R7, R7, 0xfffffffe ;  /* 0xfffffffe07077836 */ /* 0x000fe20000000000 */
[----:B------:R-:W-:Y:S04]  /*9d00*/  BSSY B1, `(.L_x_56) ;  /* 0x0000087000017945 */ /* 0x000fe80003800000 */
[----:B------:R-:W-:-:S07]  /*9d10*/  ISETP.NE.AND P1, PT, R7, RZ, PT ;  /* 0x000000ff0700720c */ /* 0x000fce0003f25270 */
[----:B------:R-:W-:Y:S06]  /*9d20*/  @!P0 BRA `(.L_x_57) ;  /* 0x0000000800108947 */ /* 0x000fec0003800000 */
[----:B------:R-:W-:Y:S01]  /*9d30*/  LOP3.LUT P0, RZ, R17, 0x1, RZ, 0xc0, !PT ;  /* 0x0000000111ff7812 */ /* 0x000fe2000780c0ff */
[----:B------:R-:W-:-:S12]  /*9d40*/  IMAD.MOV.U32 R10, RZ, RZ, R6 ;  /* 0x000000ffff0a7224 */ /* 0x000fd800078e0006 */
[----:B------:R-:W-:Y:S05]  /*9d50*/  @!P0 BRA `(.L_x_58) ;  /* 0x00000000004c8947 */ /* 0x000fea0003800000 */
[----:B------:R-:W2:Y:S01]  /*9d60*/  LDL R5, [R1] ;  /* 0x0000000001057983 */ /* 0x000ea20000100800 */
[----:B------:R-:W0:Y:S01]  /*9d70*/  LDC R10, c[0x0][0x43c] ;  /* 0x00010f00ff0a7b82 */ /* 0x000e220000000800 */
[----:B------:R-:W-:Y:S01]  /*9d80*/  ULDC.64 UR4, c[0x0][0x428] ;  /* 0x00010a0000047ab9 */ /* 0x000fe20000000a00 */
[----:B0-----:R-:W-:-:S13]  /*9d90*/  ISETP.NE.AND P0, PT, R10, 0x1, PT ;  /* 0x000000010a00780c */ /* 0x001fda0003f05270 */
[----:B------:R-:W0:Y:S02]  /*9da0*/  @P0 LDC.64 R2, c[0x0][0x440] ;  /* 0x00011000ff020b82 */ /* 0x000e240000000a00 */
[----:B0-----:R-:W-:-:S04]  /*9db0*/  @P0 IMAD.HI.U32 R4, R6, R2, RZ ;  /* 0x0000000206040227 */ /* 0x001fc800078e00ff */
[----:B------:R-:W-:Y:S01]  /*9dc0*/  IMAD.MOV.U32 R2, RZ, RZ, R6 ;  /* 0x000000ffff027224 */ /* 0x000fe200078e0006 */
[----:B------:R-:W-:-:S04]  /*9dd0*/  @P0 SHF.R.U32.HI R2, RZ, R3, R4 ;  /* 0x00000003ff020219 */ /* 0x000fc80000011604 */
[----:B------:R-:W-:-:S05]  /*9de0*/  IADD3 R3, -R2, RZ, RZ ;  /* 0x000000ff02037210 */ /* 0x000fca0007ffe1ff */
[----:B------:R-:W-:Y:S01]  /*9df0*/  IMAD R10, R10, R3, R6 ;  /* 0x000000030a0a7224 */ /* 0x000fe200078e0206 */
[----:B------:R-:W-:-:S03]  /*9e00*/  SHF.R.S32.HI R3, RZ, 0x1f, R2 ;  /* 0x0000001fff037819 */ /* 0x000fc60000011402 */
[----:B------:R-:W-:-:S04]  /*9e10*/  IMAD.WIDE.U32 R2, R19, UR4, R2 ;  /* 0x0000000413027c25 */ /* 0x000fc8000f8e0002 */
[----:B--2---:R-:W-:-:S04]  /*9e20*/  IMAD R4, R5, UR4, RZ ;  /* 0x0000000405047c24 */ /* 0x004fc8000f8e02ff */
[----:B------:R-:W-:Y:S01]  /*9e30*/  IMAD R5, R19, UR5, R4 ;  /* 0x0000000513057c24 */ /* 0x000fe2000f8e0204 */
[----:B------:R-:W-:Y:S02]  /*9e40*/  ULDC.64 UR4, c[0x0][0x418] ;  /* 0x0001060000047ab9 */ /* 0x000fe40000000a00 */
[----:B------:R-:W-:Y:S01]  /*9e50*/  LEA R4, P0, R2, UR4, 0x2 ;  /* 0x0000000402047c11 */ /* 0x000fe2000f8010ff */
[----:B------:R-:W-:-:S05]  /*9e60*/  IMAD.IADD R5, R5, 0x1, R3 ;  /* 0x0000000105057824 */ /* 0x000fca00078e0203 */
[----:B------:R-:W-:-:S05]  /*9e70*/  LEA.HI.X R5, R2, UR5, R5, 0x2, P0 ;  /* 0x0000000502057c11 */ /* 0x000fca00080f1405 */
[----:B------:R0:W5:Y:S02]  /*9e80*/  LDG.E R4, desc[UR42][R4.64] ;  /* 0x0000002a04047981 */ /* 0x000164000c1e1900 */
.L_x_58:
[----:B------:R-:W1:Y:S01]  /*9e90*/  S2R R2, SR_TID.X ;  /* 0x0000000000027919 */ /* 0x000e620000002100 */
[----:B------:R-:W-:Y:S01]  /*9ea0*/  BSSY B2, `(.L_x_59) ;  /* 0x0000006000027945 */ /* 0x000fe20003800000 */
[----:B-1----:R-:W-:Y:S02]  /*9eb0*/  LOP3.LUT R3, R2, 0x7f, RZ, 0xc0, !PT ;  /* 0x0000007f02037812 */ /* 0x002fe400078ec0ff */
[----:B------:R-:W-:Y:S02]  /*9ec0*/  SHF.L.U32 R2, R8, 0x1f, RZ ;  /* 0x0000001f08027819 */ /* 0x000fe400000006ff */
[----:B------:R-:W-:Y:S02]  /*9ed0*/  ISETP.NE.AND P2, PT, R3, RZ, PT ;  /* 0x000000ff0300720c */ /* 0x000fe40003f45270 */
[----:B------:R-:W1:Y:S02]  /*9ee0*/  SYNCS.PHASECHK.TRANS64.TRYWAIT P0, [UR38+0x34848], R2 ;  /* 0x03484802ff0075a7 */ /* 0x000e640008000166 */
[----:B-1----:R-:W-:Y:S09]  /*9ef0*/  @!P0 BRA `(.L_x_60) ;  /* 0x0000002c00448947 */ /* 0x002ff20003800000 */
.L_x_146:
[----:B------:R-:W-:Y:S05]  /*9f00*/  BSYNC B2 ;  /* 0x0000000000027941 */ /* 0x000fea0003800000 */
.L_x_59:
[----:B------:R-:W-:Y:S04]  /*9f10*/  BSSY B2, `(.L_x_61) ;  /* 0x0000007000027945 */ /* 0x000fe80003800000 */
[----:B------:R-:W-:Y:S05]  /*9f20*/  @P2 BRA `(.L_x_62) ;  /* 0x0000000000142947 */ /* 0x000fea0003800000 */
[----:B------:R-:W-:Y:S01]  /*9f30*/  ISETP.NE.AND P0, PT, R9, RZ, PT ;  /* 0x000000ff0900720c */ /* 0x000fe20003f05270 */
[----:B-1----:R-:W-:-:S04]  /*9f40*/  IMAD.MOV.U32 R3, RZ, RZ, 0xc000 ;  /* 0x0000c000ff037424 */ /* 0x002fc800078e00ff */
[----:B------:R2:W-:Y:S08]  /*9f50*/  SYNCS.ARRIVE.TRANS64 RZ, [UR38+0x34838], R3 ;  /* 0x03483803ffff79a7 */ /* 0x0005f00008000026 */
[----:B--2---:R-:W-:Y:S05]  /*9f60*/  @!P0 BRA `(.L_x_62) ;  /* 0x0000000000048947 */ /* 0x004fea0003800000 */
[----:B------:R-:W-:Y:S01]  /*9f70*/  BPT.TRAP 0x1 ;  /* 0x000000040000795c */ /* 0x000fe20000300000 */
.L_x_62:
[----:B------:R-:W-:Y:S05]  /*9f80*/  BSYNC B2 ;  /* 0x0000000000027941 */ /* 0x000fea0003800000 */
.L_x_61:
[----:B0-----:R-:W-:Y:S01]  /*9f90*/  IMAD.MOV.U32 R5, RZ, RZ, RZ ;  /* 0x000000ffff057224 */ /* 0x001fe200078e00ff */
[----:B------:R-:W-:Y:S01]  /*9fa0*/  ULDC.64 UR4, c[0x0][0x198] ;  /* 0x0000660000047ab9 */ /* 0x000fe20000000a00 */
[----:B------:R-:W-:Y:S01]  /*9fb0*/  PLOP3.LUT P0, PT, PT, PT, PT, 0x80, 0x0 ;  /* 0x000000000000781c */ /* 0x000fe20003f0f070 */
[----:B------:R-:W-:Y:S01]  /*9fc0*/  UIADD3 UR4, UP0, UR4, 0x370, URZ ;  /* 0x0000037004047890 */ /* 0x000fe2000ff1e03f */
[----:B-1----:R-:W-:Y:S01]  /*9fd0*/  IMAD.SHL.U32 R3, R10, 0x80, RZ ;  /* 0x000000800a037824 */ /* 0x002fe200078e00ff */
[----:B------:R-:W-:Y:S01]  /*9fe0*/  R2UR UR34, R5 ;  /* 0x00000000052272ca */ /* 0x000fe200000e0000 */
[----:B------:R-:W-:Y:S02]  /*9ff0*/  UIADD3 UR32, UR38, 0x28400, URZ ;  /* 0x0002840026207890 */ /* 0x000fe4000fffe03f */
[----:B------:R-:W-:Y:S02]  /*a000*/  UIADD3 UR33, UR38, 0x34838, URZ ;  /* 0x0003483826217890 */ /* 0x000fe4000fffe03f */
[----:B------:R-:W-:Y:S01]  /*a010*/  UIADD3.X UR5, URZ, UR5, URZ, UP0, !UPT ;  /* 0x000000053f057290 */ /* 0x000fe200087fe43f */
[----:B------:R-:W-:Y:S01]  /*a020*/  UMOV UR6, 0x0 ;  /* 0x0000000000067882 */ /* 0x000fe20000000000 */
[----:B------:R-:W-:-:S10]  /*a030*/  UMOV UR7, 0x14f00000 ;  /* 0x14f0000000077882 */ /* 0x000fd40000000000 */
.L_x_63:
[----:B------:R-:W-:-:S13]  /*a040*/  @P0 ELECT P3, URZ, PT ;  /* 0x00000000003f082f */ /* 0x000fda0003860000 */
[----:B-----5:R-:W-:Y:S02]  /*a050*/  @P3 R2UR UR37, R4 ;  /* 0x00000000042532ca */ /* 0x020fe400000e0000 */
[----:B------:R-:W-:Y:S02]  /*a060*/  @P3 R2UR UR35, R3 ;  /* 0x00000000032332ca */ /* 0x000fe400000e0000 */
[----:B------:R-:W-:Y:S02]  /*a070*/  @P3 PLOP3.LUT P0, PT, P3, PT, PT, 0x8, 0x0 ;  /* 0x000000000000381c */ /* 0x000fe40001f0e170 */
[----:B------:R-:W-:-:S09]  /*a080*/  PLOP3.LUT P3, PT, PT, PT, PT, 0x8, 0x0 ;  /* 0x000000000000781c */ /* 0x000fd20003f6e170 */
[----:B------:R0:W-:Y:S02]  /*a090*/  UTMALDG.4D [UR32], [UR4], desc[UR6] ;  /* 0x00000620040075b4 */ /* 0x0001e40008019000 */
[----:B0-----:R-:W-:Y:S05]  /*a0a0*/  @P0 BRA.U.ANY `(.L_x_63) ;  /* 0xfffffffd00e40947 */ /* 0x001fea000393ffff */
[----:B------:R-:W-:Y:S01]  /*a0b0*/  IMAD.MOV.U32 R12, RZ, RZ, 0x40 ;  /* 0x00000040ff0c7424 */ /* 0x000fe200078e00ff */
[----:B------:R-:W-:Y:S01]  /*a0c0*/  PLOP3.LUT P0, PT, PT, PT, PT, 0x80, 0x0 ;  /* 0x000000000000781c */ /* 0x000fe20003f0f070 */
[----:B------:R-:W-:Y:S01]  /*a0d0*/  UIADD3 UR8, UR38, 0x2c400, URZ ;  /* 0x0002c40026087890 */ /* 0x000fe2000fffe03f */
[----:B------:R-:W-:Y:S02]  /*a0e0*/  UMOV UR6, 0x0 ;  /* 0x0000000000067882 */ /* 0x000fe40000000000 */
[----:B------:R-:W-:Y:S01]  /*a0f0*/  R2UR UR10, R12 ;  /* 0x000000000c0a72ca */ /* 0x000fe200000e0000 */
[----:B------:R-:W-:-:S14]  /*a100*/  UMOV UR7, 0x14f00000 ;  /* 0x14f0000000077882 */ /* 0x000fdc0000000000 */
.L_x_64:
[----:B------:R-:W-:-:S13]  /*a110*/  @P0 ELECT P3, URZ, PT ;  /* 0x00000000003f082f */ /* 0x000fda0003860000 */
[----:B------:R-:W-:Y:S01]  /*a120*/  @P3 R2UR UR13, R4 ;  /* 0x00000000040d32ca */ /* 0x000fe200000e0000 */
[----:B------:R-:W-:Y:S01]  /*a130*/  UMOV UR9, UR33 ;  /* 0x0000002100097c82 */ /* 0x000fe20008000000 */
[----:B------:R-:W-:Y:S01]  /*a140*/  @P3 R2UR UR11, R3 ;  /* 0x00000000030b32ca */ /* 0x000fe200000e0000 */
[----:B------:R-:W-:Y:S01]  /*a150*/  UMOV UR12, UR36 ;  /* 0x00000024000c7c82 */ /* 0x000fe20008000000 */
[----:B------:R-:W-:Y:S02]  /*a160*/  @P3 PLOP3.LUT P0, PT, P3, PT, PT, 0x8, 0x0 ;  /* 0x000000000000381c */ /* 0x000fe40001f0e170 */
[----:B------:R-:W-:-:S09]  /*a170*/  PLOP3.LUT P3, PT, PT, PT, PT, 0x8, 0x0 ;  /* 0x000000000000781c */ /* 0x000fd20003f6e170 */
[----:B------:R0:W-:Y:S02]  /*a180*/  UTMALDG.4D [UR8], [UR4], desc[UR6] ;  /* 0x00000608040075b4 */ /* 0x0001e40008019000 */
[----:B0-----:R-:W-:Y:S05]  /*a190*/  @P0 BRA.U.ANY `(.L_x_64) ;  /* 0xfffffffd00dc0947 */ /* 0x001fea000393ffff */
[----:B------:R-:W-:Y:S01]  /*a1a0*/  PLOP3.LUT P0, PT, PT, PT, PT, 0x80, 0x0 ;  /* 0x000000000000781c */ /* 0x000fe20003f0f070 */
[----:B------:R-:W-:Y:S01]  /*a1b0*/  UIADD3 UR8, UR38, 0x30400, URZ ;  /* 0x0003040026087890 */ /* 0x000fe2000fffe03f */
[----:B------:R-:W-:Y:S01]  /*a1c0*/  UMOV UR6, 0x0 ;  /* 0x0000000000067882 */ /* 0x000fe20000000000 */
[----:B------:R-:W-:Y:S01]  /*a1d0*/  UMOV UR7, 0x14f00000 ;  /* 0x14f0000000077882 */ /* 0x000fe20000000000 */
[----:B------:R-:W-:-:S09]  /*a1e0*/  UMOV UR10, 0x80 ;  /* 0x00000080000a7882 */ /* 0x000fd20000000000 */
.L_x_65:
        /* <DEDUP_REMOVED lines=9> */
[----:B------:R-:W0:Y:S01]  /*a280*/  SYNCS.PHASECHK.TRANS64.TRYWAIT P0, [UR38+0x34860], R2 ;  /* 0x03486002ff0075a7 */ /* 0x000e220008000166 */
[----:B------:R-:W-:Y:S04]  /*a290*/  BSSY B2, `(.L_x_66) ;  /* 0x0000002000027945 */ /* 0x000fe80003800000 */
[----:B0-----:R-:W-:Y:S05]  /*a2a0*/  @!P0 BRA `(.L_x_67) ;  /* 0x0000002800708947 */ /* 0x001fea0003800000 */
.L_x_147:
[----:B------:R-:W-:Y:S05]  /*a2b0*/  BSYNC B2 ;  /* 0x0000000000027941 */ /* 0x000fea0003800000 */
.L_x_66:
[----:B------:R-:W-:Y:S01]  /*a2c0*/  BSSY B2, `(.L_x_68) ;  /* 0x0000009000027945 */ /* 0x000fe20003800000 */
[----:B0-----:R-:W-:Y:S01]  /*a2d0*/  MOV R2, 0x0 ;  /* 0x0000000000027802 */ /* 0x001fe20000000f00 */
[----:B------:R-:W-:Y:S02]  /*a2e0*/  IMAD.MOV.U32 R3, RZ, RZ, 0x14f00000 ;  /* 0x14f00000ff037424 */ /* 0x000fe400078e00ff */
[----:B------:R-:W-:Y:S05]  /*a2f0*/  @P2 BRA `(.L_x_69) ;  /* 0x0000000000142947 */ /* 0x000fea0003800000 */
[----:B------:R-:W-:Y:S01]  /*a300*/  ISETP.NE.AND P0, PT, R9, RZ, PT ;  /* 0x000000ff0900720c */ /* 0x000fe20003f05270 */
[----:B------:R-:W-:-:S04]  /*a310*/  IMAD.MOV.U32 R13, RZ, RZ, 0x8000 ;  /* 0x00008000ff0d7424 */ /* 0x000fc800078e00ff */
[----:B------:R0:W-:Y:S08]  /*a320*/  SYNCS.ARRIVE.TRANS64 RZ, [UR38+0x34850], R13 ;  /* 0x0348500dffff79a7 */ /* 0x0001f00008000026 */
[----:B0-----:R-:W-:Y:S05]  /*a330*/  @!P0 BRA `(.L_x_69) ;  /* 0x0000000000048947 */ /* 0x001fea0003800000 */
[----:B------:R-:W-:Y:S01]  /*a340*/  BPT.TRAP 0x1 ;  /* 0x000000040000795c */ /* 0x000fe20000300000 */
.L_x_69:
[----:B------:R-:W-:Y:S05]  /*a350*/  BSYNC B2 ;  /* 0x0000000000027941 */ /* 0x000fea0003800000 */
.L_x_68:
[----:B------:R-:W-:Y:S01]  /*a360*/  R2UR UR6, R2 ;  /* 0x00000000020672ca */ /* 0x000fe200000e0000 */
[----:B------:R-:W-:Y:S01]  /*a370*/  ULDC.64 UR4, c[0x0][0x198] ;  /* 0x0000660000047ab9 */ /* 0x000fe20000000a00 */
[----:B------:R-:W-:Y:S01]  /*a380*/  R2UR UR7, R3 ;  /* 0x00000000030772ca */ /* 0x000fe200000e0000 */
[----:B------:R-:W-:Y:S01]  /*a390*/  UIADD3 UR4, UP0, UR4, 0x470, URZ ;  /* 0x0000047004047890 */ /* 0x000fe2000ff1e03f */
[----:B------:R-:W-:Y:S01]  /*a3a0*/  R2UR UR10, R5 ;  /* 0x00000000050a72ca */ /* 0x000fe200000e0000 */
[----:B------:R-:W-:Y:S01]  /*a3b0*/  IMAD.SHL.U32 R5, R18, 0x80, RZ ;  /* 0x0000008012057824 */ /* 0x000fe200078e00ff */
[----:B------:R-:W-:Y:S01]  /*a3c0*/  PLOP3.LUT P0, PT, PT, PT, PT, 0x80, 0x0 ;  /* 0x000000000000781c */ /* 0x000fe20003f0f070 */
[----:B------:R-:W-:Y:S02]  /*a3d0*/  UIADD3 UR8, UR38, 0x400, URZ ;  /* 0x0000040026087890 */ /* 0x000fe4000fffe03f */
[----:B------:R-:W-:Y:S02]  /*a3e0*/  UIADD3 UR9, UR38, 0x34850, URZ ;  /* 0x0003485026097890 */ /* 0x000fe4000fffe03f */
[----:B------:R-:W-:-:S12]  /*a3f0*/  UIADD3.X UR5, URZ, UR5, URZ, UP0, !UPT ;  /* 0x000000053f057290 */ /* 0x000fd800087fe43f */
.L_x_70:
[----:B------:R-:W-:-:S13]  /*a400*/  @P0 ELECT P2, URZ, PT ;  /* 0x00000000003f082f */ /* 0x000fda0003840000 */
[----:B------:R-:W-:Y:S01]  /*a410*/  @P2 R2UR UR13, R16 ;  /* 0x00000000100d22ca */ /* 0x000fe200000e0000 */
[----:B------:R-:W-:Y:S01]  /*a420*/  UMOV UR12, UR36 ;  /* 0x00000024000c7c82 */ /* 0x000fe20008000000 */
[----:B------:R-:W-:Y:S02]  /*a430*/  @P2 R2UR UR11, R5 ;  /* 0x00000000050b22ca */ /* 0x000fe400000e0000 */
[----:B------:R-:W-:Y:S02]  /*a440*/  @P2 PLOP3.LUT P0, PT, P2, PT, PT, 0x8, 0x0 ;  /* 0x000000000000281c */ /* 0x000fe4000170e170 */
[----:B------:R-:W-:-:S09]  /*a450*/  PLOP3.LUT P2, PT, PT, PT, PT, 0x8, 0x0 ;  /* 0x000000000000781c */ /* 0x000fd20003f4e170 */
[----:B------:R0:W-:Y:S02]  /*a460*/  UTMALDG.4D [UR8], [UR4], desc[UR6] ;  /* 0x00000608040075b4 */ /* 0x0001e40008019000 */
[----:B0-----:R-:W-:Y:S05]  /*a470*/  @P0 BRA.U.ANY `(.L_x_70) ;  /* 0xfffffffd00e00947 */ /* 0x001fea000393ffff */
[----:B------:R-:W-:Y:S01]  /*a480*/  R2UR UR6, R2 ;  /* 0x00000000020672ca */ /* 0x000fe200000e0000 */
[----:B------:R-:W-:Y:S01]  /*a490*/  UIADD3 UR8, UR38, 0x4400, URZ ;  /* 0x0000440026087890 */ /* 0x000fe2000fffe03f */
[----:B------:R-:W-:Y:S02]  /*a4a0*/  R2UR UR7, R3 ;  /* 0x00000000030772ca */ /* 0x000fe400000e0000 */
[----:B------:R-:W-:Y:S02]  /*a4b0*/  R2UR UR10, R12 ;  /* 0x000000000c0a72ca */ /* 0x000fe400000e0000 */
[----:B------:R-:W-:-:S13]  /*a4c0*/  PLOP3.LUT P0, PT, PT, PT, PT, 0x80, 0x0 ;  /* 0x000000000000781c */ /* 0x000fda0003f0f070 */
.L_x_71:
        /* <DEDUP_REMOVED lines=8> */
[----:B------:R-:W-:Y:S02]  /*a550*/  IMAD.MOV.U32 R18, RZ, RZ, R10 ;  /* 0x000000ffff127224 */ /* 0x000fe400078e000a */
[----:B------:R-:W-:-:S07]  /*a560*/  IMAD.MOV.U32 R16, RZ, RZ, R4 ;  /* 0x000000ffff107224 */ /* 0x000fce00078e0004 */
.L_x_57:
[----:B------:R-:W-:Y:S05]  /*a570*/  BSYNC B1 ;  /* 0x0000000000017941 */ /* 0x000fea0003800000 */
.L_x_56:
[----:B------:R-:W-:Y:S01]  /*a580*/  LOP3.LUT P0, RZ, R17, 0x2, RZ, 0xc0, !PT ;  /* 0x0000000211ff7812 */ /* 0x000fe2000780c0ff */
[----:B------:R-:W-:Y:S01]  /*a590*/  BSSY B1, `(.L_x_72) ;  /* 0x0000087000017945 */ /* 0x000fe20003800000 */
[----:B------:R-:W-:-:S11]  /*a5a0*/  LOP3.LUT R10, R8, 0x1, RZ, 0x3c, !PT ;  /* 0x00000001080a7812 */ /* 0x000fd600078e3cff */
[----:B------:R-:W-:Y:S05]  /*a5b0*/  @!P0 BRA `(.L_x_73) ;  /* 0x0000000800108947 */ /* 0x000fea0003800000 */
[----:B------:R-:W-:Y:S02]  /*a5c0*/  LOP3.LUT P0, RZ, R17, 0x1, RZ, 0xc0, !PT ;  /* 0x0000000111ff7812 */ /* 0x000fe4000780c0ff */
[----:B------:R-:W-:-:S11]  /*a5d0*/  IADD3 R12, R6, -0x1, RZ ;  /* 0xffffffff060c7810 */ /* 0x000fd60007ffe0ff */
        /* <DEDUP_REMOVED lines=8> */
[----:B------:R-:W-:-:S05]  /*a660*/  @P0 SHF.R.U32.HI R2, RZ, R3, R4 ;  /* 0x00000003ff020219 */ /* 0x000fca0000011604 */
[----:B------:R-:W-:-:S04]  /*a670*/  IMAD.MOV R3, RZ, RZ, -R2 ;  /* 0x000000ffff037224 */ /* 0x000fc800078e0a02 */
[----:B------:R-:W-:Y:S01]  /*a680*/  IMAD R12, R5, R3, R12 ;  /* 0x00000003050c7224 */ /* 0x000fe200078e020c */
[----:B------:R-:W-:-:S03]  /*a690*/  SHF.R.S32.HI R3, RZ, 0x1f, R2 ;  /* 0x0000001fff037819 */ /* 0x000fc60000011402 */
[----:B------:R-:W-:-:S04]  /*a6a0*/  IMAD.WIDE.U32 R2, R19, UR4, R2 ;  /* 0x0000000413027c25 */ /* 0x000fc8000f8e0002 */
[----:B--2---:R-:W-:-:S04]  /*a6b0*/  IMAD R4, R13, UR4, RZ ;  /* 0x000000040d047c24 */ /* 0x004fc8000f8e02ff */
[----:B------:R-:W-:Y:S01]  /*a6c0*/  IMAD R4, R19, UR5, R4 ;  /* 0x0000000513047c24 */ /* 0x000fe2000f8e0204 */
[----:B------:R-:W-:-:S03]  /*a6d0*/  ULDC.64 UR4, c[0x0][0x418] ;  /* 0x0001060000047ab9 */ /* 0x000fc60000000a00 */
[----:B------:R-:W-:Y:S01]  /*a6e0*/  IMAD.IADD R3, R4, 0x1, R3 ;  /* 0x0000000104037824 */ /* 0x000fe200078e0203 */
[----:B------:R-:W-:-:S04]  /*a6f0*/  LEA R4, P0, R2, UR4, 0x2 ;  /* 0x0000000402047c11 */ /* 0x000fc8000f8010ff */
[----:B------:R-:W-:-:S05]  /*a700*/  LEA.HI.X R5, R2, UR5, R3, 0x2, P0 ;  /* 0x0000000502057c11 */ /* 0x000fca00080f1403 */
[----:B------:R0:W5:Y:S04]  /*a710*/  LDG.E R4, desc[UR42][R4.64] ;  /* 0x0000002a04047981 */ /* 0x000168000c1e1900 */
.L_x_74:
[----:B------:R-:W1:Y:S01]  /*a720*/  S2R R2, SR_TID.X ;  /* 0x0000000000027919 */ /* 0x000e620000002100 */
[----:B------:R-:W-:Y:S01]  /*a730*/  BSSY B2, `(.L_x_75) ;  /* 0x0000006000027945 */ /* 0x000fe20003800000 */
[----:B-1----:R-:W-:Y:S02]  /*a740*/  LOP3.LUT R3, R2, 0x7f, RZ, 0xc0, !PT ;  /* 0x0000007f02037812 */ /* 0x002fe400078ec0ff */
[----:B------:R-:W-:Y:S02]  /*a750*/  SHF.L.U32 R2, R10, 0x1f, RZ ;  /* 0x0000001f0a027819 */ /* 0x000fe400000006ff */
[----:B------:R-:W-:Y:S02]  /*a760*/  ISETP.NE.AND P2, PT, R3, RZ, PT ;  /* 0x000000ff0300720c */ /* 0x000fe40003f45270 */
[----:B------:R-:W1:Y:S02]  /*a770*/  SYNCS.PHASECHK.TRANS64.TRYWAIT P0, [UR38+0x34840], R2 ;  /* 0x03484002ff0075a7 */ /* 0x000e640008000166 */
[----:B-1----:R-:W-:Y:S09]  /*a780*/  @!P0 BRA `(.L_x_76) ;  /* 0x0000002400508947 */ /* 0x002ff20003800000 */
.L_x_148:
[----:B------:R-:W-:Y:S05]  /*a790*/  BSYNC B2 ;  /* 0x0000000000027941 */ /* 0x000fea0003800000 */
.L_x_75:
[----:B------:R-:W-:Y:S04]  /*a7a0*/  BSSY B2, `(.L_x_77) ;  /* 0x0000007000027945 */ /* 0x000fe80003800000 */
[----:B------:R-:W-:Y:S05]  /*a7b0*/  @P2 BRA `(.L_x_78) ;  /* 0x0000000000142947 */ /* 0x000fea0003800000 */
[----:B------:R-:W-:Y:S01]  /*a7c0*/  ISETP.NE.AND P0, PT, R9, RZ, PT ;  /* 0x000000ff0900720c */ /* 0x000fe20003f05270 */
[----:B-1----:R-:W-:-:S04]  /*a7d0*/  IMAD.MOV.U32 R2, RZ, RZ, 0xc000 ;  /* 0x0000c000ff027424 */ /* 0x002fc800078e00ff */
[----:B------:R2:W-:Y:S08]  /*a7e0*/  SYNCS.ARRIVE.TRANS64 RZ, [UR38+0x34830], R2 ;  /* 0x03483002ffff79a7 */ /* 0x0005f00008000026 */
[----:B--2---:R-:W-:Y:S05]  /*a7f0*/  @!P0 BRA `(.L_x_78) ;  /* 0x0000000000048947 */ /* 0x004fea0003800000 */
[----:B------:R-:W-:Y:S01]  /*a800*/  BPT.TRAP 0x1 ;  /* 0x000000040000795c */ /* 0x000fe20000300000 */
.L_x_78:
[----:B------:R-:W-:Y:S05]  /*a810*/  BSYNC B2 ;  /* 0x0000000000027941 */ /* 0x000fea0003800000 */
.L_x_77:
[----:B0-----:R-:W-:Y:S01]  /*a820*/  IMAD.MOV.U32 R5, RZ, RZ, RZ ;  /* 0x000000ffff057224 */ /* 0x001fe200078e00ff */
[----:B------:R-:W-:Y:S01]  /*a830*/  ULDC.64 UR4, c[0x0][0x198] ;  /* 0x0000660000047ab9 */ /* 0x000fe20000000a00 */
[----:B------:R-:W-:Y:S01]  /*a840*/  PLOP3.LUT P0, PT, PT, PT, PT, 0x80, 0x0 ;  /* 0x000000000000781c */ /* 0x000fe20003f0f070 */
[----:B------:R-:W-:Y:S01]  /*a850*/  UIADD3 UR4, UP0, UR4, 0x370, URZ ;  /* 0x0000037004047890 */ /* 0x000fe2000ff1e03f */
[----:B-1----:R-:W-:Y:S01]  /*a860*/  SHF.L.U32 R2, R12, 0x7, RZ ;  /* 0x000000070c027819 */ /* 0x002fe200000006ff */
[----:B------:R-:W-:Y:S01]  /*a870*/  UIADD3 UR8, UR38, 0x1c400, URZ ;  /* 0x0001c40026087890 */ /* 0x000fe2000fffe03f */
[----:B------:R-:W-:Y:S01]  /*a880*/  R2UR UR10, R5 ;  /* 0x00000000050a72ca */ /* 0x000fe200000e0000 */
[----:B------:R-:W-:Y:S02]  /*a890*/  UIADD3 UR9, UR38, 0x34830, URZ ;  /* 0x0003483026097890 */ /* 0x000fe4000fffe03f */
[----:B------:R-:W-:Y:S01]  /*a8a0*/  UIADD3.X UR5, URZ, UR5, URZ, UP0, !UPT ;  /* 0x000000053f057290 */ /* 0x000fe200087fe43f */
[----:B------:R-:W-:Y:S01]  /*a8b0*/  UMOV UR6, 0x0 ;  /* 0x0000000000067882 */ /* 0x000fe20000000000 */
[----:B------:R-:W-:-:S10]  /*a8c0*/  UMOV UR7, 0x14f00000 ;  /* 0x14f0000000077882 */ /* 0x000fd40000000000 */
.L_x_79:
[----:B------:R-:W-:-:S13]  /*a8d0*/  @P0 ELECT P3, URZ, PT ;  /* 0x00000000003f082f */ /* 0x000fda0003860000 */
[----:B-----5:R-:W-:Y:S01]  /*a8e0*/  @P3 R2UR UR13, R4 ;  /* 0x00000000040d32ca */ /* 0x020fe200000e0000 */
[----:B------:R-:W-:Y:S01]  /*a8f0*/  UMOV UR12, UR36 ;  /* 0x00000024000c7c82 */ /* 0x000fe20008000000 */
        /* <DEDUP_REMOVED lines=11> */
.L_x_80:
        /* <DEDUP_REMOVED lines=13> */
.L_x_81:
        /* <DEDUP_REMOVED lines=8> */
[----:B------:R-:W-:Y:S01]  /*ab00*/  SHF.L.U32 R2, R8, 0x1f, RZ ;  /* 0x0000001f08027819 */ /* 0x000fe200000006ff */
[----:B------:R-:W-:Y:S03]  /*ab10*/  BSSY B2, `(.L_x_82) ;  /* 0x0000003000027945 */ /* 0x000fe60003800000 */
[----:B------:R-:W0:Y:S02]  /*ab20*/  SYNCS.PHASECHK.TRANS64.TRYWAIT P0, [UR38+0x34868], R2 ;  /* 0x03486802ff0075a7 */ /* 0x000e240008000166 */
[----:B0-----:R-:W-:Y:S05]  /*ab30*/  @!P0 BRA `(.L_x_83) ;  /* 0x00000020007c8947 */ /* 0x001fea0003800000 */
.L_x_149:
[----:B------:R-:W-:Y:S05]  /*ab40*/  BSYNC B2 ;  /* 0x0000000000027941 */ /* 0x000fea0003800000 */
.L_x_82:
[----:B------:R-:W-:Y:S01]  /*ab50*/  BSSY B2, `(.L_x_84) ;  /* 0x0000009000027945 */ /* 0x000fe20003800000 */
[----:B0-----:R-:W-:Y:S02]  /*ab60*/  IMAD.MOV.U32 R2, RZ, RZ, 0x0 ;  /* 0x00000000ff027424 */ /* 0x001fe400078e00ff */
[----:B------:R-:W-:Y:S01]  /*ab70*/  IMAD.MOV.U32 R3, RZ, RZ, 0x14f00000 ;  /* 0x14f00000ff037424 */ /* 0x000fe200078e00ff */
[----:B------:R-:W-:Y:S06]  /*ab80*/  @P2 BRA `(.L_x_85) ;  /* 0x0000000000142947 */ /* 0x000fec0003800000 */
[----:B------:R-:W-:Y:S01]  /*ab90*/  ISETP.NE.AND P0, PT, R9, RZ, PT ;  /* 0x000000ff0900720c */ /* 0x000fe20003f05270 */
[----:B------:R-:W-:-:S04]  /*aba0*/  IMAD.MOV.U32 R8, RZ, RZ, 0x8000 ;  /* 0x00008000ff087424 */ /* 0x000fc800078e00ff */
[----:B------:R0:W-:Y:S08]  /*abb0*/  SYNCS.ARRIVE.TRANS64 RZ, [UR38+0x34858], R8 ;  /* 0x03485808ffff79a7 */ /* 0x0001f00008000026 */
[----:B0-----:R-:W-:Y:S05]  /*abc0*/  @!P0 BRA `(.L_x_85) ;  /* 0x0000000000048947 */ /* 0x001fea0003800000 */
[----:B------:R-:W-:Y:S01]  /*abd0*/  BPT.TRAP 0x1 ;  /* 0x000000040000795c */ /* 0x000fe20000300000 */
.L_x_85:
[----:B------:R-:W-:Y:S05]  /*abe0*/  BSYNC B2 ;  /* 0x0000000000027941 */ /* 0x000fea0003800000 */
.L_x_84:
        /* <DEDUP_REMOVED lines=10> */
.L_x_86:
        /* <DEDUP_REMOVED lines=13> */
.L_x_87:
        /* <DEDUP_REMOVED lines=8> */
[----:B------:R-:W-:Y:S01]  /*ade0*/  MOV R18, R12 ;  /* 0x0000000c00127202 */ /* 0x000fe20000000f00 */
[----:B------:R-:W-:-:S07]  /*adf0*/  IMAD.MOV.U32 R16, RZ, RZ, R4 ;  /* 0x000000ffff107224 */ /* 0x000fce00078e0004 */
.L_x_73:
[----:B------:R-:W-:Y:S05]  /*ae00*/  BSYNC B1 ;  /* 0x0000000000017941 */ /* 0x000fea0003800000 */
.L_x_72:
[----:B------:R-:W-:Y:S02]  /*ae10*/  VIADD R6, R6, 0xfffffffe ;  /* 0xfffffffe06067836 */ /* 0x000fe40000000000 */
[----:B------:R-:W-:Y:S01]  /*ae20*/  IMAD.MOV.U32 R8, RZ, RZ, R10 ;  /* 0x000000ffff087224 */ /* 0x000fe200078e000a */
[----:B------:R-:W-:Y:S06]  /*ae30*/  @P1 BRA `(.L_x_88) ;  /* 0xffffffec00a81947 */ /* 0x000fec000383ffff */
[----:B------:R-:W-:Y:S05]  /*ae40*/  BSYNC B0 ;  /* 0x0000000000007941 */ /* 0x000fea0003800000 */
.L_x_55:
[----:B------:R-:W-:Y:S01]  /*ae50*/  ISETP.NE.AND P0, PT, R11, RZ, PT ;  /* 0x000000ff0b00720c */ /* 0x000fe20003f05270 */
[----:B------:R-:W-:-:S12]  /*ae60*/  BSSY B0, `(.L_x_54) ;  /* 0x0000088000007945 */ /* 0x000fd80003800000 */
[----:B------:R-:W-:Y:S05]  /*ae70*/  @!P0 BRA `(.L_x_89) ;  /* 0x0000000800188947 */ /* 0x000fea0003800000 */
[----:B------:R-:W-:Y:S01]  /*ae80*/  LOP3.LUT P1, RZ, R17, 0x2, RZ, 0xc0, !PT ;  /* 0x0000000211ff7812 */ /* 0x000fe2000782c0ff */
[----:B------:R-:W-:-:S12]  /*ae90*/  IMAD.MOV.U32 R0, RZ, RZ, 0x1 ;  /* 0x00000001ff007424 */ /* 0x000fd800078e00ff */
[----:B------:R-:W-:Y:S05]  /*aea0*/  @!P1 BRA `(.L_x_89) ;  /* 0x00000008000c9947 */ /* 0x000fea0003800000 */
[----:B------:R-:W-:-:S13]  /*aeb0*/  LOP3.LUT P1, RZ, R17, 0x1, RZ, 0xc0, !PT ;  /* 0x0000000111ff7812 */ /* 0x000fda000782c0ff */
[----:B------:R-:W-:Y:S05]  /*aec0*/  @!P1 BRA `(.L_x_90) ;  /* 0x0000000000509947 */ /* 0x000fea0003800000 */
[----:B------:R-:W2:Y:S01]  /*aed0*/  LDL.LU R5, [R1] ;  /* 0x0000000001057983 */ /* 0x000ea20000300800 */
[----:B------:R-:W0:Y:S01]  /*aee0*/  LDC R8, c[0x0][0x43c] ;  /* 0x00010f00ff087b82 */ /* 0x000e220000000800 */
[----:B------:R-:W-:Y:S01]  /*aef0*/  IMAD.MOV.U32 R7, RZ, RZ, R6 ;  /* 0x000000ffff077224 */ /* 0x000fe200078e0006 */
[----:B------:R-:W-:Y:S01]  /*af00*/  ULDC.64 UR4, c[0x0][0x428] ;  /* 0x00010a0000047ab9 */ /* 0x000fe20000000a00 */
[----:B0-----:R-:W-:-:S13]  /*af10*/  ISETP.NE.AND P0, PT, R8, 0x1, PT ;  /* 0x000000010800780c */ /* 0x001fda0003f05270 */
[----:B------:R-:W0:Y:S02]  /*af20*/  @P0 LDC.64 R2, c[0x0][0x440] ;  /* 0x00011000ff020b82 */ /* 0x000e240000000a00 */
[----:B0-----:R-:W-:-:S05]  /*af30*/  @P0 IMAD.HI.U32 R2, R6, R2, RZ ;  /* 0x0000000206020227 */ /* 0x001fca00078e00ff */
[----:B------:R-:W-:-:S04]  /*af40*/  @P0 SHF.R.U32.HI R7, RZ, R3, R2 ;  /* 0x00000003ff070219 */ /* 0x000fc80000011602 */
[----:B------:R-:W-:Y:S01]  /*af50*/  SHF.R.S32.HI R3, RZ, 0x1f, R7 ;  /* 0x0000001fff037819 */ /* 0x000fe20000011407 */
[----:B--2---:R-:W-:-:S04]  /*af60*/  IMAD R2, R5, UR4, RZ ;  /* 0x0000000405027c24 */ /* 0x004fc8000f8e02ff */
[----:B------:R-:W-:Y:S01]  /*af70*/  IMAD R5, R19, UR5, R2 ;  /* 0x0000000513057c24 */ /* 0x000fe2000f8e0202 */
[----:B------:R-:W-:-:S05]  /*af80*/  MOV R2, R7 ;  /* 0x0000000700027202 */ /* 0x000fca0000000f00 */
[----:B------:R-:W-:Y:S01]  /*af90*/  IMAD.WIDE.U32 R2, R19, UR4, R2 ;  /* 0x0000000413027c25 */ /* 0x000fe2000f8e0002 */
[----:B------:R-:W-:-:S03]  /*afa0*/  ULDC.64 UR4, c[0x0][0x418] ;  /* 0x0001060000047ab9 */ /* 0x000fc60000000a00 */
[----:B------:R-:W-:Y:S01]  /*afb0*/  IMAD.IADD R3, R5, 0x1, R3 ;  /* 0x0000000105037824 */ /* 0x000fe200078e0203 */
[----:B------:R-:W-:-:S04]  /*afc0*/  LEA R4, P0, R2, UR4, 0x2 ;  /* 0x0000000402047c11 */ /* 0x000fc8000f8010ff */
[----:B------:R-:W-:-:S05]  /*afd0*/  LEA.HI.X R5, R2, UR5, R3, 0x2, P0 ;  /* 0x0000000502057c11 */ /* 0x000fca00080f1403 */
[----:B------:R0:W5:Y:S01]  /*afe0*/  LDG.E R4, desc[UR42][R4.64] ;  /* 0x0000002a04047981 */ /* 0x000162000c1e1900 */
[----:B------:R-:W-:-:S04]  /*aff0*/  IMAD.MOV R3, RZ, RZ, -R7 ;  /* 0x000000ffff037224 */ /* 0x000fc800078e0a07 */
[----:B------:R-:W-:-:S07]  /*b000*/  IMAD R6, R8, R3, R6 ;  /* 0x0000000308067224 */ /* 0x000fce00078e0206 */
.L_x_90:
[----:B------:R-:W1:Y:S01]  /*b010*/  S2R R2, SR_TID.X ;  /* 0x0000000000027919 */ /* 0x000e620000002100 */
[----:B------:R-:W-:Y:S01]  /*b020*/  BSSY B1, `(.L_x_91) ;  /* 0x0000006000017945 */ /* 0x000fe20003800000 */
[----:B-1----:R-:W-:Y:S02]  /*b030*/  LOP3.LUT R3, R2, 0x7f, RZ, 0xc0, !PT ;  /* 0x0000007f02037812 */ /* 0x002fe400078ec0ff */
[----:B------:R-:W-:Y:S02]  /*b040*/  SHF.L.U32 R2, R10, 0x1f, RZ ;  /* 0x0000001f0a027819 */ /* 0x000fe400000006ff */
[----:B------:R-:W-:Y:S02]  /*b050*/  ISETP.NE.AND P1, PT, R3, RZ, PT ;  /* 0x000000ff0300720c */ /* 0x000fe40003f25270 */
[----:B------:R-:W1:Y:S02]  /*b060*/  SYNCS.PHASECHK.TRANS64.TRYWAIT P0, [UR38+0x34848], R2 ;  /* 0x03484802ff0075a7 */ /* 0x000e640008000166 */
[----:B-1----:R-:W-:Y:S09]  /*b070*/  @!P0 BRA `(.L_x_92) ;  /* 0x0000001c00448947 */ /* 0x002ff20003800000 */
.L_x_150:
[----:B------:R-:W-:Y:S05]  /*b080*/  BSYNC B1 ;  /* 0x0000000000017941 */ /* 0x000fea0003800000 */
.L_x_91:
[----:B------:R-:W-:Y:S04]  /*b090*/  BSSY B1, `(.L_x_93) ;  /* 0x0000007000017945 */ /* 0x000fe80003800000 */
[----:B------:R-:W-:Y:S05]  /*b0a0*/  @P1 BRA `(.L_x_94) ;  /* 0x0000000000141947 */ /* 0x000fea0003800000 */
[----:B------:R-:W-:Y:S01]  /*b0b0*/  ISETP.NE.AND P0, PT, R9, RZ, PT ;  /* 0x000000ff0900720c */ /* 0x000fe20003f05270 */
[----:B-1----:R-:W-:-:S04]  /*b0c0*/  IMAD.MOV.U32 R3, RZ, RZ, 0xc000 ;  /* 0x0000c000ff037424 */ /* 0x002fc800078e00ff */
[----:B------:R2:W-:Y:S08]  /*b0d0*/  SYNCS.ARRIVE.TRANS64 RZ, [UR38+0x34838], R3 ;  /* 0x03483803ffff79a7 */ /* 0x0005f00008000026 */
[----:B--2---:R-:W-:Y:S05]  /*b0e0*/  @!P0 BRA `(.L_x_94) ;  /* 0x0000000000048947 */ /* 0x004fea0003800000 */
[----:B------:R-:W-:Y:S01]  /*b0f0*/  BPT.TRAP 0x1 ;  /* 0x000000040000795c */ /* 0x000fe20000300000 */
.L_x_94:
[----:B------:R-:W-:Y:S05]  /*b100*/  BSYNC B1 ;  /* 0x0000000000017941 */ /* 0x000fea0003800000 */
.L_x_93:
        /* <DEDUP_REMOVED lines=11> */
.L_x_95:
        /* <DEDUP_REMOVED lines=8> */
[----:B------:R-:W-:Y:S01]  /*b240*/  MOV R7, 0x40 ;  /* 0x0000004000077802 */ /* 0x000fe20000000f00 */
[----:B------:R-:W-:Y:S01]  /*b250*/  UIADD3 UR8, UR38, 0x2c400, URZ ;  /* 0x0002c40026087890 */ /* 0x000fe2000fffe03f */
[----:B------:R-:W-:Y:S01]  /*b260*/  PLOP3.LUT P0, PT, PT, PT, PT, 0x80, 0x0 ;  /* 0x000000000000781c */ /* 0x000fe20003f0f070 */
[----:B------:R-:W-:Y:S01]  /*b270*/  UMOV UR6, 0x0 ;  /* 0x0000000000067882 */ /* 0x000fe20000000000 */
[----:B------:R-:W-:Y:S01]  /*b280*/  R2UR UR10, R7 ;  /* 0x00000000070a72ca */ /* 0x000fe200000e0000 */
[----:B------:R-:W-:-:S14]  /*b290*/  UMOV UR7, 0x14f00000 ;  /* 0x14f0000000077882 */ /* 0x000fdc0000000000 */
.L_x_96:
        /* <DEDUP_REMOVED lines=13> */
.L_x_97:
        /* <DEDUP_REMOVED lines=8> */
[----:B------:R-:W0:Y:S01]  /*b3f0*/  SYNCS.PHASECHK.TRANS64.TRYWAIT P0, [UR38+0x34860], R2 ;  /* 0x03486002ff0075a7 */ /* 0x000e220008000166 */
[----:B------:R-:W-:Y:S04]  /*b400*/  BSSY B1, `(.L_x_98) ;  /* 0x0000002000017945 */ /* 0x000fe80003800000 */
[----:B0-----:R-:W-:Y:S05]  /*b410*/  @!P0 BRA `(.L_x_99) ;  /* 0x0000001800748947 */ /* 0x001fea0003800000 */
.L_x_151:
[----:B------:R-:W-:Y:S05]  /*b420*/  BSYNC B1 ;  /* 0x0000000000017941 */ /* 0x000fea0003800000 */
.L_x_98:
        /* <DEDUP_REMOVED lines=9> */
.L_x_101:
[----:B------:R-:W-:Y:S05]  /*b4c0*/  BSYNC B1 ;  /* 0x0000000000017941 */ /* 0x000fea0003800000 */
.L_x_100:
        /* <DEDUP_REMOVED lines=10> */
.L_x_102:
        /* <DEDUP_REMOVED lines=13> */
.L_x_103:
        /* <DEDUP_REMOVED lines=8> */
[----:B------:R-:W-:Y:S01]  /*b6c0*/  IMAD.MOV.U32 R18, RZ, RZ, R6 ;  /* 0x000000ffff127224 */ /* 0x000fe200078e0006 */
[----:B------:R-:W-:-:S07]  /*b6d0*/  MOV R16, R4 ;  /* 0x0000000400107202 */ /* 0x000fce0000000f00 */
.L_x_89:
[----:B------:R-:W-:Y:S05]  /*b6e0*/  BSYNC B0 ;  /* 0x0000000000007941 */ /* 0x000fea0003800000 */
.L_x_54:
[----:B------:R-:W-:Y:S01]  /*b6f0*/  LOP3.LUT P0, RZ, R17, 0x2, RZ, 0xc0, !PT ;  /* 0x0000000211ff7812 */ /* 0x000fe2000780c0ff */
[----:B------:R-:W-:-:S12]  /*b700*/  BSSY B0, `(.L_x_104) ;  /* 0x0000036000007945 */ /* 0x000fd80003800000 */
[----:B------:R-:W-:Y:S05]  /*b710*/  @!P0 BRA `(.L_x_105) ;  /* 0x0000000000d08947 */ /* 0x000fea0003800000 */
[----:B------:R-:W0:Y:S01]  /*b720*/  S2R R2, SR_TID.X ;  /* 0x0000000000027919 */ /* 0x000e220000002100 */
[----:B------:R-:W-:Y:S01]  /*b730*/  LEA R3, R0, UR38, 0x3 ;  /* 0x0000002600037c11 */ /* 0x000fe2000f8e18ff */
[----:B------:R-:W-:Y:S01]  /*b740*/  BSSY B1, `(.L_x_106) ;  /* 0x0000006000017945 */ /* 0x000fe20003800000 */
[----:B0-----:R-:W-:Y:S02]  /*b750*/  LOP3.LUT R4, R2, 0x7f, RZ, 0xc0, !PT ;  /* 0x0000007f02047812 */ /* 0x001fe400078ec0ff */
[----:B------:R-:W-:Y:S02]  /*b760*/  SHF.L.U32 R2, R10, 0x1f, RZ ;  /* 0x0000001f0a027819 */ /* 0x000fe400000006ff */
[----:B------:R-:W-:Y:S02]  /*b770*/  ISETP.NE.AND P1, PT, R4, RZ, PT ;  /* 0x000000ff0400720c */ /* 0x000fe40003f25270 */
[----:B------:R-:W0:Y:S02]  /*b780*/  SYNCS.PHASECHK.TRANS64.TRYWAIT P0, [R3+URZ+0x34860], R2 ;  /* 0x03486002030075a7 */ /* 0x000e24000800017f */
[----:B0-----:R-:W-:Y:S09]  /*b790*/  @!P0 BRA `(.L_x_107) ;  /* 0x0000001400ac8947 */ /* 0x001ff20003800000 */
.L_x_152:
[----:B------:R-:W-:Y:S05]  /*b7a0*/  BSYNC B1 ;  /* 0x0000000000017941 */ /* 0x000fea0003800000 */
.L_x_106:
[----:B------:R-:W-:Y:S04]  /*b7b0*/  BSSY B1, `(.L_x_108) ;  /* 0x0000008000017945 */ /* 0x000fe80003800000 */
[----:B------:R-:W-:Y:S05]  /*b7c0*/  @P1 BRA `(.L_x_109) ;  /* 0x0000000000181947 */ /* 0x000fea0003800000 */
[----:B------:R-:W1:Y:S01]  /*b7d0*/  S2R R4, SR_TID.X ;  /* 0x0000000000047919 */ /* 0x000e620000002100 */
[----:B0-----:R-:W-:-:S04]  /*b7e0*/  IMAD.MOV.U32 R2, RZ, RZ, 0x8000 ;  /* 0x00008000ff027424 */ /* 0x001fc800078e00ff */
[----:B------:R2:W-:Y:S01]  /*b7f0*/  SYNCS.ARRIVE.TRANS64 RZ, [R3+URZ+0x34850], R2 ;  /* 0x0348500203ff79a7 */ /* 0x0005e2000800003f */
[----:B-1----:R-:W-:-:S13]  /*b800*/  LOP3.LUT P0, RZ, R4, 0x1f, RZ, 0xc0, !PT ;  /* 0x0000001f04ff7812 */ /* 0x002fda000780c0ff */
[----:B--2---:R-:W-:Y:S05]  /*b810*/  @!P0 BRA `(.L_x_109) ;  /* 0x0000000000048947 */ /* 0x004fea0003800000 */
[----:B------:R-:W-:Y:S01]  /*b820*/  BPT.TRAP 0x1 ;  /* 0x000000040000795c */ /* 0x000fe20000300000 */
.L_x_109:
[----:B------:R-:W-:Y:S05]  /*b830*/  BSYNC B1 ;  /* 0x0000000000017941 */ /* 0x000fea0003800000 */
.L_x_108:
[----:B------:R-:W-:Y:S01]  /*b840*/  R2UR UR4, R0 ;  /* 0x00000000000472ca */ /* 0x000fe200000e0000 */
[----:B------:R-:W-:Y:S01]  /*b850*/  ULDC.64 UR6, c[0x0][0x198] ;  /* 0x0000660000067ab9 */ /* 0x000fe20000000a00 */
[----:B------:R-:W-:Y:S01]  /*b860*/  R2UR UR9, R3 ;  /* 0x00000000030972ca */ /* 0x000fe200000e0000 */
[----:B------:R-:W-:Y:S01]  /*b870*/  UIADD3 UR6, UP0, UR6, 0x470, URZ ;  /* 0x0000047006067890 */ /* 0x000fe2000ff1e03f */
[----:B------:R-:W-:Y:S01]  /*b880*/  PLOP3.LUT P0, PT, PT, PT, PT, 0x80, 0x0 ;  /* 0x000000000000781c */ /* 0x000fe20003f0f070 */
[----:B------:R-:W-:Y:S01]  /*b890*/  IMAD.SHL.U32 R18, R18, 0x80, RZ ;  /* 0x0000008012127824 */ /* 0x000fe200078e00ff */
[----:B------:R-:W-:Y:S01]  /*b8a0*/  UMOV UR14, 0x0 ;  /* 0x00000000000e7882 */ /* 0x000fe20000000000 */
[----:B------:R-:W-:Y:S01]  /*b8b0*/  UIADD3.X UR7, URZ, UR7, URZ, UP0, !UPT ;  /* 0x000000073f077290 */ /* 0x000fe200087fe43f */
[----:B------:R-:W-:Y:S01]  /*b8c0*/  UMOV UR15, 0x14f00000 ;  /* 0x14f00000000f7882 */ /* 0x000fe20000000000 */
[----:B------:R-:W-:-:S04]  /*b8d0*/  UMOV UR10, URZ ;  /* 0x0000003f000a7c82 */ /* 0x000fc80008000000 */
[----:B------:R-:W-:Y:S02]  /*b8e0*/  ULEA UR4, UR4, UR38, 0xf ;  /* 0x0000002604047291 */ /* 0x000fe4000f8e783f */
[----:B------:R-:W-:Y:S02]  /*b8f0*/  UIADD3 UR9, UR9, 0x34850, URZ ;  /* 0x0003485009097890 */ /* 0x000fe4000fffe03f */
[----:B------:R-:W-:-:S12]  /*b900*/  UIADD3 UR8, UR4, 0x400, URZ ;  /* 0x0000040004087890 */ /* 0x000fd8000fffe03f */
.L_x_110:
[----:B------:R-:W-:-:S13]  /*b910*/  @P0 ELECT P1, URZ, PT ;  /* 0x00000000003f082f */ /* 0x000fda0003820000 */
[----:B------:R-:W-:Y:S01]  /*b920*/  @P1 R2UR UR13, R16 ;  /* 0x00000000100d12ca */ /* 0x000fe200000e0000 */
[----:B------:R-:W-:Y:S01]  /*b930*/  UMOV UR12, UR36 ;  /* 0x00000024000c7c82 */ /* 0x000fe20008000000 */
[----:B------:R-:W-:Y:S02]  /*b940*/  @P1 R2UR UR11, R18 ;  /* 0x00000000120b12ca */ /* 0x000fe400000e0000 */
[----:B------:R-:W-:Y:S02]  /*b950*/  @P1 PLOP3.LUT P0, PT, P1, PT, PT, 0x8, 0x0 ;  /* 0x000000000000181c */ /* 0x000fe40000f0e170 */
[----:B------:R-:W-:-:S09]  /*b960*/  PLOP3.LUT P1, PT, PT, PT, PT, 0x8, 0x0 ;  /* 0x000000000000781c */ /* 0x000fd20003f2e170 */
[----:B------:R1:W-:Y:S02]  /*b970*/  UTMALDG.4D [UR8], [UR6], desc[UR14] ;  /* 0x00000e08060075b4 */ /* 0x0003e40008019000 */
[----:B-1----:R-:W-:Y:S05]  /*b980*/  @P0 BRA.U.ANY `(.L_x_110) ;  /* 0xfffffffd00e00947 */ /* 0x002fea000393ffff */
[----:B------:R-:W-:Y:S01]  /*b990*/  PLOP3.LUT P0, PT, PT, PT, PT, 0x80, 0x0 ;  /* 0x000000000000781c */ /* 0x000fe20003f0f070 */
[----:B------:R-:W-:Y:S01]  /*b9a0*/  UIADD3 UR8, UR4, 0x4400, URZ ;  /* 0x0000440004087890 */ /* 0x000fe2000fffe03f */
[----:B------:R-:W-:Y:S02]  /*b9b0*/  UMOV UR5, 0x14f00000 ;  /* 0x14f0000000057882 */ /* 0x000fe40000000000 */
[----:B------:R-:W-:Y:S01]  /*b9c0*/  UMOV UR4, 0x0 ;  /* 0x0000000000047882 */ /* 0x000fe20000000000 */
[----:B------:R-:W-:-:S08]  /*b9d0*/  UMOV UR10, 0x40 ;  /* 0x00000040000a7882 */ /* 0x000fd00000000000 */
.L_x_111:
        /* <DEDUP_REMOVED lines=8> */
.L_x_105:
[----:B------:R-:W-:Y:S05]  /*ba60*/  BSYNC B0 ;  /* 0x0000000000007941 */ /* 0x000fea0003800000 */
.L_x_104:
[----:B------:R-:W-:-:S05]  /*ba70*/  VIADD R0, R0, 0x1 ;  /* 0x0000000100007836 */ /* 0x000fca0000000000 */
[----:B------:R-:W-:-:S04]  /*ba80*/  ISETP.NE.AND P0, PT, R0, 0x2, PT ;  /* 0x000000020000780c */ /* 0x000fc80003f05270 */
[----:B0-----:R-:W-:Y:S02]  /*ba90*/  SEL R3, RZ, 0x1, P0 ;  /* 0x00000001ff037807 */ /* 0x001fe40000000000 */
[----:B------:R-:W-:Y:S02]  /*baa0*/  SEL R0, R0, RZ, P0 ;  /* 0x000000ff00007207 */ /* 0x000fe40000000000 */
[----:B------:R-:W-:Y:S01]  /*bab0*/  LOP3.LUT R10, R10, R3, RZ, 0x3c, !PT ;  /* 0x000000030a0a7212 */ /* 0x000fe200078e3cff */
[----:B------:R-:W-:-:S07]  /*bac0*/  IMAD.MOV.U32 R3, RZ, RZ, RZ ;  /* 0x000000ffff037224 */ /* 0x000fce00078e00ff */
.L_x_38:
[----:B------:R-:W0:Y:S01]  /*bad0*/  S2R R5, SR_CgaCtaId ;  /* 0x0000000000057919 */ /* 0x000e220000008800 */
[----:B------:R-:W-:Y:S02]  /*bae0*/  MOV R2, 0x400 ;  /* 0x0000040000027802 */ /* 0x000fe40000000f00 */
[----:B------:R-:W-:Y:S02]  /*baf0*/  SHF.L.U32 R3, R3, 0x1f, RZ ;  /* 0x0000001f03037819 */ /* 0x000fe400000006ff */
[----:B0-----:R-:W-:-:S04]  /*bb00*/  LEA R2, R5, R2, 0x18 ;  /* 0x0000000205027211 */ /* 0x001fc800078ec0ff */
[----:B------:R-:W0:Y:S02]  /*bb10*/  SYNCS.PHASECHK.TRANS64.TRYWAIT P0, [R2+URZ+0x34820], R3 ;  /* 0x03482003020075a7 */ /* 0x000e24000800017f */
[----:B0-----:R-:W-:Y:S05]  /*bb20*/  @!P0 BRA `(.L_x_112) ;  /* 0x0000001000dc8947 */ /* 0x001fea0003800000 */
.L_x_153:
[----:B------:R-:W-:-:S03]  /*bb30*/  UMOV UR4, 0xffffffff ;  /* 0xffffffff00047882 */ /* 0x000fc60000000000 */
[----:B------:R-:W-:Y:S05]  /*bb40*/  BRA.DIV UR4, `(.L_x_113) ;  /* 0x0000001204e87947 */ /* 0x000fea000b800000 */
[----:B0-----:R-:W0:Y:S02]  /*bb50*/  S2R R3, SR_TID.X ;  /* 0x0000000000037919 */ /* 0x001e240000002100 */
[----:B0-----:R-:W-:-:S04]  /*bb60*/  SHF.R.U32.HI R3, RZ, 0x5, R3 ;  /* 0x00000005ff037819 */ /* 0x001fc80000011603 */
[----:B------:R-:W-:-:S05]  /*bb70*/  LOP3.LUT R3, R3, 0x3, RZ, 0xc0, !PT ;  /* 0x0000000303037812 */ /* 0x000fca00078ec0ff */
[----:B------:R0:W1:Y:S02]  /*bb80*/  SHFL.IDX PT, R14, R3, RZ, 0x1f ;  /* 0x00001fff030e7589 */ /* 0x00006400000e0000 */
.L_x_156:
[----:B-1----:R-:W-:-:S13]  /*bb90*/  ISETP.NE.AND P0, PT, R14, RZ, PT ;  /* 0x000000ff0e00720c */ /* 0x002fda0003f05270 */
[----:B------:R-:W-:Y:S05]  /*bba0*/  @P0 BRA `(.L_x_10) ;  /* 0x0000000000880947 */ /* 0x000fea0003800000 */
[----:B------:R-:W-:-:S03]  /*bbb0*/  UMOV UR4, 0xffffffff ;  /* 0xffffffff00047882 */ /* 0x000fc60000000000 */
[----:B------:R-:W-:Y:S05]  /*bbc0*/  BRA.DIV UR4, `(.L_x_114) ;  /* 0x0000001204fc7947 */ /* 0x000fea000b800000 */
[----:B------:R-:W-:-:S13]  /*bbd0*/  ELECT P6, URZ, PT ;  /* 0x00000000003f782f */ /* 0x000fda00038c0000 */
.L_x_159:
[----:B------:R-:W-:Y:S05]  /*bbe0*/  @!P6 BRA `(.L_x_10) ;  /* 0x000000000078e947 */ /* 0x000fea0003800000 */
[----:B0-----:R-:W2:Y:S02]  /*bbf0*/  LDL.LU R3, [R1+0x10] ;  /* 0x0000100001037983 */ /* 0x001ea40000300800 */
[----:B--2---:R-:W-:-:S04]  /*bc00*/  LOP3.LUT R3, R3, 0x2, RZ, 0xfc, !PT ;  /* 0x0000000203037812 */ /* 0x004fc800078efcff */
[----:B------:R-:W-:-:S13]  /*bc10*/  ISETP.NE.AND P2, PT, R3, 0x3, PT ;  /* 0x000000030300780c */ /* 0x000fda0003f45270 */
[----:B------:R-:W-:Y:S05]  /*bc20*/  @!P2 BRA `(.L_x_115) ;  /* 0x000000000004a947 */ /* 0x000fea0003800000 */
[----:B------:R-:W-:Y:S01]  /*bc30*/  BPT.TRAP 0x1 ;  /* 0x000000040000795c */ /* 0x000fe20000300000 */
.L_x_115:
[----:B------:R-:W-:Y:S01]  /*bc40*/  VIADD R9, R2, 0x34840 ;  /* 0x0003484002097836 */ /* 0x000fe20000000000 */
[----:B------:R-:W-:Y:S01]  /*bc50*/  SHF.L.U32 R4, R10, 0x1f, RZ ;  /* 0x0000001f0a047819 */ /* 0x000fe200000006ff */
[----:B------:R-:W-:-:S03]  /*bc60*/  VIADD R3, R0, 0x1 ;  /* 0x0000000100037836 */ /* 0x000fc60000000000 */
[----:B------:R-:W-:Y:S02]  /*bc70*/  LEA R7, R0, R9, 0x3 ;  /* 0x0000000900077211 */ /* 0x000fe400078e18ff */
[C---:B------:R-:W-:Y:S02]  /*bc80*/  ISETP.NE.AND P1, PT, R3.reuse, 0x2, PT ;  /* 0x000000020300780c */ /* 0x040fe40003f25270 */
[----:B------:R-:W0:Y:S02]  /*bc90*/  SYNCS.PHASECHK.TRANS64.TRYWAIT P0, [R7+URZ], R4 ;  /* 0x00000004070075a7 */ /* 0x000e24000800017f */
[----:B------:R-:W-:Y:S02]  /*bca0*/  SEL R5, RZ, 0x1, P1 ;  /* 0x00000001ff057807 */ /* 0x000fe40000800000 */
[----:B------:R-:W-:Y:S02]  /*bcb0*/  SEL R6, R3, RZ, P1 ;  /* 0x000000ff03067207 */ /* 0x000fe40000800000 */
[----:B------:R-:W-:-:S03]  /*bcc0*/  LOP3.LUT R5, R10, R5, RZ, 0x3c, !PT ;  /* 0x000000050a057212 */ /* 0x000fc600078e3cff */
[----:B------:R-:W-:Y:S01]  /*bcd0*/  IMAD R8, R6, 0x8, R9 ;  /* 0x0000000806087824 */ /* 0x000fe200078e0209 */
[----:B------:R-:W-:Y:S01]  /*bce0*/  SHF.L.U32 R5, R5, 0x1f, RZ ;  /* 0x0000001f05057819 */ /* 0x000fe200000006ff */
[----:B0-----:R-:W-:Y:S06]  /*bcf0*/  @!P0 BRA `(.L_x_116) ;  /* 0x0000001000d08947 */ /* 0x001fec0003800000 */
.L_x_160:
[----:B------:R-:W1:Y:S02]  /*bd00*/  SYNCS.PHASECHK.TRANS64.TRYWAIT P0, [R8+URZ], R5 ;  /* 0x00000005080075a7 */ /* 0x000e64000800017f */
[----:B-1----:R-:W-:Y:S05]  /*bd10*/  @!P0 BRA `(.L_x_117) ;  /* 0x0000001000dc8947 */ /* 0x002fea0003800000 */
.L_x_161:
[----:B------:R-:W-:Y:S05]  /*bd20*/  @!P2 BRA `(.L_x_118) ;  /* 0x000000000004a947 */ /* 0x000fea0003800000 */
[----:B------:R-:W-:Y:S01]  /*bd30*/  BPT.TRAP 0x1 ;  /* 0x000000040000795c */ /* 0x000fe20000300000 */
.L_x_118:
[----:B------:R-:W-:-:S04]  /*bd40*/  VIADD R3, R2, 0x34860 ;  /* 0x0003486002037836 */ /* 0x000fc80000000000 */
[----:B0-----:R-:W-:-:S04]  /*bd50*/  IMAD R7, R0, 0x8, R3 ;  /* 0x0000000800077824 */ /* 0x001fc800078e0203 */
[----:B------:R-:W0:Y:S02]  /*bd60*/  SYNCS.PHASECHK.TRANS64.TRYWAIT P0, [R7+URZ], R4 ;  /* 0x00000004070075a7 */ /* 0x000e24000800017f */
[----:B0-----:R-:W-:Y:S05]  /*bd70*/  @!P0 BRA `(.L_x_119) ;  /* 0x0000001000d88947 */ /* 0x001fea0003800000 */
.L_x_162:
[----:B------:R-:W-:-:S07]  /*bd80*/  IMAD R6, R6, 0x8, R3 ;  /* 0x0000000806067824 */ /* 0x000fce00078e0203 */
.L_x_120:
[----:B--2---:R2:W3:Y:S02]  /*bd90*/  SYNCS.PHASECHK.TRANS64.TRYWAIT P0, [R6+URZ], R5 ;  /* 0x00000005060075a7 */ /* 0x0044e4000800017f */
[----:B---3--:R-:W-:Y:S05]  /*bda0*/  @!P0 NANOSLEEP.SYNCS 0x989680 ;  /* 0x009896800000895d */ /* 0x008fea0003900000 */
[----:B------:R-:W3:Y:S02]  /*bdb0*/  @!P0 SYNCS.PHASECHK.TRANS64 P0, [R6+URZ], R5 ;  /* 0x00000005060085a7 */ /* 0x000ee4000800007f */
[----:B---3--:R-:W-:Y:S05]  /*bdc0*/  @!P0 BRA `(.L_x_120) ;  /* 0xfffffffc00f08947 */ /* 0x008fea000383ffff */
.L_x_10:
[----:B------:R-:W-:Y:S05]  /*bdd0*/  BSYNC B6 ;  /* 0x0000000000067941 */ /* 0x000fea0003800000 */
.L_x_7:
[----:B------:R-:W-:Y:S05]  /*bde0*/  EXIT ;  /* 0x000000000000794d */ /* 0x000fea0003800000 */
.L_x_14:
[----:B0-----:R-:W-:-:S04]  /*bdf0*/  MOV R0, UR36 ;  /* 0x0000002400007c02 */ /* 0x001fc80008000f00 */
[----:B------:R0:W1:Y:S03]  /*be00*/  SYNCS.PHASECHK.TRANS64.TRYWAIT P1, [R0+URZ+0x34800], R3 ;  /* 0x03480003000075a7 */ /* 0x000066000802017f */
[----:B-1----:R-:W-:Y:S05]  /*be10*/  @!P1 NANOSLEEP.SYNCS 0x989680 ;  /* 0x009896800000995d */ /* 0x002fea0003900000 */
[----:B------:R-:W1:Y:S02]  /*be20*/  @!P1 SYNCS.PHASECHK.TRANS64 P1, [R0+URZ+0x34800], R3 ;  /* 0x03480003000095a7 */ /* 0x000e64000802007f */
[----:B-1----:R-:W-:Y:S05]  /*be30*/  @!P1 BRA `(.L_x_14) ;  /* 0xfffffffc00ec9947 */ /* 0x002fea000383ffff */
[----:B------:R-:W-:Y:S05]  /*be40*/  BRA `(.L_x_121) ;  /* 0xffffff5400087947 */ /* 0x000fea000383ffff */
.L_x_18:
[----:B0-----:R-:W-:-:S04]  /*be50*/  IMAD.U32 R0, RZ, RZ, UR36 ;  /* 0x00000024ff007e24 */ /* 0x001fc8000f8e00ff */
[----:B------:R0:W2:Y:S03]  /*be60*/  SYNCS.PHASECHK.TRANS64.TRYWAIT P2, [R0+URZ+0x34830], R3 ;  /* 0x03483003000075a7 */ /* 0x0000a6000804017f */
[----:B--2---:R-:W-:Y:S05]  /*be70*/  @!P2 NANOSLEEP.SYNCS 0x989680 ;  /* 0x009896800000a95d */ /* 0x004fea0003900000 */
[----:B------:R-:W2:Y:S02]  /*be80*/  @!P2 SYNCS.PHASECHK.TRANS64 P2, [R0+URZ+0x34830], R3 ;  /* 0x034830030000a5a7 */ /* 0x000ea4000804007f */
[----:B--2---:R-:W-:Y:S05]  /*be90*/  @!P2 BRA `(.L_x_18) ;  /* 0xfffffffc00eca947 */ /* 0x004fea000383ffff */
[----:B------:R-:W-:Y:S05]  /*bea0*/  BRA `(.L_x_17) ;  /* 0xffffff5400207947 */ /* 0x000fea000383ffff */
.L_x_23:
[----:B-1----:R-:W-:-:S04]  /*beb0*/  IMAD.U32 R6, RZ, RZ, UR39 ;  /* 0x00000027ff067e24 */ /* 0x002fc8000f8e00ff */
[----:B------:R1:W2:Y:S03]  /*bec0*/  SYNCS.PHASECHK.TRANS64.TRYWAIT P2, [R6+URZ+0x34830], R3 ;  /* 0x03483003060075a7 */ /* 0x0002a6000804017f */
[----:B--2---:R-:W-:Y:S05]  /*bed0*/  @!P2 NANOSLEEP.SYNCS 0x989680 ;  /* 0x009896800000a95d */ /* 0x004fea0003900000 */
[----:B------:R-:W2:Y:S02]  /*bee0*/  @!P2 SYNCS.PHASECHK.TRANS64 P2, [R6+URZ+0x34830], R3 ;  /* 0x034830030600a5a7 */ /* 0x000ea4000804007f */
[----:B--2---:R-:W-:Y:S05]  /*bef0*/  @!P2 BRA `(.L_x_23) ;  /* 0xfffffffc00eca947 */ /* 0x004fea000383ffff */
[----:B------:R-:W-:Y:S05]  /*bf00*/  BRA `(.L_x_22) ;  /* 0xffffff7c00087947 */ /* 0x000fea000383ffff */
.L_x_27:
[----:B-1----:R-:W-:-:S04]  /*bf10*/  IMAD.U32 R6, RZ, RZ, UR7 ;  /* 0x00000007ff067e24 */ /* 0x002fc8000f8e00ff */
[----:B------:R1:W2:Y:S03]  /*bf20*/  SYNCS.PHASECHK.TRANS64.TRYWAIT P2, [R6+URZ+0x34850], R3 ;  /* 0x03485003060075a7 */ /* 0x0002a6000804017f */
[----:B--2---:R-:W-:Y:S05]  /*bf30*/  @!P2 NANOSLEEP.SYNCS 0x989680 ;  /* 0x009896800000a95d */ /* 0x004fea0003900000 */
[----:B------:R-:W2:Y:S02]  /*bf40*/  @!P2 SYNCS.PHASECHK.TRANS64 P2, [R6+URZ+0x34850], R3 ;  /* 0x034850030600a5a7 */ /* 0x000ea4000804007f */
[----:B--2---:R-:W-:Y:S05]  /*bf50*/  @!P2 BRA `(.L_x_27) ;  /* 0xfffffffc00eca947 */ /* 0x004fea000383ffff */
[----:B------:R-:W-:Y:S05]  /*bf60*/  BRA `(.L_x_26) ;  /* 0xffffff8400147947 */ /* 0x000fea000383ffff */
.L_x_32:
[----:B-1----:R1:W2:Y:S02]  /*bf70*/  SYNCS.PHASECHK.TRANS64.TRYWAIT P0, [R12+URZ+0x34850], R9 ;  /* 0x034850090c0075a7 */ /* 0x0022a4000800017f */
[----:B--2---:R-:W-:Y:S05]  /*bf80*/  @!P0 NANOSLEEP.SYNCS 0x989680 ;  /* 0x009896800000895d */ /* 0x004fea0003900000 */
[----:B------:R-:W2:Y:S02]  /*bf90*/  @!P0 SYNCS.PHASECHK.TRANS64 P0, [R12+URZ+0x34850], R9 ;  /* 0x034850090c0085a7 */ /* 0x000ea4000800007f */
[----:B--2---:R-:W-:Y:S05]  /*bfa0*/  @!P0 BRA `(.L_x_32) ;  /* 0xfffffffc00f08947 */ /* 0x004fea000383ffff */
[----:B------:R-:W-:Y:S05]  /*bfb0*/  BRA `(.L_x_31) ;  /* 0xffffff9c00e47947 */ /* 0x000fea000383ffff */
.L_x_43:
[----:B------:R-:W-:Y:S01]  /*bfc0*/  IMAD.MOV.U32 R13, RZ, RZ, R0 ;  /* 0x000000ffff0d7224 */ /* 0x000fe200078e0000 */
[----:B------:R-:W-:Y:S01]  /*bfd0*/  MOV R11, 0x1f ;  /* 0x0000001f000b7802 */ /* 0x000fe20000000f00 */
[----:B------:R-:W-:Y:S02]  /*bfe0*/  IMAD.MOV.U32 R12, RZ, RZ, RZ ;  /* 0x000000ffff0c7224 */ /* 0x000fe400078e00ff */
[----:B------:R-:W-:-:S07]  /*bff0*/  IMAD.MOV.U32 R15, RZ, RZ, -0x1 ;  /* 0xffffffffff0f7424 */ /* 0x000fce00078e00ff */
[----:B0-----:R-:W-:Y:S05]  /*c000*/  WARPSYNC.COLLECTIVE R15, `(.L_x_122) ;  /* 0x000000000f087348 */ /* 0x001fea0003c00000 */
[----:B------:R1:W2:Y:S02]  /*c010*/  SHFL.IDX P6, R14, R13, R12, R11 ;  /* 0x0000000c0d0e7389 */ /* 0x0002a400000c000b */
[----:B012---:R-:W-:Y:S01]  /*c020*/  ENDCOLLECTIVE ;  /* 0x000000000000791b */ /* 0x007fe20003800000 */
.L_x_122:
[----:B------:R-:W-:Y:S05]  /*c030*/  BRA `(.L_x_123) ;  /* 0xffffffc800a87947 */ /* 0x000fea000383ffff */
.L_x_45:
[----:B------:R-:W-:Y:S01]  /*c040*/  BSSY B0, `(.L_x_124) ;  /* 0x0000006000007945 */ /* 0x000fe20003800000 */
[----:B------:R-:W-:-:S07]  /*c050*/  IMAD.MOV.U32 R15, RZ, RZ, -0x1 ;  /* 0xffffffffff0f7424 */ /* 0x000fce00078e00ff */
[----:B01----:R-:W-:Y:S05]  /*c060*/  WARPSYNC.COLLECTIVE R15, `(.L_x_125) ;  /* 0x000000000f0c7348 */ /* 0x003fea0003c00000 */
[----:B------:R-:W-:Y:S02]  /*c070*/  ELECT P6, UR62, PT ;  /* 0x00000000003e782f */ /* 0x000fe400038c0000 */
[----:B------:R-:W-:Y:S01]  /*c080*/  MOV R14, UR62 ;  /* 0x0000003e000e7c02 */ /* 0x000fe20008000f00 */
[----:B01----:R-:W-:Y:S10]  /*c090*/  ENDCOLLECTIVE ;  /* 0x000000000000791b */ /* 0x003ff40003800000 */
.L_x_125:
[----:B------:R-:W-:Y:S05]  /*c0a0*/  BSYNC B0 ;  /* 0x0000000000007941 */ /* 0x000fea0003800000 */
.L_x_124:
[----:B------:R-:W-:Y:S05]  /*c0b0*/  BRA `(.L_x_126) ;  /* 0xffffffc800a87947 */ /* 0x000fea000383ffff */
.L_x_47:
[----:B0-----:R-:W-:-:S04]  /*c0c0*/  IMAD.U32 R3, RZ, RZ, UR38 ;  /* 0x00000026ff037e24 */ /* 0x001fc8000f8e00ff */
[----:B------:R0:W1:Y:S03]  /*c0d0*/  SYNCS.PHASECHK.TRANS64.TRYWAIT P0, [R3+URZ+0x34840], R0 ;  /* 0x03484000030075a7 */ /* 0x000066000800017f */
[----:B-1----:R-:W-:Y:S05]  /*c0e0*/  @!P0 NANOSLEEP.SYNCS 0x989680 ;  /* 0x009896800000895d */ /* 0x002fea0003900000 */
[----:B------:R-:W1:Y:S02]  /*c0f0*/  @!P0 SYNCS.PHASECHK.TRANS64 P0, [R3+URZ+0x34840], R0 ;  /* 0x03484000030085a7 */ /* 0x000e64000800007f */
[----:B-1----:R-:W-:Y:S05]  /*c100*/  @!P0 BRA `(.L_x_47) ;  /* 0xfffffffc00ec8947 */ /* 0x002fea000383ffff */
[----:B------:R-:W-:Y:S05]  /*c110*/  BRA `(.L_x_127) ;  /* 0xffffffc800fc7947 */ /* 0x000fea000383ffff */
.L_x_50:
[----:B------:R-:W-:Y:S01]  /*c120*/  IMAD R8, R11, 0x80, R8 ;  /* 0x000000800b087824 */ /* 0x000fe200078e0208 */
[----:B------:R-:W-:Y:S01]  /*c130*/  MOV R12, RZ ;  /* 0x000000ff000c7202 */ /* 0x000fe20000000f00 */
[----:B------:R-:W-:Y:S02]  /*c140*/  IMAD.MOV.U32 R13, RZ, RZ, R7 ;  /* 0x000000ffff0d7224 */ /* 0x000fe400078e0007 */
[----:B------:R-:W-:Y:S02]  /*c150*/  IMAD.MOV.U32 R11, RZ, RZ, 0x181f ;  /* 0x0000181fff0b7424 */ /* 0x000fe400078e00ff */
[----:B------:R-:W-:Y:S02]  /*c160*/  IMAD.MOV.U32 R15, RZ, RZ, -0x1 ;  /* 0xffffffffff0f7424 */ /* 0x000fe400078e00ff */
[----:B------:R-:W-:-:S07]  /*c170*/  VIADD R5, R8, 0x10 ;  /* 0x0000001008057836 */ /* 0x000fce0000000000 */
[----:B------:R-:W-:Y:S05]  /*c180*/  WARPSYNC.COLLECTIVE R15, `(.L_x_128) ;  /* 0x000000000f087348 */ /* 0x000fea0003c00000 */
[----:B------:R0:W1:Y:S02]  /*c190*/  SHFL.IDX P6, R14, R13, R12, R11 ;  /* 0x0000000c0d0e7389 */ /* 0x00006400000c000b */
[----:B01----:R-:W-:Y:S01]  /*c1a0*/  ENDCOLLECTIVE ;  /* 0x000000000000791b */ /* 0x003fe20003800000 */
.L_x_128:
[----:B------:R-:W-:Y:S02]  /*c1b0*/  IMAD.MOV.U32 R13, RZ, RZ, R0 ;  /* 0x000000ffff0d7224 */ /* 0x000fe400078e0000 */
[----:B------:R-:W-:-:S07]  /*c1c0*/  IMAD.MOV.U32 R2, RZ, RZ, R14 ;  /* 0x000000ffff027224 */ /* 0x000fce00078e000e */
[----:B------:R-:W-:Y:S05]  /*c1d0*/  WARPSYNC.COLLECTIVE R15, `(.L_x_129) ;  /* 0x000000000f087348 */ /* 0x000fea0003c00000 */
[----:B------:R0:W1:Y:S02]  /*c1e0*/  SHFL.IDX P6, R14, R13, R12, R11 ;  /* 0x0000000c0d0e7389 */ /* 0x00006400000c000b */
[----:B01----:R-:W-:Y:S01]  /*c1f0*/  ENDCOLLECTIVE ;  /* 0x000000000000791b */ /* 0x003fe20003800000 */
.L_x_129:
[----:B------:R-:W-:Y:S01]  /*c200*/  ULDC UR4, c[0x0][0x288] ;  /* 0x0000a20000047ab9 */ /* 0x000fe20000000800 */
[----:B------:R-:W-:Y:S02]  /*c210*/  IMAD.MOV.U32 R3, RZ, RZ, R2 ;  /* 0x000000ffff037224 */ /* 0x000fe400078e0002 */
[----:B------:R-:W-:-:S05]  /*c220*/  IMAD R6, R6, UR4, RZ ;  /* 0x0000000406067c24 */ /* 0x000fca000f8e02ff */
[----:B------:R-:W-:Y:S01]  /*c230*/  ISETP.GE.AND P3, PT, R8, R6, PT ;  /* 0x000000060800720c */ /* 0x000fe20003f66270 */
[----:B------:R-:W-:Y:S02]  /*c240*/  IMAD.MOV.U32 R13, RZ, RZ, R7 ;  /* 0x000000ffff0d7224 */ /* 0x000fe400078e0007 */
[----:B------:R-:W-:-:S10]  /*c250*/  IMAD.MOV.U32 R12, RZ, RZ, 0x1 ;  /* 0x00000001ff0c7424 */ /* 0x000fd400078e00ff */
[----:B------:R-:W-:Y:S02]  /*c260*/  @!P3 LEA R21, R9, UR38, 0x1 ;  /* 0x000000260915bc11 */ /* 0x000fe4000f8e08ff */
[----:B------:R-:W-:-:S07]  /*c270*/  MOV R2, R14 ;  /* 0x0000000e00027202 */ /* 0x000fce0000000f00 */
[----:B------:R-:W-:Y:S05]  /*c280*/  WARPSYNC.COLLECTIVE R15, `(.L_x_130) ;  /* 0x000000000f087348 */ /* 0x000fea0003c00000 */
[----:B------:R0:W1:Y:S02]  /*c290*/  SHFL.IDX P6, R14, R13, R12, R11 ;  /* 0x0000000c0d0e7389 */ /* 0x00006400000c000b */
[----:B01----:R-:W-:Y:S01]  /*c2a0*/  ENDCOLLECTIVE ;  /* 0x000000000000791b */ /* 0x003fe20003800000 */
.L_x_130:
[----:B------:R-:W-:-:S05]  /*c2b0*/  @!P3 IMAD.WIDE.U32 R2, R10, 0x2, R2 ;  /* 0x000000020a02b825 */ /* 0x000fca00078e0002 */
[----:B------:R-:W-:Y:S01]  /*c2c0*/  @!PT LDS RZ, [RZ] ;  /* 0x00000000fffff984 */ /* 0x000fe20000000800 */
[----:B------:R-:W-:Y:S01]  /*c2d0*/  @!PT LDS RZ, [RZ] ;  /* 0x00000000fffff984 */ /* 0x000fe20000000800 */
[----:B------:R-:W-:Y:S01]  /*c2e0*/  @!PT LDS RZ, [RZ] ;  /* 0x00000000fffff984 */ /* 0x000fe20000000800 */
[----:B------:R0:W-:Y:S04]  /*c2f0*/  @!P3 LDGSTS.E.BYPASS.LTC128B.128 [R21+0x10400], desc[UR42][R2.64], !P2 ;  /* 0x104000000215bfae */ /* 0x0001e8000d101d6a */
[----:B------:R0:W-:Y:S01]  /*c300*/  @!P3 LDGSTS.E.BYPASS.LTC128B.128 [R21+0x14400], desc[UR42][R2.64+0x80], !P0 ;  /* 0x144000800215bfae */ /* 0x0001e2000c101d6a */
[----:B------:R-:W-:-:S03]  /*c310*/  IMAD.MOV.U32 R13, RZ, RZ, R0 ;  /* 0x000000ffff0d7224 */ /* 0x000fc600078e0000 */
[----:B------:R0:W-:Y:S01]  /*c320*/  @!P3 LDGSTS.E.BYPASS.LTC128B.128 [R21+0x18400], desc[UR42][R2.64+0x100], !P1 ;  /* 0x184001000215bfae */ /* 0x0001e2000c901d6a */
[----:B------:R-:W-:Y:S01]  /*c330*/  ISETP.GE.AND P3, PT, R5, R6, PT ;  /* 0x000000060500720c */ /* 0x000fe20003f66270 */
[----:B------:R-:W-:-:S12]  /*c340*/  IMAD.MOV.U32 R4, RZ, RZ, R14 ;  /* 0x000000ffff047224 */ /* 0x000fd800078e000e */
[----:B0-----:R-:W-:Y:S05]  /*c350*/  WARPSYNC.COLLECTIVE R15, `(.L_x_131) ;  /* 0x000000000f087348 */ /* 0x001fea0003c00000 */
[----:B------:R1:W2:Y:S02]  /*c360*/  SHFL.IDX P6, R14, R13, R12, R11 ;  /* 0x0000000c0d0e7389 */ /* 0x0002a400000c000b */
[----:B012---:R-:W-:Y:S01]  /*c370*/  ENDCOLLECTIVE ;  /* 0x000000000000791b */ /* 0x007fe20003800000 */
.L_x_131:
[----:B------:R-:W-:Y:S01]  /*c380*/  VIADD R3, R8, 0x20 ;  /* 0x0000002008037836 */ /* 0x000fe20000000000 */
[----:B------:R-:W-:Y:S02]  /*c390*/  MOV R5, R4 ;  /* 0x0000000400057202 */ /* 0x000fe40000000f00 */
[----:B------:R-:W-:Y:S01]  /*c3a0*/  @!P3 LEA R20, R9, UR38, 0x1 ;  /* 0x000000260914bc11 */ /* 0x000fe2000f8e08ff */
[----:B------:R-:W-:Y:S02]  /*c3b0*/  IMAD.MOV.U32 R13, RZ, RZ, R7 ;  /* 0x000000ffff0d7224 */ /* 0x000fe400078e0007 */
[----:B------:R-:W-:Y:S02]  /*c3c0*/  IMAD.MOV.U32 R12, RZ, RZ, 0x2 ;  /* 0x00000002ff0c7424 */ /* 0x000fe400078e00ff */
[----:B------:R-:W-:-:S07]  /*c3d0*/  IMAD.MOV.U32 R4, RZ, RZ, R14 ;  /* 0x000000ffff047224 */ /* 0x000fce00078e000e */
[----:B------:R-:W-:Y:S05]  /*c3e0*/  WARPSYNC.COLLECTIVE R15, `(.L_x_132) ;  /* 0x000000000f087348 */ /* 0x000fea0003c00000 */
[----:B------:R0:W1:Y:S02]  /*c3f0*/  SHFL.IDX P6, R14, R13, R12, R11 ;  /* 0x0000000c0d0e7389 */ /* 0x00006400000c000b */
[----:B01----:R-:W-:Y:S01]  /*c400*/  ENDCOLLECTIVE ;  /* 0x000000000000791b */ /* 0x003fe20003800000 */
.L_x_132:
[----:B------:R-:W-:-:S05]  /*c410*/  @!P3 IMAD.WIDE.U32 R4, R10, 0x2, R4 ;  /* 0x000000020a04b825 */ /* 0x000fca00078e0004 */
[----:B------:R-:W-:Y:S01]  /*c420*/  @!PT LDS RZ, [RZ] ;  /* 0x00000000fffff984 */ /* 0x000fe20000000800 */
[----:B------:R-:W-:Y:S01]  /*c430*/  @!PT LDS RZ, [RZ] ;  /* 0x00000000fffff984 */ /* 0x000fe20000000800 */
[----:B------:R-:W-:Y:S01]  /*c440*/  @!PT LDS RZ, [RZ] ;  /* 0x00000000fffff984 */ /* 0x000fe20000000800 */
[----:B------:R0:W-:Y:S04]  /*c450*/  @!P3 LDGSTS.E.BYPASS.LTC128B.128 [R20+0x10c00], desc[UR42][R4.64], !P2 ;  /* 0x10c000000414bfae */ /* 0x0001e8000d101d6a */
[----:B------:R0:W-:Y:S01]  /*c460*/  @!P3 LDGSTS.E.BYPASS.LTC128B.128 [R20+0x14c00], desc[UR42][R4.64+0x80], !P0 ;  /* 0x14c000800414bfae */ /* 0x0001e2000c101d6a */
[----:B------:R-:W-:-:S03]  /*c470*/  MOV R13, R0 ;  /* 0x00000000000d7202 */ /* 0x000fc60000000f00 */
[----:B------:R0:W-:Y:S01]  /*c480*/  @!P3 LDGSTS.E.BYPASS.LTC128B.128 [R20+0x18c00], desc[UR42][R4.64+0x100], !P1 ;  /* 0x18c001000414bfae */ /* 0x0001e2000c901d6a */
[----:B------:R-:W-:Y:S01]  /*c490*/  ISETP.GE.AND P3, PT, R3, R6, PT ;  /* 0x000000060300720c */ /* 0x000fe20003f66270 */
[----:B------:R-:W-:-:S12]  /*c4a0*/  IMAD.MOV.U32 R2, RZ, RZ, R14 ;  /* 0x000000ffff027224 */ /* 0x000fd800078e000e */
[----:B0-----:R-:W-:Y:S05]  /*c4b0*/  WARPSYNC.COLLECTIVE R15, `(.L_x_133) ;  /* 0x000000000f087348 */ /* 0x001fea0003c00000 */
[----:B------:R1:W2:Y:S02]  /*c4c0*/  SHFL.IDX P6, R14, R13, R12, R11 ;  /* 0x0000000c0d0e7389 */ /* 0x0002a400000c000b */
[----:B012---:R-:W-:Y:S01]  /*c4d0*/  ENDCOLLECTIVE ;  /* 0x000000000000791b */ /* 0x007fe20003800000 */
.L_x_133:
[----:B------:R-:W-:Y:S02]  /*c4e0*/  VIADD R5, R8, 0x30 ;  /* 0x0000003008057836 */ /* 0x000fe40000000000 */
[----:B------:R-:W-:Y:S01]  /*c4f0*/  IMAD.MOV.U32 R3, RZ, RZ, R2 ;  /* 0x000000ffff037224 */ /* 0x000fe200078e0002 */
[----:B------:R-:W-:Y:S01]  /*c500*/  @!P3 LEA R21, R9, UR38, 0x1 ;  /* 0x000000260915bc11 */ /* 0x000fe2000f8e08ff */
[----:B------:R-:W-:Y:S02]  /*c510*/  IMAD.MOV.U32 R13, RZ, RZ, R7 ;  /* 0x000000ffff0d7224 */ /* 0x000fe400078e0007 */
[----:B------:R-:W-:Y:S02]  /*c520*/  IMAD.MOV.U32 R12, RZ, RZ, 0x3 ;  /* 0x00000003ff0c7424 */ /* 0x000fe400078e00ff */
[----:B------:R-:W-:-:S07]  /*c530*/  IMAD.MOV.U32 R2, RZ, RZ, R14 ;  /* 0x000000ffff027224 */ /* 0x000fce00078e000e */
[----:B------:R-:W-:Y:S05]  /*c540*/  WARPSYNC.COLLECTIVE R15, `(.L_x_134) ;  /* 0x000000000f087348 */ /* 0x000fea0003c00000 */
[----:B------:R0:W1:Y:S02]  /*c550*/  SHFL.IDX P6, R14, R13, R12, R11 ;  /* 0x0000000c0d0e7389 */ /* 0x00006400000c000b */
[----:B01----:R-:W-:Y:S01]  /*c560*/  ENDCOLLECTIVE ;  /* 0x000000000000791b */ /* 0x003fe20003800000 */
.L_x_134:
        /* <DEDUP_REMOVED lines=8> */
[----:B------:R-:W-:Y:S02]  /*c5f0*/  ISETP.GE.AND P3, PT, R5, R6, PT ;  /* 0x000000060500720c */ /* 0x000fe40003f66270 */
[----:B------:R-:W-:-:S11]  /*c600*/  MOV R4, R14 ;  /* 0x0000000e00047202 */ /* 0x000fd60000000f00 */
[----:B0-----:R-:W-:Y:S05]  /*c610*/  WARPSYNC.COLLECTIVE R15, `(.L_x_135) ;  /* 0x000000000f087348 */ /* 0x001fea0003c00000 */
[----:B------:R1:W2:Y:S02]  /*c620*/  SHFL.IDX P6, R14, R13, R12, R11 ;  /* 0x0000000c0d0e7389 */ /* 0x0002a400000c000b */
[----:B012---:R-:W-:Y:S01]  /*c630*/  ENDCOLLECTIVE ;  /* 0x000000000000791b */ /* 0x007fe20003800000 */
.L_x_135:
[----:B------:R-:W-:Y:S02]  /*c640*/  VIADD R3, R8, 0x40 ;  /* 0x0000004008037836 */ /* 0x000fe40000000000 */
[----:B------:R-:W-:Y:S01]  /*c650*/  IMAD.MOV.U32 R5, RZ, RZ, R4 ;  /* 0x000000ffff057224 */ /* 0x000fe200078e0004 */
[----:B------:R-:W-:Y:S01]  /*c660*/  @!P3 LEA R20, R9, UR38, 0x1 ;  /* 0x000000260914bc11 */ /* 0x000fe2000f8e08ff */
[----:B------:R-:W-:Y:S01]  /*c670*/  IMAD.MOV.U32 R13, RZ, RZ, R7 ;  /* 0x000000ffff0d7224 */ /* 0x000fe200078e0007 */
[----:B------:R-:W-:Y:S01]  /*c680*/  MOV R12, 0x4 ;  /* 0x00000004000c7802 */ /* 0x000fe20000000f00 */
[----:B------:R-:W-:-:S07]  /*c690*/  IMAD.MOV.U32 R4, RZ, RZ, R14 ;  /* 0x000000ffff047224 */ /* 0x000fce00078e000e */
[----:B------:R-:W-:Y:S05]  /*c6a0*/  WARPSYNC.COLLECTIVE R15, `(.L_x_136) ;  /* 0x000000000f087348 */ /* 0x000fea0003c00000 */
[----:B------:R0:W1:Y:S02]  /*c6b0*/  SHFL.IDX P6, R14, R13, R12, R11 ;  /* 0x0000000c0d0e7389 */ /* 0x00006400000c000b */
[----:B01----:R-:W-:Y:S01]  /*c6c0*/  ENDCOLLECTIVE ;  /* 0x000000000000791b */ /* 0x003fe20003800000 */
.L_x_136:
        /* <DEDUP_REMOVED lines=13> */
.L_x_137:
[----:B------:R-:W-:Y:S02]  /*c7a0*/  VIADD R5, R8, 0x50 ;  /* 0x0000005008057836 */ /* 0x000fe40000000000 */
[----:B------:R-:W-:Y:S01]  /*c7b0*/  IMAD.MOV.U32 R3, RZ, RZ, R2 ;  /* 0x000000ffff037224 */ /* 0x000fe200078e0002 */
[----:B------:R-:W-:Y:S02]  /*c7c0*/  @!P3 LEA R21, R9, UR38, 0x1 ;  /* 0x000000260915bc11 */ /* 0x000fe4000f8e08ff */
[----:B------:R-:W-:Y:S01]  /*c7d0*/  MOV R13, R7 ;  /* 0x00000007000d7202 */ /* 0x000fe20000000f00 */
[----:B------:R-:W-:Y:S02]  /*c7e0*/  IMAD.MOV.U32 R12, RZ, RZ, 0x5 ;  /* 0x00000005ff0c7424 */ /* 0x000fe400078e00ff */
[----:B------:R-:W-:-:S07]  /*c7f0*/  IMAD.MOV.U32 R2, RZ, RZ, R14 ;  /* 0x000000ffff027224 */ /* 0x000fce00078e000e */
[----:B------:R-:W-:Y:S05]  /*c800*/  WARPSYNC.COLLECTIVE R15, `(.L_x_138) ;  /* 0x000000000f087348 */ /* 0x000fea0003c00000 */
[----:B------:R0:W1:Y:S02]  /*c810*/  SHFL.IDX P6, R14, R13, R12, R11 ;  /* 0x0000000c0d0e7389 */ /* 0x00006400000c000b */
[----:B01----:R-:W-:Y:S01]  /*c820*/  ENDCOLLECTIVE ;  /* 0x000000000000791b */ /* 0x003fe20003800000 */
.L_x_138:
        /* <DEDUP_REMOVED lines=13> */
.L_x_139:
[----:B------:R-:W-:Y:S01]  /*c900*/  IADD3 R3, R8, 0x60, RZ ;  /* 0x0000006008037810 */ /* 0x000fe20007ffe0ff */
        /* <DEDUP_REMOVED lines=8> */
.L_x_140:
        /* <DEDUP_REMOVED lines=13> */
.L_x_141:
[----:B------:R-:W-:Y:S01]  /*ca60*/  IMAD.MOV.U32 R3, RZ, RZ, R2 ;  /* 0x000000ffff037224 */ /* 0x000fe200078e0002 */
[----:B------:R-:W-:Y:S01]  /*ca70*/  @!P3 LEA R21, R9, UR38, 0x1 ;  /* 0x000000260915bc11 */ /* 0x000fe2000f8e08ff */
[----:B------:R-:W-:Y:S02]  /*ca80*/  IMAD.MOV.U32 R13, RZ, RZ, R7 ;  /* 0x000000ffff0d7224 */ /* 0x000fe400078e0007 */
[----:B------:R-:W-:Y:S01]  /*ca90*/  IMAD.MOV.U32 R12, RZ, RZ, 0x7 ;  /* 0x00000007ff0c7424 */ /* 0x000fe200078e00ff */
[----:B------:R-:W-:-:S07]  /*caa0*/  MOV R2, R14 ;  /* 0x0000000e00027202 */ /* 0x000fce0000000f00 */
[----:B------:R-:W-:Y:S05]  /*cab0*/  WARPSYNC.COLLECTIVE R15, `(.L_x_142) ;  /* 0x000000000f087348 */ /* 0x000fea0003c00000 */
[----:B------:R0:W1:Y:S02]  /*cac0*/  SHFL.IDX P6, R14, R13, R12, R11 ;  /* 0x0000000c0d0e7389 */ /* 0x00006400000c000b */
[----:B01----:R-:W-:Y:S01]  /*cad0*/  ENDCOLLECTIVE ;  /* 0x000000000000791b */ /* 0x003fe20003800000 */
.L_x_142:
        /* <DEDUP_REMOVED lines=8> */
[----:B------:R-:W-:-:S07]  /*cb60*/  IMAD.MOV.U32 R4, RZ, RZ, R14 ;  /* 0x000000ffff047224 */ /* 0x000fce00078e000e */
[----:B0-----:R-:W-:Y:S05]  /*cb70*/  WARPSYNC.COLLECTIVE R15, `(.L_x_143) ;  /* 0x000000000f087348 */ /* 0x001fea0003c00000 */
[----:B------:R1:W2:Y:S02]  /*cb80*/  SHFL.IDX P6, R14, R13, R12, R11 ;  /* 0x0000000c0d0e7389 */ /* 0x0002a400000c000b */
[----:B012---:R-:W-:Y:S01]  /*cb90*/  ENDCOLLECTIVE ;  /* 0x000000000000791b */ /* 0x007fe20003800000 */
.L_x_143:
[----:B------:R-:W-:Y:S05]  /*cba0*/  BRA `(.L_x_144) ;  /* 0xffffffcc00787947 */ /* 0x000fea000383ffff */
.L_x_53:
[----:B-1----:R-:W-:-:S04]  /*cbb0*/  IMAD.U32 R3, RZ, RZ, UR38 ;  /* 0x00000026ff037e24 */ /* 0x002fc8000f8e00ff */
[----:B------:R1:W2:Y:S03]  /*cbc0*/  SYNCS.PHASECHK.TRANS64.TRYWAIT P0, [R3+URZ+0x34820], R0 ;  /* 0x03482000030075a7 */ /* 0x0002a6000800017f */
[----:B--2---:R-:W-:Y:S05]  /*cbd0*/  @!P0 NANOSLEEP.SYNCS 0x989680 ;  /* 0x009896800000895d */ /* 0x004fea0003900000 */
[----:B------:R-:W2:Y:S02]  /*cbe0*/  @!P0 SYNCS.PHASECHK.TRANS64 P0, [R3+URZ+0x34820], R0 ;  /* 0x03482000030085a7 */ /* 0x000ea4000800007f */
[----:B--2---:R-:W-:Y:S05]  /*cbf0*/  @!P0 BRA `(.L_x_53) ;  /* 0xfffffffc00ec8947 */ /* 0x004fea000383ffff */
[----:B------:R-:W-:Y:S05]  /*cc00*/  BRA `(.L_x_145) ;  /* 0xffffffcc00d07947 */ /* 0x000fea000383ffff */
.L_x_60:
[----:B-1----:R-:W-:-:S04]  /*cc10*/  MOV R3, UR38 ;  /* 0x0000002600037c02 */ /* 0x002fc80008000f00 */
[----:B------:R1:W2:Y:S03]  /*cc20*/  SYNCS.PHASECHK.TRANS64.TRYWAIT P0, [R3+URZ+0x34848], R2 ;  /* 0x03484802030075a7 */ /* 0x0002a6000800017f */
[----:B--2---:R-:W-:Y:S05]  /*cc30*/  @!P0 NANOSLEEP.SYNCS 0x989680 ;  /* 0x009896800000895d */ /* 0x004fea0003900000 */
[----:B------:R-:W2:Y:S02]  /*cc40*/  @!P0 SYNCS.PHASECHK.TRANS64 P0, [R3+URZ+0x34848], R2 ;  /* 0x03484802030085a7 */ /* 0x000ea4000800007f */
[----:B--2---:R-:W-:Y:S05]  /*cc50*/  @!P0 BRA `(.L_x_60) ;  /* 0xfffffffc00ec8947 */ /* 0x004fea000383ffff */
[----:B------:R-:W-:Y:S05]  /*cc60*/  BRA `(.L_x_146) ;  /* 0xffffffd000a47947 */ /* 0x000fea000383ffff */
.L_x_67:
[----:B0-----:R-:W-:-:S04]  /*cc70*/  IMAD.U32 R3, RZ, RZ, UR38 ;  /* 0x00000026ff037e24 */ /* 0x001fc8000f8e00ff */
[----:B------:R0:W1:Y:S03]  /*cc80*/  SYNCS.PHASECHK.TRANS64.TRYWAIT P0, [R3+URZ+0x34860], R2 ;  /* 0x03486002030075a7 */ /* 0x000066000800017f */
[----:B-1----:R-:W-:Y:S05]  /*cc90*/  @!P0 NANOSLEEP.SYNCS 0x989680 ;  /* 0x009896800000895d */ /* 0x002fea0003900000 */
[----:B------:R-:W1:Y:S02]  /*cca0*/  @!P0 SYNCS.PHASECHK.TRANS64 P0, [R3+URZ+0x34860], R2 ;  /* 0x03486002030085a7 */ /* 0x000e64000800007f */
[----:B-1----:R-:W-:Y:S05]  /*ccb0*/  @!P0 BRA `(.L_x_67) ;  /* 0xfffffffc00ec8947 */ /* 0x002fea000383ffff */
[----:B------:R-:W-:Y:S05]  /*ccc0*/  BRA `(.L_x_147) ;  /* 0xffffffd400787947 */ /* 0x000fea000383ffff */
.L_x_76:
[----:B-1----:R-:W-:-:S04]  /*ccd0*/  IMAD.U32 R3, RZ, RZ, UR38 ;  /* 0x00000026ff037e24 */ /* 0x002fc8000f8e00ff */
[----:B------:R1:W2:Y:S03]  /*cce0*/  SYNCS.PHASECHK.TRANS64.TRYWAIT P0, [R3+URZ+0x34840], R2 ;  /* 0x03484002030075a7 */ /* 0x0002a6000800017f */
[----:B--2---:R-:W-:Y:S05]  /*ccf0*/  @!P0 NANOSLEEP.SYNCS 0x989680 ;  /* 0x009896800000895d */ /* 0x004fea0003900000 */
[----:B------:R-:W2:Y:S02]  /*cd00*/  @!P0 SYNCS.PHASECHK.TRANS64 P0, [R3+URZ+0x34840], R2 ;  /* 0x03484002030085a7 */ /* 0x000ea4000800007f */
[----:B--2---:R-:W-:Y:S05]  /*cd10*/  @!P0 BRA `(.L_x_76) ;  /* 0xfffffffc00ec8947 */ /* 0x004fea000383ffff */
[----:B------:R-:W-:Y:S05]  /*cd20*/  BRA `(.L_x_148) ;  /* 0xffffffd800987947 */ /* 0x000fea000383ffff */
.L_x_83:
[----:B0-----:R-:W-:-:S04]  /*cd30*/  IMAD.U32 R3, RZ, RZ, UR38 ;  /* 0x00000026ff037e24 */ /* 0x001fc8000f8e00ff */
[----:B------:R0:W1:Y:S03]  /*cd40*/  SYNCS.PHASECHK.TRANS64.TRYWAIT P0, [R3+URZ+0x34868], R2 ;  /* 0x03486802030075a7 */ /* 0x000066000800017f */
[----:B-1----:R-:W-:Y:S05]  /*cd50*/  @!P0 NANOSLEEP.SYNCS 0x989680 ;  /* 0x009896800000895d */ /* 0x002fea0003900000 */
[----:B------:R-:W1:Y:S02]  /*cd60*/  @!P0 SYNCS.PHASECHK.TRANS64 P0, [R3+URZ+0x34868], R2 ;  /* 0x03486802030085a7 */ /* 0x000e64000800007f */
[----:B-1----:R-:W-:Y:S05]  /*cd70*/  @!P0 BRA `(.L_x_83) ;  /* 0xfffffffc00ec8947 */ /* 0x002fea000383ffff */
[----:B------:R-:W-:Y:S05]  /*cd80*/  BRA `(.L_x_149) ;  /* 0xffffffdc006c7947 */ /* 0x000fea000383ffff */
.L_x_92:
[----:B-1----:R-:W-:-:S04]  /*cd90*/  IMAD.U32 R3, RZ, RZ, UR38 ;  /* 0x00000026ff037e24 */ /* 0x002fc8000f8e00ff */
[----:B------:R1:W2:Y:S03]  /*cda0*/  SYNCS.PHASECHK.TRANS64.TRYWAIT P0, [R3+URZ+0x34848], R2 ;  /* 0x03484802030075a7 */ /* 0x0002a6000800017f */
[----:B--2---:R-:W-:Y:S05]  /*cdb0*/  @!P0 NANOSLEEP.SYNCS 0x989680 ;  /* 0x009896800000895d */ /* 0x004fea0003900000 */
[----:B------:R-:W2:Y:S02]  /*cdc0*/  @!P0 SYNCS.PHASECHK.TRANS64 P0, [R3+URZ+0x34848], R2 ;  /* 0x03484802030085a7 */ /* 0x000ea4000800007f */
[----:B--2---:R-:W-:Y:S05]  /*cdd0*/  @!P0 BRA `(.L_x_92) ;  /* 0xfffffffc00ec8947 */ /* 0x004fea000383ffff */
[----:B------:R-:W-:Y:S05]  /*cde0*/  BRA `(.L_x_150) ;  /* 0xffffffe000a47947 */ /* 0x000fea000383ffff */
.L_x_99:
[----:B0-----:R-:W-:-:S04]  /*cdf0*/  IMAD.U32 R3, RZ, RZ, UR38 ;  /* 0x00000026ff037e24 */ /* 0x001fc8000f8e00ff */
[----:B------:R0:W1:Y:S03]  /*ce00*/  SYNCS.PHASECHK.TRANS64.TRYWAIT P0, [R3+URZ+0x34860], R2 ;  /* 0x03486002030075a7 */ /* 0x000066000800017f */
[----:B-1----:R-:W-:Y:S05]  /*ce10*/  @!P0 NANOSLEEP.SYNCS 0x989680 ;  /* 0x009896800000895d */ /* 0x002fea0003900000 */
[----:B------:R-:W1:Y:S02]  /*ce20*/  @!P0 SYNCS.PHASECHK.TRANS64 P0, [R3+URZ+0x34860], R2 ;  /* 0x03486002030085a7 */ /* 0x000e64000800007f */
[----:B-1----:R-:W-:Y:S05]  /*ce30*/  @!P0 BRA `(.L_x_99) ;  /* 0xfffffffc00ec8947 */ /* 0x002fea000383ffff */
[----:B------:R-:W-:Y:S05]  /*ce40*/  BRA `(.L_x_151) ;  /* 0xffffffe400747947 */ /* 0x000fea000383ffff */
.L_x_107:
[----:B0-----:R0:W1:Y:S02]  /*ce50*/  SYNCS.PHASECHK.TRANS64.TRYWAIT P0, [R3+URZ+0x34860], R2 ;  /* 0x03486002030075a7 */ /* 0x001064000800017f */
[----:B-1----:R-:W-:Y:S05]  /*ce60*/  @!P0 NANOSLEEP.SYNCS 0x989680 ;  /* 0x009896800000895d */ /* 0x002fea0003900000 */
[----:B------:R-:W1:Y:S02]  /*ce70*/  @!P0 SYNCS.PHASECHK.TRANS64 P0, [R3+URZ+0x34860], R2 ;  /* 0x03486002030085a7 */ /* 0x000e64000800007f */
[----:B-1----:R-:W-:Y:S05]  /*ce80*/  @!P0 BRA `(.L_x_107) ;  /* 0xfffffffc00f08947 */ /* 0x002fea000383ffff */
[----:B------:R-:W-:Y:S05]  /*ce90*/  BRA `(.L_x_152) ;  /* 0xffffffe800407947 */ /* 0x000fea000383ffff */
.L_x_112:
[----:B0-----:R0:W1:Y:S02]  /*cea0*/  SYNCS.PHASECHK.TRANS64.TRYWAIT P0, [R2+URZ+0x34820], R3 ;  /* 0x03482003020075a7 */ /* 0x001064000800017f */
[----:B-1----:R-:W-:Y:S05]  /*ceb0*/  @!P0 NANOSLEEP.SYNCS 0x989680 ;  /* 0x009896800000895d */ /* 0x002fea0003900000 */
[----:B------:R-:W1:Y:S02]  /*cec0*/  @!P0 SYNCS.PHASECHK.TRANS64 P0, [R2+URZ+0x34820], R3 ;  /* 0x03482003020085a7 */ /* 0x000e64000800007f */
[----:B-1----:R-:W-:Y:S05]  /*ced0*/  @!P0 BRA `(.L_x_112) ;  /* 0xfffffffc00f08947 */ /* 0x002fea000383ffff */
[----:B------:R-:W-:Y:S05]  /*cee0*/  BRA `(.L_x_153) ;  /* 0xffffffec00107947 */ /* 0x000fea000383ffff */
.L_x_113:
[----:B------:R-:W1:Y:S01]  /*cef0*/  S2R R4, SR_TID.X ;  /* 0x0000000000047919 */ /* 0x000e620000002100 */
[----:B------:R-:W-:Y:S01]  /*cf00*/  BSSY B0, `(.L_x_154) ;  /* 0x000000a000007945 */ /* 0x000fe20003800000 */
[----:B------:R-:W-:Y:S02]  /*cf10*/  IMAD.MOV.U32 R12, RZ, RZ, RZ ;  /* 0x000000ffff0c7224 */ /* 0x000fe400078e00ff */
[----:B------:R-:W-:Y:S02]  /*cf20*/  IMAD.MOV.U32 R11, RZ, RZ, 0x1f ;  /* 0x0000001fff0b7424 */ /* 0x000fe400078e00ff */
[----:B------:R-:W-:Y:S01]  /*cf30*/  IMAD.MOV.U32 R15, RZ, RZ, -0x1 ;  /* 0xffffffffff0f7424 */ /* 0x000fe200078e00ff */
[----:B-1----:R-:W-:-:S04]  /*cf40*/  SHF.R.U32.HI R4, RZ, 0x5, R4 ;  /* 0x00000005ff047819 */ /* 0x002fc80000011604 */
[----:B------:R-:W-:-:S04]  /*cf50*/  LOP3.LUT R4, R4, 0x3, RZ, 0xc0, !PT ;  /* 0x0000000304047812 */ /* 0x000fc800078ec0ff */
[----:B------:R-:W-:-:S07]  /*cf60*/  MOV R13, R4 ;  /* 0x00000004000d7202 */ /* 0x000fce0000000f00 */
[----:B0-----:R-:W-:Y:S05]  /*cf70*/  WARPSYNC.COLLECTIVE R15, `(.L_x_155) ;  /* 0x000000000f087348 */ /* 0x001fea0003c00000 */
[----:B------:R1:W2:Y:S02]  /*cf80*/  SHFL.IDX P6, R14, R13, R12, R11 ;  /* 0x0000000c0d0e7389 */ /* 0x0002a400000c000b */
[----:B012---:R-:W-:Y:S01]  /*cf90*/  ENDCOLLECTIVE ;  /* 0x000000000000791b */ /* 0x007fe20003800000 */
.L_x_155:
[----:B------:R-:W-:Y:S05]  /*cfa0*/  BSYNC B0 ;  /* 0x0000000000007941 */ /* 0x000fea0003800000 */
.L_x_154:
[----:B------:R-:W-:Y:S05]  /*cfb0*/  BRA `(.L_x_156) ;  /* 0xffffffe800f47947 */ /* 0x000fea000383ffff */
.L_x_114:
[----:B------:R-:W-:Y:S01]  /*cfc0*/  BSSY B0, `(.L_x_157) ;  /* 0x0000006000007945 */ /* 0x000fe20003800000 */
[----:B------:R-:W-:-:S07]  /*cfd0*/  IMAD.MOV.U32 R15, RZ, RZ, -0x1 ;  /* 0xffffffffff0f7424 */ /* 0x000fce00078e00ff */
[----:B0-----:R-:W-:Y:S05]  /*cfe0*/  WARPSYNC.COLLECTIVE R15, `(.L_x_158) ;  /* 0x000000000f0c7348 */ /* 0x001fea0003c00000 */
[----:B------:R-:W-:Y:S02]  /*cff0*/  ELECT P6, UR62, PT ;  /* 0x00000000003e782f */ /* 0x000fe400038c0000 */
[----:B------:R-:W-:Y:S01]  /*d000*/  MOV R14, UR62 ;  /* 0x0000003e000e7c02 */ /* 0x000fe20008000f00 */
[----:B0-----:R-:W-:Y:S10]  /*d010*/  ENDCOLLECTIVE ;  /* 0x000000000000791b */ /* 0x001ff40003800000 */
.L_x_158:
[----:B------:R-:W-:Y:S05]  /*d020*/  BSYNC B0 ;  /* 0x0000000000007941 */ /* 0x000fea0003800000 */
.L_x_157:
[----:B------:R-:W-:Y:S05]  /*d030*/  BRA `(.L_x_159) ;  /* 0xffffffe800e87947 */ /* 0x000fea000383ffff */
.L_x_116:
[----:B0-----:R0:W1:Y:S02]  /*d040*/  SYNCS.PHASECHK.TRANS64.TRYWAIT P0, [R7+URZ], R4 ;  /* 0x00000004070075a7 */ /* 0x001064000800017f */
[----:B-1----:R-:W-:Y:S05]  /*d050*/  @!P0 NANOSLEEP.SYNCS 0x989680 ;  /* 0x009896800000895d */ /* 0x002fea0003900000 */
[----:B------:R-:W1:Y:S02]  /*d060*/  @!P0 SYNCS.PHASECHK.TRANS64 P0, [R7+URZ], R4 ;  /* 0x00000004070085a7 */ /* 0x000e64000800007f */
[----:B-1----:R-:W-:Y:S05]  /*d070*/  @!P0 BRA `(.L_x_116) ;  /* 0xfffffffc00f08947 */ /* 0x002fea000383ffff */
[----:B------:R-:W-:Y:S05]  /*d080*/  BRA `(.L_x_160) ;  /* 0xffffffec001c7947 */ /* 0x000fea000383ffff */
.L_x_117:
[----:B-1----:R1:W2:Y:S02]  /*d090*/  SYNCS.PHASECHK.TRANS64.TRYWAIT P0, [R8+URZ], R5 ;  /* 0x00000005080075a7 */ /* 0x0022a4000800017f */
[----:B--2---:R-:W-:Y:S05]  /*d0a0*/  @!P0 NANOSLEEP.SYNCS 0x989680 ;  /* 0x009896800000895d */ /* 0x004fea0003900000 */
[----:B------:R-:W2:Y:S02]  /*d0b0*/  @!P0 SYNCS.PHASECHK.TRANS64 P0, [R8+URZ], R5 ;  /* 0x00000005080085a7 */ /* 0x000ea4000800007f */
[----:B--2---:R-:W-:Y:S05]  /*d0c0*/  @!P0 BRA `(.L_x_117) ;  /* 0xfffffffc00f08947 */ /* 0x004fea000383ffff */
[----:B------:R-:W-:Y:S05]  /*d0d0*/  BRA `(.L_x_161) ;  /* 0xffffffec00107947 */ /* 0x000fea000383ffff */
.L_x_119:
[----:B0-----:R0:W2:Y:S02]  /*d0e0*/  SYNCS.PHASECHK.TRANS64.TRYWAIT P0, [R7+URZ], R4 ;  /* 0x00000004070075a7 */ /* 0x0010a4000800017f */
[----:B--2---:R-:W-:Y:S05]  /*d0f0*/  @!P0 NANOSLEEP.SYNCS 0x989680 ;  /* 0x009896800000895d */ /* 0x004fea0003900000 */
[----:B------:R-:W2:Y:S02]  /*d100*/  @!P0 SYNCS.PHASECHK.TRANS64 P0, [R7+URZ], R4 ;  /* 0x00000004070085a7 */ /* 0x000ea4000800007f */
[----:B--2---:R-:W-:Y:S05]  /*d110*/  @!P0 BRA `(.L_x_119) ;  /* 0xfffffffc00f08947 */ /* 0x004fea000383ffff */
[----:B------:R-:W-:Y:S05]  /*d120*/  BRA `(.L_x_162) ;  /* 0xffffffec00147947 */ /* 0x000fea000383ffff */
.L_x_163:
[----:B------:R-:W-:-:S00]  /*d130*/  BRA `(.L_x_163) ;  /* 0xfffffffc00fc7947 */ /* 0x000fc0000383ffff */
[----:B------:R-:W-:-:S00]  /*d140*/  NOP ;  /* 0x0000000000007918 */ /* 0x000fc00000000000 */
        /* <DEDUP_REMOVED lines=11> */
.L_x_2981:


//--------------------- .text._ZN7cutlass13device_kernelIN5flash11enable_sm90INS1_16FlashAttnFwdSm90INS1_25CollectiveMainloopFwdSm90ILi2EN4cute5tupleIJNS5_1CILi1EEES8_S8_EEENS6_IJNS7_ILi128EEESA_NS7_ILi192EEEEEELi128ENS_6half_tEfNS_4arch4Sm90ELb0ELb0ELb0ELb1ELb0ELb0ELb0ELb1ELb1ELb1ELb1ELb0EEENS1_21CollectiveEpilogueFwdINS6_IJSA_SA_SA_EEES9_SD_SF_Li256ELb1ELb1ELb1ELb0EEENS1_36VarlenDynamicPersistentTileSchedulerILi128ELi128ELi256ELi128ELb1ELb1ELb1ELb0ELb1ELb1EEEEEEEEEvNT_6ParamsE --------------------------
	.section	.text._ZN7cutlass13device_kernelIN5flash11enable_sm90INS1_16FlashAttnFwdSm90INS1_25CollectiveMainloopFwdSm90ILi2EN4cute5tupleIJNS5_1CILi1EEES8_S8_EEENS6_IJNS7_ILi128EEESA_NS7_ILi192EEEEEELi128ENS_6half_tEfNS_4arch4Sm90ELb0ELb0ELb0ELb1ELb0ELb0ELb0ELb1ELb1ELb1ELb1ELb0EEENS1_21CollectiveEpilogueFwdINS6_IJSA_SA_SA_EEES9_SD_SF_Li256ELb1ELb1ELb1ELb0EEENS1_36VarlenDynamicPersistentTileSchedulerILi128ELi128ELi256ELi128ELb1ELb1ELb1ELb0ELb1ELb1EEEEEEEEEvNT_6ParamsE,"ax",@progbits
	.align	128
.text._ZN7cutlass13device_kernelIN5flash11enable_sm90INS1_16FlashAttnFwdSm90INS1_25CollectiveMainloopFwdSm90ILi2EN4cute5tupleIJNS5_1CILi1EEES8_S8_EEENS6_IJNS7_ILi128EEESA_NS7_ILi192EEEEEELi128ENS_6half_tEfNS_4arch4Sm90ELb0ELb0ELb0ELb1ELb0ELb0ELb0ELb1ELb1ELb1ELb1ELb0EEENS1_21CollectiveEpilogueFwdINS6_IJSA_SA_SA_EEES9_SD_SF_Li256ELb1ELb1ELb1ELb0EEENS1_36VarlenDynamicPersistentTileSchedulerILi128ELi128ELi256ELi128ELb1ELb1ELb1ELb0ELb1ELb1EEEEEEEEEvNT_6ParamsE:
        .type           _ZN7cutlass13device_kernelIN5flash11enable_sm90INS1_16FlashAttnFwdSm90INS1_25CollectiveMainloopFwdSm90ILi2EN4cute5tupleIJNS5_1CILi1EEES8_S8_EEENS6_IJNS7_ILi128EEESA_NS7_ILi192EEEEEELi128ENS_6half_tEfNS_4arch4Sm90ELb0ELb0ELb0ELb1ELb0ELb0ELb0ELb1ELb1ELb1ELb1ELb0EEENS1_21CollectiveEpilogueFwdINS6_IJSA_SA_SA_EEES9_SD_SF_Li256ELb1ELb1ELb1ELb0EEENS1_36VarlenDynamicPersistentTileSchedulerILi128ELi128ELi256ELi128ELb1ELb1ELb1ELb0ELb1ELb1EEEEEEEEEvNT_6ParamsE,@function
        .size           _ZN7cutlass13device_kernelIN5flash11enable_sm90INS1_16FlashAttnFwdSm90INS1_25CollectiveMainloopFwdSm90ILi2EN4cute5tupleIJNS5_1CILi1EEES8_S8_EEENS6_IJNS7_ILi128EEESA_NS7_ILi192EEEEEELi128ENS_6half_tEfNS_4arch4Sm90ELb0ELb0ELb0ELb1ELb0ELb0ELb0ELb1ELb1ELb1ELb1ELb0EEENS1_21CollectiveEpilogueFwdINS6_IJSA_SA_SA_EEES9_SD_SF_Li256ELb1ELb1ELb1ELb0EEENS1_36VarlenDynamicPersistentTileSchedulerILi128ELi128ELi256ELi128ELb1ELb1ELb1ELb0ELb1ELb1EEEEEEEEEvNT_6ParamsE,(.L_x_2982 - _ZN7cutlass13device_kernelIN5flash11enable_sm90INS1_16FlashAttnFwdSm90INS1_25CollectiveMainloopFwdSm90ILi2EN4cute5tupleIJNS5_1CILi1EEES8_S8_EEENS6_IJNS7_ILi128EEESA_NS7_ILi192EEEEEELi128ENS_6half_tEfNS_4arch4Sm90ELb0ELb0ELb0ELb1ELb0ELb0ELb0ELb1ELb1ELb1ELb1ELb0EEENS1_21CollectiveEpilogueFwdINS6_IJSA_SA_SA_EEES9_SD_SF_Li256ELb1ELb1ELb1ELb0EEENS1_36VarlenDynamicPersistentTileSchedulerILi128ELi128ELi256ELi128ELb1ELb1ELb1ELb0ELb1ELb1EEEEEEEEEvNT_6ParamsE)
        .other          _ZN7cutlass13device_kernelIN5flash11enable_sm90INS1_16FlashAttnFwdSm90INS1_25CollectiveMainloopFwdSm90ILi2EN4cute5tupleIJNS5_1CILi1EEES8_S8_EEENS6_IJNS7_ILi128EEESA_NS7_ILi192EEEEEELi128ENS_6half_tEfNS_4arch4Sm90ELb0ELb0ELb0ELb1ELb0ELb0ELb0ELb1ELb1ELb1ELb1ELb0EEENS1_21CollectiveEpilogueFwdINS6_IJSA_SA_SA_EEES9_SD_SF_Li256ELb1ELb1ELb1ELb0EEENS1_36VarlenDynamicPersistentTileSchedulerILi128ELi128ELi256ELi128ELb1ELb1ELb1ELb0ELb1ELb1EEEEEEEEEvNT_6ParamsE,@"STO_CUDA_ENTRY STV_DEFAULT"
_ZN7cutlass13device_kernelIN5flash11enable_sm90INS1_16FlashAttnFwdSm90INS1_25CollectiveMainloopFwdSm90ILi2EN4cute5tupleIJNS5_1CILi1EEES8_S8_EEENS6_IJNS7_ILi128EEESA_NS7_ILi192EEEEEELi128ENS_6half_tEfNS_4arch4Sm90ELb0ELb0ELb0ELb1ELb0ELb0ELb0ELb1ELb1ELb1ELb1ELb0EEENS1_21CollectiveEpilogueFwdINS6_IJSA_SA_SA_EEES9_SD_SF_Li256ELb1ELb1ELb1ELb0EEENS1_36VarlenDynamicPersistentTileSchedulerILi128ELi128ELi256ELi128ELb1ELb1ELb1ELb0ELb1ELb1EEEEEEEEEvNT_6ParamsE:
        /* <DEDUP_REMOVED lines=17> */
.L_x_165:
[----:B------:R-:W-:Y:S05]  /*0110*/  BSYNC B0 ;  /* 0x0000000000007941 */ /* 0x000fea0003800000 */
.L_x_164:
        /* <DEDUP_REMOVED lines=40> */
.L_x_166:
        /* <DEDUP_REMOVED lines=22> */
.L_x_167:
        /* <DEDUP_REMOVED lines=18> */
.L_x_168:
        /* <DEDUP_REMOVED lines=22> */
.L_x_169:
        /* <DEDUP_REMOVED lines=22> */
.L_x_170:
[----:B0-----:R-:W-:Y:S01]  /*08e0*/  ISETP.NE.AND P0, PT, R2, RZ, PT ;  /* 0x000000ff0200720c */ /* 0x001fe20003f05270 */
[----:B------:R-:W-:Y:S01]  /*08f0*/  IMAD.MOV.U32 R2, RZ, RZ, 0x1 ;  /* 0x00000001ff027424 */ /* 0x000fe200078e00ff */
[----:B------:R-:W-:Y:S01]  /*0900*/  NOP ;  /* 0x0000000000007918 */ /* 0x000fe20000000000 */
[----:B------:R-:W-:-:S03]  /*0910*/  ULDC.64 UR40, c[0x0][0x208] ;  /* 0x0000820000287ab9 */ /* 0x000fc60000000a00 */
[----:B------:R-:W-:-:S05]  /*0920*/  SEL R2, R2, 0x2, !P0 ;  /* 0x0000000202027807 */ /* 0x000fca0004000000 */
[----:B------:R0:W-:Y:S01]  /*0930*/  STL [R1+0x5c], R2 ;  /* 0x00005c0201007387 */ /* 0x0001e20000100800 */
[----:B-123--:R-:W-:Y:S06]  /*0940*/  BAR.SYNC.DEFER_BLOCKING 0x0 ;  /* 0x0000000000007b1d */ /* 0x00efec0000010000 */
[----:B------:R-:W-:Y:S05]  /*0950*/  @!P0 BRA `(.L_x_171) ;  /* 0x0000009000f08947 */ /* 0x000fea0003800000 */
.L_x_172:
[----:B------:R-:W-:-:S08]  /*0960*/  NOP ;  /* 0x0000000000007918 */ /* 0x000fd00000000000 */
[----:B------:R-:W1:Y:S02]  /*0970*/  USETMAXREG.TRY_ALLOC.CTAPOOL UP0, 0xf0 ;  /* 0x000000f0000079c8 */ /* 0x000e640008000600 */
[----:B-1----:R-:W-:-:S13]  /*0980*/  PLOP3.LUT P0, PT, PT, PT, UP0, 0x80, 0x0 ;  /* 0x000000000000781c */ /* 0x002fda0003f0f008 */
[----:B------:R-:W-:Y:S05]  /*0990*/  @!P0 BRA `(.L_x_172) ;  /* 0xfffffffc00f08947 */ /* 0x000fea000383ffff */
[----:B------:R-:W1:Y:S08]  /*09a0*/  S2UR UR5, SR_CgaCtaId ;  /* 0x00000000000579c3 */ /* 0x000e700000008800 */
[----:B------:R-:W-:Y:S06]  /*09b0*/  BAR.ARV 0x8, 0x180 ;  /* 0x0206000000007b1d */ /* 0x000fec0000002000 */
[----:B------:R-:W-:-:S02]  /*09c0*/  UMOV UR4, 0x400 ;  /* 0x0000040000047882 */ /* 0x000fc40000000000 */
[----:B------:R-:W-:Y:S01]  /*09d0*/  BAR.SYNC.DEFER_BLOCKING 0x5, 0x180 ;  /* 0x0146000000007b1d */ /* 0x000fe20000010000 */
[----:B-1----:R-:W-:-:S09]  /*09e0*/  ULEA UR4, UR5, UR4, 0x18 ;  /* 0x0000000405047291 */ /* 0x002fd2000f8ec03f */
[----:B------:R-:W1:Y:S01]  /*09f0*/  LDS.128 R12, [UR4+0x348d0] ;  /* 0x0348d004ff0c7984 */ /* 0x000e620008000c00 */
[----:B------:R-:W-:Y:S01]  /*0a00*/  ULDC UR4, c[0x0][0xc3c] ;  /* 0x00030f0000047ab9 */ /* 0x000fe20000000800 */
[----:B------:R-:W-:Y:S06]  /*0a10*/  BAR.ARV 0x4, 0x180 ;  /* 0x0106000000007b1d */ /* 0x000fec0000002000 */
[----:B-1----:R-:W-:-:S13]  /*0a20*/  ISETP.GE.AND P0, PT, R15, UR4, PT ;  /* 0x000000040f007c0c */ /* 0x002fda000bf06270 */
[----:B------:R-:W-:Y:S05]  /*0a30*/  @P0 EXIT ;  /* 0x000000000000094d */ /* 0x000fea0003800000 */
[----:B------:R-:W2:Y:S01]  /*0a40*/  LDL.LU R10, [R1+0x5c] ;  /* 0x00005c00010a7983 */ /* 0x000ea20000300800 */
[----:B------:R-:W1:Y:S02]  /*0a50*/  S2R R0, SR_TID.X ;  /* 0x0000000000007919 */ /* 0x000e640000002100 */
[----:B-1----:R-:W-:-:S05]  /*0a60*/  VIADD R230, R0, 0xffffff80 ;  /* 0xffffff8000e67836 */ /* 0x002fca0000000000 */
[----:B------:R-:W-:-:S04]  /*0a70*/  SHF.R.S32.HI R3, RZ, 0x1f, R230 ;  /* 0x0000001fff037819 */ /* 0x000fc800000114e6 */
[----:B------:R-:W-:-:S04]  /*0a80*/  LEA.HI R5, R3, R230, RZ, 0x7 ;  /* 0x000000e603057211 */ /* 0x000fc800078f38ff */
[----:B------:R-:W-:-:S05]  /*0a90*/  LOP3.LUT R7, R5, 0xffffff80, RZ, 0xc0, !PT ;  /* 0xffffff8005077812 */ /* 0x000fca00078ec0ff */
[----:B------:R-:W-:-:S05]  /*0aa0*/  IMAD.IADD R208, R230, 0x1, -R7 ;  /* 0x00000001e6d07824 */ /* 0x000fca00078e0a07 */
[----:B------:R-:W-:-:S04]  /*0ab0*/  SHF.R.S32.HI R9, RZ, 0x1f, R208 ;  /* 0x0000001fff097819 */ /* 0x000fc800000114d0 */
[----:B------:R-:W-:-:S04]  /*0ac0*/  LEA.HI R4, R9, R208, RZ, 0x2 ;  /* 0x000000d009047211 */ /* 0x000fc800078f10ff */
[--C-:B------:R-:W-:Y:S02]  /*0ad0*/  SHF.R.S32.HI R6, RZ, 0x2, R4.reuse ;  /* 0x00000002ff067819 */ /* 0x100fe40000011404 */
[----:B------:R-:W-:-:S04]  /*0ae0*/  SHF.R.S32.HI R11, RZ, 0x1f, R4 ;  /* 0x0000001fff0b7819 */ /* 0x000fc80000011404 */
[----:B------:R-:W-:Y:S02]  /*0af0*/  LEA.HI R11, R11, R6, RZ, 0x3 ;  /* 0x000000060b0b7211 */ /* 0x000fe400078f18ff */
[----:B------:R-:W-:Y:S02]  /*0b00*/  LEA.HI R9, R9, R208, RZ, 0x5 ;  /* 0x000000d009097211 */ /* 0x000fe400078f28ff */
[----:B------:R-:W-:Y:S02]  /*0b10*/  LOP3.LUT R11, R11, 0xfffffff8, RZ, 0xc0, !PT ;  /* 0xfffffff80b0b7812 */ /* 0x000fe400078ec0ff */
[CC--:B0-----:R-:W-:Y:S02]  /*0b20*/  LEA.HI R2, R3.reuse, R230.reuse, RZ, 0x5 ;  /* 0x000000e603027211 */ /* 0x0c1fe400078f28ff */
[CC--:B------:R-:W-:Y:S01]  /*0b30*/  LEA.HI R0, R3.reuse, R230.reuse, RZ, 0x4 ;  /* 0x000000e603007211 */ /* 0x0c0fe200078f20ff */
[----:B------:R-:W-:Y:S01]  /*0b40*/  IMAD.IADD R6, R6, 0x1, -R11 ;  /* 0x0000000106067824 */ /* 0x000fe200078e0a0b */
[----:B------:R-:W-:Y:S01]  /*0b50*/  SHF.R.S32.HI R9, RZ, 0x5, R9 ;  /* 0x00000005ff097819 */ /* 0x000fe20000011409 */
[----:B------:R-:W-:Y:S01]  /*0b60*/  IMAD.SHL.U32 R2, R2, 0x20, RZ ;  /* 0x0000002002027824 */ /* 0x000fe200078e00ff */
[----:B------:R-:W-:-:S02]  /*0b70*/  LEA.HI R8, R3, R230, RZ, 0x2 ;  /* 0x000000e603087211 */ /* 0x000fc400078f10ff */
[----:B------:R-:W-:Y:S02]  /*0b80*/  LEA.HI R3, R3, R230, RZ, 0x3 ;  /* 0x000000e603037211 */ /* 0x000fe400078f18ff */
[----:B------:R-:W-:Y:S01]  /*0b90*/  LOP3.LUT R7, R0, 0x3fffff0, RZ, 0xc0, !PT ;  /* 0x03fffff000077812 */ /* 0x000fe200078ec0ff */
[----:B------:R-:W-:Y:S01]  /*0ba0*/  IMAD R6, R9, 0x10, R6 ;  /* 0x0000001009067824 */ /* 0x000fe200078e0206 */
[----:B------:R-:W-:Y:S02]  /*0bb0*/  LOP3.LUT R9, R3, 0xfffffff8, RZ, 0xc0, !PT ;  /* 0xfffffff803097812 */ /* 0x000fe400078ec0ff */
[----:B------:R-:W-:Y:S01]  /*0bc0*/  LOP3.LUT R2, R2, 0xfffffc00, RZ, 0xc0, !PT ;  /* 0xfffffc0002027812 */ /* 0x000fe200078ec0ff */
[----:B------:R-:W-:Y:S01]  /*0bd0*/  IMAD.IADD R7, R230, 0x1, -R7 ;  /* 0x00000001e6077824 */ /* 0x000fe200078e0a07 */
[----:B------:R-:W-:Y:S02]  /*0be0*/  LOP3.LUT R11, R8, 0xfffffffc, RZ, 0xc0, !PT ;  /* 0xfffffffc080b7812 */ /* 0x000fe400078ec0ff */
[----:B------:R-:W-:Y:S01]  /*0bf0*/  SHF.R.S32.HI R224, RZ, 0x7, R5 ;  /* 0x00000007ffe07819 */ /* 0x000fe20000011405 */
[----:B------:R-:W-:Y:S01]  /*0c00*/  IMAD.IADD R184, R230, 0x1, -R9 ;  /* 0x00000001e6b87824 */ /* 0x000fe200078e0a09 */
[----:B------:R-:W-:Y:S01]  /*0c10*/  LOP3.LUT R9, R4, 0x7ffffffc, RZ, 0xc0, !PT ;  /* 0x7ffffffc04097812 */ /* 0x000fe200078ec0ff */
[----:B------:R-:W-:Y:S01]  /*0c20*/  IMAD R227, R7, 0x40, R2 ;  /* 0x0000004007e37824 */ /* 0x000fe200078e0202 */
[----:B------:R-:W-:Y:S01]  /*0c30*/  SHF.R.S32.HI R7, RZ, 0x4, R0 ;  /* 0x00000004ff077819 */ /* 0x000fe20000011400 */
[----:B------:R-:W-:Y:S01]  /*0c40*/  IMAD.IADD R11, R230, 0x1, -R11 ;  /* 0x00000001e60b7824 */ /* 0x000fe200078e0a0b */
[----:B------:R-:W-:Y:S01]  /*0c50*/  LEA.HI R5, R5, R224, RZ, 0x1 ;  /* 0x000000e005057211 */ /* 0x000fe200078f08ff */
[----:B------:R-:W-:Y:S01]  /*0c60*/  IMAD.IADD R9, R208, 0x1, -R9 ;  /* 0x00000001d0097824 */ /* 0x000fe200078e0a09 */
[----:B------:R-:W-:-:S02]  /*0c70*/  LEA.HI R0, R0, R7, RZ, 0x1 ;  /* 0x0000000700007211 */ /* 0x000fc400078f08ff */
[----:B------:R-:W-:Y:S02]  /*0c80*/  LEA.HI R2, R11, R11, RZ, 0x1 ;  /* 0x0000000b0b027211 */ /* 0x000fe400078f08ff */
[----:B------:R-:W-:Y:S01]  /*0c90*/  LOP3.LUT R5, R5, 0x3fffffe, RZ, 0xc0, !PT ;  /* 0x03fffffe05057812 */ /* 0x000fe200078ec0ff */
[----:B------:R-:W-:Y:S01]  /*0ca0*/  IMAD.SHL.U32 R18, R184, 0x8, RZ ;  /* 0x00000008b8127824 */ /* 0x000fe200078e00ff */
[----:B------:R-:W-:Y:S01]  /*0cb0*/  LOP3.LUT R0, R0, 0x1ffffffe, RZ, 0xc0, !PT ;  /* 0x1ffffffe00007812 */ /* 0x000fe200078ec0ff */
[----:B------:R-:W-:Y:S01]  /*0cc0*/  IMAD.SHL.U32 R205, R9, 0x2, RZ ;  /* 0x0000000209cd7824 */ /* 0x000fe200078e00ff */
[----:B------:R-:W-:Y:S01]  /*0cd0*/  LOP3.LUT R2, R2, 0x1ffffffe, RZ, 0xc0, !PT ;  /* 0x1ffffffe02027812 */ /* 0x000fe200078ec0ff */
[----:B------:R-:W-:Y:S02]  /*0ce0*/  IMAD.IADD R5, R224, 0x1, -R5 ;  /* 0x00000001e0057824 */ /* 0x000fe400078e0a05 */
[----:B------:R-:W-:Y:S02]  /*0cf0*/  VIADD R22, R18, 0x40 ;  /* 0x0000004012167836 */ /* 0x000fe40000000000 */
[----:B------:R-:W-:-:S02]  /*0d00*/  VIADD R202, R205, 0x8 ;  /* 0x00000008cdca7836 */ /* 0x000fc40000000000 */
[C---:B------:R-:W-:Y:S02]  /*0d10*/  VIADD R201, R205.reuse, 0x10 ;  /* 0x00000010cdc97836 */ /* 0x040fe40000000000 */
[C---:B------:R-:W-:Y:S02]  /*0d20*/  VIADD R200, R205.reuse, 0x18 ;  /* 0x00000018cdc87836 */ /* 0x040fe40000000000 */
[C---:B------:R-:W-:Y:S02]  /*0d30*/  VIADD R199, R205.reuse, 0x20 ;  /* 0x00000020cdc77836 */ /* 0x040fe40000000000 */
[C---:B------:R-:W-:Y:S02]  /*0d40*/  VIADD R198, R205.reuse, 0x28 ;  /* 0x00000028cdc67836 */ /* 0x040fe40000000000 */
[C---:B------:R-:W-:Y:S02]  /*0d50*/  VIADD R197, R205.reuse, 0x30 ;  /* 0x00000030cdc57836 */ /* 0x040fe40000000000 */
        /* <DEDUP_REMOVED lines=8> */
[----:B------:R-:W-:Y:S02]  /*0de0*/  VIADD R188, R205, 0x78 ;  /* 0x00000078cdbc7836 */ /* 0x000fe40000000000 */
[----:B------:R-:W-:Y:S02]  /*0df0*/  IMAD.IADD R0, R7, 0x1, -R0 ;  /* 0x0000000107007824 */ /* 0x000fe400078e0a00 */
[----:B------:R-:W-:Y:S02]  /*0e00*/  IMAD.IADD R226, R11, 0x1, -R2 ;  /* 0x000000010be27824 */ /* 0x000fe400078e0a02 */
[----:B------:R-:W-:Y:S01]  /*0e10*/  IMAD R225, R5, 0x40, R6 ;  /* 0x0000004005e17824 */ /* 0x000fe200078e0206 */
[----:B------:R-:W-:Y:S01]  /*0e20*/  SHF.R.S32.HI R206, RZ, 0x3, R3 ;  /* 0x00000003ffce7819 */ /* 0x000fe20000011403 */
[----:B------:R-:W-:Y:S01]  /*0e30*/  IMAD R227, R0, 0x8, R227 ;  /* 0x0000000800e37824 */ /* 0x000fe200078e02e3 */
[----:B------:R-:W-:Y:S01]  /*0e40*/  SHF.R.S32.HI R229, RZ, 0x1f, R18 ;  /* 0x0000001fffe57819 */ /* 0x000fe20000011412 */
[----:B------:R-:W-:Y:S01]  /*0e50*/  IMAD.MOV.U32 R5, RZ, RZ, R13 ;  /* 0x000000ffff057224 */ /* 0x000fe200078e000d */
[----:B------:R-:W-:Y:S01]  /*0e60*/  SHF.R.S32.HI R228, RZ, 0x1f, R22 ;  /* 0x0000001fffe47819 */ /* 0x000fe20000011416 */
[----:B------:R-:W-:Y:S01]  /*0e70*/  IMAD.MOV.U32 R6, RZ, RZ, R14 ;  /* 0x000000ffff067224 */ /* 0x000fe200078e000e */
[----:B------:R-:W-:Y:S01]  /*0e80*/  SHF.R.S32.HI R223, RZ, 0x1f, R202 ;  /* 0x0000001fffdf7819 */ /* 0x000fe200000114ca */
[----:B------:R-:W-:Y:S01]  /*0e90*/  IMAD.MOV.U32 R7, RZ, RZ, R15 ;  /* 0x000000ffff077224 */ /* 0x000fe200078e000f */
[----:B------:R-:W-:Y:S01]  /*0ea0*/  SHF.R.S32.HI R222, RZ, 0x1f, R201 ;  /* 0x0000001fffde7819 */ /* 0x000fe200000114c9 */
[----:B------:R-:W-:Y:S01]  /*0eb0*/  IMAD.MOV.U32 R207, RZ, RZ, RZ ;  /* 0x000000ffffcf7224 */ /* 0x000fe200078e00ff */
[----:B------:R-:W-:Y:S01]  /*0ec0*/  SHF.R.S32.HI R221, RZ, 0x1f, R200 ;  /* 0x0000001fffdd7819 */ /* 0x000fe200000114c8 */
[----:B------:R-:W-:Y:S01]  /*0ed0*/  IMAD.MOV.U32 R16, RZ, RZ, RZ ;  /* 0x000000ffff107224 */ /* 0x000fe200078e00ff */
[----:B------:R-:W-:Y:S01]  /*0ee0*/  SHF.R.S32.HI R220, RZ, 0x1f, R199 ;  /* 0x0000001fffdc7819 */ /* 0x000fe200000114c7 */
[----:B------:R-:W-:Y:S01]  /*0ef0*/  IMAD.MOV.U32 R2, RZ, RZ, RZ ;  /* 0x000000ffff027224 */ /* 0x000fe200078e00ff */
[----:B------:R-:W-:Y:S01]  /*0f00*/  SHF.R.S32.HI R219, RZ, 0x1f, R198 ;  /* 0x0000001fffdb7819 */ /* 0x000fe200000114c6 */
[----:B------:R-:W-:Y:S01]  /*0f10*/  IMAD R226, R226, 0x8, R225 ;  /* 0x00000008e2e27824 */ /* 0x000fe200078e02e1 */
[----:B------:R-:W-:-:S02]  /*0f20*/  SHF.R.S32.HI R218, RZ, 0x1f, R197 ;  /* 0x0000001fffda7819 */ /* 0x000fc400000114c5 */
[----:B------:R-:W-:Y:S02]  /*0f30*/  SHF.R.S32.HI R217, RZ, 0x1f, R196 ;  /* 0x0000001fffd97819 */ /* 0x000fe400000114c4 */
[----:B------:R-:W-:Y:S02]  /*0f40*/  SHF.R.S32.HI R216, RZ, 0x1f, R195 ;  /* 0x0000001fffd87819 */ /* 0x000fe400000114c3 */
[----:B------:R-:W-:Y:S02]  /*0f50*/  SHF.R.S32.HI R215, RZ, 0x1f, R194 ;  /* 0x0000001fffd77819 */ /* 0x000fe400000114c2 */
[----:B------:R-:W-:Y:S02]  /*0f60*/  SHF.R.S32.HI R214, RZ, 0x1f, R193 ;  /* 0x0000001fffd67819 */ /* 0x000fe400000114c1 */
[----:B------:R-:W-:Y:S02]  /*0f70*/  SHF.R.S32.HI R213, RZ, 0x1f, R192 ;  /* 0x0000001fffd57819 */ /* 0x000fe400000114c0 */
[----:B------:R-:W-:-:S02]  /*0f80*/  SHF.R.S32.HI R212, RZ, 0x1f, R191 ;  /* 0x0000001fffd47819 */ /* 0x000fc400000114bf */
[----:B------:R-:W-:Y:S02]  /*0f90*/  SHF.R.S32.HI R211, RZ, 0x1f, R190 ;  /* 0x0000001fffd37819 */ /* 0x000fe400000114be */
[----:B------:R-:W-:Y:S02]  /*0fa0*/  SHF.R.S32.HI R210, RZ, 0x1f, R189 ;  /* 0x0000001fffd27819 */ /* 0x000fe400000114bd */
[----:B------:R-:W-:Y:S02]  /*0fb0*/  SHF.R.S32.HI R209, RZ, 0x1f, R188 ;  /* 0x0000001fffd17819 */ /* 0x000fe400000114bc */
[----:B--2---:R-:W-:-:S07]  /*0fc0*/  LOP3.LUT R19, R10, 0x1, RZ, 0xfc, !PT ;  /* 0x000000010a137812 */ /* 0x004fce00078efcff */
.L_x_219:
[----:B0-2-4-:R-:W0:Y:S01]  /*0fd0*/  LDC.64 R8, c[0x0][0xc88] ;  /* 0x00032200ff087b82 */ /* 0x015e220000000a00 */
[----:B------:R-:W-:-:S07]  /*0fe0*/  ULDC.64 UR4, c[0x0][0xa28] ;  /* 0x00028a0000047ab9 */ /* 0x000fce0000000a00 */
[----:B------:R-:W1:Y:S08]  /*0ff0*/  LDC.64 R12, c[0x0][0x418] ;  /* 0x00010600ff0c7b82 */ /* 0x000e700000000a00 */
[----:B------:R-:W2:Y:S01]  /*1000*/  LDC R0, c[0x0][0x424] ;  /* 0x00010900ff007b82 */ /* 0x000ea20000000800 */
[----:B0-----:R-:W-:Y:S01]  /*1010*/  IMAD.WIDE R8, R7, 0x4, R8 ;  /* 0x0000000407087825 */ /* 0x001fe200078e0208 */
[----:B------:R-:W-:-:S06]  /*1020*/  ISETP.NE.U32.AND P0, PT, RZ, UR4, PT ;  /* 0x00000004ff007c0c */ /* 0x000fcc000bf05070 */
[----:B------:R-:W0:Y:S01]  /*1030*/  LDC R7, c[0x0][0x2f0] ;  /* 0x0000bc00ff077b82 */ /* 0x000e220000000800 */
[----:B---3--:R-:W3:Y:S01]  /*1040*/  LDG.E R23, desc[UR40][R8.64] ;  /* 0x0000002808177981 */ /* 0x008ee2000c1e1900 */
[----:B------:R-:W-:Y:S01]  /*1050*/  ISETP.NE.AND.EX P0, PT, RZ, UR5, PT, P0 ;  /* 0x00000005ff007c0c */ /* 0x000fe2000bf05300 */
[----:B------:R-:W-:Y:S01]  /*1060*/  IMAD.MOV.U32 R3, RZ, RZ, RZ ;  /* 0x000000ffff037224 */ /* 0x000fe200078e00ff */
[----:B---3--:R-:W-:-:S11]  /*1070*/  SHF.R.S32.HI R204, RZ, 0x1f, R23 ;  /* 0x0000001fffcc7819 */ /* 0x008fd60000011417 */
[----:B------:R-:W-:-:S04]  /*1080*/  @P0 LEA R10, P1, R23, UR4, 0x2 ;  /* 0x00000004170a0c11 */ /* 0x000fc8000f8210ff */
[----:B------:R-:W-:Y:S01]  /*1090*/  @P0 LEA.HI.X R11, R23, UR5, R204, 0x2, P1 ;  /* 0x00000005170b0c11 */ /* 0x000fe200088f14cc */
[----:B------:R-:W-:Y:S02]  /*10a0*/  ULDC.64 UR4, c[0x0][0xa20] ;  /* 0x0002880000047ab9 */ /* 0x000fe40000000a00 */
[----:B------:R-:W-:Y:S02]  /*10b0*/  ISETP.NE.U32.AND P1, PT, RZ, UR4, PT ;  /* 0x00000004ff007c0c */ /* 0x000fe4000bf25070 */
[----:B------:R3:W5:Y:S01]  /*10c0*/  @P0 LDG.E R3, desc[UR40][R10.64] ;  /* 0x000000280a030981 */ /* 0x000762000c1e1900 */
[----:B-1----:R-:W-:Y:S02]  /*10d0*/  ISETP.NE.U32.AND P0, PT, R12, RZ, PT ;  /* 0x000000ff0c00720c */ /* 0x002fe40003f05070 */
[----:B------:R-:W-:Y:S02]  /*10e0*/  ISETP.NE.AND.EX P1, PT, RZ, UR5, PT, P1 ;  /* 0x00000005ff007c0c */ /* 0x000fe4000bf25310 */
[----:B------:R-:W-:-:S04]  /*10f0*/  ISETP.NE.AND.EX P0, PT, R13, RZ, PT, P0 ;  /* 0x000000ff0d00720c */ /* 0x000fc80003f05300 */
[----:B--2---:R-:W-:-:S05]  /*1100*/  SEL R0, R0, 0x1, P0 ;  /* 0x0000000100007807 */ /* 0x004fca0000000000 */
[----:B0-----:R-:W-:Y:S02]  /*1110*/  IMAD R104, R0, R7, RZ ;  /* 0x0000000700687224 */ /* 0x001fe400078e02ff */
[----:B------:R-:W-:-:S04]  /*1120*/  @P1 LEA R8, P2, R23, UR4, 0x2 ;  /* 0x0000000417081c11 */ /* 0x000fc8000f8410ff */
[----:B------:R-:W-:-:S05]  /*1130*/  @P1 LEA.HI.X R9, R23, UR5, R204, 0x2, P2 ;  /* 0x0000000517091c11 */ /* 0x000fca00090f14cc */
[----:B------:R3:W5:Y:S01]  /*1140*/  @P1 LDG.E R104, desc[UR40][R8.64] ;  /* 0x0000002808681981 */ /* 0x000762000c1e1900 */
[----:B------:R-:W-:Y:S05]  /*1150*/  @P1 BRA `(.L_x_173) ;  /* 0x0000000000241947 */ /* 0x000fea0003800000 */
[----:B------:R-:W-:Y:S02]  /*1160*/  ULDC.64 UR4, c[0x0][0xa08] ;  /* 0x0002820000047ab9 */ /* 0x000fe40000000a00 */
[----:B------:R-:W-:-:S04]  /*1170*/  ISETP.NE.U32.AND P0, PT, RZ, UR4, PT ;  /* 0x00000004ff007c0c */ /* 0x000fc8000bf05070 */
[----:B------:R-:W-:-:S13]  /*1180*/  ISETP.NE.AND.EX P0, PT, RZ, UR5, PT, P0 ;  /* 0x00000005ff007c0c */ /* 0x000fda000bf05300 */
[----:B------:R-:W-:Y:S05]  /*1190*/  @!P0 BRA `(.L_x_173) ;  /* 0x0000000000148947 */ /* 0x000fea0003800000 */
[----:B---3--:R-:W0:Y:S02]  /*11a0*/  LDC.64 R8, c[0x0][0xa08] ;  /* 0x00028200ff087b82 */ /* 0x008e240000000a00 */
[----:B0-----:R-:W-:-:S05]  /*11b0*/  IMAD.WIDE R8, R23, 0x4, R8 ;  /* 0x0000000417087825 */ /* 0x001fca00078e0208 */
[----:B-----5:R-:W2:Y:S04]  /*11c0*/  LDG.E R104, desc[UR40][R8.64] ;  /* 0x0000002808687981 */ /* 0x020ea8000c1e1900 */
[----:B------:R-:W2:Y:S02]  /*11d0*/  LDG.E R7, desc[UR40][R8.64+0x4] ;  /* 0x0000042808077981 */ /* 0x000ea4000c1e1900 */
[----:B--2---:R-:W-:-:S07]  /*11e0*/  IMAD.IADD R104, R7, 0x1, -R104 ;  /* 0x0000000107687824 */ /* 0x004fce00078e0a68 */
.L_x_173:
[----:B-----5:R-:W-:Y:S01]  /*11f0*/  IMAD.IADD R104, R104, 0x1, -R3 ;  /* 0x0000000168687824 */ /* 0x020fe200078e0a03 */
[C---:B------:R-:W-:Y:S01]  /*1200*/  LOP3.LUT R3, R6.reuse, 0xff000000, RZ, 0xc0, !PT ;  /* 0xff00000006037812 */ /* 0x040fe200078ec0ff */
[----:B------:R-:W-:Y:S01]  /*1210*/  IMAD.MOV.U32 R94, RZ, RZ, RZ ;  /* 0x000000ffff5e7224 */ /* 0x000fe200078e00ff */
[----:B------:R-:W-:Y:S01]  /*1220*/  LOP3.LUT R0, R6, 0xff0000, RZ, 0xc0, !PT ;  /* 0x00ff000006007812 */ /* 0x000fe200078ec0ff */
[C---:B------:R-:W-:Y:S01]  /*1230*/  VIADD R4, R104.reuse, 0x7f ;  /* 0x0000007f68047836 */ /* 0x040fe20000000000 */
[----:B------:R-:W-:Y:S02]  /*1240*/  ISETP.GE.AND P0, PT, R104, 0x1, PT ;  /* 0x000000016800780c */ /* 0x000fe40003f06270 */
[----:B------:R-:W-:Y:S02]  /*1250*/  SHF.R.U32.HI R3, RZ, 0x8, R3 ;  /* 0x00000008ff037819 */ /* 0x000fe40000011603 */
[----:B------:R-:W-:Y:S02]  /*1260*/  SHF.R.S32.HI R7, RZ, 0x1f, R4 ;  /* 0x0000001fff077819 */ /* 0x000fe40000011404 */
[----:B------:R-:W-:-:S02]  /*1270*/  LEA.HI R0, R0, R3, RZ, 0x10 ;  /* 0x0000000300007211 */ /* 0x000fc400078f80ff */
[----:B------:R-:W-:Y:S02]  /*1280*/  LEA.HI R7, R7, R4, RZ, 0x7 ;  /* 0x0000000407077211 */ /* 0x000fe400078f38ff */
[----:B------:R-:W-:Y:S02]  /*1290*/  LOP3.LUT R203, R0, 0xff, RZ, 0xc0, !PT ;  /* 0x000000ff00cb7812 */ /* 0x000fe400078ec0ff */
[----:B------:R-:W-:Y:S02]  /*12a0*/  SHF.R.U32.HI R186, RZ, 0x10, R0 ;  /* 0x00000010ffba7819 */ /* 0x000fe40000011600 */
[----:B---3--:R-:W-:Y:S01]  /*12b0*/  SHF.R.S32.HI R11, RZ, 0x7, R7 ;  /* 0x00000007ff0b7819 */ /* 0x008fe20000011407 */
[----:B------:R-:W-:Y:S06]  /*12c0*/  @!P0 BRA `(.L_x_174) ;  /* 0x0000000000748947 */ /* 0x000fec0003800000 */
[----:B------:R-:W0:Y:S01]  /*12d0*/  LDC R3, c[0x0][0x9f0] ;  /* 0x00027c00ff037b82 */ /* 0x000e220000000800 */
[----:B------:R-:W-:-:S04]  /*12e0*/  ISETP.NE.AND P0, PT, R186, RZ, PT ;  /* 0x000000ffba00720c */ /* 0x000fc80003f05270 */
[----:B0-----:R-:W-:-:S04]  /*12f0*/  SEL R12, R186, R3, P0 ;  /* 0x00000003ba0c7207 */ /* 0x001fc80000000000 */
[-C--:B------:R-:W-:Y:S02]  /*1300*/  IABS R4, R12.reuse ;  /* 0x0000000c00047213 */ /* 0x080fe40000000000 */
[----:B------:R-:W-:Y:S02]  /*1310*/  IADD3 R0, R11, -0x1, R12 ;  /* 0xffffffff0b007810 */ /* 0x000fe40007ffe00c */
[----:B------:R-:W0:Y:S01]  /*1320*/  I2F.RP R3, R4 ;  /* 0x0000000400037306 */ /* 0x000e220000209400 */
[----:B------:R-:W-:Y:S02]  /*1330*/  IABS R13, R12 ;  /* 0x0000000c000d7213 */ /* 0x000fe40000000000 */
[----:B------:R-:W-:Y:S02]  /*1340*/  IABS R10, R0 ;  /* 0x00000000000a7213 */ /* 0x000fe40000000000 */
[----:B------:R-:W-:-:S04]  /*1350*/  LOP3.LUT R0, R0, R12, RZ, 0x3c, !PT ;  /* 0x0000000c00007212 */ /* 0x000fc800078e3cff */
[----:B------:R-:W-:Y:S01]  /*1360*/  ISETP.GE.AND P2, PT, R0, RZ, PT ;  /* 0x000000ff0000720c */ /* 0x000fe20003f46270 */
[----:B0-----:R-:W0:Y:S02]  /*1370*/  MUFU.RCP R3, R3 ;  /* 0x0000000300037308 */ /* 0x001e240000001000 */
[----:B0-----:R-:W-:Y:S02]  /*1380*/  VIADD R8, R3, 0xffffffe ;  /* 0x0ffffffe03087836 */ /* 0x001fe40000000000 */
[----:B------:R-:W-:-:S04]  /*1390*/  IMAD.MOV R3, RZ, RZ, -R13 ;  /* 0x000000ffff037224 */ /* 0x000fc800078e0a0d */
[----:B------:R0:W1:Y:S02]  /*13a0*/  F2I.FTZ.U32.TRUNC.NTZ R9, R8 ;  /* 0x0000000800097305 */ /* 0x000064000021f000 */
[----:B0-----:R-:W-:Y:S02]  /*13b0*/  IMAD.MOV.U32 R8, RZ, RZ, RZ ;  /* 0x000000ffff087224 */ /* 0x001fe400078e00ff */
[----:B-1----:R-:W-:-:S04]  /*13c0*/  IMAD.MOV R7, RZ, RZ, -R9 ;  /* 0x000000ffff077224 */ /* 0x002fc800078e0a09 */
[----:B------:R-:W-:-:S04]  /*13d0*/  IMAD R7, R7, R4, RZ ;  /* 0x0000000407077224 */ /* 0x000fc800078e02ff */
[----:B------:R-:W-:-:S06]  /*13e0*/  IMAD.HI.U32 R9, R9, R7, R8 ;  /* 0x0000000709097227 */ /* 0x000fcc00078e0008 */
[----:B------:R-:W-:-:S04]  /*13f0*/  IMAD.HI.U32 R9, R9, R10, RZ ;  /* 0x0000000a09097227 */ /* 0x000fc800078e00ff */
[----:B------:R-:W-:-:S05]  /*1400*/  IMAD R3, R9, R3, R10 ;  /* 0x0000000309037224 */ /* 0x000fca00078e020a */
[----:B------:R-:W-:-:S13]  /*1410*/  ISETP.GT.U32.AND P1, PT, R4, R3, PT ;  /* 0x000000030400720c */ /* 0x000fda0003f24070 */
[----:B------:R-:W-:Y:S02]  /*1420*/  @!P1 IMAD.IADD R3, R3, 0x1, -R4 ;  /* 0x0000000103039824 */ /* 0x000fe400078e0a04 */
[----:B------:R-:W-:Y:S01]  /*1430*/  @!P1 VIADD R9, R9, 0x1 ;  /* 0x0000000109099836 */ /* 0x000fe20000000000 */
[----:B------:R-:W-:Y:S02]  /*1440*/  ISETP.NE.AND P1, PT, R12, RZ, PT ;  /* 0x000000ff0c00720c */ /* 0x000fe40003f25270 */
[----:B------:R-:W-:-:S13]  /*1450*/  ISETP.GE.U32.AND P0, PT, R3, R4, PT ;  /* 0x000000040300720c */ /* 0x000fda0003f06070 */
[----:B------:R-:W-:-:S04]  /*1460*/  @P0 VIADD R9, R9, 0x1 ;  /* 0x0000000109090836 */ /* 0x000fc80000000000 */
[----:B------:R-:W-:Y:S01]  /*1470*/  @!P2 IMAD.MOV R9, RZ, RZ, -R9 ;  /* 0x000000ffff09a224 */ /* 0x000fe200078e0a09 */
[----:B------:R-:W-:-:S05]  /*1480*/  @!P1 LOP3.LUT R9, RZ, R12, RZ, 0x33, !PT ;  /* 0x0000000cff099212 */ /* 0x000fca00078e33ff */
[----:B------:R-:W-:-:S07]  /*1490*/  IMAD.MOV.U32 R94, RZ, RZ, R9 ;  /* 0x000000ffff5e7224 */ /* 0x000fce00078e0009 */
.L_x_174:
[-C--:B------:R-:W-:Y:S01]  /*14a0*/  IMAD R17, R203, R94.reuse, RZ ;  /* 0x0000005ecb117224 */ /* 0x080fe200078e02ff */
[----:B------:R-:W-:Y:S01]  /*14b0*/  LOP3.LUT R185, R6, 0xffff, RZ, 0xc0, !PT ;  /* 0x0000ffff06b97812 */ /* 0x000fe200078ec0ff */
[----:B------:R-:W-:Y:S01]  /*14c0*/  IMAD.MOV.U32 R187, RZ, RZ, R5 ;  /* 0x000000ffffbb7224 */ /* 0x000fe200078e0005 */
[----:B------:R-:W-:Y:S01]  /*14d0*/  PLOP3.LUT P0, PT, PT, PT, PT, 0x80, 0x0 ;  /* 0x000000000000781c */ /* 0x000fe20003f0f070 */
[----:B------:R-:W-:Y:S01]  /*14e0*/  IMAD.MOV.U32 R95, RZ, RZ, RZ ;  /* 0x000000ffff5f7224 */ /* 0x000fe200078e00ff */
[----:B------:R-:W-:Y:S01]  /*14f0*/  VIADDMNMX R94, R17, R94, R11, PT ;  /* 0x0000005e115e7246 */ /* 0x000fe2000380010b */
[----:B------:R-:W-:Y:S01]  /*1500*/  IMAD.MOV.U32 R0, RZ, RZ, RZ ;  /* 0x000000ffff007224 */ /* 0x000fe200078e00ff */
[----:B------:R-:W-:Y:S02]  /*1510*/  CS2R R86, SRZ ;  /* 0x0000000000567805 */ /* 0x000fe4000001ff00 */
[----:B------:R-:W-:Y:S02]  /*1520*/  CS2R R84, SRZ ;  /* 0x0000000000547805 */ /* 0x000fe4000001ff00 */
[----:B------:R-:W-:-:S02]  /*1530*/  ISETP.GT.AND P1, PT, R94, R17, PT ;  /* 0x000000115e00720c */ /* 0x000fc40003f24270 */
        /* <DEDUP_REMOVED lines=31> */
[----:B------:R-:W0:Y:S01]  /*1730*/  SHFL.IDX PT, R0, R224, RZ, 0x1f ;  /* 0x00001fffe0007589 */ /* 0x000e2200000e0000 */
[----:B------:R-:W1:Y:S01]  /*1740*/  S2UR UR7, SR_CgaCtaId ;  /* 0x00000000000779c3 */ /* 0x000e620000008800 */
[----:B------:R-:W-:Y:S01]  /*1750*/  UMOV UR6, 0x400 ;  /* 0x0000040000067882 */ /* 0x000fe20000000000 */
[----:B0-----:R-:W-:Y:S01]  /*1760*/  R2UR UR4, R0 ;  /* 0x00000000000472ca */ /* 0x001fe200000e0000 */
[----:B-1----:R-:W-:-:S04]  /*1770*/  ULEA UR6, UR7, UR6, 0x18 ;  /* 0x0000000607067291 */ /* 0x002fc8000f8ec03f */
[----:B------:R-:W-:-:S04]  /*1780*/  UIADD3 UR6, UR6, 0x10400, URZ ;  /* 0x0001040006067890 */ /* 0x000fc8000fffe03f */
[----:B------:R-:W-:-:S04]  /*1790*/  ULOP3.LUT UP0, URZ, UR6, 0x3ff, URZ, 0xc0, !UPT ;  /* 0x000003ff063f7892 */ /* 0x000fc8000f80c03f */
[----:B------:R-:W-:Y:S02]  /*17a0*/  ULEA.HI UR5, UR4, UR4, URZ, 0x1 ;  /* 0x0000000404057291 */ /* 0x000fe4000f8f083f */
[----:B------:R-:W-:Y:S02]  /*17b0*/  PLOP3.LUT P0, PT, PT, PT, UP0, 0x80, 0x0 ;  /* 0x000000000000781c */ /* 0x000fe40003f0f008 */
        /* <DEDUP_REMOVED lines=11> */
[----:B------:R-:W-:Y:S01]  /*1870*/  IMAD.U32 R5, RZ, RZ, UR5 ;  /* 0x00000005ff057e24 */ /* 0x000fe2000f8e00ff */
[----:B------:R-:W-:Y:S01]  /*1880*/  ULDC.64 UR4, c[0x4][0xc0] ;  /* 0x0100300000047ab9 */ /* 0x000fe20000000a00 */
        /* <DEDUP_REMOVED lines=9> */
.L_x_176:
[----:B------:R-:W0:Y:S01]  /*1920*/  S2UR UR5, SR_CgaCtaId ;  /* 0x00000000000579c3 */ /* 0x000e220000008800 */
[----:B------:R-:W-:Y:S01]  /*1930*/  LEA.HI R0, R207, R207, RZ, 0x1 ;  /* 0x000000cfcf007211 */ /* 0x000fe200078f08ff */
[----:B------:R-:W-:Y:S01]  /*1940*/  UMOV UR4, 0x400 ;  /* 0x0000040000047882 */ /* 0x000fe20000000000 */
[----:B------:R-:W-:Y:S01]  /*1950*/  BSSY B0, `(.L_x_177) ;  /* 0x0000009000007945 */ /* 0x000fe20003800000 */
[----:B------:R-:W-:Y:S02]  /*1960*/  ISETP.NE.AND P0, PT, R19, 0x3, PT ;  /* 0x000000031300780c */ /* 0x000fe40003f05270 */
[----:B------:R-:W-:-:S05]  /*1970*/  LOP3.LUT R0, R0, 0xfffffffe, RZ, 0xc0, !PT ;  /* 0xfffffffe00007812 */ /* 0x000fca00078ec0ff */
[----:B------:R-:W-:-:S05]  /*1980*/  IMAD.IADD R3, R207, 0x1, -R0 ;  /* 0x00000001cf037824 */ /* 0x000fca00078e0a00 */
[----:B------:R-:W-:Y:S01]  /*1990*/  SHF.L.U32 R3, R3, 0x1f, RZ ;  /* 0x0000001f03037819 */ /* 0x000fe200000006ff */
[----:B0-----:R-:W-:-:S06]  /*19a0*/  ULEA UR4, UR5, UR4, 0x18 ;  /* 0x0000000405047291 */ /* 0x001fcc000f8ec03f */
[----:B------:R-:W-:-:S04]  /*19b0*/  IMAD.U32 R0, RZ, RZ, UR4 ;  /* 0x00000004ff007e24 */ /* 0x000fc8000f8e00ff */
[----:B------:R-:W0:Y:S02]  /*19c0*/  SYNCS.PHASECHK.TRANS64.TRYWAIT P1, [R0+URZ+0x34800], R3 ;  /* 0x03480003000075a7 */ /* 0x000e24000802017f */
[----:B0-----:R-:W-:Y:S05]  /*19d0*/  @!P1 BRA `(.L_x_178) ;  /* 0x000000e800d09947 */ /* 0x001fea0003800000 */
.L_x_342:
[----:B------:R-:W-:Y:S05]  /*19e0*/  BSYNC B0 ;  /* 0x0000000000007941 */ /* 0x000fea0003800000 */
.L_x_177:
[----:B------:R-:W-:Y:S05]  /*19f0*/  @!P0 BRA `(.L_x_179) ;  /* 0x0000000000048947 */ /* 0x000fea0003800000 */
[----:B------:R-:W-:Y:S01]  /*1a00*/  BPT.TRAP 0x1 ;  /* 0x000000040000795c */ /* 0x000fe20000300000 */
.L_x_179:
[----:B------:R-:W-:Y:S01]  /*1a10*/  IMAD R5, R2, 0x8, R0 ;  /* 0x0000000802057824 */ /* 0x000fe200078e0200 */
[----:B------:R-:W-:-:S04]  /*1a20*/  SHF.L.U32 R4, R16, 0x1f, RZ ;  /* 0x0000001f10047819 */ /* 0x000fc800000006ff */
[----:B------:R1:W2:Y:S01]  /*1a30*/  SYNCS.PHASECHK.TRANS64.TRYWAIT P2, [R5+URZ+0x34830], R4 ;  /* 0x03483004050075a7 */ /* 0x0002a2000804017f */
[----:B------:R-:W-:Y:S05]  /*1a40*/  @!P0 BRA `(.L_x_180) ;  /* 0x0000000000048947 */ /* 0x000fea0003800000 */
[----:B------:R-:W-:Y:S01]  /*1a50*/  BPT.TRAP 0x1 ;  /* 0x000000040000795c */ /* 0x000fe20000300000 */
.L_x_180:
[----:B0-----:R-:W0:Y:S01]  /*1a60*/  S2R R3, SR_TID.X ;  /* 0x0000000000037919 */ /* 0x001e220000002100 */
[----:B------:R-:W-:Y:S01]  /*1a70*/  IMAD.MOV.U32 R151, RZ, RZ, RZ ;  /* 0x000000ffff977224 */ /* 0x000fe200078e00ff */
[----:B0-----:R-:W-:Y:S01]  /*1a80*/  LOP3.LUT P1, RZ, R3, 0x7f, RZ, 0xc0, !PT ;  /* 0x0000007f03ff7812 */ /* 0x001fe2000782c0ff */
[----:B--2---:R-:W-:-:S12]  /*1a90*/  @P2 BRA `(.L_x_181) ;  /* 0x0000000000082947 */ /* 0x004fd80003800000 */
[----:B------:R-:W0:Y:S02]  /*1aa0*/  SYNCS.PHASECHK.TRANS64.TRYWAIT P2, [R5+URZ+0x34830], R4 ;  /* 0x03483004050075a7 */ /* 0x000e24000804017f */
[----:B0-----:R-:W-:Y:S05]  /*1ab0*/  @!P2 BRA `(.L_x_182) ;  /* 0x000000e800aca947 */ /* 0x001fea0003800000 */
.L_x_181:
[----:B------:R-:W-:Y:S05]  /*1ac0*/  WARPSYNC.ALL ;  /* 0x0000000000007948 */ /* 0x000fea0003800000 */
[----:B------:R-:W-:Y:S01]  /*1ad0*/  VIADD R3, R0, 0x1c400 ;  /* 0x0001c40000037836 */ /* 0x000fe20000000000 */
[----:B------:R-:W-:Y:S01]  /*1ae0*/  ULOP3.LUT UR52, UR52, 0x10000, URZ, 0xfc, !UPT ;  /* 0x0001000034347892 */ /* 0x000fe2000f8efc3f */
[----:B------:R-:W-:Y:S01]  /*1af0*/  WARPGROUP.ARRIVE ;  /* 0x00000000000079c5 */ /* 0x000fe20000000000 */
[----:B------:R-:W-:Y:S01]  /*1b00*/  UMOV UR53, 0x40000040 ;  /* 0x4000004000357882 */ /* 0x000fe20000000000 */
[----:B------:R-:W-:Y:S01]  /*1b10*/  UMOV UR55, 0x40000040 ;  /* 0x4000004000377882 */ /* 0x000fe20000000000 */
[----:B------:R-:W-:Y:S01]  /*1b20*/  SHF.R.U32.HI R3, RZ, 0x4, R3 ;  /* 0x00000004ff037819 */ /* 0x000fe20000011603 */
[----:B------:R-:W-:Y:S01]  /*1b30*/  UIADD3 UR56, UR52, 0x2, URZ ;  /* 0x0000000234387890 */ /* 0x000fe2000fffe03f */
[----:B------:R-:W-:Y:S01]  /*1b40*/  P2R R88, PR, RZ, 0x2 ;  /* 0x00000002ff587803 */ /* 0x000fe20000000000 */
[----:B------:R-:W-:Y:S01]  /*1b50*/  UMOV UR57, 0x40000040 ;  /* 0x4000004000397882 */ /* 0x000fe20000000000 */
[----:B------:R-:W-:Y:S01]  /*1b60*/  LOP3.LUT R3, R3, 0x3fff, RZ, 0xc0, !PT ;  /* 0x00003fff03037812 */ /* 0x000fe200078ec0ff */
[----:B------:R-:W-:Y:S01]  /*1b70*/  UMOV UR59, 0x40000040 ;  /* 0x40000040003b7882 */ /* 0x000fe20000000000 */
[----:B------:R-:W-:Y:S01]  /*1b80*/  UIADD3 UR8, UR52, 0x4, URZ ;  /* 0x0000000434087890 */ /* 0x000fe2000fffe03f */
[----:B------:R-:W-:Y:S01]  /*1b90*/  P2R R90, PR, RZ, 0x1 ;  /* 0x00000001ff5a7803 */ /* 0x000fe20000000000 */
[----:B------:R-:W-:Y:S01]  /*1ba0*/  UMOV UR9, 0x40000040 ;  /* 0x4000004000097882 */ /* 0x000fe20000000000 */
[----:B------:R-:W-:Y:S01]  /*1bb0*/  LOP3.LUT R7, R3, 0x10000, RZ, 0xfc, !PT ;  /* 0x0001000003077812 */ /* 0x000fe200078efcff */
[----:B------:R-:W-:Y:S01]  /*1bc0*/  UMOV UR11, 0x40000040 ;  /* 0x40000040000b7882 */ /* 0x000fe20000000000 */
[----:B------:R-:W-:Y:S01]  /*1bd0*/  UIADD3 UR12, UR52, 0x6, URZ ;  /* 0x00000006340c7890 */ /* 0x000fe2000fffe03f */
[----:B------:R-:W-:Y:S01]  /*1be0*/  IMAD.MOV.U32 R150, RZ, RZ, R151 ;  /* 0x000000ffff967224 */ /* 0x000fe200078e0097 */
[----:B------:R-:W-:Y:S01]  /*1bf0*/  UMOV UR13, 0x40000040 ;  /* 0x40000040000d7882 */ /* 0x000fe20000000000 */
[----:B------:R-:W-:Y:S01]  /*1c00*/  IMAD R3, R2, 0xc00, R7 ;  /* 0x00000c0002037824 */ /* 0x000fe200078e0207 */
[----:B------:R-:W-:Y:S01]  /*1c10*/  UMOV UR15, 0x40000040 ;  /* 0x40000040000f7882 */ /* 0x000fe20000000000 */
[----:B------:R-:W-:Y:S01]  /*1c20*/  UIADD3 UR16, UR52, 0x400, URZ ;  /* 0x0000040034107890 */ /* 0x000fe2000fffe03f */
[----:B------:R-:W-:Y:S01]  /*1c30*/  IMAD.MOV.U32 R149, RZ, RZ, R151 ;  /* 0x000000ffff957224 */ /* 0x000fe200078e0097 */
[----:B------:R-:W-:Y:S01]  /*1c40*/  UMOV UR17, 0x40000040 ;  /* 0x4000004000117882 */ /* 0x000fe20000000000 */
[----:B------:R-:W-:Y:S01]  /*1c50*/  R2UR UR54, R3 ;  /* 0x00000000033672ca */ /* 0x000fe200000e0000 */
[----:B------:R-:W-:Y:S01]  /*1c60*/  UMOV UR19, 0x40000040 ;  /* 0x4000004000137882 */ /* 0x000fe20000000000 */
[----:B------:R-:W-:Y:S01]  /*1c70*/  UIADD3 UR20, UR52, 0x402, URZ ;  /* 0x0000040234147890 */ /* 0x000fe2000fffe03f */
[----:B------:R-:W-:Y:S01]  /*1c80*/  IADD3 R3, R104, 0x80, -R205 ;  /* 0x0000008068037810 */ /* 0x000fe20007ffe8cd */
[----:B------:R-:W-:Y:S01]  /*1c90*/  UMOV UR21, 0x40000040 ;  /* 0x4000004000157882 */ /* 0x000fe20000000000 */
[----:B------:R-:W-:Y:S01]  /*1ca0*/  UMOV UR23, 0x40000040 ;  /* 0x4000004000177882 */ /* 0x000fe20000000000 */
[----:B------:R-:W-:Y:S01]  /*1cb0*/  UIADD3 UR24, UR52, 0x404, URZ ;  /* 0x0000040434187890 */ /* 0x000fe2000fffe03f */
[----:B------:R-:W-:Y:S01]  /*1cc0*/  IMAD.MOV.U32 R148, RZ, RZ, R151 ;  /* 0x000000ffff947224 */ /* 0x000fe200078e0097 */
[----:B------:R-:W-:Y:S01]  /*1cd0*/  UMOV UR25, 0x40000040 ;  /* 0x4000004000197882 */ /* 0x000fe20000000000 */
[----:B------:R-:W-:Y:S01]  /*1ce0*/  UMOV UR27, 0x40000040 ;  /* 0x40000040001b7882 */ /* 0x000fe20000000000 */
[----:B------:R-:W-:Y:S01]  /*1cf0*/  UIADD3 UR28, UR52, 0x406, URZ ;  /* 0x00000406341c7890 */ /* 0x000fe2000fffe03f */
[----:B------:R-:W-:Y:S01]  /*1d00*/  IMAD R6, R94, -0x80, R3 ;  /* 0xffffff805e067824 */ /* 0x000fe200078e0203 */
[----:B------:R-:W-:Y:S01]  /*1d10*/  UMOV UR29, 0x40000040 ;  /* 0x40000040001d7882 */ /* 0x000fe20000000000 */
[----:B------:R-:W-:Y:S01]  /*1d20*/  HGMMA.64x128x16.F32 R24, gdesc[UR52], RZ, !UPT, gsb0 ;  /* 0x01e00000341879f0 */ /* 0x000fe2000c0008ff */
[----:B------:R-:W-:Y:S01]  /*1d30*/  UIADD3 UR58, UR54, 0x2, URZ ;  /* 0x00000002363a7890 */ /* 0x000fe2000fffe03f */
[--C-:B------:R-:W-:Y:S01]  /*1d40*/  IMAD.MOV.U32 R147, RZ, RZ, R151.reuse ;  /* 0x000000ffff937224 */ /* 0x100fe200078e0097 */
[----:B------:R-:W-:Y:S01]  /*1d50*/  UIADD3 UR10, UR54, 0x4, URZ ;  /* 0x00000004360a7890 */ /* 0x000fe2000fffe03f */
[C---:B------:R-:W-:Y:S01]  /*1d60*/  ISETP.GT.AND P4, PT, R6.reuse, RZ, PT ;  /* 0x000000ff0600720c */ /* 0x040fe20003f84270 */
[----:B------:R-:W-:Y:S01]  /*1d70*/  UIADD3 UR14, UR54, 0x6, URZ ;  /* 0x00000006360e7890 */ /* 0x000fe2000fffe03f */
[C---:B------:R-:W-:Y:S01]  /*1d80*/  ISETP.GT.AND P3, PT, R6.reuse, 0x1, PT ;  /* 0x000000010600780c */ /* 0x040fe20003f64270 */
        /* <DEDUP_REMOVED lines=8> */
[----:B------:R-:W-:Y:S01]  /*1e10*/  UMOV UR31, 0x40000040 ;  /* 0x40000040001f7882 */ /* 0x000fe20000000000 */
[----:B------:R-:W-:Y:S01]  /*1e20*/  UIADD3 UR32, UR52, 0x800, URZ ;  /* 0x0000080034207890 */ /* 0x000fe2000fffe03f */
[----:B------:R-:W-:Y:S01]  /*1e30*/  ISETP.GT.AND P0, PT, R6, 0x60, PT ;  /* 0x000000600600780c */ /* 0x000fe20003f04270 */
[----:B------:R-:W-:Y:S01]  /*1e40*/  UIADD3 UR34, UR54, 0x800, URZ ;  /* 0x0000080036227890 */ /* 0x000fe2000fffe03f */
[--C-:B------:R-:W-:Y:S01]  /*1e50*/  IMAD.MOV.U32 R146, RZ, RZ, R151.reuse ;  /* 0x000000ffff927224 */ /* 0x100fe200078e0097 */
[----:B------:R-:W-:Y:S01]  /*1e60*/  UMOV UR33, 0x40000040 ;  /* 0x4000004000217882 */ /* 0x000fe20000000000 */
[----:B------:R-:W-:Y:S01]  /*1e70*/  UMOV UR35, 0x40000040 ;  /* 0x4000004000237882 */ /* 0x000fe20000000000 */
[----:B------:R-:W-:Y:S01]  /*1e80*/  UIADD3 UR36, UR52, 0x802, URZ ;  /* 0x0000080234247890 */ /* 0x000fe2000fffe03f */
[--C-:B------:R-:W-:Y:S01]  /*1e90*/  IMAD.MOV.U32 R145, RZ, RZ, R151.reuse ;  /* 0x000000ffff917224 */ /* 0x100fe200078e0097 */
        /* <DEDUP_REMOVED lines=16> */
[----:B------:R-:W-:Y:S01]  /*1fa0*/  ULDC UR4, c[0x0][0x988] ;  /* 0x0002620000047ab9 */ /* 0x000fe20000000800 */
        /* <DEDUP_REMOVED lines=21> */
[----:B------:R-:W-:Y:S01]  /*2100*/  IMAD.MOV.U32 R92, RZ, RZ, R151 ;  /* 0x000000ffff5c7224 */ /* 0x000fe200078e0097 */
        /* <DEDUP_REMOVED lines=37> */
[----:B01----:R-:W-:-:S02]  /*2360*/  FMNMX.FTZ R4, R111, R113, !PT ;  /* 0x000000716f047209 */ /* 0x003fc40007810000 */
        /* <DEDUP_REMOVED lines=103> */
[C---:B------:R-:W-:Y:S02]  /*29e0*/  ISETP.GT.AND P6, PT, R6.reuse, 0x79, PT ;  /* 0x000000790600780c */ /* 0x040fe40003fc4270 */
        /* <DEDUP_REMOVED lines=17> */
[----:B------:R-:W-:Y:S01]  /*2b00*/  ISETP.NE.AND P1, PT, R88, RZ, PT ;  /* 0x000000ff5800720c */ /* 0x000fe20003f25270 */
[--C-:B------:R-:W-:Y:S01]  /*2b10*/  IMAD.MOV.U32 R88, RZ, RZ, R151.reuse ;  /* 0x000000ffff587224 */ /* 0x100fe200078e0097 */
[----:B------:R-:W-:Y:S01]  /*2b20*/  ISETP.NE.AND P0, PT, R90, RZ, PT ;  /* 0x000000ff5a00720c */ /* 0x000fe20003f05270 */
[----:B------:R-:W-:Y:S01]  /*2b30*/  IMAD.MOV.U32 R90, RZ, RZ, R151 ;  /* 0x000000ffff5a7224 */ /* 0x000fe200078e0097 */
[----:B0-----:R-:W-:-:S02]  /*2b40*/  FMNMX.FTZ R10, R8, R3, !PT ;  /* 0x00000003080a7209 */ /* 0x001fc40007810000 */
[----:B------:R-:W-:-:S03]  /*2b50*/  FMNMX.FTZ R8, R11, R27, !PT ;  /* 0x0000001b0b087209 */ /* 0x000fc60007810000 */
[----:B------:R-:W0:Y:S01]  /*2b60*/  SHFL.BFLY PT, R3, R10, 0x1, 0x1f ;  /* 0x0c201f000a037f89 */ /* 0x000e2200000e0000 */
[----:B------:R-:W-:-:S03]  /*2b70*/  FMNMX.FTZ R8, R13, R8, !PT ;  /* 0x000000080d087209 */ /* 0x000fc60007810000 */
[----:B------:R-:W-:Y:S01]  /*2b80*/  @!P1 VIADD R5, R5, 0x34840 ;  /* 0x0003484005059836 */ /* 0x000fe20000000000 */
[----:B------:R-:W-:-:S04]  /*2b90*/  FMNMX.FTZ R8, R31, R8, !PT ;  /* 0x000000081f087209 */ /* 0x000fc80007810000 */
[----:B------:R-:W-:Y:S02]  /*2ba0*/  @!P1 PRMT R5, RZ, 0x654, R5 ;  /* 0x00000654ff059816 */ /* 0x000fe40000000005 */
[----:B------:R-:W-:Y:S02]  /*2bb0*/  FMNMX.FTZ R8, R15, R8, !PT ;  /* 0x000000080f087209 */ /* 0x000fe40007810000 */
[----:B------:R1:W-:Y:S02]  /*2bc0*/  @!P1 SYNCS.ARRIVE.TRANS64.RED.A1T0 RZ, [R5+URZ], RZ ;  /* 0x000000ff05ff99a7 */ /* 0x0003e4000810043f */
        /* <DEDUP_REMOVED lines=18> */
[-CC-:B------:R-:W-:Y:S01]  /*2cf0*/  FFMA.FTZ R168, R125, R4.reuse, -R6.reuse ;  /* 0x000000047da87223 */ /* 0x180fe20000010806 */
[----:B------:R-:W-:Y:S01]  /*2d00*/  FSEL R123, R82, -INF , P3 ;  /* 0xff800000527b7808 */ /* 0x000fe20001800000 */
[--C-:B------:R-:W-:Y:S01]  /*2d10*/  FFMA.FTZ R154, R9, R4, -R6.reuse ;  /* 0x00000004099a7223 */ /* 0x100fe20000010806 */
[----:B------:R-:W-:Y:S01]  /*2d20*/  FMNMX.FTZ R8, R37, R8, !PT ;  /* 0x0000000825087209 */ /* 0x000fe20007810000 */
[----:B------:R0:W-:Y:S01]  /*2d30*/  MUFU.EX2 R79, R10 ;  /* 0x0000000a004f7308 */ /* 0x0001e20000000800 */
[----:B------:R-:W-:Y:S01]  /*2d40*/  FSEL R91, R86, -INF , P5 ;  /* 0xff800000565b7808 */ /* 0x000fe20002800000 */
[--C-:B------:R-:W-:Y:S01]  /*2d50*/  FFMA.FTZ R180, R111, R4, -R6.reuse ;  /* 0x000000046fb47223 */ /* 0x100fe20000010806 */
[----:B------:R-:W-:Y:S01]  /*2d60*/  FMNMX.FTZ R8, R55, R8, !PT ;  /* 0x0000000837087209 */ /* 0x000fe20007810000 */
[-CC-:B------:R-:W-:Y:S01]  /*2d70*/  FFMA.FTZ R77, R113, R4.reuse, -R6.reuse ;  /* 0x00000004714d7223 */ /* 0x180fe20000010806 */
[----:B------:R-:W-:Y:S01]  /*2d80*/  FSEL R125, R87, -INF , P6 ;  /* 0xff800000577d7808 */ /* 0x000fe20003000000 */
[--C-:B------:R-:W-:Y:S01]  /*2d90*/  FFMA.FTZ R182, R115, R4, -R6.reuse ;  /* 0x0000000473b67223 */ /* 0x100fe20000010806 */
[----:B------:R-:W-:Y:S01]  /*2da0*/  FMNMX.FTZ R8, R41, R8, !PT ;  /* 0x0000000829087209 */ /* 0x000fe20007810000 */
[----:B------:R-:W-:Y:S01]  /*2db0*/  MUFU.EX2 R180, R180 ;  /* 0x000000b400b47308 */ /* 0x000fe20000000800 */
        /* <DEDUP_REMOVED lines=33> */
[----:B------:R-:W-:Y:S01]  /*2fd0*/  FFMA.FTZ R85, R85, R4, -R6 ;  /* 0x0000000455557223 */ /* 0x000fe20000010806 */
[----:B------:R-:W-:Y:S01]  /*2fe0*/  FMNMX.FTZ R8, R75, R8, !PT ;  /* 0x000000084b087209 */ /* 0x000fe20007810000 */
[----:B------:R-:W4:Y:S01]  /*2ff0*/  MUFU.EX2 R81, R81 ;  /* 0x0000005100517308 */ /* 0x000f220000000800 */
[----:B------:R-:W-:-:S02]  /*3000*/  IMAD.MOV.U32 R141, RZ, RZ, R151 ;  /* 0x000000ffff8d7224 */ /* 0x000fc400078e0097 */
[----:B------:R-:W-:Y:S01]  /*3010*/  FMNMX.FTZ R8, R73, R8, !PT ;  /* 0x0000000849087209 */ /* 0x000fe20007810000 */
[--C-:B------:R-:W-:Y:S02]  /*3020*/  IMAD.MOV.U32 R139, RZ, RZ, R151.reuse ;  /* 0x000000ffff8b7224 */ /* 0x100fe400078e0097 */
[--C-:B------:R-:W-:Y:S01]  /*3030*/  IMAD.MOV.U32 R137, RZ, RZ, R151.reuse ;  /* 0x000000ffff897224 */ /* 0x100fe200078e0097 */
[----:B------:R-:W-:Y:S01]  /*3040*/  FMNMX.FTZ R8, R121, R8, !PT ;  /* 0x0000000879087209 */ /* 0x000fe20007810000 */
[----:B------:R-:W5:Y:S01]  /*3050*/  MUFU.EX2 R176, R176 ;  /* 0x000000b000b07308 */ /* 0x000f620000000800 */
[--C-:B------:R-:W-:Y:S02]  /*3060*/  IMAD.MOV.U32 R135, RZ, RZ, R151.reuse ;  /* 0x000000ffff877224 */ /* 0x100fe400078e0097 */
[----:B------:R-:W-:Y:S01]  /*3070*/  FMNMX.FTZ R8, R123, R8, !PT ;  /* 0x000000087b087209 */ /* 0x000fe20007810000 */
[--C-:B------:R-:W-:Y:S02]  /*3080*/  IMAD.MOV.U32 R133, RZ, RZ, R151.reuse ;  /* 0x000000ffff857224 */ /* 0x100fe400078e0097 */
[--C-:B------:R-:W-:Y:S01]  /*3090*/  IMAD.MOV.U32 R131, RZ, RZ, R151.reuse ;  /* 0x000000ffff837224 */ /* 0x100fe200078e0097 */
[----:B------:R-:W-:Y:S01]  /*30a0*/  FMNMX.FTZ R8, R83, R8, !PT ;  /* 0x0000000853087209 */ /* 0x000fe20007810000 */
[----:B------:R-:W1:Y:S01]  /*30b0*/  MUFU.EX2 R111, R111 ;  /* 0x0000006f006f7308 */ /* 0x000e620000000800 */
[----:B------:R-:W-:-:S02]  /*30c0*/  IMAD.MOV.U32 R129, RZ, RZ, R151 ;  /* 0x000000ffff817224 */ /* 0x000fc400078e0097 */
[----:B------:R-:W-:Y:S01]  /*30d0*/  FMNMX.FTZ R8, R91, R8, !PT ;  /* 0x000000085b087209 */ /* 0x000fe20007810000 */
[--C-:B------:R-:W-:Y:S02]  /*30e0*/  IMAD.MOV.U32 R127, RZ, RZ, R151.reuse ;  /* 0x000000ffff7f7224 */ /* 0x100fe400078e0097 */
[--C-:B------:R-:W-:Y:S01]  /*30f0*/  IMAD.MOV.U32 R109, RZ, RZ, R151.reuse ;  /* 0x000000ffff6d7224 */ /* 0x100fe200078e0097 */
[----:B------:R-:W-:Y:S01]  /*3100*/  FMNMX.FTZ R8, R125, R8, !PT ;  /* 0x000000087d087209 */ /* 0x000fe20007810000 */
[----:B------:R-:W1:Y:S01]  /*3110*/  MUFU.EX2 R178, R178 ;  /* 0x000000b200b27308 */ /* 0x000e620000000800 */
[--C-:B------:R-:W-:Y:S02]  /*3120*/  IMAD.MOV.U32 R107, RZ, RZ, R151.reuse ;  /* 0x000000ffff6b7224 */ /* 0x100fe400078e0097 */
[--C-:B------:R-:W-:Y:S01]  /*3130*/  IMAD.MOV.U32 R105, RZ, RZ, R151.reuse ;  /* 0x000000ffff697224 */ /* 0x100fe200078e0097 */
[----:B------:R-:W0:Y:S01]  /*3140*/  SHFL.BFLY PT, R9, R8, 0x2, 0x1f ;  /* 0x0c401f0008097f89 */ /* 0x000e2200000e0000 */
[----:B------:R-:W-:-:S02]  /*3150*/  IMAD.MOV.U32 R103, RZ, RZ, R151 ;  /* 0x000000ffff677224 */ /* 0x000fc400078e0097 */
[--C-:B------:R-:W-:Y:S01]  /*3160*/  IMAD.MOV.U32 R101, RZ, RZ, R151.reuse ;  /* 0x000000ffff657224 */ /* 0x100fe200078e0097 */
[----:B------:R-:W1:Y:S01]  /*3170*/  MUFU.EX2 R113, R113 ;  /* 0x0000007100717308 */ /* 0x000e620000000800 */
[--C-:B------:R-:W-:Y:S02]  /*3180*/  IMAD.MOV.U32 R99, RZ, RZ, R151.reuse ;  /* 0x000000ffff637224 */ /* 0x100fe400078e0097 */
[----:B------:R-:W-:-:S05]  /*3190*/  IMAD.MOV.U32 R97, RZ, RZ, R151 ;  /* 0x000000ffff617224 */ /* 0x000fca00078e0097 */
        /* <DEDUP_REMOVED lines=13> */
[-CC-:B------:R-:W-:Y:S01]  /*3270*/  FFMA.FTZ R181, R11, R4.reuse, -R6.reuse ;  /* 0x000000040bb57223 */ /* 0x180fe20000010806 */
[-CC-:B------:R-:W-:Y:S01]  /*3280*/  FFMA.FTZ R8, R27, R4.reuse, -R6.reuse ;  /* 0x000000041b087223 */ /* 0x180fe20000010806 */
[-CC-:B------:R-:W-:Y:S01]  /*3290*/  FFMA.FTZ R183, R13, R4.reuse, -R6.reuse ;  /* 0x000000040db77223 */ /* 0x180fe20000010806 */
[----:B--2---:R-:W-:Y:S01]  /*32a0*/  FADD.FTZ R11, R180, R77 ;  /* 0x0000004db40b7221 */ /* 0x004fe20000010000 */
[-CC-:B------:R-:W-:Y:S01]  /*32b0*/  FFMA.FTZ R10, R31, R4.reuse, -R6.reuse ;  /* 0x000000041f0a7223 */ /* 0x180fe20000010806 */
[-CC-:B------:R-:W-:Y:S01]  /*32c0*/  FFMA.FTZ R177, R15, R4.reuse, -R6.reuse ;  /* 0x000000040fb17223 */ /* 0x180fe20000010806 */
[----:B------:R-:W-:Y:S01]  /*32d0*/  MUFU.EX2 R181, R181 ;  /* 0x000000b500b57308 */ /* 0x000fe20000000800 */
[----:B---3--:R-:W-:Y:S01]  /*32e0*/  FADD.FTZ R30, R182, R11 ;  /* 0x0000000bb61e7221 */ /* 0x008fe20000010000 */
[-CC-:B------:R-:W-:Y:S01]  /*32f0*/  FFMA.FTZ R12, R35, R4.reuse, -R6.reuse ;  /* 0x00000004230c7223 */ /* 0x180fe20000010806 */
[-CC-:B------:R-:W-:Y:S01]  /*3300*/  FFMA.FTZ R179, R21, R4.reuse, -R6.reuse ;  /* 0x0000000415b37223 */ /* 0x180fe20000010806 */
[-C--:B------:R-:W-:Y:S01]  /*3310*/  FFMA.FTZ R14, R39, R4.reuse, -R6 ;  /* 0x00000004270e7223 */ /* 0x080fe20000010806 */
[----:B----4-:R-:W-:Y:S01]  /*3320*/  FADD.FTZ R11, R81, R30 ;  /* 0x0000001e510b7221 */ /* 0x010fe20000010000 */
[-CC-:B------:R-:W-:Y:S01]  /*3330*/  FFMA.FTZ R173, R25, R4.reuse, -R6.reuse ;  /* 0x0000000419ad7223 */ /* 0x180fe20000010806 */
[-CC-:B------:R-:W-:Y:S01]  /*3340*/  FFMA.FTZ R20, R43, R4.reuse, -R6.reuse ;  /* 0x000000042b147223 */ /* 0x180fe20000010806 */
[----:B------:R-:W0:Y:S01]  /*3350*/  MUFU.EX2 R8, R8 ;  /* 0x0000000800087308 */ /* 0x000e220000000800 */
[----:B-----5:R-:W-:Y:S01]  /*3360*/  FADD.FTZ R32, R176, R11 ;  /* 0x0000000bb0207221 */ /* 0x020fe20000010000 */
[-CC-:B------:R-:W-:Y:S01]  /*3370*/  FFMA.FTZ R175, R29, R4.reuse, -R6.reuse ;  /* 0x000000041daf7223 */ /* 0x180fe20000010806 */
[-CC-:B------:R-:W-:Y:S01]  /*3380*/  FFMA.FTZ R24, R47, R4.reuse, -R6.reuse ;  /* 0x000000042f187223 */ /* 0x180fe20000010806 */
[-C--:B------:R-:W-:Y:S01]  /*3390*/  FFMA.FTZ R169, R33, R4.reuse, -R6 ;  /* 0x0000000421a97223 */ /* 0x080fe20000010806 */
[----:B-1----:R-:W-:Y:S01]  /*33a0*/  FADD.FTZ R11, R111, R32 ;  /* 0x000000206f0b7221 */ /* 0x002fe20000010000 */
[-CC-:B------:R-:W-:Y:S01]  /*33b0*/  FFMA.FTZ R26, R51, R4.reuse, -R6.reuse ;  /* 0x00000004331a7223 */ /* 0x180fe20000010806 */
[-CC-:B------:R-:W-:Y:S01]  /*33c0*/  FFMA.FTZ R171, R37, R4.reuse, -R6.reuse ;  /* 0x0000000425ab7223 */ /* 0x180fe20000010806 */
[----:B------:R-:W1:Y:S01]  /*33d0*/  MUFU.EX2 R183, R183 ;  /* 0x000000b700b77308 */ /* 0x000e620000000800 */
[----:B------:R-:W-:Y:S01]  /*33e0*/  FADD.FTZ R34, R178, R11 ;  /* 0x0000000bb2227221 */ /* 0x000fe20000010000 */
[-CC-:B------:R-:W-:Y:S01]  /*33f0*/  FFMA.FTZ R28, R55, R4.reuse, -R6.reuse ;  /* 0x00000004371c7223 */ /* 0x180fe20000010806 */
[-CC-:B------:R-:W-:Y:S01]  /*3400*/  FFMA.FTZ R153, R41, R4.reuse, -R6.reuse ;  /* 0x0000000429997223 */ /* 0x180fe20000010806 */
[-C--:B------:R-:W-:Y:S01]  /*3410*/  FFMA.FTZ R30, R59, R4.reuse, -R6 ;  /* 0x000000043b1e7223 */ /* 0x080fe20000010806 */
[----:B------:R-:W-:Y:S01]  /*3420*/  FADD.FTZ R13, R113, R34 ;  /* 0x00000022710d7221 */ /* 0x000fe20000010000 */
[-CC-:B------:R-:W-:Y:S01]  /*3430*/  FFMA.FTZ R45, R45, R4.reuse, -R6.reuse ;  /* 0x000000042d2d7223 */ /* 0x180fe20000010806 */
[-C--:B------:R-:W-:Y:S01]  /*3440*/  FFMA.FTZ R63, R63, R4.reuse, -R6 ;  /* 0x000000043f3f7223 */ /* 0x080fe20000010806 */
[----:B------:R-:W2:Y:S01]  /*3450*/  MUFU.EX2 R10, R10 ;  /* 0x0000000a000a7308 */ /* 0x000ea20000000800 */
[----:B0-----:R-:W-:Y:S01]  /*3460*/  FADD.FTZ R32, R181, R8 ;  /* 0x00000008b5207221 */ /* 0x001fe20000010000 */
[----:B------:R-:W-:Y:S01]  /*3470*/  FADD.FTZ R36, R172, R13 ;  /* 0x0000000dac247221 */ /* 0x000fe20000010000 */
[-CC-:B------:R-:W-:Y:S01]  /*3480*/  FFMA.FTZ R49, R49, R4.reuse, -R6.reuse ;  /* 0x0000000431317223 */ /* 0x180fe20000010806 */
[-CC-:B------:R-:W-:Y:S01]  /*3490*/  FFMA.FTZ R67, R67, R4.reuse, -R6.reuse ;  /* 0x0000000443437223 */ /* 0x180fe20000010806 */
[-C--:B------:R-:W-:Y:S01]  /*34a0*/  FFMA.FTZ R53, R53, R4.reuse, -R6 ;  /* 0x0000000435357223 */ /* 0x080fe20000010806 */
[----:B------:R-:W-:Y:S01]  /*34b0*/  FADD.FTZ R13, R115, R36 ;  /* 0x00000024730d7221 */ /* 0x000fe20000010000 */
[-C--:B------:R-:W-:Y:S01]  /*34c0*/  FFMA.FTZ R71, R71, R4.reuse, -R6 ;  /* 0x0000000447477223 */ /* 0x080fe20000010806 */
[----:B------:R-:W0:Y:S01]  /*34d0*/  MUFU.EX2 R177, R177 ;  /* 0x000000b100b17308 */ /* 0x000e220000000800 */
[----:B-1----:R-:W-:Y:S01]  /*34e0*/  FADD.FTZ R11, R183, R32 ;  /* 0x00000020b70b7221 */ /* 0x002fe20000010000 */
[----:B------:R-:W-:Y:S01]  /*34f0*/  FADD.FTZ R36, R174, R13 ;  /* 0x0000000dae247221 */ /* 0x000fe20000010000 */
[-CC-:B------:R-:W-:Y:S01]  /*3500*/  FFMA.FTZ R69, R69, R4.reuse, -R6.reuse ;  /* 0x0000000445457223 */ /* 0x180fe20000010806 */
[-CC-:B------:R-:W-:Y:S01]  /*3510*/  FFMA.FTZ R75, R75, R4.reuse, -R6.reuse ;  /* 0x000000044b4b7223 */ /* 0x180fe20000010806 */
[-C--:B------:R-:W-:Y:S01]  /*3520*/  FFMA.FTZ R73, R73, R4.reuse, -R6 ;  /* 0x0000000449497223 */ /* 0x080fe20000010806 */
[----:B------:R-:W-:Y:S01]  /*3530*/  FADD.FTZ R13, R117, R36 ;  /* 0x00000024750d7221 */ /* 0x000fe20000010000 */
[-CC-:B------:R-:W-:Y:S01]  /*3540*/  FFMA.FTZ R121, R121, R4.reuse, -R6.reuse ;  /* 0x0000000479797223 */ /* 0x180fe20000010806 */
[----:B------:R-:W1:Y:S01]  /*3550*/  MUFU.EX2 R12, R12 ;  /* 0x0000000c000c7308 */ /* 0x000e620000000800 */
[----:B--2---:R-:W-:Y:S01]  /*3560*/  FADD.FTZ R34, R10, R11 ;  /* 0x0000000b0a227221 */ /* 0x004fe20000010000 */
[----:B------:R-:W-:Y:S01]  /*3570*/  FADD.FTZ R38, R168, R13 ;  /* 0x0000000da8267221 */ /* 0x000fe20000010000 */
[-CC-:B------:R-:W-:Y:S01]  /*3580*/  FFMA.FTZ R123, R123, R4.reuse, -R6.reuse ;  /* 0x000000047b7b7223 */ /* 0x180fe20000010806 */
[-CC-:B------:R-:W-:Y:S01]  /*3590*/  FFMA.FTZ R83, R83, R4.reuse, -R6.reuse ;  /* 0x0000000453537223 */ /* 0x180fe20000010806 */
[-C--:B------:R-:W-:Y:S01]  /*35a0*/  FFMA.FTZ R91, R91, R4.reuse, -R6 ;  /* 0x000000045b5b7223 */ /* 0x080fe20000010806 */
[----:B------:R-:W-:Y:S01]  /*35b0*/  FADD.FTZ R13, R119, R38 ;  /* 0x00000026770d7221 */ /* 0x000fe20000010000 */
[----:B------:R-:W-:Y:S01]  /*35c0*/  FFMA.FTZ R125, R125, R4, -R6 ;  /* 0x000000047d7d7223 */ /* 0x000fe20000010806 */
[----:B------:R-:W2:Y:S01]  /*35d0*/  MUFU.EX2 R179, R179 ;  /* 0x000000b300b37308 */ /* 0x000ea20000000800 */
[----:B0-----:R-:W-:Y:S01]  /*35e0*/  FADD.FTZ R11, R177, R34 ;  /* 0x00000022b10b7221 */ /* 0x001fe20000010000 */
[----:B------:R-:W-:Y:S01]  /*35f0*/  FADD.FTZ R38, R170, R13 ;  /* 0x0000000daa267221 */ /* 0x000fe20000010000 */
[----:B------:R-:W-:-:S02]  /*3600*/  F2FP.F16.F32.PACK_AB R181, R8, R181 ;  /* 0x000000b508b5723e */ /* 0x000fc400000000ff */
[----:B------:R-:W-:Y:S02]  /*3610*/  F2FP.F16.F32.PACK_AB R183, R10, R183 ;  /* 0x000000b70ab7723e */ /* 0x000fe400000000ff */
[----:B------:R-:W-:Y:S01]  /*3620*/  F2FP.F16.F32.PACK_AB R176, R111, R176 ;  /* 0x000000b06fb0723e */ /* 0x000fe200000000ff */
[----:B------:R-:W0:Y:S01]  /*3630*/  MUFU.EX2 R14, R14 ;  /* 0x0000000e000e7308 */ /* 0x000e220000000800 */
[C---:B-1----:R-:W-:Y:S01]  /*3640*/  FADD.FTZ R34, R12.reuse, R11 ;  /* 0x0000000b0c227221 */ /* 0x042fe20000010000 */
[----:B------:R-:W-:Y:S01]  /*3650*/  F2FP.F16.F32.PACK_AB R177, R12, R177 ;  /* 0x000000b10cb1723e */ /* 0x000fe200000000ff */
[----:B------:R-:W-:Y:S01]  /*3660*/  VIADD R12, R94, 0xfffffffe ;  /* 0xfffffffe5e0c7836 */ /* 0x000fe20000000000 */
[----:B------:R-:W-:Y:S01]  /*3670*/  F2FP.F16.F32.PACK_AB R178, R113, R178 ;  /* 0x000000b271b2723e */ /* 0x000fe200000000ff */
[--C-:B------:R-:W-:Y:S01]  /*3680*/  IMAD.MOV.U32 R113, RZ, RZ, R151.reuse ;  /* 0x000000ffff717224 */ /* 0x100fe200078e0097 */
[----:B------:R-:W-:Y:S01]  /*3690*/  F2FP.F16.F32.PACK_AB R172, R115, R172 ;  /* 0x000000ac73ac723e */ /* 0x000fe200000000ff */
[--C-:B------:R-:W-:Y:S01]  /*36a0*/  IMAD.MOV.U32 R115, RZ, RZ, R151.reuse ;  /* 0x000000ffff737224 */ /* 0x100fe200078e0097 */
[----:B------:R-:W1:Y:S01]  /*36b0*/  MUFU.EX2 R173, R173 ;  /* 0x000000ad00ad7308 */ /* 0x000e620000000800 */
[----:B--2---:R-:W-:Y:S01]  /*36c0*/  FADD.FTZ R11, R179, R34 ;  /* 0x00000022b30b7221 */ /* 0x004fe20000010000 */
[----:B------:R-:W-:Y:S01]  /*36d0*/  ISETP.GE.AND P2, PT, R12, R17, PT ;  /* 0x000000110c00720c */ /* 0x000fe20003f46270 */
[--C-:B------:R-:W-:Y:S01]  /*36e0*/  IMAD.MOV.U32 R111, RZ, RZ, R151.reuse ;  /* 0x000000ffff6f7224 */ /* 0x100fe200078e0097 */
[----:B------:R-:W-:Y:S01]  /*36f0*/  F2FP.F16.F32.PACK_AB R174, R117, R174 ;  /* 0x000000ae75ae723e */ /* 0x000fe200000000ff */
[--C-:B------:R-:W-:Y:S01]  /*3700*/  IMAD.MOV.U32 R117, RZ, RZ, R151.reuse ;  /* 0x000000ffff757224 */ /* 0x100fe200078e0097 */
[----:B------:R-:W-:Y:S01]  /*3710*/  F2FP.F16.F32.PACK_AB R168, R119, R168 ;  /* 0x000000a877a8723e */ /* 0x000fe200000000ff */
[----:B------:R-:W-:Y:S01]  /*3720*/  IMAD.MOV.U32 R119, RZ, RZ, R151 ;  /* 0x000000ffff777224 */ /* 0x000fe200078e0097 */
[----:B------:R-:W2:Y:S01]  /*3730*/  MUFU.EX2 R20, R20 ;  /* 0x0000001400147308 */ /* 0x000ea20000000800 */
[----:B0-----:R-:W-:Y:S01]  /*3740*/  FADD.FTZ R36, R14, R11 ;  /* 0x0000000b0e247221 */ /* 0x001fe20000010000 */
[----:B------:R-:W-:Y:S01]  /*3750*/  F2FP.F16.F32.PACK_AB R180, R77, R180 ;  /* 0x000000b44db4723e */ /* 0x000fe200000000ff */
[----:B------:R-:W-:Y:S01]  /*3760*/  IMAD.MOV.U32 R94, RZ, RZ, R151 ;  /* 0x000000ffff5e7224 */ /* 0x000fe200078e0097 */
[----:B------:R-:W-:-:S02]  /*3770*/  F2FP.F16.F32.PACK_AB R182, R81, R182 ;  /* 0x000000b651b6723e */ /* 0x000fc400000000ff */
[----:B------:R-:W-:Y:S02]  /*3780*/  F2FP.F16.F32.PACK_AB R170, R79, R170 ;  /* 0x000000aa4faa723e */ /* 0x000fe400000000ff */
[----:B------:R-:W0:Y:S01]  /*3790*/  MUFU.EX2 R175, R175 ;  /* 0x000000af00af7308 */ /* 0x000e220000000800 */
[----:B-1----:R-:W-:Y:S01]  /*37a0*/  FADD.FTZ R11, R173, R36 ;  /* 0x00000024ad0b7221 */ /* 0x002fe20000010000 */
[----:B------:R-:W-:-:S06]  /*37b0*/  F2FP.F16.F32.PACK_AB R179, R14, R179 ;  /* 0x000000b30eb3723e */ /* 0x000fcc00000000ff */
[----:B------:R-:W1:Y:S01]  /*37c0*/  MUFU.EX2 R24, R24 ;  /* 0x0000001800187308 */ /* 0x000e620000000800 */
[C---:B--2---:R-:W-:Y:S01]  /*37d0*/  FADD.FTZ R36, R20.reuse, R11 ;  /* 0x0000000b14247221 */ /* 0x044fe20000010000 */
[----:B------:R-:W-:Y:S01]  /*37e0*/  FADD.FTZ R11, R79, R38 ;  /* 0x000000264f0b7221 */ /* 0x000fe20000010000 */
[----:B------:R-:W-:-:S05]  /*37f0*/  F2FP.F16.F32.PACK_AB R173, R20, R173 ;  /* 0x000000ad14ad723e */ /* 0x000fca00000000ff */
[----:B------:R-:W2:Y:S01]  /*3800*/  MUFU.EX2 R152, R152 ;  /* 0x0000009800987308 */ /* 0x000ea20000000800 */
[----:B0-----:R-:W-:-:S07]  /*3810*/  FADD.FTZ R5, R175, R36 ;  /* 0x00000024af057221 */ /* 0x001fce0000010000 */
[----:B------:R-:W0:Y:S01]  /*3820*/  MUFU.EX2 R169, R169 ;  /* 0x000000a900a97308 */ /* 0x000e220000000800 */
[C---:B-1----:R-:W-:Y:S01]  /*3830*/  FADD.FTZ R38, R24.reuse, R5 ;  /* 0x0000000518267221 */ /* 0x042fe20000010000 */
[----:B------:R-:W-:-:S06]  /*3840*/  F2FP.F16.F32.PACK_AB R175, R24, R175 ;  /* 0x000000af18af723e */ /* 0x000fcc00000000ff */
[----:B------:R-:W1:Y:S01]  /*3850*/  MUFU.EX2 R57, R57 ;  /* 0x0000003900397308 */ /* 0x000e620000000800 */
[----:B--2---:R-:W-:-:S07]  /*3860*/  FADD.FTZ R40, R152, R11 ;  /* 0x0000000b98287221 */ /* 0x004fce0000010000 */
[----:B------:R-:W2:Y:S01]  /*3870*/  MUFU.EX2 R26, R26 ;  /* 0x0000001a001a7308 */ /* 0x000ea20000000800 */
[----:B0-----:R-:W-:-:S07]  /*3880*/  FADD.FTZ R5, R169, R38 ;  /* 0x00000026a9057221 */ /* 0x001fce0000010000 */
[----:B------:R-:W0:Y:S01]  /*3890*/  MUFU.EX2 R154, R154 ;  /* 0x0000009a009a7308 */ /* 0x000e220000000800 */
[C---:B-1----:R-:W-:Y:S01]  /*38a0*/  FADD.FTZ R11, R57.reuse, R40 ;  /* 0x00000028390b7221 */ /* 0x042fe20000010000 */
[----:B------:R-:W-:-:S06]  /*38b0*/  F2FP.F16.F32.PACK_AB R152, R57, R152 ;  /* 0x000000983998723e */ /* 0x000fcc00000000ff */
[----:B------:R-:W1:Y:S01]  /*38c0*/  MUFU.EX2 R171, R171 ;  /* 0x000000ab00ab7308 */ /* 0x000e620000000800 */
[C---:B--2---:R-:W-:Y:S01]  /*38d0*/  FADD.FTZ R38, R26.reuse, R5 ;  /* 0x000000051a267221 */ /* 0x044fe20000010000 */
[----:B------:R-:W-:-:S06]  /*38e0*/  F2FP.F16.F32.PACK_AB R169, R26, R169 ;  /* 0x000000a91aa9723e */ /* 0x000fcc00000000ff */
[----:B------:R-:W2:Y:S01]  /*38f0*/  MUFU.EX2 R61, R61 ;  /* 0x0000003d003d7308 */ /* 0x000ea20000000800 */
[----:B0-----:R-:W-:-:S07]  /*3900*/  FADD.FTZ R40, R154, R11 ;  /* 0x0000000b9a287221 */ /* 0x001fce0000010000 */
[----:B------:R-:W0:Y:S01]  /*3910*/  MUFU.EX2 R28, R28 ;  /* 0x0000001c001c7308 */ /* 0x000e220000000800 */
[----:B-1----:R-:W-:-:S07]  /*3920*/  FADD.FTZ R5, R171, R38 ;  /* 0x00000026ab057221 */ /* 0x002fce0000010000 */
[----:B------:R-:W1:Y:S01]  /*3930*/  MUFU.EX2 R156, R156 ;  /* 0x0000009c009c7308 */ /* 0x000e620000000800 */
[C---:B--2---:R-:W-:Y:S01]  /*3940*/  FADD.FTZ R11, R61.reuse, R40 ;  /* 0x000000283d0b7221 */ /* 0x044fe20000010000 */
[----:B------:R-:W-:-:S06]  /*3950*/  F2FP.F16.F32.PACK_AB R154, R61, R154 ;  /* 0x0000009a3d9a723e */ /* 0x000fcc00000000ff */
[----:B------:R-:W2:Y:S01]  /*3960*/  MUFU.EX2 R153, R153 ;  /* 0x0000009900997308 */ /* 0x000ea20000000800 */
[C---:B0-----:R-:W-:Y:S01]  /*3970*/  FADD.FTZ R6, R28.reuse, R5 ;  /* 0x000000051c067221 */ /* 0x041fe20000010000 */
[----:B------:R-:W-:-:S06]  /*3980*/  F2FP.F16.F32.PACK_AB R171, R28, R171 ;  /* 0x000000ab1cab723e */ /* 0x000fcc00000000ff */
[----:B------:R-:W0:Y:S01]  /*3990*/  MUFU.EX2 R65, R65 ;  /* 0x0000004100417308 */ /* 0x000e220000000800 */
[----:B-1----:R-:W-:-:S07]  /*39a0*/  FADD.FTZ R40, R156, R11 ;  /* 0x0000000b9c287221 */ /* 0x002fce0000010000 */
[----:B------:R-:W1:Y:S01]  /*39b0*/  MUFU.EX2 R30, R30 ;  /* 0x0000001e001e7308 */ /* 0x000e620000000800 */
[----:B--2---:R-:W-:-:S07]  /*39c0*/  FADD.FTZ R5, R153, R6 ;  /* 0x0000000699057221 */ /* 0x004fce0000010000 */
[----:B------:R-:W2:Y:S01]  /*39d0*/  MUFU.EX2 R158, R158 ;  /* 0x0000009e009e7308 */ /* 0x000ea20000000800 */
[C---:B0-----:R-:W-:Y:S01]  /*39e0*/  FADD.FTZ R11, R65.reuse, R40 ;  /* 0x00000028410b7221 */ /* 0x041fe20000010000 */
[----:B------:R-:W-:-:S06]  /*39f0*/  F2FP.F16.F32.PACK_AB R156, R65, R156 ;  /* 0x0000009c419c723e */ /* 0x000fcc00000000ff */
        /* <DEDUP_REMOVED lines=19> */
[----:B------:R-:W-:Y:S01]  /*3b30*/  F2FP.F16.F32.PACK_AB R160, R89, R160 ;  /* 0x000000a059a0723e */ /* 0x000fe200000000ff */
[----:B------:R-:W-:-:S05]  /*3b40*/  IMAD.MOV.U32 R89, RZ, RZ, R151 ;  /* 0x000000ffff597224 */ /* 0x000fca00078e0097 */
        /* <DEDUP_REMOVED lines=9> */
[----:B------:R-:W-:Y:S01]  /*3be0*/  F2FP.F16.F32.PACK_AB R162, R93, R162 ;  /* 0x000000a25da2723e */ /* 0x000fe200000000ff */
[----:B------:R-:W-:-:S05]  /*3bf0*/  IMAD.MOV.U32 R93, RZ, RZ, R151 ;  /* 0x000000ffff5d7224 */ /* 0x000fca00078e0097 */
        /* <DEDUP_REMOVED lines=9> */
[----:B------:R-:W-:Y:S01]  /*3c90*/  F2FP.F16.F32.PACK_AB R164, R95, R164 ;  /* 0x000000a45fa4723e */ /* 0x000fe200000000ff */
[----:B------:R-:W-:-:S05]  /*3ca0*/  IMAD.MOV.U32 R95, RZ, RZ, R151 ;  /* 0x000000ffff5f7224 */ /* 0x000fca00078e0097 */
[----:B------:R1:W3:Y:S01]  /*3cb0*/  MUFU.EX2 R40, R121 ;  /* 0x0000007900287308 */ /* 0x0002e20000000800 */
[C---:B--2---:R-:W-:Y:S01]  /*3cc0*/  FADD.FTZ R44, R38.reuse, R5 ;  /* 0x00000005262c7221 */ /* 0x044fe20000010000 */
[----:B------:R-:W-:-:S06]  /*3cd0*/  F2FP.F16.F32.PACK_AB R161, R38, R69 ;  /* 0x0000004526a1723e */ /* 0x000fcc00000000ff */
[----:B------:R-:W2:Y:S01]  /*3ce0*/  MUFU.EX2 R123, R123 ;  /* 0x0000007b007b7308 */ /* 0x000ea20000000800 */
[----:B0-----:R-:W-:Y:S01]  /*3cf0*/  FADD.FTZ R5, R73, R44 ;  /* 0x0000002c49057221 */ /* 0x001fe20000010000 */
[----:B-1----:R-:W-:-:S06]  /*3d00*/  IMAD.MOV.U32 R121, RZ, RZ, R151 ;  /* 0x000000ffff797224 */ /* 0x002fcc00078e0097 */
[----:B------:R-:W0:Y:S01]  /*3d10*/  MUFU.EX2 R42, R83 ;  /* 0x00000053002a7308 */ /* 0x000e220000000800 */
[C---:B---3--:R-:W-:Y:S01]  /*3d20*/  FADD.FTZ R10, R40.reuse, R5 ;  /* 0x00000005280a7221 */ /* 0x048fe20000010000 */
[----:B------:R-:W-:-:S06]  /*3d30*/  F2FP.F16.F32.PACK_AB R163, R40, R73 ;  /* 0x0000004928a3723e */ /* 0x000fcc00000000ff */
[----:B------:R-:W1:Y:S01]  /*3d40*/  MUFU.EX2 R91, R91 ;  /* 0x0000005b005b7308 */ /* 0x000e620000000800 */
[----:B--2---:R-:W-:-:S07]  /*3d50*/  FADD.FTZ R5, R123, R10 ;  /* 0x0000000a7b057221 */ /* 0x004fce0000010000 */
[----:B------:R-:W2:Y:S01]  /*3d60*/  MUFU.EX2 R166, R166 ;  /* 0x000000a600a67308 */ /* 0x000ea20000000800 */
[C---:B0-----:R-:W-:Y:S01]  /*3d70*/  FADD.FTZ R10, R42.reuse, R5 ;  /* 0x000000052a0a7221 */ /* 0x041fe20000010000 */
[----:B------:R-:W-:Y:S01]  /*3d80*/  F2FP.F16.F32.PACK_AB R165, R42, R123 ;  /* 0x0000007b2aa5723e */ /* 0x000fe200000000ff */
[----:B------:R-:W-:-:S05]  /*3d90*/  IMAD.MOV.U32 R123, RZ, RZ, R151 ;  /* 0x000000ffff7b7224 */ /* 0x000fca00078e0097 */
[----:B------:R0:W3:Y:S01]  /*3da0*/  MUFU.EX2 R8, R125 ;  /* 0x0000007d00087308 */ /* 0x0000e20000000800 */
[----:B-1----:R-:W-:Y:S01]  /*3db0*/  FADD.FTZ R5, R91, R10 ;  /* 0x0000000a5b057221 */ /* 0x002fe20000010000 */
[----:B------:R-:W-:-:S06]  /*3dc0*/  IMAD.MOV.U32 R10, RZ, RZ, 0x3f800000 ;  /* 0x3f800000ff0a7424 */ /* 0x000fcc00078e00ff */
[----:B------:R-:W1:Y:S01]  /*3dd0*/  MUFU.EX2 R85, R85 ;  /* 0x0000005500557308 */ /* 0x000e620000000800 */
[----:B--2---:R-:W-:Y:S01]  /*3de0*/  FADD.FTZ R6, R166, R11 ;  /* 0x0000000ba6067221 */ /* 0x004fe20000010000 */
[----:B0-----:R-:W-:Y:S02]  /*3df0*/  IMAD.MOV.U32 R125, RZ, RZ, R151 ;  /* 0x000000ffff7d7224 */ /* 0x001fe400078e0097 */
[C---:B---3--:R-:W-:Y:S01]  /*3e00*/  FADD.FTZ R5, R8.reuse, R5 ;  /* 0x0000000508057221 */ /* 0x048fe20000010000 */
[----:B------:R-:W-:Y:S01]  /*3e10*/  F2FP.F16.F32.PACK_AB R167, R8, R91 ;  /* 0x0000005b08a7723e */ /* 0x000fe200000000ff */
[----:B------:R-:W-:Y:S02]  /*3e20*/  IMAD.MOV.U32 R8, RZ, RZ, 0x3f800000 ;  /* 0x3f800000ff087424 */ /* 0x000fe400078e00ff */
[----:B------:R-:W-:Y:S02]  /*3e30*/  IMAD.MOV.U32 R91, RZ, RZ, R151 ;  /* 0x000000ffff5b7224 */ /* 0x000fe400078e0097 */
[C---:B-1----:R-:W-:Y:S01]  /*3e40*/  FADD.FTZ R6, R85.reuse, R6 ;  /* 0x0000000655067221 */ /* 0x042fe20000010000 */
[----:B------:R-:W-:Y:S01]  /*3e50*/  F2FP.F16.F32.PACK_AB R166, R85, R166 ;  /* 0x000000a655a6723e */ /* 0x000fe200000000ff */
[----:B------:R-:W-:Y:S06]  /*3e60*/  @!P2 BRA `(.L_x_183) ;  /* 0x0000002000d8a947 */ /* 0x000fec0003800000 */
[----:B------:R-:W-:Y:S01]  /*3e70*/  R2UR UR31, R2 ;  /* 0x00000000021f72ca */ /* 0x000fe200000e0000 */
[----:B------:R-:W-:Y:S01]  /*3e80*/  IMAD.MOV.U32 R11, RZ, RZ, R9 ;  /* 0x000000ffff0b7224 */ /* 0x000fe200078e0009 */
[----:B------:R-:W-:Y:S01]  /*3e90*/  CS2R R150, SRZ ;  /* 0x0000000000967805 */ /* 0x000fe2000001ff00 */
[----:B------:R-:W-:Y:S01]  /*3ea0*/  IMAD.MOV.U32 R15, RZ, RZ, R3 ;  /* 0x000000ffff0f7224 */ /* 0x000fe200078e0003 */
[----:B------:R-:W-:Y:S01]  /*3eb0*/  CS2R R146, SRZ ;  /* 0x0000000000927805 */ /* 0x000fe2000001ff00 */
[----:B------:R-:W-:Y:S01]  /*3ec0*/  IMAD.MOV.U32 R13, RZ, RZ, R16 ;  /* 0x000000ffff0d7224 */ /* 0x000fe200078e0010 */
[----:B------:R-:W-:Y:S01]  /*3ed0*/  CS2R R142, SRZ ;  /* 0x00000000008e7805 */ /* 0x000fe2000001ff00 */
[----:B------:R-:W-:Y:S01]  /*3ee0*/  IMAD.MOV.U32 R8, RZ, RZ, 0x3f800000 ;  /* 0x3f800000ff087424 */ /* 0x000fe200078e00ff */
        /* <DEDUP_REMOVED lines=28> */
[----:B------:R-:W-:-:S07]  /*40b0*/  CS2R R88, SRZ ;  /* 0x0000000000587805 */ /* 0x000fce000001ff00 */
.L_x_192:
        /* <DEDUP_REMOVED lines=8> */
.L_x_184:
[----:B------:R-:W0:Y:S01]  /*4140*/  S2UR UR6, SR_CgaCtaId ;  /* 0x00000000000679c3 */ /* 0x000e220000008800 */
[----:B------:R-:W-:Y:S01]  /*4150*/  UMOV UR5, 0x400 ;  /* 0x0000040000057882 */ /* 0x000fe20000000000 */
[----:B------:R-:W-:Y:S01]  /*4160*/  IMAD.U32 R9, RZ, RZ, UR4 ;  /* 0x00000004ff097e24 */ /* 0x000fe2000f8e00ff */
[----:B------:R-:W-:Y:S01]  /*4170*/  SHF.L.U32 R3, R16, 0x1f, RZ ;  /* 0x0000001f10037819 */ /* 0x000fe200000006ff */
[----:B0-----:R-:W-:-:S06]  /*4180*/  ULEA UR5, UR6, UR5, 0x18 ;  /* 0x0000000506057291 */ /* 0x001fcc000f8ec03f */
[----:B------:R-:W-:-:S04]  /*4190*/  IMAD.U32 R0, RZ, RZ, UR5 ;  /* 0x00000005ff007e24 */ /* 0x000fc8000f8e00ff */
[----:B------:R-:W-:-:S04]  /*41a0*/  IMAD R14, R9, 0x8, R0 ;  /* 0x00000008090e7824 */ /* 0x000fc800078e0200 */
[----:B------:R0:W1:Y:S01]  /*41b0*/  SYNCS.PHASECHK.TRANS64.TRYWAIT P2, [R14+URZ+0x34830], R3 ;  /* 0x034830030e0075a7 */ /* 0x000062000804017f */
[----:B------:R-:W-:Y:S05]  /*41c0*/  @!P0 BRA `(.L_x_185) ;  /* 0x0000000000048947 */ /* 0x000fea0003800000 */
[----:B------:R-:W-:Y:S01]  /*41d0*/  BPT.TRAP 0x1 ;  /* 0x000000040000795c */ /* 0x000fe20000300000 */
.L_x_185:
[----:B------:R-:W-:Y:S01]  /*41e0*/  IMAD R4, R2, 0xc00, R7 ;  /* 0x00000c0002047824 */ /* 0x000fe200078e0207 */
[----:B-1----:R-:W-:Y:S06]  /*41f0*/  @P2 BRA `(.L_x_186) ;  /* 0x0000000000082947 */ /* 0x002fec0003800000 */
[----:B------:R-:W1:Y:S02]  /*4200*/  SYNCS.PHASECHK.TRANS64.TRYWAIT P2, [R14+URZ+0x34830], R3 ;  /* 0x034830030e0075a7 */ /* 0x000e64000804017f */
[----:B-1----:R-:W-:Y:S05]  /*4210*/  @!P2 BRA `(.L_x_187) ;  /* 0x000000c000e8a947 */ /* 0x002fea0003800000 */
.L_x_186:
[----:B------:R-:W-:Y:S01]  /*4220*/  R2UR UR30, R4 ;  /* 0x00000000041e72ca */ /* 0x000fe200000e0000 */
[----:B------:R-:W-:Y:S01]  /*4230*/  WARPGROUP.ARRIVE ;  /* 0x00000000000079c5 */ /* 0x000fe20000000000 */
[----:B------:R-:W-:Y:S01]  /*4240*/  UMOV UR4, UR52 ;  /* 0x0000003400047c82 */ /* 0x000fe20008000000 */
[----:B------:R-:W-:Y:S01]  /*4250*/  UMOV UR5, UR53 ;  /* 0x0000003500057c82 */ /* 0x000fe20008000000 */
        /* <DEDUP_REMOVED lines=9> */
[----:B------:R-:W-:Y:S01]  /*42f0*/  UMOV UR6, UR30 ;  /* 0x0000001e00067c82 */ /* 0x000fe20008000000 */
[----:B------:R-:W-:Y:S01]  /*4300*/  UIADD3 UR10, UR30, 0x4, URZ ;  /* 0x000000041e0a7890 */ /* 0x000fe2000fffe03f */
[----:B------:R-:W-:Y:S01]  /*4310*/  HGMMA.64x128x16.F32 R24, gdesc[UR4], RZ, !UPT, gsb0 ;  /* 0x01e00000041879f0 */ /* 0x000fe2000c0008ff */
[----:B------:R-:W-:Y:S01]  /*4320*/  UIADD3 UR6, UR30, 0x2, URZ ;  /* 0x000000021e067890 */ /* 0x000fe2000fffe03f */
[-C--:B------:R-:W-:Y:S01]  /*4330*/  FMUL.FTZ R88, R88, R10.reuse ;  /* 0x0000000a58587220 */ /* 0x080fe20000410000 */
[----:B------:R-:W-:Y:S01]  /*4340*/  UMOV UR4, UR56 ;  /* 0x0000003800047c82 */ /* 0x000fe20008000000 */
[----:B------:R-:W-:Y:S01]  /*4350*/  UMOV UR5, UR57 ;  /* 0x0000003900057c82 */ /* 0x000fe20008000000 */
[----:B------:R-:W-:Y:S01]  /*4360*/  UMOV UR7, 0x40000040 ;  /* 0x4000004000077882 */ /* 0x000fe20000000000 */
        /* <DEDUP_REMOVED lines=74> */
[----:B------:R-:W-:Y:S01]  /*4810*/  HGMMA.64x128x16.F32 R24, gdesc[UR4], R24, gsb0 ;  /* 0x01e00000041879f0 */ /* 0x000fe20008000818 */
[----:B------:R-:W-:Y:S01]  /*4820*/  UIADD3 UR6, UR30, 0x406, URZ ;  /* 0x000004061e067890 */ /* 0x000fe2000fffe03f */
[----:B------:R-:W-:Y:S01]  /*4830*/  UMOV UR4, UR28 ;  /* 0x0000001c00047c82 */ /* 0x000fe20008000000 */
[----:B------:R-:W-:Y:S01]  /*4840*/  UMOV UR5, UR29 ;  /* 0x0000001d00057c82 */ /* 0x000fe20008000000 */
[----:B------:R-:W-:Y:S01]  /*4850*/  UMOV UR7, 0x40000040 ;  /* 0x4000004000077882 */ /* 0x000fe20000000000 */
        /* <DEDUP_REMOVED lines=33> */
.L_x_188:
[----:B01----:R-:W-:Y:S01]  /*4a70*/  IMAD.U32 R3, RZ, RZ, UR31 ;  /* 0x0000001fff037e24 */ /* 0x003fe2000f8e00ff */
[----:B------:R-:W-:-:S03]  /*4a80*/  SHF.L.U32 R4, R13, 0x1f, RZ ;  /* 0x0000001f0d047819 */ /* 0x000fc600000006ff */
[----:B------:R-:W-:-:S04]  /*4a90*/  IMAD R13, R3, 0x8, R0 ;  /* 0x00000008030d7824 */ /* 0x000fc800078e0200 */
[----:B------:R0:W1:Y:S01]  /*4aa0*/  SYNCS.PHASECHK.TRANS64.TRYWAIT P2, [R13+URZ+0x34850], R4 ;  /* 0x034850040d0075a7 */ /* 0x000062000804017f */
[----:B------:R-:W-:Y:S05]  /*4ab0*/  @!P0 BRA `(.L_x_189) ;  /* 0x0000000000048947 */ /* 0x000fea0003800000 */
[----:B------:R-:W-:Y:S01]  /*4ac0*/  BPT.TRAP 0x1 ;  /* 0x000000040000795c */ /* 0x000fe20000300000 */
.L_x_189:
[----:B-1----:R-:W-:Y:S05]  /*4ad0*/  @P2 BRA `(.L_x_190) ;  /* 0x0000000000082947 */ /* 0x002fea0003800000 */
[----:B------:R-:W1:Y:S02]  /*4ae0*/  SYNCS.PHASECHK.TRANS64.TRYWAIT P2, [R13+URZ+0x34850], R4 ;  /* 0x034850040d0075a7 */ /* 0x000e64000804017f */
[----:B-1----:R-:W-:Y:S05]  /*4af0*/  @!P2 BRA `(.L_x_191) ;  /* 0x000000b800c4a947 */ /* 0x002fea0003800000 */
.L_x_190:
[----:B------:R-:W-:Y:S01]  /*4b00*/  R2UR UR4, R0 ;  /* 0x00000000000472ca */ /* 0x000fe200000e0000 */
[----:B------:R-:W-:Y:S01]  /*4b10*/  WARPGROUP.ARRIVE ;  /* 0x00000000000079c5 */ /* 0x000fe20000000000 */
[----:B------:R-:W-:Y:S01]  /*4b20*/  UMOV UR7, 0x40000040 ;  /* 0x4000004000077882 */ /* 0x000fe20000000000 */
[----:B01----:R-:W-:Y:S02]  /*4b30*/  FMNMX.FTZ R4, R24, R15, !PT ;  /* 0x0000000f18047209 */ /* 0x003fe40007810000 */
[C---:B------:R-:W-:Y:S01]  /*4b40*/  ISETP.GT.AND P2, PT, R12.reuse, R17, PT ;  /* 0x000000110c00720c */ /* 0x040fe20003f44270 */
[----:B------:R-:W-:Y:S01]  /*4b50*/  VIADD R12, R12, 0xffffffff ;  /* 0xffffffff0c0c7836 */ /* 0x000fe20000000000 */
[----:B------:R-:W-:-:S04]  /*4b60*/  FMNMX.FTZ R3, R25, R4, !PT ;  /* 0x0000000419037209 */ /* 0x000fc80007810000 */
[----:B------:R-:W-:Y:S02]  /*4b70*/  FMNMX.FTZ R4, R28, R3, !PT ;  /* 0x000000031c047209 */ /* 0x000fe40007810000 */
[----:B------:R-:W-:Y:S02]  /*4b80*/  UIADD3 UR4, UR4, 0x400, URZ ;  /* 0x0000040004047890 */ /* 0x000fe4000fffe03f */
[----:B------:R-:W-:Y:S02]  /*4b90*/  FMNMX.FTZ R3, R29, R4, !PT ;  /* 0x000000041d037209 */ /* 0x000fe40007810000 */
[----:B------:R-:W-:Y:S02]  /*4ba0*/  USHF.R.U32.HI UR4, URZ, 0x4, UR4 ;  /* 0x000000043f047899 */ /* 0x000fe40008011604 */
[----:B------:R-:W-:Y:S02]  /*4bb0*/  FMNMX.FTZ R4, R32, R3, !PT ;  /* 0x0000000320047209 */ /* 0x000fe40007810000 */
[----:B------:R-:W-:-:S02]  /*4bc0*/  ULOP3.LUT UR4, UR4, 0x3fff, URZ, 0xc0, !UPT ;  /* 0x00003fff04047892 */ /* 0x000fc4000f8ec03f */
[----:B------:R-:W-:Y:S02]  /*4bd0*/  FMNMX.FTZ R3, R33, R4, !PT ;  /* 0x0000000421037209 */ /* 0x000fe40007810000 */
[----:B------:R-:W-:Y:S02]  /*4be0*/  ULOP3.LUT UR4, UR4, 0x4000000, URZ, 0xfc, !UPT ;  /* 0x0400000004047892 */ /* 0x000fe4000f8efc3f */
[----:B------:R-:W-:Y:S02]  /*4bf0*/  FMNMX.FTZ R4, R36, R3, !PT ;  /* 0x0000000324047209 */ /* 0x000fe40007810000 */
        /* <DEDUP_REMOVED lines=30> */
[----:B------:R-:W-:Y:S02]  /*4de0*/  FMNMX.FTZ R8, R85, R4, !PT ;  /* 0x0000000455087209 */ /* 0x000fe40007810000 */
[----:B------:R-:W0:Y:S03]  /*4df0*/  LDC R4, c[0x0][0x988] ;  /* 0x00026200ff047b82 */ /* 0x000e260000000800 */
[----:B------:R-:W1:Y:S02]  /*4e00*/  SHFL.BFLY PT, R3, R8, 0x2, 0x1f ;  /* 0x0c401f0008037f89 */ /* 0x000e6400000e0000 */
[----:B-1----:R-:W-:Y:S02]  /*4e10*/  FMNMX.FTZ R9, R8, R3, !PT ;  /* 0x0000000308097209 */ /* 0x002fe40007810000 */
[----:B------:R-:W-:-:S03]  /*4e20*/  FMNMX.FTZ R8, R26, R11, !PT ;  /* 0x0000000b1a087209 */ /* 0x000fc60007810000 */
[----:B------:R-:W1:Y:S01]  /*4e30*/  SHFL.BFLY PT, R10, R9, 0x1, 0x1f ;  /* 0x0c201f00090a7f89 */ /* 0x000e6200000e0000 */
[----:B------:R-:W-:Y:S02]  /*4e40*/  WARPGROUP.DEPBAR.LE gsb0, 0x0 ;  /* 0x00008000000079c5 */ /* 0x000fe40000010000 */
[----:B------:R-:W-:-:S06]  /*4e50*/  WARPGROUP.ARRIVE ;  /* 0x00000000000079c5 */ /* 0x000fcc0000000000 */
[----:B------:R-:W-:Y:S01]  /*4e60*/  HGMMA.64x128x16.F32 R88, R176, gdesc[UR4].tnspB, R88, gsb0 ;  /* 0x41e00004b0587df0 */ /* 0x000fe20008000858 */
[----:B------:R-:W-:Y:S01]  /*4e70*/  UIADD3 UR6, UR4, 0x100, URZ ;  /* 0x0000010004067890 */ /* 0x000fe2000fffe03f */
[----:B-1----:R-:W-:Y:S01]  /*4e80*/  FMNMX.FTZ R3, R9, R10, !PT ;  /* 0x0000000a09037209 */ /* 0x002fe20007810000 */
[----:B------:R-:W-:Y:S01]  /*4e90*/  UMOV UR7, 0x40000040 ;  /* 0x4000004000077882 */ /* 0x000fe20000000000 */
[----:B------:R-:W-:-:S03]  /*4ea0*/  FMNMX.FTZ R9, R27, R8, !PT ;  /* 0x000000081b097209 */ /* 0x000fc60007810000 */
[----:B------:R-:W-:Y:S01]  /*4eb0*/  FADD.FTZ R15, -R3, R15 ;  /* 0x0000000f030f7221 */ /* 0x000fe20000010100 */
[----:B------:R-:W-:-:S03]  /*4ec0*/  FMNMX.FTZ R8, R30, R9, !PT ;  /* 0x000000091e087209 */ /* 0x000fc60007810000 */
[----:B0-----:R-:W-:Y:S01]  /*4ed0*/  FMUL.FTZ R10, R15, R4 ;  /* 0x000000040f0a7220 */ /* 0x001fe20000410000 */
[----:B------:R-:W-:Y:S01]  /*4ee0*/  FMNMX.FTZ R9, R31, R8, !PT ;  /* 0x000000081f097209 */ /* 0x000fe20007810000 */
[----:B------:R-:W-:-:S03]  /*4ef0*/  FMUL.FTZ R15, R3, R4 ;  /* 0x00000004030f7220 */ /* 0x000fc60000410000 */
        /* <DEDUP_REMOVED lines=17> */
[----:B------:R-:W-:Y:S03]  /*5010*/  MUFU.EX2 R10, R10 ;  /* 0x0000000a000a7308 */ /* 0x000fe60000000800 */
[----:B------:R-:W-:-:S04]  /*5020*/  FMNMX.FTZ R9, R43, R8, !PT ;  /* 0x000000082b097209 */ /* 0x000fc80007810000 */
[----:B------:R-:W-:Y:S01]  /*5030*/  FMNMX.FTZ R8, R46, R9, !PT ;  /* 0x000000092e087209 */ /* 0x000fe20007810000 */
[----:B------:R-:W0:Y:S03]  /*5040*/  MUFU.EX2 R21, R21 ;  /* 0x0000001500157308 */ /* 0x000e260000000800 */
[----:B------:R-:W-:-:S04]  /*5050*/  FMNMX.FTZ R9, R47, R8, !PT ;  /* 0x000000082f097209 */ /* 0x000fc80007810000 */
[----:B------:R-:W-:Y:S01]  /*5060*/  FMNMX.FTZ R8, R50, R9, !PT ;  /* 0x0000000932087209 */ /* 0x000fe20007810000 */
[----:B------:R-:W1:Y:S03]  /*5070*/  MUFU.EX2 R180, R180 ;  /* 0x000000b400b47308 */ /* 0x000e660000000800 */
[----:B------:R-:W-:-:S04]  /*5080*/  FMNMX.FTZ R9, R51, R8, !PT ;  /* 0x0000000833097209 */ /* 0x000fc80007810000 */
[----:B------:R-:W-:Y:S01]  /*5090*/  FMNMX.FTZ R8, R54, R9, !PT ;  /* 0x0000000936087209 */ /* 0x000fe20007810000 */
[----:B------:R-:W-:Y:S03]  /*50a0*/  MUFU.EX2 R182, R182 ;  /* 0x000000b600b67308 */ /* 0x000fe60000000800 */
        /* <DEDUP_REMOVED lines=24> */
[----:B------:R-:W-:-:S05]  /*5230*/  FMNMX.FTZ R8, R87, R8, !PT ;  /* 0x0000000857087209 */ /* 0x000fca0007810000 */
[----:B------:R-:W2:Y:S01]  /*5240*/  SHFL.BFLY PT, R9, R8, 0x2, 0x1f ;  /* 0x0c401f0008097f89 */ /* 0x000ea200000e0000 */
[----:B------:R-:W-:Y:S02]  /*5250*/  WARPGROUP.DEPBAR.LE gsb0, 0x0 ;  /* 0x00008000000079c5 */ /* 0x000fe40000010000 */
[----:B------:R-:W-:Y:S01]  /*5260*/  WARPGROUP.ARRIVE ;  /* 0x00000000000079c5 */ /* 0x000fe20000000000 */
[-CC-:B------:R-:W-:Y:S01]  /*5270*/  FFMA.FTZ R176, R32, R4.reuse, -R15.reuse ;  /* 0x0000000420b07223 */ /* 0x180fe2000001080f */
[-CC-:B------:R-:W-:Y:S01]  /*5280*/  FFMA.FTZ R178, R36, R4.reuse, -R15.reuse ;  /* 0x0000000424b27223 */ /* 0x180fe2000001080f */
[----:B------:R-:W-:-:S03]  /*5290*/  FFMA.FTZ R32, R84, R4, -R15 ;  /* 0x0000000454207223 */ /* 0x000fc6000001080f */
[----:B------:R-:W-:Y:S01]  /*52a0*/  HGMMA.64x128x16.F32 R88, R172, gdesc[UR4].tnspB, R88, gsb0 ;  /* 0x41e00004ac587df0 */ /* 0x000fe20008000858 */
[----:B------:R-:W-:Y:S01]  /*52b0*/  UIADD3 UR6, UR4, 0x180, URZ ;  /* 0x0000018004067890 */ /* 0x000fe2000fffe03f */
[----:B------:R-:W-:Y:S01]  /*52c0*/  MUFU.EX2 R176, R176 ;  /* 0x000000b000b07308 */ /* 0x000fe20000000800 */
[----:B------:R-:W-:Y:S01]  /*52d0*/  UMOV UR7, 0x40000040 ;  /* 0x4000004000077882 */ /* 0x000fe20000000000 */
[----:B--2---:R-:W-:-:S05]  /*52e0*/  FMNMX.FTZ R9, R8, R9, !PT ;  /* 0x0000000908097209 */ /* 0x004fca0007810000 */
[----:B------:R-:W2:Y:S01]  /*52f0*/  SHFL.BFLY PT, R8, R9, 0x1, 0x1f ;  /* 0x0c201f0009087f89 */ /* 0x000ea200000e0000 */
[----:B------:R-:W-:Y:S08]  /*5300*/  MUFU.EX2 R178, R178 ;  /* 0x000000b200b27308 */ /* 0x000ff00000000800 */
[----:B------:R-:W-:Y:S01]  /*5310*/  MUFU.EX2 R32, R32 ;  /* 0x0000002000207308 */ /* 0x000fe20000000800 */
[----:B--2---:R-:W-:Y:S01]  /*5320*/  FMNMX.FTZ R9, R9, R8, !PT ;  /* 0x0000000809097209 */ /* 0x004fe20007810000 */
[----:B------:R-:W-:-:S02]  /*5330*/  WARPGROUP.DEPBAR.LE gsb0, 0x0 ;  /* 0x00008000000079c5 */ /* 0x000fc40000010000 */
[----:B------:R-:W-:Y:S01]  /*5340*/  WARPGROUP.ARRIVE ;  /* 0x00000000000079c5 */ /* 0x000fe20000000000 */
[-CC-:B------:R-:W-:Y:S01]  /*5350*/  FFMA.FTZ R172, R40, R4.reuse, -R15.reuse ;  /* 0x0000000428ac7223 */ /* 0x180fe2000001080f */
[----:B------:R-:W-:-:S04]  /*5360*/  FFMA.FTZ R174, R44, R4, -R15 ;  /* 0x000000042cae7223 */ /* 0x000fc8000001080f */
[----:B------:R-:W-:Y:S01]  /*5370*/  HGMMA.64x128x16.F32 R88, R168, gdesc[UR4].tnspB, R88, gsb0 ;  /* 0x41e00004a8587df0 */ /* 0x000fe20008000858 */
[----:B------:R-:W-:Y:S01]  /*5380*/  UIADD3 UR6, UR4, 0x200, URZ ;  /* 0x0000020004067890 */ /* 0x000fe2000fffe03f */
[----:B------:R-:W-:Y:S01]  /*5390*/  MUFU.EX2 R172, R172 ;  /* 0x000000ac00ac7308 */ /* 0x000fe20000000800 */
[----:B------:R-:W-:-:S07]  /*53a0*/  UMOV UR7, 0x40000040 ;  /* 0x4000004000077882 */ /* 0x000fce0000000000 */
[----:B------:R-:W-:Y:S01]  /*53b0*/  MUFU.EX2 R174, R174 ;  /* 0x000000ae00ae7308 */ /* 0x000fe20000000800 */
[----:B------:R-:W-:Y:S02]  /*53c0*/  WARPGROUP.DEPBAR.LE gsb0, 0x0 ;  /* 0x00008000000079c5 */ /* 0x000fe40000010000 */
        /* <DEDUP_REMOVED lines=11> */
[-CC-:B------:R-:W-:Y:S01]  /*5480*/  FFMA.FTZ R155, R33, R4.reuse, -R15.reuse ;  /* 0x00000004219b7223 */ /* 0x180fe2000001080f */
[-CC-:B------:R-:W-:Y:S01]  /*5490*/  FFMA.FTZ R29, R49, R4.reuse, -R15.reuse ;  /* 0x00000004311d7223 */ /* 0x180fe2000001080f */
[-CC-:B------:R-:W-:Y:S01]  /*54a0*/  FFMA.FTZ R33, R41, R4.reuse, -R15.reuse ;  /* 0x0000000429217223 */ /* 0x180fe2000001080f */
[-CC-:B------:R-:W-:Y:S01]  /*54b0*/  FFMA.FTZ R49, R57, R4.reuse, -R15.reuse ;  /* 0x0000000439317223 */ /* 0x180fe2000001080f */
[----:B------:R-:W-:Y:S01]  /*54c0*/  HGMMA.64x128x16.F32 R88, R156, gdesc[UR4].tnspB, R88, gsb0 ;  /* 0x41e000049c587df0 */ /* 0x000fe20008000858 */
[----:B------:R-:W-:Y:S01]  /*54d0*/  UIADD3 UR6, UR4, 0x300, URZ ;  /* 0x0000030004067890 */ /* 0x000fe2000fffe03f */
[-CC-:B------:R-:W-:Y:S01]  /*54e0*/  FFMA.FTZ R41, R61, R4.reuse, -R15.reuse ;  /* 0x000000043d297223 */ /* 0x180fe2000001080f */
[----:B------:R-:W-:Y:S01]  /*54f0*/  UMOV UR7, 0x40000040 ;  /* 0x4000004000077882 */ /* 0x000fe20000000000 */
[----:B------:R-:W-:Y:S01]  /*5500*/  UIADD3 UR4, UR4, 0x380, URZ ;  /* 0x0000038004047890 */ /* 0x000fe2000fffe03f */
[-CC-:B------:R-:W-:Y:S01]  /*5510*/  FFMA.FTZ R57, R69, R4.reuse, -R15.reuse ;  /* 0x0000000445397223 */ /* 0x180fe2000001080f */
[-CC-:B------:R-:W-:Y:S01]  /*5520*/  FFMA.FTZ R152, R56, R4.reuse, -R15.reuse ;  /* 0x0000000438987223 */ /* 0x180fe2000001080f */
[-CC-:B------:R-:W-:Y:S01]  /*5530*/  FFMA.FTZ R154, R60, R4.reuse, -R15.reuse ;  /* 0x000000043c9a7223 */ /* 0x180fe2000001080f */
[-CC-:B------:R-:W-:Y:S01]  /*5540*/  FFMA.FTZ R61, R73, R4.reuse, -R15.reuse ;  /* 0x00000004493d7223 */ /* 0x180fe2000001080f */
[----:B------:R-:W-:Y:S01]  /*5550*/  FFMA.FTZ R69, R81, R4, -R15 ;  /* 0x0000000451457223 */ /* 0x000fe2000001080f */
        /* <DEDUP_REMOVED lines=20> */
[-C--:B------:R-:W-:Y:S01]  /*56a0*/  FMUL.FTZ R8, R15, R4.reuse ;  /* 0x000000040f087220 */ /* 0x080fe20000410000 */
[----:B------:R-:W-:-:S03]  /*56b0*/  FMUL.FTZ R15, R9, R4 ;  /* 0x00000004090f7220 */ /* 0x000fc60000410000 */
[----:B------:R-:W-:Y:S01]  /*56c0*/  MUFU.EX2 R156, R156 ;  /* 0x0000009c009c7308 */ /* 0x000fe20000000800 */
[-CC-:B------:R-:W-:Y:S01]  /*56d0*/  FFMA.FTZ R181, R26, R4.reuse, -R15.reuse ;  /* 0x000000041ab57223 */ /* 0x180fe2000001080f */
[-CC-:B------:R-:W-:Y:S01]  /*56e0*/  FFMA.FTZ R26, R27, R4.reuse, -R15.reuse ;  /* 0x000000041b1a7223 */ /* 0x180fe2000001080f */
[-CC-:B------:R-:W-:Y:S01]  /*56f0*/  FFMA.FTZ R183, R30, R4.reuse, -R15.reuse ;  /* 0x000000041eb77223 */ /* 0x180fe2000001080f */
[-CC-:B------:R-:W-:Y:S01]  /*5700*/  FFMA.FTZ R30, R31, R4.reuse, -R15.reuse ;  /* 0x000000041f1e7223 */ /* 0x180fe2000001080f */
[----:B------:R-:W-:Y:S02]  /*5710*/  @!P1 VIADD R27, R14, 0x34840 ;  /* 0x000348400e1b9836 */ /* 0x000fe40000000000 */
[-CC-:B------:R-:W-:Y:S01]  /*5720*/  FFMA.FTZ R177, R34, R4.reuse, -R15.reuse ;  /* 0x0000000422b17223 */ /* 0x180fe2000001080f */
[----:B------:R-:W-:Y:S01]  /*5730*/  FFMA.FTZ R34, R35, R4, -R15 ;  /* 0x0000000423227223 */ /* 0x000fe2000001080f */
[----:B------:R-:W-:Y:S01]  /*5740*/  MUFU.EX2 R8, R8 ;  /* 0x0000000800087308 */ /* 0x000fe20000000800 */
[----:B0-----:R-:W-:Y:S01]  /*5750*/  FFMA.FTZ R35, R10, R6, R21 ;  /* 0x000000060a237223 */ /* 0x001fe20000010015 */
[----:B------:R-:W-:Y:S01]  /*5760*/  @!P1 PRMT R31, RZ, 0x654, R27 ;  /* 0x00000654ff1f9816 */ /* 0x000fe2000000001b */
[----:B------:R-:W-:-:S02]  /*5770*/  @!P1 VIADD R6, R13, 0x34860 ;  /* 0x000348600d069836 */ /* 0x000fc40000000000 */
[-C--:B------:R-:W-:Y:S01]  /*5780*/  FFMA.FTZ R179, R38, R4.reuse, -R15 ;  /* 0x0000000426b37223 */ /* 0x080fe2000001080f */
[----:B-1----:R-:W-:Y:S01]  /*5790*/  FADD.FTZ R35, R180, R35 ;  /* 0x00000023b4237221 */ /* 0x002fe20000010000 */
[-CC-:B------:R-:W-:Y:S01]  /*57a0*/  FFMA.FTZ R175, R46, R4.reuse, -R15.reuse ;  /* 0x000000042eaf7223 */ /* 0x180fe2000001080f */
[-CC-:B------:R-:W-:Y:S01]  /*57b0*/  FFMA.FTZ R36, R39, R4.reuse, -R15.reuse ;  /* 0x0000000427247223 */ /* 0x180fe2000001080f */
[----:B------:R-:W0:Y:S01]  /*57c0*/  MUFU.EX2 R181, R181 ;  /* 0x000000b500b57308 */ /* 0x000e220000000800 */
[-CC-:B------:R-:W-:Y:S01]  /*57d0*/  FFMA.FTZ R173, R42, R4.reuse, -R15.reuse ;  /* 0x000000042aad7223 */ /* 0x180fe2000001080f */
[-CC-:B------:R-:W-:Y:S01]  /*57e0*/  FFMA.FTZ R169, R50, R4.reuse, -R15.reuse ;  /* 0x0000000432a97223 */ /* 0x180fe2000001080f */
[-CC-:B------:R-:W-:Y:S01]  /*57f0*/  FFMA.FTZ R38, R43, R4.reuse, -R15.reuse ;  /* 0x000000042b267223 */ /* 0x180fe2000001080f */
[-CC-:B------:R-:W-:Y:S01]  /*5800*/  FFMA.FTZ R40, R47, R4.reuse, -R15.reuse ;  /* 0x000000042f287223 */ /* 0x180fe2000001080f */
[-CC-:B------:R-:W-:Y:S01]  /*5810*/  FFMA.FTZ R42, R51, R4.reuse, -R15.reuse ;  /* 0x00000004332a7223 */ /* 0x180fe2000001080f */
[-CC-:B------:R-:W-:Y:S01]  /*5820*/  FFMA.FTZ R171, R54, R4.reuse, -R15.reuse ;  /* 0x0000000436ab7223 */ /* 0x180fe2000001080f */
[-CC-:B------:R-:W-:Y:S01]  /*5830*/  FFMA.FTZ R44, R55, R4.reuse, -R15.reuse ;  /* 0x00000004372c7223 */ /* 0x180fe2000001080f */
[----:B------:R-:W1:Y:S01]  /*5840*/  MUFU.EX2 R26, R26 ;  /* 0x0000001a001a7308 */ /* 0x000e620000000800 */
[-CC-:B------:R-:W-:Y:S01]  /*5850*/  FFMA.FTZ R14, R58, R4.reuse, -R15.reuse ;  /* 0x000000043a0e7223 */ /* 0x180fe2000001080f */
[-CC-:B------:R-:W-:Y:S01]  /*5860*/  FFMA.FTZ R27, R59, R4.reuse, -R15.reuse ;  /* 0x000000043b1b7223 */ /* 0x180fe2000001080f */
[----:B------:R-:W-:Y:S01]  /*5870*/  F2FP.F16.F32.PACK_AB R180, R180, R21 ;  /* 0x00000015b4b4723e */ /* 0x000fe200000000ff */
[-CC-:B------:R-:W-:Y:S01]  /*5880*/  FFMA.FTZ R62, R62, R4.reuse, -R15.reuse ;  /* 0x000000043e3e7223 */ /* 0x180fe2000001080f */
[-CC-:B------:R-:W-:Y:S01]  /*5890*/  FFMA.FTZ R157, R66, R4.reuse, -R15.reuse ;  /* 0x00000004429d7223 */ /* 0x180fe2000001080f */
[-CC-:B------:R-:W-:Y:S01]  /*58a0*/  FFMA.FTZ R159, R70, R4.reuse, -R15.reuse ;  /* 0x00000004469f7223 */ /* 0x180fe2000001080f */
[-C--:B------:R-:W-:Y:S01]  /*58b0*/  FFMA.FTZ R75, R75, R4.reuse, -R15 ;  /* 0x000000044b4b7223 */ /* 0x080fe2000001080f */
[----:B------:R-:W2:Y:S01]  /*58c0*/  MUFU.EX2 R183, R183 ;  /* 0x000000b700b77308 */ /* 0x000ea20000000800 */
[----:B0-----:R-:W-:Y:S01]  /*58d0*/  FFMA.FTZ R13, R8, R5, R181 ;  /* 0x00000005080d7223 */ /* 0x001fe200000100b5 */
[-CC-:B------:R-:W-:Y:S01]  /*58e0*/  FFMA.FTZ R78, R78, R4.reuse, -R15.reuse ;  /* 0x000000044e4e7223 */ /* 0x180fe2000001080f */
[-CC-:B------:R-:W-:Y:S01]  /*58f0*/  FFMA.FTZ R79, R79, R4.reuse, -R15.reuse ;  /* 0x000000044f4f7223 */ /* 0x180fe2000001080f */
[-CC-:B------:R-:W-:Y:S01]  /*5900*/  FFMA.FTZ R82, R82, R4.reuse, -R15.reuse ;  /* 0x0000000452527223 */ /* 0x180fe2000001080f */
[-CC-:B------:R-:W-:Y:S01]  /*5910*/  FFMA.FTZ R83, R83, R4.reuse, -R15.reuse ;  /* 0x0000000453537223 */ /* 0x180fe2000001080f */
[----:B------:R-:W-:-:S02]  /*5920*/  FFMA.FTZ R86, R86, R4, -R15 ;  /* 0x0000000456567223 */ /* 0x000fc4000001080f */
[----:B------:R-:W0:Y:S01]  /*5930*/  MUFU.EX2 R30, R30 ;  /* 0x0000001e001e7308 */ /* 0x000e220000000800 */
[C---:B-1----:R-:W-:Y:S01]  /*5940*/  FADD.FTZ R46, R26.reuse, R13 ;  /* 0x0000000d1a2e7221 */ /* 0x042fe20000010000 */
[----:B------:R-:W-:-:S06]  /*5950*/  F2FP.F16.F32.PACK_AB R181, R26, R181 ;  /* 0x000000b51ab5723e */ /* 0x000fcc00000000ff */
[----:B------:R-:W1:Y:S01]  /*5960*/  MUFU.EX2 R177, R177 ;  /* 0x000000b100b17308 */ /* 0x000e620000000800 */
[----:B--2---:R-:W-:Y:S01]  /*5970*/  FADD.FTZ R13, R183, R46 ;  /* 0x0000002eb70d7221 */ /* 0x004fe20000010000 */
[----:B------:R-:W-:-:S06]  /*5980*/  FFMA.FTZ R46, R67, R4, -R15 ;  /* 0x00000004432e7223 */ /* 0x000fcc000001080f */
[----:B------:R-:W2:Y:S01]  /*5990*/  MUFU.EX2 R34, R34 ;  /* 0x0000002200227308 */ /* 0x000ea20000000800 */
[C---:B0-----:R-:W-:Y:S01]  /*59a0*/  FADD.FTZ R48, R30.reuse, R13 ;  /* 0x0000000d1e307221 */ /* 0x041fe20000010000 */
[----:B------:R-:W-:-:S06]  /*59b0*/  F2FP.F16.F32.PACK_AB R183, R30, R183 ;  /* 0x000000b71eb7723e */ /* 0x000fcc00000000ff */
[----:B------:R-:W-:Y:S01]  /*59c0*/  MUFU.EX2 R179, R179 ;  /* 0x000000b300b37308 */ /* 0x000fe20000000800 */
[----:B-1----:R-:W-:Y:S01]  /*59d0*/  FADD.FTZ R13, R177, R48 ;  /* 0x00000030b10d7221 */ /* 0x002fe20000010000 */
[----:B------:R-:W-:-:S06]  /*59e0*/  FFMA.FTZ R48, R71, R4, -R15 ;  /* 0x0000000447307223 */ /* 0x000fcc000001080f */
[----:B------:R-:W-:Y:S01]  /*59f0*/  MUFU.EX2 R36, R36 ;  /* 0x0000002400247308 */ /* 0x000fe20000000800 */
[----:B--2---:R-:W-:-:S07]  /*5a00*/  F2FP.F16.F32.PACK_AB R177, R34, R177 ;  /* 0x000000b122b1723e */ /* 0x004fce00000000ff */
        /* <DEDUP_REMOVED lines=8> */
[----:B------:R-:W-:-:S05]  /*5a90*/  WARPGROUP.ARRIVE ;  /* 0x00000000000079c5 */ /* 0x000fca0000000000 */
[----:B------:R-:W-:Y:S01]  /*5aa0*/  MUFU.EX2 R44, R44 ;  /* 0x0000002c002c7308 */ /* 0x000fe20000000800 */
[----:B------:R-:W-:Y:S01]  /*5ab0*/  FFMA.FTZ R161, R74, R4, -R15 ;  /* 0x000000044aa17223 */ /* 0x000fe2000001080f */
[----:B------:R-:W-:Y:S02]  /*5ac0*/  F2FP.F16.F32.PACK_AB R160, R61, R20 ;  /* 0x000000143da0723e */ /* 0x000fe400000000ff */
[----:B------:R-:W-:Y:S01]  /*5ad0*/  F2FP.F16.F32.PACK_AB R162, R65, R24 ;  /* 0x0000001841a2723e */ /* 0x000fe200000000ff */
[----:B------:R-:W-:Y:S03]  /*5ae0*/  HGMMA.64x128x16.F32 R88, R164, gdesc[UR4].tnspB, R88, gsb0 ;  /* 0x41e00004a4587df0 */ /* 0x000fe60008000858 */
[----:B------:R-:W-:Y:S08]  /*5af0*/  MUFU.EX2 R14, R14 ;  /* 0x0000000e000e7308 */ /* 0x000ff00000000800 */
[----:B------:R-:W0:Y:S08]  /*5b00*/  MUFU.EX2 R27, R27 ;  /* 0x0000001b001b7308 */ /* 0x000e300000000800 */
        /* <DEDUP_REMOVED lines=12> */
[----:B------:R1:W-:Y:S05]  /*5bd0*/  @!P1 SYNCS.ARRIVE.TRANS64.RED.A1T0 RZ, [R31+URZ], RZ ;  /* 0x000000ff1fff99a7 */ /* 0x0003ea000810043f */
[----:B------:R-:W-:Y:S01]  /*5be0*/  MUFU.EX2 R165, R82 ;  /* 0x0000005200a57308 */ /* 0x000fe20000000800 */
[----:B------:R-:W-:Y:S02]  /*5bf0*/  F2FP.F16.F32.PACK_AB R166, R11, R32 ;  /* 0x000000200ba6723e */ /* 0x000fe400000000ff */
[----:B------:R-:W-:Y:S02]  /*5c00*/  F2FP.F16.F32.PACK_AB R164, R69, R28 ;  /* 0x0000001c45a4723e */ /* 0x000fe400000000ff */
[----:B-1----:R-:W-:Y:S01]  /*5c10*/  @!P1 PRMT R31, RZ, 0x654, R6 ;  /* 0x00000654ff1f9816 */ /* 0x002fe20000000006 */
[----:B------:R-:W-:Y:S01]  /*5c20*/  FADD.FTZ R6, R182, R35 ;  /* 0x00000023b6067221 */ /* 0x000fe20000010000 */
[C---:B------:R-:W-:Y:S01]  /*5c30*/  F2FP.F16.F32.PACK_AB R182, R153.reuse, R182 ;  /* 0x000000b699b6723e */ /* 0x040fe200000000ff */
[----:B------:R-:W-:Y:S01]  /*5c40*/  MUFU.EX2 R167, R86 ;  /* 0x0000005600a77308 */ /* 0x000fe20000000800 */
[----:B------:R1:W-:Y:S02]  /*5c50*/  @!P1 SYNCS.ARRIVE.TRANS64.RED.A1T0 RZ, [R31+URZ], RZ ;  /* 0x000000ff1fff99a7 */ /* 0x0003e4000810043f */
[----:B-1----:R-:W-:Y:S01]  /*5c60*/  FADD.FTZ R31, R153, R6 ;  /* 0x00000006991f7221 */ /* 0x002fe20000010000 */
[--C-:B------:R-:W-:Y:S01]  /*5c70*/  FFMA.FTZ R6, R63, R4, -R15.reuse ;  /* 0x000000043f067223 */ /* 0x100fe2000001080f */
[----:B0-----:R-:W-:Y:S01]  /*5c80*/  F2FP.F16.F32.PACK_AB R153, R27, R14 ;  /* 0x0000000e1b99723e */ /* 0x001fe200000000ff */
[----:B------:R-:W-:Y:S01]  /*5c90*/  FFMA.FTZ R15, R87, R4, -R15 ;  /* 0x00000004570f7223 */ /* 0x000fe2000001080f */
[----:B------:R-:W-:Y:S01]  /*5ca0*/  FADD.FTZ R50, R176, R31 ;  /* 0x0000001fb0327221 */ /* 0x000fe20000010000 */
[----:B------:R-:W-:-:S02]  /*5cb0*/  F2FP.F16.F32.PACK_AB R176, R155, R176 ;  /* 0x000000b09bb0723e */ /* 0x000fc400000000ff */
[----:B------:R-:W0:Y:S01]  /*5cc0*/  MUFU.EX2 R6, R6 ;  /* 0x0000000600067308 */ /* 0x000e220000000800 */
[----:B------:R-:W-:Y:S01]  /*5cd0*/  FADD.FTZ R31, R155, R50 ;  /* 0x000000329b1f7221 */ /* 0x000fe20000010000 */
[----:B------:R-:W-:-:S03]  /*5ce0*/  FADD.FTZ R50, R34, R13 ;  /* 0x0000000d22327221 */ /* 0x000fc60000010000 */
[----:B------:R-:W-:Y:S01]  /*5cf0*/  FADD.FTZ R52, R178, R31 ;  /* 0x0000001fb2347221 */ /* 0x000fe20000010000 */
[----:B------:R-:W-:Y:S01]  /*5d00*/  FADD.FTZ R13, R179, R50 ;  /* 0x00000032b30d7221 */ /* 0x000fe20000010000 */
[C---:B------:R-:W-:Y:S01]  /*5d10*/  F2FP.F16.F32.PACK_AB R178, R25.reuse, R178 ;  /* 0x000000b219b2723e */ /* 0x040fe200000000ff */
[----:B------:R-:W1:Y:S01]  /*5d20*/  MUFU.EX2 R15, R15 ;  /* 0x0000000f000f7308 */ /* 0x000e620000000800 */
[----:B------:R-:W-:Y:S01]  /*5d30*/  FADD.FTZ R31, R25, R52 ;  /* 0x00000034191f7221 */ /* 0x000fe20000010000 */
[C---:B------:R-:W-:Y:S01]  /*5d40*/  FADD.FTZ R50, R36.reuse, R13 ;  /* 0x0000000d24327221 */ /* 0x040fe20000010000 */
[----:B------:R-:W-:Y:S02]  /*5d50*/  F2FP.F16.F32.PACK_AB R179, R36, R179 ;  /* 0x000000b324b3723e */ /* 0x000fe400000000ff */
[----:B------:R-:W-:Y:S01]  /*5d60*/  FADD.FTZ R52, R172, R31 ;  /* 0x0000001fac347221 */ /* 0x000fe20000010000 */
[----:B------:R-:W-:Y:S01]  /*5d70*/  FADD.FTZ R13, R173, R50 ;  /* 0x00000032ad0d7221 */ /* 0x000fe20000010000 */
[----:B------:R-:W-:-:S02]  /*5d80*/  F2FP.F16.F32.PACK_AB R172, R33, R172 ;  /* 0x000000ac21ac723e */ /* 0x000fc400000000ff */
[----:B------:R-:W-:Y:S01]  /*5d90*/  FADD.FTZ R31, R33, R52 ;  /* 0x00000034211f7221 */ /* 0x000fe20000010000 */
[----:B------:R-:W-:Y:S01]  /*5da0*/  FADD.FTZ R50, R38, R13 ;  /* 0x0000000d26327221 */ /* 0x000fe20000010000 */
[----:B0-----:R-:W-:Y:S02]  /*5db0*/  F2FP.F16.F32.PACK_AB R155, R6, R5 ;  /* 0x00000005069b723e */ /* 0x001fe400000000ff */
[----:B------:R-:W-:Y:S01]  /*5dc0*/  FADD.FTZ R52, R174, R31 ;  /* 0x0000001fae347221 */ /* 0x000fe20000010000 */
[----:B------:R-:W-:Y:S01]  /*5dd0*/  FADD.FTZ R13, R175, R50 ;  /* 0x00000032af0d7221 */ /* 0x000fe20000010000 */
[----:B------:R-:W-:Y:S02]  /*5de0*/  F2FP.F16.F32.PACK_AB R173, R38, R173 ;  /* 0x000000ad26ad723e */ /* 0x000fe400000000ff */
[C---:B------:R-:W-:Y:S01]  /*5df0*/  FADD.FTZ R31, R37.reuse, R52 ;  /* 0x00000034251f7221 */ /* 0x040fe20000010000 */
[----:B------:R-:W-:Y:S01]  /*5e00*/  FADD.FTZ R50, R40, R13 ;  /* 0x0000000d28327221 */ /* 0x000fe20000010000 */
[----:B------:R-:W-:-:S02]  /*5e10*/  F2FP.F16.F32.PACK_AB R174, R37, R174 ;  /* 0x000000ae25ae723e */ /* 0x000fc400000000ff */
[----:B------:R-:W-:Y:S01]  /*5e20*/  FADD.FTZ R52, R168, R31 ;  /* 0x0000001fa8347221 */ /* 0x000fe20000010000 */
[----:B------:R-:W-:Y:S01]  /*5e30*/  FADD.FTZ R13, R169, R50 ;  /* 0x00000032a90d7221 */ /* 0x000fe20000010000 */
[----:B------:R-:W-:Y:S02]  /*5e40*/  F2FP.F16.F32.PACK_AB R175, R40, R175 ;  /* 0x000000af28af723e */ /* 0x000fe400000000ff */
[C---:B------:R-:W-:Y:S01]  /*5e50*/  FADD.FTZ R21, R29.reuse, R52 ;  /* 0x000000341d157221 */ /* 0x040fe20000010000 */
[----:B------:R-:W-:Y:S01]  /*5e60*/  FADD.FTZ R26, R42, R13 ;  /* 0x0000000d2a1a7221 */ /* 0x000fe20000010000 */
        /* <DEDUP_REMOVED lines=8> */
[----:B------:R-:W-:Y:S02]  /*5ef0*/  F2FP.F16.F32.PACK_AB R171, R44, R171 ;  /* 0x000000ab2cab723e */ /* 0x000fe400000000ff */
[C---:B------:R-:W-:Y:S01]  /*5f00*/  F2FP.F16.F32.PACK_AB R152, R49.reuse, R152 ;  /* 0x000000983198723e */ /* 0x040fe200000000ff */
[----:B------:R-:W-:Y:S01]  /*5f10*/  FADD.FTZ R21, R49, R26 ;  /* 0x0000001a31157221 */ /* 0x000fe20000010000 */
[----:B------:R-:W-:-:S03]  /*5f20*/  FADD.FTZ R26, R14, R13 ;  /* 0x0000000d0e1a7221 */ /* 0x000fc60000010000 */
[----:B------:R-:W-:Y:S01]  /*5f30*/  FADD.FTZ R30, R154, R21 ;  /* 0x000000159a1e7221 */ /* 0x000fe20000010000 */
[----:B------:R-:W-:Y:S01]  /*5f40*/  FADD.FTZ R26, R27, R26 ;  /* 0x0000001a1b1a7221 */ /* 0x000fe20000010000 */
[C---:B------:R-:W-:Y:S02]  /*5f50*/  F2FP.F16.F32.PACK_AB R154, R41.reuse, R154 ;  /* 0x0000009a299a723e */ /* 0x040fe400000000ff */
[----:B------:R-:W-:Y:S01]  /*5f60*/  FADD.FTZ R21, R41, R30 ;  /* 0x0000001e29157221 */ /* 0x000fe20000010000 */
[----:B------:R-:W-:-:S03]  /*5f70*/  FADD.FTZ R13, R5, R26 ;  /* 0x0000001a050d7221 */ /* 0x000fc60000010000 */
[----:B------:R-:W-:Y:S01]  /*5f80*/  FADD.FTZ R30, R156, R21 ;  /* 0x000000159c1e7221 */ /* 0x000fe20000010000 */
[----:B------:R-:W-:Y:S01]  /*5f90*/  FADD.FTZ R26, R6, R13 ;  /* 0x0000000d061a7221 */ /* 0x000fe20000010000 */
[C---:B------:R-:W-:Y:S02]  /*5fa0*/  F2FP.F16.F32.PACK_AB R156, R53.reuse, R156 ;  /* 0x0000009c359c723e */ /* 0x040fe400000000ff */
[----:B------:R-:W-:Y:S01]  /*5fb0*/  FADD.FTZ R21, R53, R30 ;  /* 0x0000001e35157221 */ /* 0x000fe20000010000 */
[----:B------:R-:W-:Y:S01]  /*5fc0*/  FADD.FTZ R13, R157, R26 ;  /* 0x0000001a9d0d7221 */ /* 0x000fe20000010000 */
[----:B------:R-:W-:Y:S02]  /*5fd0*/  F2FP.F16.F32.PACK_AB R157, R46, R157 ;  /* 0x0000009d2e9d723e */ /* 0x000fe400000000ff */
[----:B------:R-:W-:Y:S01]  /*5fe0*/  FADD.FTZ R30, R158, R21 ;  /* 0x000000159e1e7221 */ /* 0x000fe20000010000 */
[----:B------:R-:W-:Y:S01]  /*5ff0*/  FADD.FTZ R26, R46, R13 ;  /* 0x0000000d2e1a7221 */ /* 0x000fe20000010000 */
[----:B------:R-:W-:-:S02]  /*6000*/  F2FP.F16.F32.PACK_AB R158, R57, R158 ;  /* 0x0000009e399e723e */ /* 0x000fc400000000ff */
[----:B------:R-:W-:Y:S01]  /*6010*/  FADD.FTZ R21, R57, R30 ;  /* 0x0000001e39157221 */ /* 0x000fe20000010000 */
[----:B------:R-:W-:Y:S01]  /*6020*/  FADD.FTZ R13, R159, R26 ;  /* 0x0000001a9f0d7221 */ /* 0x000fe20000010000 */
[----:B------:R-:W-:Y:S02]  /*6030*/  F2FP.F16.F32.PACK_AB R159, R48, R159 ;  /* 0x0000009f309f723e */ /* 0x000fe400000000ff */
[----:B------:R-:W-:Y:S01]  /*6040*/  FADD.FTZ R26, R20, R21 ;  /* 0x00000015141a7221 */ /* 0x000fe20000010000 */
[----:B------:R-:W-:Y:S01]  /*6050*/  FADD.FTZ R14, R48, R13 ;  /* 0x0000000d300e7221 */ /* 0x000fe20000010000 */
[----:B------:R-:W-:Y:S02]  /*6060*/  IMAD.MOV.U32 R13, RZ, RZ, R16 ;  /* 0x000000ffff0d7224 */ /* 0x000fe400078e0010 */
[----:B------:R-:W-:Y:S01]  /*6070*/  FADD.FTZ R5, R61, R26 ;  /* 0x0000001a3d057221 */ /* 0x000fe20000010000 */
[----:B------:R-:W-:Y:S01]  /*6080*/  FADD.FTZ R14, R161, R14 ;  /* 0x0000000ea10e7221 */ /* 0x000fe20000010000 */
[----:B------:R-:W-:-:S02]  /*6090*/  F2FP.F16.F32.PACK_AB R161, R75, R161 ;  /* 0x000000a14ba1723e */ /* 0x000fc400000000ff */
        /* <DEDUP_REMOVED lines=14> */
[C---:B-1----:R-:W-:Y:S01]  /*6180*/  F2FP.F16.F32.PACK_AB R167, R15.reuse, R167 ;  /* 0x000000a70fa7723e */ /* 0x042fe200000000ff */
[----:B------:R-:W-:Y:S02]  /*6190*/  IMAD.MOV.U32 R11, RZ, RZ, R9 ;  /* 0x000000ffff0b7224 */ /* 0x000fe400078e0009 */
[----:B------:R-:W-:Y:S01]  /*61a0*/  FADD.FTZ R5, R15, R14 ;  /* 0x0000000e0f057221 */ /* 0x000fe20000010000 */
[----:B------:R-:W-:Y:S01]  /*61b0*/  IMAD.MOV.U32 R15, RZ, RZ, R3 ;  /* 0x000000ffff0f7224 */ /* 0x000fe200078e0003 */
[----:B------:R-:W-:Y:S06]  /*61c0*/  @P2 BRA `(.L_x_192) ;  /* 0xffffffdc00bc2947 */ /* 0x000fec000383ffff */
.L_x_183:
        /* <DEDUP_REMOVED lines=67> */
.L_x_193:
[----:B------:R-:W-:Y:S01]  /*6600*/  IMAD R14, R2, 0x8, R0 ;  /* 0x00000008020e7824 */ /* 0x000fe200078e0200 */
[----:B------:R-:W-:-:S04]  /*6610*/  SHF.L.U32 R7, R16, 0x1f, RZ ;  /* 0x0000001f10077819 */ /* 0x000fc800000006ff */
[----:B------:R0:W1:Y:S01]  /*6620*/  SYNCS.PHASECHK.TRANS64.TRYWAIT P2, [R14+URZ+0x34850], R7 ;  /* 0x034850070e0075a7 */ /* 0x000062000804017f */
[----:B------:R-:W-:Y:S05]  /*6630*/  @!P0 BRA `(.L_x_194) ;  /* 0x0000000000048947 */ /* 0x000fea0003800000 */
[----:B------:R-:W-:Y:S01]  /*6640*/  BPT.TRAP 0x1 ;  /* 0x000000040000795c */ /* 0x000fe20000300000 */
.L_x_194:
[----:B-1----:R-:W-:Y:S05]  /*6650*/  @P2 BRA `(.L_x_195) ;  /* 0x0000000000082947 */ /* 0x002fea0003800000 */
[----:B------:R-:W1:Y:S02]  /*6660*/  SYNCS.PHASECHK.TRANS64.TRYWAIT P0, [R14+URZ+0x34850], R7 ;  /* 0x034850070e0075a7 */ /* 0x000e64000800017f */
[----:B-1----:R-:W-:Y:S05]  /*6670*/  @!P0 BRA `(.L_x_196) ;  /* 0x0000009c00f88947 */ /* 0x002fea0003800000 */
.L_x_195:
[----:B------:R-:W-:Y:S05]  /*6680*/  WARPSYNC.ALL ;  /* 0x0000000000007948 */ /* 0x000fea0003800000 */
[----:B------:R-:W-:Y:S01]  /*6690*/  VIADD R0, R0, 0x400 ;  /* 0x0000040000007836 */ /* 0x000fe20000000000 */
[----:B------:R-:W-:Y:S01]  /*66a0*/  WARPGROUP.ARRIVE ;  /* 0x00000000000079c5 */ /* 0x000fe20000000000 */
[----:B------:R-:W-:Y:S01]  /*66b0*/  IMAD.MOV.U32 R13, RZ, RZ, 0x40000040 ;  /* 0x40000040ff0d7424 */ /* 0x000fe200078e00ff */
[----:B01----:R-:W0:Y:S01]  /*66c0*/  SHFL.BFLY PT, R7, R6, 0x2, 0x1f ;  /* 0x0c401f0006077f89 */ /* 0x003e2200000e0000 */
[----:B------:R-:W-:Y:S01]  /*66d0*/  IMAD.MOV.U32 R95, RZ, RZ, -0x800000 ;  /* 0xff800000ff5f7424 */ /* 0x000fe200078e00ff */
[----:B------:R-:W-:Y:S01]  /*66e0*/  SHF.R.U32.HI R0, RZ, 0x4, R0 ;  /* 0x00000004ff007819 */ /* 0x000fe20000011600 */
[----:B------:R-:W-:-:S03]  /*66f0*/  VIADD R207, R207, 0x1 ;  /* 0x00000001cfcf7836 */ /* 0x000fc60000000000 */
[----:B------:R-:W-:-:S04]  /*6700*/  LOP3.LUT R0, R0, 0x3fff, RZ, 0xc0, !PT ;  /* 0x00003fff00007812 */ /* 0x000fc800078ec0ff */
[----:B------:R-:W-:Y:S02]  /*6710*/  LOP3.LUT R11, R0, 0x4000000, RZ, 0xfc, !PT ;  /* 0x04000000000b7812 */ /* 0x000fe400078efcff */
[----:B------:R-:W1:Y:S03]  /*6720*/  SHFL.BFLY PT, R0, R5, 0x2, 0x1f ;  /* 0x0c401f0005007f89 */ /* 0x000e6600000e0000 */
[----:B------:R-:W-:Y:S02]  /*6730*/  IMAD R10, R2, 0x800, R11 ;  /* 0x00000800020a7824 */ /* 0x000fe400078e020b */
[----:B------:R-:W-:Y:S02]  /*6740*/  IMAD.MOV.U32 R11, RZ, RZ, 0x40000040 ;  /* 0x40000040ff0b7424 */ /* 0x000fe400078e00ff */
[C---:B------:R-:W-:Y:S01]  /*6750*/  VIADD R12, R10.reuse, 0x80 ;  /* 0x000000800a0c7836 */ /* 0x040fe20000000000 */
[----:B------:R-:W-:-:S02]  /*6760*/  R2UR UR6, R10 ;  /* 0x000000000a0672ca */ /* 0x000fc400000e0000 */
[----:B------:R-:W-:Y:S01]  /*6770*/  R2UR UR7, R11 ;  /* 0x000000000b0772ca */ /* 0x000fe200000e0000 */
[----:B------:R-:W-:Y:S02]  /*6780*/  IMAD.MOV.U32 R11, RZ, RZ, 0x40000040 ;  /* 0x40000040ff0b7424 */ /* 0x000fe400078e00ff */
[----:B0-----:R-:W-:-:S10]  /*6790*/  FADD.FTZ R7, R7, R6 ;  /* 0x0000000607077221 */ /* 0x001fd40000010000 */
[----:B------:R-:W-:Y:S01]  /*67a0*/  HGMMA.64x128x16.F32 R24, R180, gdesc[UR4].tnspB, R24, gsb0 ;  /* 0x41e00004b4187df0 */ /* 0x000fe20008000818 */
[----:B------:R-:W-:Y:S01]  /*67b0*/  R2UR UR6, R12 ;  /* 0x000000000c0672ca */ /* 0x000fe200000e0000 */
[----:B------:R-:W-:Y:S01]  /*67c0*/  VIADD R12, R10, 0x100 ;  /* 0x000001000a0c7836 */ /* 0x000fe20000000000 */
[----:B------:R-:W-:Y:S01]  /*67d0*/  R2UR UR7, R13 ;  /* 0x000000000d0772ca */ /* 0x000fe200000e0000 */
[----:B------:R-:W-:Y:S02]  /*67e0*/  IMAD.MOV.U32 R13, RZ, RZ, 0x40000040 ;  /* 0x40000040ff0d7424 */ /* 0x000fe400078e00ff */
[----:B-1----:R-:W-:Y:S02]  /*67f0*/  FADD.FTZ R8, R0, R5 ;  /* 0x0000000500087221 */ /* 0x002fe40000010000 */
[----:B------:R-:W0:Y:S01]  /*6800*/  SHFL.BFLY PT, R0, R7, 0x1, 0x1f ;  /* 0x0c201f0007007f89 */ /* 0x000e2200000e0000 */
[----:B------:R-:W-:Y:S02]  /*6810*/  WARPGROUP.DEPBAR.LE gsb0, 0x0 ;  /* 0x00008000000079c5 */ /* 0x000fe40000010000 */
[----:B------:R-:W-:-:S06]  /*6820*/  WARPGROUP.ARRIVE ;  /* 0x00000000000079c5 */ /* 0x000fcc0000000000 */
[----:B------:R-:W-:Y:S01]  /*6830*/  HGMMA.64x128x16.F32 R24, R176, gdesc[UR4].tnspB, R24, gsb0 ;  /* 0x41e00004b0187df0 */ /* 0x000fe20008000818 */
[----:B------:R-:W-:Y:S01]  /*6840*/  R2UR UR6, R12 ;  /* 0x000000000c0672ca */ /* 0x000fe200000e0000 */
[----:B------:R-:W-:Y:S01]  /*6850*/  VIADD R12, R10, 0x180 ;  /* 0x000001800a0c7836 */ /* 0x000fe20000000000 */
[----:B------:R-:W-:Y:S01]  /*6860*/  R2UR UR7, R13 ;  /* 0x000000000d0772ca */ /* 0x000fe200000e0000 */
[----:B------:R-:W-:Y:S01]  /*6870*/  IMAD.MOV.U32 R13, RZ, RZ, 0x40000040 ;  /* 0x40000040ff0d7424 */ /* 0x000fe200078e00ff */
[----:B------:R-:W-:Y:S02]  /*6880*/  WARPGROUP.DEPBAR.LE gsb0, 0x0 ;  /* 0x00008000000079c5 */ /* 0x000fe40000010000 */
[----:B------:R-:W-:-:S09]  /*6890*/  WARPGROUP.ARRIVE ;  /* 0x00000000000079c5 */ /* 0x000fd20000000000 */
        /* <DEDUP_REMOVED lines=16> */
[C---:B------:R-:W-:Y:S01]  /*69a0*/  VIADD R12, R10.reuse, 0x300 ;  /* 0x000003000a0c7836 */ /* 0x040fe20000000000 */
[----:B------:R-:W-:Y:S01]  /*69b0*/  R2UR UR7, R13 ;  /* 0x000000000d0772ca */ /* 0x000fe200000e0000 */
[----:B------:R-:W-:Y:S02]  /*69c0*/  IMAD.MOV.U32 R13, RZ, RZ, 0x40000040 ;  /* 0x40000040ff0d7424 */ /* 0x000fe400078e00ff */
[----:B------:R-:W-:Y:S01]  /*69d0*/  VIADD R10, R10, 0x380 ;  /* 0x000003800a0a7836 */ /* 0x000fe20000000000 */
[----:B------:R-:W-:Y:S02]  /*69e0*/  WARPGROUP.DEPBAR.LE gsb0, 0x0 ;  /* 0x00008000000079c5 */ /* 0x000fe40000010000 */
[----:B------:R-:W-:-:S07]  /*69f0*/  WARPGROUP.ARRIVE ;  /* 0x00000000000079c5 */ /* 0x000fce0000000000 */
[----:B------:R-:W-:Y:S01]  /*6a00*/  HGMMA.64x128x16.F32 R24, R156, gdesc[UR4].tnspB, R24, gsb0 ;  /* 0x41e000049c187df0 */ /* 0x000fe20008000818 */
[----:B------:R-:W-:Y:S01]  /*6a10*/  R2UR UR6, R12 ;  /* 0x000000000c0672ca */ /* 0x000fe200000e0000 */
[----:B------:R-:W-:Y:S01]  /*6a20*/  VIADD R12, R2, 0x1 ;  /* 0x00000001020c7836 */ /* 0x000fe20000000000 */
[----:B------:R-:W-:Y:S01]  /*6a30*/  R2UR UR7, R13 ;  /* 0x000000000d0772ca */ /* 0x000fe200000e0000 */
[----:B0-----:R-:W-:Y:S01]  /*6a40*/  FADD.FTZ R13, R7, R0 ;  /* 0x00000000070d7221 */ /* 0x001fe20000010000 */
[----:B------:R-:W-:Y:S02]  /*6a50*/  IMAD.MOV.U32 R2, RZ, RZ, RZ ;  /* 0x000000ffff027224 */ /* 0x000fe400078e00ff */
[----:B------:R-:W-:Y:S01]  /*6a60*/  IMAD.MOV.U32 R7, RZ, RZ, RZ ;  /* 0x000000ffff077224 */ /* 0x000fe200078e00ff */
[----:B------:R-:W-:Y:S01]  /*6a70*/  ISETP.NE.AND P2, PT, R12, 0x2, PT ;  /* 0x000000020c00780c */ /* 0x000fe20003f45270 */
[----:B------:R-:W-:Y:S01]  /*6a80*/  IMAD.MOV.U32 R0, RZ, RZ, -0x800000 ;  /* 0xff800000ff007424 */ /* 0x000fe200078e00ff */
[----:B------:R-:W-:-:S02]  /*6a90*/  FSETP.NE.FTZ.AND P0, PT, R13, RZ, PT ;  /* 0x000000ff0d00720b */ /* 0x000fc40003f15000 */
[----:B------:R-:W-:-:S04]  /*6aa0*/  SEL R5, RZ, 0x1, P2 ;  /* 0x00000001ff057807 */ /* 0x000fc80001000000 */
[----:B------:R-:W-:-:S07]  /*6ab0*/  LOP3.LUT R16, R16, R5, RZ, 0x3c, !PT ;  /* 0x0000000510107212 */ /* 0x000fce00078e3cff */
[----:B------:R-:W-:Y:S01]  /*6ac0*/  @P0 MUFU.RCP R2, R13 ;  /* 0x0000000d00020308 */ /* 0x000fe20000001000 */
[----:B------:R-:W-:Y:S01]  /*6ad0*/  @P0 FMUL.FTZ R6, R4, 0.69314718246459960938 ;  /* 0x3f31721804060820 */ /* 0x000fe20000410000 */
[----:B------:R-:W-:Y:S02]  /*6ae0*/  WARPGROUP.DEPBAR.LE gsb0, 0x0 ;  /* 0x00008000000079c5 */ /* 0x000fe40000010000 */
[----:B------:R-:W-:-:S06]  /*6af0*/  WARPGROUP.ARRIVE ;  /* 0x00000000000079c5 */ /* 0x000fcc0000000000 */
[----:B------:R-:W-:Y:S01]  /*6b00*/  HGMMA.64x128x16.F32 R24, R160, gdesc[UR4].tnspB, R24, gsb0 ;  /* 0x41e00004a0187df0 */ /* 0x000fe20008000818 */
[----:B------:R-:W-:Y:S02]  /*6b10*/  R2UR UR6, R10 ;  /* 0x000000000a0672ca */ /* 0x000fe400000e0000 */
[----:B------:R-:W-:Y:S01]  /*6b20*/  R2UR UR7, R11 ;  /* 0x000000000b0772ca */ /* 0x000fe200000e0000 */
[----:B------:R-:W0:Y:S01]  /*6b30*/  @P0 MUFU.LG2 R10, R13 ;  /* 0x0000000d000a0308 */ /* 0x000e220000000c00 */
[----:B------:R-:W1:Y:S01]  /*6b40*/  SHFL.BFLY PT, R11, R8, 0x1, 0x1f ;  /* 0x0c201f00080b7f89 */ /* 0x000e6200000e0000 */
[----:B0-----:R-:W-:-:S04]  /*6b50*/  @P0 FMUL.FTZ R5, R10, 0.69314718246459960938 ;  /* 0x3f3172180a050820 */ /* 0x001fc80000410000 */
[----:B------:R-:W-:Y:S01]  /*6b60*/  @P0 FFMA.FTZ R0, R6, R3, R5 ;  /* 0x0000000306000223 */ /* 0x000fe20000010005 */
[----:B------:R-:W-:Y:S01]  /*6b70*/  PLOP3.LUT P0, PT, PT, PT, PT, 0x8, 0x0 ;  /* 0x000000000000781c */ /* 0x000fe20003f0e170 */
[----:B-1----:R-:W-:Y:S01]  /*6b80*/  FADD.FTZ R15, R8, R11 ;  /* 0x0000000b080f7221 */ /* 0x002fe20000010000 */
[----:B------:R-:W-:-:S04]  /*6b90*/  @!P1 VIADD R8, R14, 0x34860 ;  /* 0x000348600e089836 */ /* 0x000fc80000000000 */
[----:B------:R-:W-:Y:S02]  /*6ba0*/  FSETP.NE.FTZ.AND P3, PT, R15, RZ, PT ;  /* 0x000000ff0f00720b */ /* 0x000fe40003f75000 */
[----:B------:R-:W-:-:S11]  /*6bb0*/  @!P1 PRMT R8, RZ, 0x654, R8 ;  /* 0x00000654ff089816 */ /* 0x000fd60000000008 */
[----:B------:R-:W0:Y:S01]  /*6bc0*/  @P3 MUFU.LG2 R11, R15 ;  /* 0x0000000f000b3308 */ /* 0x000e220000000c00 */
[----:B------:R-:W-:-:S07]  /*6bd0*/  @P3 FMUL.FTZ R17, R4, 0.69314718246459960938 ;  /* 0x3f31721804113820 */ /* 0x000fce0000410000 */
[----:B------:R-:W1:Y:S01]  /*6be0*/  @P3 MUFU.RCP R7, R15 ;  /* 0x0000000f00073308 */ /* 0x000e620000001000 */
[----:B0-----:R-:W-:-:S04]  /*6bf0*/  @P3 FMUL.FTZ R4, R11, 0.69314718246459960938 ;  /* 0x3f3172180b043820 */ /* 0x001fc80000410000 */
[----:B------:R-:W-:Y:S01]  /*6c00*/  @P3 FFMA.FTZ R95, R17, R9, R4 ;  /* 0x00000009115f3223 */ /* 0x000fe20000010004 */
[----:B------:R-:W-:Y:S02]  /*6c10*/  WARPGROUP.DEPBAR.LE gsb0, 0x0 ;  /* 0x00008000000079c5 */ /* 0x000fe40000010000 */
[----:B------:R-:W-:-:S06]  /*6c20*/  WARPGROUP.ARRIVE ;  /* 0x00000000000079c5 */ /* 0x000fcc0000000000 */
[----:B------:R-:W-:Y:S03]  /*6c30*/  HGMMA.64x128x16.F32 R24, R164, gdesc[UR4].tnspB, R24, gsb0 ;  /* 0x41e00004a4187df0 */ /* 0x000fe60008000818 */
[----:B------:R-:W-:Y:S02]  /*6c40*/  WARPGROUP.DEPBAR.LE gsb0, 0x0 ;  /* 0x00008000000079c5 */ /* 0x000fe40000010000 */
[----:B------:R0:W-:Y:S01]  /*6c50*/  @!P1 SYNCS.ARRIVE.TRANS64.RED.A1T0 RZ, [R8+URZ], RZ ;  /* 0x000000ff08ff99a7 */ /* 0x0001e2000810043f */
        /* <DEDUP_REMOVED lines=32> */
[-C--:B-1----:R-:W-:Y:S01]  /*6e60*/  FMUL.FTZ R96, R26, R7.reuse ;  /* 0x000000071a607220 */ /* 0x082fe20000410000 */
        /* <DEDUP_REMOVED lines=31> */
[----:B0-----:R-:W-:-:S07]  /*7060*/  SEL R2, R12, RZ, P2 ;  /* 0x000000ff0c027207 */ /* 0x001fce0001000000 */
.L_x_175:
[----:B------:R-:W0:Y:S01]  /*7070*/  S2R R4, SR_CgaCtaId ;  /* 0x0000000000047919 */ /* 0x000e220000008800 */
[----:B------:R-:W-:Y:S01]  /*7080*/  MOV R3, 0x400 ;  /* 0x0000040000037802 */ /* 0x000fe20000000f00 */
[----:B------:R-:W-:Y:S01]  /*7090*/  BSSY B0, `(.L_x_197) ;  /* 0x00002c4000007945 */ /* 0x000fe20003800000 */
[----:B------:R-:W-:Y:S02]  /*70a0*/  BAR.SYNC.DEFER_BLOCKING 0x5, 0x180 ;  /* 0x0146000000007b1d */ /* 0x000fe40000010000 */
[----:B0-----:R-:W-:-:S05]  /*70b0*/  LEA R3, R4, R3, 0x18 ;  /* 0x0000000304037211 */ /* 0x001fca00078ec0ff */
[----:B------:R0:W1:Y:S01]  /*70c0*/  LDS.128 R4, [R3+0x348d0] ;  /* 0x0348d00003047984 */ /* 0x0000620000000c00 */
[----:B------:R-:W-:Y:S06]  /*70d0*/  BAR.ARV 0x4, 0x180 ;  /* 0x0106000000007b1d */ /* 0x000fec0000002000 */
[----:B------:R-:W-:Y:S05]  /*70e0*/  @P0 BRA `(.L_x_198) ;  /* 0x00000020001c0947 */ /* 0x000fea0003800000 */
[----:B-1----:R-:W1:Y:S01]  /*70f0*/  S2R R4, SR_SWINHI ;  /* 0x0000000000047919 */ /* 0x002e620000002f00 */
[----:B------:R-:W-:Y:S01]  /*7100*/  F2FP.F16.F32.PACK_AB R36, R73, R72 ;  /* 0x000000484924723e */ /* 0x000fe200000000ff */
[----:B------:R-:W-:Y:S01]  /*7110*/  ULDC.64 UR4, c[0x0][0xc08] ;  /* 0x0003020000047ab9 */ /* 0x000fe20000000a00 */
[----:B------:R-:W-:Y:S02]  /*7120*/  SHF.L.U64.HI R110, R23, 0x2, R204 ;  /* 0x00000002176e7819 */ /* 0x000fe400000102cc */
[----:B------:R-:W-:Y:S02]  /*7130*/  MOV R104, R3 ;  /* 0x0000000300687202 */ /* 0x000fe40000000f00 */
[----:B-1----:R-:W-:-:S03]  /*7140*/  MOV R105, R4 ;  /* 0x0000000400697202 */ /* 0x002fc60000000f00 */
[----:B------:R-:W-:-:S03]  /*7150*/  IMAD.WIDE R12, R227, 0x2, R104 ;  /* 0x00000002e30c7825 */ /* 0x000fc600078e0268 */
[C---:B------:R-:W-:Y:S02]  /*7160*/  IADD3 R39, P2, R12.reuse, 0x4020, RZ ;  /* 0x000040200c277810 */ /* 0x040fe40007f5e0ff */
[C---:B------:R-:W-:Y:S02]  /*7170*/  IADD3 R107, P1, R12.reuse, 0x4040, RZ ;  /* 0x000040400c6b7810 */ /* 0x040fe40007f3e0ff */
[----:B------:R-:W-:Y:S01]  /*7180*/  LOP3.LUT R8, R39, 0x380, RZ, 0xc0, !PT ;  /* 0x0000038027087812 */ /* 0x000fe200078ec0ff */
[--C-:B------:R-:W-:Y:S01]  /*7190*/  IMAD.X R33, RZ, RZ, R13.reuse, P2 ;  /* 0x000000ffff217224 */ /* 0x100fe200010e060d */
[----:B------:R-:W-:Y:S01]  /*71a0*/  LOP3.LUT R10, R107, 0x380, RZ, 0xc0, !PT ;  /* 0x000003806b0a7812 */ /* 0x000fe200078ec0ff */
[----:B------:R-:W-:Y:S01]  /*71b0*/  IMAD.X R27, RZ, RZ, R13, P1 ;  /* 0x000000ffff1b7224 */ /* 0x000fe200008e060d */
[----:B------:R-:W-:Y:S02]  /*71c0*/  IADD3 R15, P3, R12, 0x4000, RZ ;  /* 0x000040000c0f7810 */ /* 0x000fe40007f7e0ff */
[----:B------:R-:W-:-:S02]  /*71d0*/  SHF.R.U64 R8, R8, 0x3, RZ ;  /* 0x0000000308087819 */ /* 0x000fc400000012ff */
[C---:B------:R-:W-:Y:S01]  /*71e0*/  LOP3.LUT R9, R12.reuse, 0x380, RZ, 0xc0, !PT ;  /* 0x000003800c097812 */ /* 0x040fe200078ec0ff */
[--C-:B------:R-:W-:Y:S01]  /*71f0*/  IMAD.X R29, RZ, RZ, R13.reuse, P3 ;  /* 0x000000ffff1d7224 */ /* 0x100fe200018e060d */
[C---:B------:R-:W-:Y:S02]  /*7200*/  IADD3 R109, P0, R12.reuse, 0x4060, RZ ;  /* 0x000040600c6d7810 */ /* 0x040fe40007f1e0ff */
[----:B------:R-:W-:Y:S02]  /*7210*/  IADD3 R17, P6, R12, 0x20, RZ ;  /* 0x000000200c117810 */ /* 0x000fe40007fde0ff */
[----:B------:R-:W-:Y:S01]  /*7220*/  SHF.R.U64 R10, R10, 0x3, RZ ;  /* 0x000000030a0a7819 */ /* 0x000fe200000012ff */
[--C-:B------:R-:W-:Y:S01]  /*7230*/  IMAD.X R31, RZ, RZ, R13.reuse, P0 ;  /* 0x000000ffff1f7224 */ /* 0x100fe200000e060d */
[C---:B------:R-:W-:Y:S01]  /*7240*/  IADD3 R37, P4, R12.reuse, 0x60, RZ ;  /* 0x000000600c257810 */ /* 0x040fe20007f9e0ff */
[----:B------:R-:W-:Y:S01]  /*7250*/  IMAD.X R25, RZ, RZ, R13, P6 ;  /* 0x000000ffff197224 */ /* 0x000fe200030e060d */
[----:B------:R-:W-:Y:S01]  /*7260*/  BAR.SYNC.DEFER_BLOCKING 0x1, 0x100 ;  /* 0x0044000000007b1d */ /* 0x000fe20000010000 */
[----:B------:R-:W-:-:S02]  /*7270*/  IADD3 R35, P5, R12, 0x40, RZ ;  /* 0x000000400c237810 */ /* 0x000fc40007fbe0ff */
[----:B------:R-:W-:Y:S01]  /*7280*/  LOP3.LUT R4, R15, 0x380, RZ, 0xc0, !PT ;  /* 0x000003800f047812 */ /* 0x000fe200078ec0ff */
[----:B------:R-:W-:Y:S01]  /*7290*/  IMAD.X R11, RZ, RZ, R13, P4 ;  /* 0x000000ffff0b7224 */ /* 0x000fe200020e060d */
[----:B------:R-:W-:Y:S02]  /*72a0*/  LOP3.LUT R32, R8, R39, RZ, 0x3c, !PT ;  /* 0x0000002708207212 */ /* 0x000fe400078e3cff */
[----:B------:R-:W-:Y:S02]  /*72b0*/  SHF.R.U64 R9, R9, 0x3, RZ ;  /* 0x0000000309097819 */ /* 0x000fe400000012ff */
[----:B------:R-:W-:Y:S02]  /*72c0*/  LOP3.LUT R14, R109, 0x380, RZ, 0xc0, !PT ;  /* 0x000003806d0e7812 */ /* 0x000fe400078ec0ff */
[----:B------:R-:W-:Y:S02]  /*72d0*/  LOP3.LUT R26, R10, R107, RZ, 0x3c, !PT ;  /* 0x0000006b0a1a7212 */ /* 0x000fe400078e3cff */
[----:B------:R-:W-:Y:S01]  /*72e0*/  LOP3.LUT R8, R17, 0x380, RZ, 0xc0, !PT ;  /* 0x0000038011087812 */ /* 0x000fe200078ec0ff */
[----:B------:R-:W1:Y:S01]  /*72f0*/  LDC.64 R106, c[0x0][0xc00] ;  /* 0x00030000ff6a7b82 */ /* 0x000e620000000a00 */
[----:B------:R-:W-:-:S02]  /*7300*/  LOP3.LUT R10, R37, 0x380, RZ, 0xc0, !PT ;  /* 0x00000380250a7812 */ /* 0x000fc400078ec0ff */
[----:B------:R-:W-:Y:S02]  /*7310*/  LOP3.LUT R34, R35, 0x380, RZ, 0xc0, !PT ;  /* 0x0000038023227812 */ /* 0x000fe400078ec0ff */
[----:B------:R-:W-:Y:S02]  /*7320*/  SHF.R.U64 R4, R4, 0x3, RZ ;  /* 0x0000000304047819 */ /* 0x000fe400000012ff */
[----:B------:R-:W-:Y:S01]  /*7330*/  LOP3.LUT R12, R9, R12, RZ, 0x3c, !PT ;  /* 0x0000000c090c7212 */ /* 0x000fe200078e3cff */
[----:B------:R-:W-:Y:S01]  /*7340*/  IMAD.X R9, RZ, RZ, R13, P5 ;  /* 0x000000ffff097224 */ /* 0x000fe200028e060d */
[----:B------:R-:W-:Y:S02]  /*7350*/  SHF.R.U64 R14, R14, 0x3, RZ ;  /* 0x000000030e0e7819 */ /* 0x000fe400000012ff */
[----:B------:R-:W-:Y:S02]  /*7360*/  SHF.R.U64 R8, R8, 0x3, RZ ;  /* 0x0000000308087819 */ /* 0x000fe400000012ff */
[----:B------:R-:W-:-:S02]  /*7370*/  SHF.R.U64 R10, R10, 0x3, RZ ;  /* 0x000000030a0a7819 */ /* 0x000fc400000012ff */
[----:B------:R-:W-:Y:S02]  /*7380*/  SHF.R.U64 R34, R34, 0x3, RZ ;  /* 0x0000000322227819 */ /* 0x000fe400000012ff */
[----:B------:R-:W-:Y:S02]  /*7390*/  LOP3.LUT R28, R4, R15, RZ, 0x3c, !PT ;  /* 0x0000000f041c7212 */ /* 0x000fe400078e3cff */
[----:B------:R-:W-:Y:S01]  /*73a0*/  LOP3.LUT R30, R14, R109, RZ, 0x3c, !PT ;  /* 0x0000006d0e1e7212 */ /* 0x000fe200078e3cff */
[----:B------:R-:W-:Y:S01]  /*73b0*/  IMAD.SHL.U32 R109, R23, 0x4, RZ ;  /* 0x00000004176d7824 */ /* 0x000fe200078e00ff */
[----:B------:R-:W-:Y:S02]  /*73c0*/  MOV R4, R12 ;  /* 0x0000000c00047202 */ /* 0x000fe40000000f00 */
[----:B------:R-:W-:Y:S02]  /*73d0*/  LOP3.LUT R24, R8, R17, RZ, 0x3c, !PT ;  /* 0x0000001108187212 */ /* 0x000fe400078e3cff */
[----:B------:R-:W-:-:S02]  /*73e0*/  F2FP.F16.F32.PACK_AB R12, R21, R20 ;  /* 0x00000014150c723e */ /* 0x000fc400000000ff */
[----:B------:R-:W-:Y:S02]  /*73f0*/  F2FP.F16.F32.PACK_AB R13, R97, R96 ;  /* 0x00000060610d723e */ /* 0x000fe400000000ff */
[----:B------:R-:W-:Y:S02]  /*7400*/  F2FP.F16.F32.PACK_AB R14, R89, R88 ;  /* 0x00000058590e723e */ /* 0x000fe400000000ff */
[----:B------:R-:W-:Y:S02]  /*7410*/  F2FP.F16.F32.PACK_AB R15, R99, R98 ;  /* 0x00000062630f723e */ /* 0x000fe400000000ff */
[----:B------:R-:W-:Y:S02]  /*7420*/  LOP3.LUT R10, R10, R37, RZ, 0x3c, !PT ;  /* 0x000000250a0a7212 */ /* 0x000fe400078e3cff */
[----:B------:R-:W-:Y:S01]  /*7430*/  LOP3.LUT R8, R34, R35, RZ, 0x3c, !PT ;  /* 0x0000002322087212 */ /* 0x000fe200078e3cff */
[----:B------:R2:W-:Y:S01]  /*7440*/  STSM.16.M88.4 [R4], R12 ;  /* 0x0000000c04007844 */ /* 0x0005e20000000200 */
[----:B------:R-:W-:-:S02]  /*7450*/  MOV R38, R10 ;  /* 0x0000000a00267202 */ /* 0x000fc40000000f00 */
[----:B------:R-:W-:Y:S02]  /*7460*/  MOV R37, R8 ;  /* 0x0000000800257202 */ /* 0x000fe40000000f00 */
[----:B------:R-:W-:Y:S02]  /*7470*/  MOV R94, R24 ;  /* 0x00000018005e7202 */ /* 0x000fe40000000f00 */
[----:B------:R-:W-:Y:S02]  /*7480*/  F2FP.F16.F32.PACK_AB R8, R91, R90 ;  /* 0x0000005a5b08723e */ /* 0x000fe400000000ff */
[----:B------:R-:W-:Y:S02]  /*7490*/  F2FP.F16.F32.PACK_AB R9, R101, R100 ;  /* 0x000000646509723e */ /* 0x000fe400000000ff */
[----:B------:R-:W-:Y:S02]  /*74a0*/  F2FP.F16.F32.PACK_AB R10, R93, R92 ;  /* 0x0000005c5d0a723e */ /* 0x000fe400000000ff */
[----:B------:R-:W-:-:S02]  /*74b0*/  F2FP.F16.F32.PACK_AB R11, R103, R102 ;  /* 0x00000066670b723e */ /* 0x000fc400000000ff */
[----:B------:R-:W-:Y:S02]  /*74c0*/  MOV R108, R26 ;  /* 0x0000001a006c7202 */ /* 0x000fe40000000f00 */
[----:B--2---:R-:W-:Y:S01]  /*74d0*/  F2FP.F16.F32.PACK_AB R12, R41, R40 ;  /* 0x00000028290c723e */ /* 0x004fe200000000ff */
[----:B------:R2:W-:Y:S01]  /*74e0*/  STSM.16.M88.4 [R94], R8 ;  /* 0x000000085e007844 */ /* 0x0005e20000000200 */
[----:B------:R-:W-:Y:S02]  /*74f0*/  F2FP.F16.F32.PACK_AB R13, R43, R42 ;  /* 0x0000002a2b0d723e */ /* 0x000fe400000000ff */
[----:B------:R-:W-:Y:S02]  /*7500*/  F2FP.F16.F32.PACK_AB R14, R45, R44 ;  /* 0x0000002c2d0e723e */ /* 0x000fe400000000ff */
[----:B------:R-:W-:Y:S02]  /*7510*/  F2FP.F16.F32.PACK_AB R15, R47, R46 ;  /* 0x0000002e2f0f723e */ /* 0x000fe400000000ff */
[----:B------:R-:W-:-:S02]  /*7520*/  MOV R17, R30 ;  /* 0x0000001e00117202 */ /* 0x000fc40000000f00 */
[----:B------:R-:W-:Y:S01]  /*7530*/  MOV R39, R28 ;  /* 0x0000001c00277202 */ /* 0x000fe20000000f00 */
[----:B------:R3:W-:Y:S01]  /*7540*/  STSM.16.M88.4 [R37], R12 ;  /* 0x0000000c25007844 */ /* 0x0007e20000000200 */
[----:B------:R-:W-:Y:S02]  /*7550*/  F2FP.F16.F32.PACK_AB R24, R49, R48 ;  /* 0x000000303118723e */ /* 0x000fe400000000ff */
[----:B------:R-:W-:Y:S02]  /*7560*/  F2FP.F16.F32.PACK_AB R25, R51, R50 ;  /* 0x000000323319723e */ /* 0x000fe400000000ff */
[----:B------:R-:W-:Y:S01]  /*7570*/  F2FP.F16.F32.PACK_AB R26, R53, R52 ;  /* 0x00000034351a723e */ /* 0x000fe200000000ff */
[----:B--2---:R-:W-:Y:S01]  /*7580*/  IMAD.MOV.U32 R94, RZ, RZ, RZ ;  /* 0x000000ffff5e7224 */ /* 0x004fe200078e00ff */
[----:B------:R-:W-:Y:S02]  /*7590*/  F2FP.F16.F32.PACK_AB R27, R55, R54 ;  /* 0x00000036371b723e */ /* 0x000fe400000000ff */
[----:B------:R-:W-:-:S02]  /*75a0*/  F2FP.F16.F32.PACK_AB R28, R57, R56 ;  /* 0x00000038391c723e */ /* 0x000fc400000000ff */
[----:B------:R-:W-:Y:S01]  /*75b0*/  F2FP.F16.F32.PACK_AB R29, R59, R58 ;  /* 0x0000003a3b1d723e */ /* 0x000fe200000000ff */
[----:B------:R2:W-:Y:S01]  /*75c0*/  STSM.16.M88.4 [R38], R24 ;  /* 0x0000001826007844 */ /* 0x0005e20000000200 */
[----:B------:R-:W-:Y:S02]  /*75d0*/  F2FP.F16.F32.PACK_AB R30, R61, R60 ;  /* 0x0000003c3d1e723e */ /* 0x000fe400000000ff */
[----:B------:R-:W-:Y:S02]  /*75e0*/  F2FP.F16.F32.PACK_AB R31, R63, R62 ;  /* 0x0000003e3f1f723e */ /* 0x000fe400000000ff */
[----:B------:R-:W-:Y:S02]  /*75f0*/  MOV R4, R32 ;  /* 0x0000002000047202 */ /* 0x000fe40000000f00 */
[----:B------:R-:W-:Y:S01]  /*7600*/  F2FP.F16.F32.PACK_AB R32, R65, R64 ;  /* 0x000000404120723e */ /* 0x000fe200000000ff */
[----:B------:R4:W-:Y:S01]  /*7610*/  STSM.16.M88.4 [R39], R28 ;  /* 0x0000001c27007844 */ /* 0x0009e20000000200 */
[----:B------:R-:W-:-:S02]  /*7620*/  F2FP.F16.F32.PACK_AB R33, R67, R66 ;  /* 0x000000424321723e */ /* 0x000fc400000000ff */
[----:B------:R-:W-:Y:S02]  /*7630*/  F2FP.F16.F32.PACK_AB R34, R69, R68 ;  /* 0x000000444522723e */ /* 0x000fe400000000ff */
[----:B------:R-:W-:Y:S02]  /*7640*/  F2FP.F16.F32.PACK_AB R35, R71, R70 ;  /* 0x000000464723723e */ /* 0x000fe400000000ff */
[----:B---3--:R-:W-:Y:S02]  /*7650*/  F2FP.F16.F32.PACK_AB R37, R75, R74 ;  /* 0x0000004a4b25723e */ /* 0x008fe400000000ff */
[----:B--2---:R-:W-:Y:S01]  /*7660*/  F2FP.F16.F32.PACK_AB R38, R77, R76 ;  /* 0x0000004c4d26723e */ /* 0x004fe200000000ff */
[----:B------:R-:W-:Y:S01]  /*7670*/  STSM.16.M88.4 [R4], R32 ;  /* 0x0000002004007844 */ /* 0x000fe20000000200 */
[----:B------:R-:W-:Y:S02]  /*7680*/  F2FP.F16.F32.PACK_AB R8, R81, R80 ;  /* 0x000000505108723e */ /* 0x000fe400000000ff */
[----:B------:R-:W-:-:S02]  /*7690*/  F2FP.F16.F32.PACK_AB R9, R83, R82 ;  /* 0x000000525309723e */ /* 0x000fc400000000ff */
[----:B------:R-:W-:Y:S02]  /*76a0*/  F2FP.F16.F32.PACK_AB R10, R85, R84 ;  /* 0x00000054550a723e */ /* 0x000fe400000000ff */
[----:B----4-:R-:W-:Y:S02]  /*76b0*/  F2FP.F16.F32.PACK_AB R39, R79, R78 ;  /* 0x0000004e4f27723e */ /* 0x010fe400000000ff */
[----:B------:R-:W-:Y:S02]  /*76c0*/  F2FP.F16.F32.PACK_AB R11, R87, R86 ;  /* 0x00000056570b723e */ /* 0x000fe400000000ff */
[----:B-1----:R-:W-:Y:S01]  /*76d0*/  ISETP.NE.U32.AND P0, PT, R106, RZ, PT ;  /* 0x000000ff6a00720c */ /* 0x002fe20003f05070 */
[----:B------:R-:W-:Y:S01]  /*76e0*/  STSM.16.M88.4 [R108], R36 ;  /* 0x000000246c007844 */ /* 0x000fe20000000200 */
[----:B------:R-:W-:Y:S02]  /*76f0*/  IADD3 R12, P1, R109, R106, RZ ;  /* 0x0000006a6d0c7210 */ /* 0x000fe40007f3e0ff */
[----:B------:R-:W-:Y:S01]  /*7700*/  ISETP.NE.AND.EX P0, PT, R107, RZ, PT, P0 ;  /* 0x000000ff6b00720c */ /* 0x000fe20003f05300 */
[----:B------:R1:W-:Y:S02]  /*7710*/  STSM.16.M88.4 [R17], R8 ;  /* 0x0000000811007844 */ /* 0x0003e40000000200 */
[----:B------:R-:W-:Y:S01]  /*7720*/  IMAD.X R13, R110, 0x1, R107, P1 ;  /* 0x000000016e0d7824 */ /* 0x000fe200008e066b */
[----:B------:R-:W-:Y:S08]  /*7730*/  BAR.SYNC.DEFER_BLOCKING 0x1, 0x100 ;  /* 0x0044000000007b1d */ /* 0x000ff00000010000 */
[----:B-1----:R-:W1:Y:S08]  /*7740*/  LDC R9, c[0x0][0xad4] ;  /* 0x0002b500ff097b82 */ /* 0x002e700000000800 */
[----:B------:R-:W2:Y:S01]  /*7750*/  LDC R17, c[0x0][0xbe8] ;  /* 0x0002fa00ff117b82 */ /* 0x000ea20000000800 */
[----:B------:R-:W3:Y:S01]  /*7760*/  @P0 LDG.E R94, desc[UR40][R12.64] ;  /* 0x000000280c5e0981 */ /* 0x000ee2000c1e1900 */
[----:B------:R-:W-:-:S04]  /*7770*/  ISETP.NE.U32.AND P1, PT, RZ, UR4, PT ;  /* 0x00000004ff007c0c */ /* 0x000fc8000bf25070 */
[----:B------:R-:W-:Y:S01]  /*7780*/  ISETP.NE.AND.EX P1, PT, RZ, UR5, PT, P1 ;  /* 0x00000005ff007c0c */ /* 0x000fe2000bf25310 */
[----:B------:R-:W-:-:S12]  /*7790*/  IMAD.MOV.U32 R28, RZ, RZ, 0x9b8 ;  /* 0x000009b8ff1c7424 */ /* 0x000fd800078e00ff */
[----:B------:R-:W-:Y:S01]  /*77a0*/  @P1 IADD3 R14, P2, R109, UR4, RZ ;  /* 0x000000046d0e1c10 */ /* 0x000fe2000ff5e0ff */
[----:B------:R-:W-:Y:S01]  /*77b0*/  ULDC UR4, c[0x0][0xa88] ;  /* 0x0002a20000047ab9 */ /* 0x000fe20000000800 */
[----:B--2---:R-:W-:Y:S01]  /*77c0*/  ISETP.NE.AND P4, PT, R17, 0x1, PT ;  /* 0x000000011100780c */ /* 0x004fe20003f85270 */
[----:B------:R-:W-:Y:S01]  /*77d0*/  IMAD.U32 R4, RZ, RZ, UR4 ;  /* 0x00000004ff047e24 */ /* 0x000fe2000f8e00ff */
[----:B------:R-:W-:Y:S02]  /*77e0*/  @P1 IADD3.X R15, R110, UR5, RZ, P2, !PT ;  /* 0x000000056e0f1c10 */ /* 0x000fe400097fe4ff */
[----:B------:R-:W-:-:S03]  /*77f0*/  ISETP.NE.AND P2, PT, R186, RZ, PT ;  /* 0x000000ffba00720c */ /* 0x000fc60003f45270 */
[----:B------:R2:W5:Y:S01]  /*7800*/  @P1 LDG.E R4, desc[UR40][R14.64] ;  /* 0x000000280e041981 */ /* 0x000562000c1e1900 */
[----:B-1----:R-:W-:Y:S01]  /*7810*/  SEL R9, R186, R9, P2 ;  /* 0x00000009ba097207 */ /* 0x002fe20001000000 */
[----:B------:R-:W-:Y:S01]  /*7820*/  IMAD R37, R187, 0x80, R226 ;  /* 0x00000080bb257824 */ /* 0x000fe200078e02e2 */
[----:B------:R-:W-:Y:S02]  /*7830*/  ISETP.NE.U32.AND P2, PT, R106, RZ, PT ;  /* 0x000000ff6a00720c */ /* 0x000fe40003f45070 */
[----:B------:R-:W-:Y:S01]  /*7840*/  ISETP.GT.AND P3, PT, R9, 0x1, PT ;  /* 0x000000010900780c */ /* 0x000fe20003f64270 */
[----:B------:R-:W1:Y:S01]  /*7850*/  @P4 LDC R30, c[0x0][0xbec] ;  /* 0x0002fb00ff1e4b82 */ /* 0x000e620000000800 */
[----:B------:R-:W-:Y:S02]  /*7860*/  ISETP.NE.AND.EX P2, PT, R107, RZ, PT, P2 ;  /* 0x000000ff6b00720c */ /* 0x000fe40003f45320 */
[----:B------:R-:W-:Y:S02]  /*7870*/  SEL R28, R28, 0x978, P3 ;  /* 0x000009781c1c7807 */ /* 0x000fe40001800000 */
[----:B------:R-:W-:-:S02]  /*7880*/  SEL R23, R23, RZ, !P2 ;  /* 0x000000ff17177207 */ /* 0x000fc40005000000 */
[----:B------:R-:W-:Y:S01]  /*7890*/  SEL R27, R204, RZ, !P2 ;  /* 0x000000ffcc1b7207 */ /* 0x000fe20005000000 */
[----:B------:R-:W4:Y:S01]  /*78a0*/  LDC.64 R24, c[0x0][R28+0x220] ;  /* 0x000088001c187b82 */ /* 0x000f220000000a00 */
[----:B------:R-:W-:-:S07]  /*78b0*/  SEL R29, R203, RZ, P3 ;  /* 0x000000ffcb1d7207 */ /* 0x000fce0001800000 */
[----:B------:R-:W0:Y:S08]  /*78c0*/  LDC.64 R10, c[0x0][R28+0x218] ;  /* 0x000086001c0a7b82 */ /* 0x000e300000000a00 */
[----:B------:R-:W1:Y:S08]  /*78d0*/  @P4 LDC R35, c[0x0][0xbf0] ;  /* 0x0002fc00ff234b82 */ /* 0x000e700000000800 */
[----:B------:R-:W1:Y:S01]  /*78e0*/  LDC.64 R8, c[0x0][0xba8] ;  /* 0x0002ea00ff087b82 */ /* 0x000e620000000a00 */
[----:B----4-:R-:W-:-:S04]  /*78f0*/  IMAD R25, R25, R23, RZ ;  /* 0x0000001719197224 */ /* 0x010fc800078e02ff */
[C---:B------:R-:W-:Y:S02]  /*7900*/  IMAD R33, R24.reuse, R27, R25 ;  /* 0x0000001b18217224 */ /* 0x040fe400078e0219 */
[----:B------:R-:W-:Y:S01]  /*7910*/  IMAD.WIDE.U32 R24, R24, R23, RZ ;  /* 0x0000001718187225 */ /* 0x000fe200078e00ff */
[----:B--2---:R-:W2:Y:S03]  /*7920*/  LDC.64 R14, c[0x0][R28+0x228] ;  /* 0x00008a001c0e7b82 */ /* 0x004ea60000000a00 */
[----:B0-----:R-:W-:-:S04]  /*7930*/  IMAD.WIDE.U32 R26, R10, R185, RZ ;  /* 0x000000b90a1a7225 */ /* 0x001fc800078e00ff */
[----:B------:R-:W-:Y:S02]  /*7940*/  IMAD R31, R11, R185, RZ ;  /* 0x000000b90b1f7224 */ /* 0x000fe400078e02ff */
[----:B------:R0:W4:Y:S01]  /*7950*/  LDC.64 R10, c[0x0][R28+0x210] ;  /* 0x000084001c0a7b82 */ /* 0x0001220000000a00 */
[----:B------:R-:W-:Y:S02]  /*7960*/  IMAD.IADD R33, R25, 0x1, R33 ;  /* 0x0000000119217824 */ /* 0x000fe400078e0221 */
[----:B------:R-:W-:Y:S02]  /*7970*/  IMAD.MOV.U32 R25, RZ, RZ, R37 ;  /* 0x000000ffff197224 */ /* 0x000fe400078e0025 */
[----:B------:R-:W-:-:S03]  /*7980*/  IMAD.IADD R31, R27, 0x1, R31 ;  /* 0x000000011b1f7824 */ /* 0x000fc600078e021f */
[----:B-1----:R-:W1:Y:S01]  /*7990*/  @!P3 LDC R8, c[0x0][0xb50] ;  /* 0x0002d400ff08bb82 */ /* 0x002e620000000800 */
[----:B--2---:R-:W-:-:S07]  /*79a0*/  IMAD R27, R15, R29, RZ ;  /* 0x0000001d0f1b7224 */ /* 0x004fce00078e02ff */
[----:B------:R-:W2:Y:S01]  /*79b0*/  @!P3 LDC R9, c[0x0][0xb54] ;  /* 0x0002d500ff09bb82 */ /* 0x000ea20000000800 */
[----:B------:R-:W-:-:S04]  /*79c0*/  IMAD.WIDE.U32 R14, R14, R29, RZ ;  /* 0x0000001d0e0e7225 */ /* 0x000fc800078e00ff */
[----:B------:R-:W-:Y:S01]  /*79d0*/  IMAD.IADD R27, R15, 0x1, R27 ;  /* 0x000000010f1b7824 */ /* 0x000fe200078e021b */
[--C-:B---3--:R-:W-:Y:S01]  /*79e0*/  IADD3 R26, P2, P5, R24, R26, R94.reuse ;  /* 0x0000001a181a7210 */ /* 0x108fe20007d5e05e */
[----:B------:R-:W-:Y:S01]  /*79f0*/  @P4 IMAD.HI.U32 R24, R37, R30, RZ ;  /* 0x0000001e25184227 */ /* 0x000fe200078e00ff */
[----:B------:R-:W-:-:S04]  /*7a00*/  SHF.R.S32.HI R106, RZ, 0x1f, R94 ;  /* 0x0000001fff6a7819 */ /* 0x000fc8000001145e */
[----:B------:R-:W-:Y:S02]  /*7a10*/  @P4 SHF.R.U32.HI R25, RZ, R35, R24 ;  /* 0x00000023ff194219 */ /* 0x000fe40000011618 */
[----:B------:R-:W-:Y:S02]  /*7a20*/  IADD3.X R24, R33, R31, R106, P2, P5 ;  /* 0x0000001f21187210 */ /* 0x000fe400017ea46a */
[----:B------:R-:W-:Y:S01]  /*7a30*/  IADD3 R14, P2, P5, R25, R26, R14 ;  /* 0x0000001a190e7210 */ /* 0x000fe20007d5e00e */
[--C-:B0-----:R-:W-:Y:S01]  /*7a40*/  IMAD.MOV R28, RZ, RZ, -R25.reuse ;  /* 0x000000ffff1c7224 */ /* 0x101fe200078e0a19 */
[----:B------:R-:W-:-:S03]  /*7a50*/  SHF.R.S32.HI R15, RZ, 0x1f, R25 ;  /* 0x0000001fff0f7819 */ /* 0x000fc60000011419 */
[----:B------:R-:W-:Y:S01]  /*7a60*/  IMAD R25, R17, R28, R37 ;  /* 0x0000001c11197224 */ /* 0x000fe200078e0225 */
[----:B------:R-:W-:-:S03]  /*7a70*/  IADD3.X R15, R15, R24, R27, P2, P5 ;  /* 0x000000180f0f7210 */ /* 0x000fc600017ea41b */
[----:B----4-:R-:W-:Y:S01]  /*7a80*/  IMAD R11, R11, R25, RZ ;  /* 0x000000190b0b7224 */ /* 0x010fe200078e02ff */
[----:B------:R-:W-:-:S05]  /*7a90*/  SHF.R.S32.HI R27, RZ, 0x1f, R25 ;  /* 0x0000001fff1b7819 */ /* 0x000fca0000011419 */
[C---:B------:R-:W-:Y:S02]  /*7aa0*/  IMAD R27, R10.reuse, R27, R11 ;  /* 0x0000001b0a1b7224 */ /* 0x040fe400078e020b */
[----:B------:R-:W-:-:S04]  /*7ab0*/  IMAD.WIDE.U32 R10, R10, R25, R14 ;  /* 0x000000190a0a7225 */ /* 0x000fc800078e000e */
[----:B------:R-:W-:Y:S01]  /*7ac0*/  IMAD.IADD R11, R11, 0x1, R27 ;  /* 0x000000010b0b7824 */ /* 0x000fe200078e021b */
[----:B-1----:R-:W-:-:S04]  /*7ad0*/  LEA R14, P2, R10, R8, 0x2 ;  /* 0x000000080a0e7211 */ /* 0x002fc800078410ff */
[----:B--2---:R-:W-:Y:S01]  /*7ae0*/  LEA.HI.X R15, R10, R9, R11, 0x2, P2 ;  /* 0x000000090a0f7211 */ /* 0x004fe200010f140b */
[----:B------:R-:W-:Y:S08]  /*7af0*/  @P1 BRA `(.L_x_199) ;  /* 0x0000000000101947 */ /* 0x000ff00003800000 */
[----:B------:R-:W-:Y:S05]  /*7b00*/  @!P0 BRA `(.L_x_199) ;  /* 0x00000000000c8947 */ /* 0x000fea0003800000 */
[----:B------:R-:W2:Y:S04]  /*7b10*/  LDG.E R9, desc[UR40][R12.64] ;  /* 0x000000280c097981 */ /* 0x000ea8000c1e1900 */
[----:B-----5:R-:W2:Y:S02]  /*7b20*/  LDG.E R4, desc[UR40][R12.64+0x4] ;  /* 0x000004280c047981 */ /* 0x020ea4000c1e1900 */
[----:B--2---:R-:W-:-:S07]  /*7b30*/  IMAD.IADD R4, R4, 0x1, -R9 ;  /* 0x0000000104047824 */ /* 0x004fce00078e0a09 */
.L_x_199:
[----:B------:R-:W-:Y:S01]  /*7b40*/  SHFL.IDX PT, R8, R14, RZ, 0x1c1f ;  /* 0x001c1fff0e087589 */ /* 0x000fe200000e0000 */
[----:B------:R-:W-:Y:S01]  /*7b50*/  IMAD R25, R187, 0x80, R225 ;  /* 0x00000080bb197824 */ /* 0x000fe200078e02e1 */
[----:B------:R-:W-:Y:S01]  /*7b60*/  LOP3.LUT P0, RZ, R208, 0x3, RZ, 0xc0, !PT ;  /* 0x00000003d0ff7812 */ /* 0x000fe2000780c0ff */
[----:B-----5:R-:W-:Y:S01]  /*7b70*/  IMAD R4, R4, R17, RZ ;  /* 0x0000001104047224 */ /* 0x020fe200078e02ff */
[----:B------:R-:W0:Y:S01]  /*7b80*/  SHFL.IDX PT, R9, R15, RZ, 0x1c1f ;  /* 0x001c1fff0f097589 */ /* 0x000e2200000e0000 */
[----:B------:R-:W-:-:S03]  /*7b90*/  VIADD R29, R25, 0x8 ;  /* 0x00000008191d7836 */ /* 0x000fc60000000000 */
[----:B------:R-:W-:Y:S01]  /*7ba0*/  SHFL.IDX PT, R10, R14, 0x1, 0x1c1f ;  /* 0x003c1f000e0a7f89 */ /* 0x000fe200000e0000 */
[-C--:B------:R-:W-:Y:S02]  /*7bb0*/  ISETP.GE.OR P1, PT, R25, R4.reuse, P0 ;  /* 0x000000041900720c */ /* 0x080fe40000726670 */
[----:B------:R-:W-:Y:S01]  /*7bc0*/  ISETP.GE.OR P0, PT, R29, R4, P0 ;  /* 0x000000041d00720c */ /* 0x000fe20000706670 */
[----:B------:R-:W1:Y:S10]  /*7bd0*/  SHFL.IDX PT, R11, R15, 0x1, 0x1c1f ;  /* 0x003c1f000f0b7f89 */ /* 0x000e7400000e0000 */
[----:B0-----:R0:W-:Y:S04]  /*7be0*/  @!P1 ST.E desc[UR40][R8.64], R0 ;  /* 0x0000000008009985 */ /* 0x0011e8000c101928 */
[----:B-1----:R0:W-:Y:S01]  /*7bf0*/  @!P0 ST.E desc[UR40][R10.64], R95 ;  /* 0x0000005f0a008985 */ /* 0x0021e2000c101928 */
[----:B------:R-:W-:Y:S05]  /*7c00*/  @P3 BRA `(.L_x_200) ;  /* 0x00000008007c3947 */ /* 0x000fea0003800000 */
[----:B0-----:R-:W-:Y:S01]  /*7c10*/  IMAD R9, R206, 0x40, R18 ;  /* 0x00000040ce097824 */ /* 0x001fe200078e0212 */
[----:B------:R-:W0:Y:S01]  /*7c20*/  @P4 LDC R51, c[0x0][0xbec] ;  /* 0x0002fb00ff334b82 */ /* 0x000e220000000800 */
[----:B------:R-:W-:Y:S02]  /*7c30*/  ULDC.64 UR4, c[0x0][0xaa0] ;  /* 0x0002a80000047ab9 */ /* 0x000fe40000000a00 */
[----:B------:R-:W-:-:S03]  /*7c40*/  IMAD.WIDE R104, R9, 0x2, R104 ;  /* 0x0000000209687825 */ /* 0x000fc600078e0268 */
[----:B------:R-:W-:Y:S02]  /*7c50*/  IADD3 R13, P6, R104, 0x1000, RZ ;  /* 0x00001000680d7810 */ /* 0x000fe40007fde0ff */
[----:B------:R-:W1:Y:S01]  /*7c60*/  @P4 LDC R53, c[0x0][0xbf0] ;  /* 0x0002fc00ff354b82 */ /* 0x000e620000000800 */
[----:B------:R-:W-:Y:S01]  /*7c70*/  IMAD R21, R106, UR4, RZ ;  /* 0x000000046a157c24 */ /* 0x000fe2000f8e02ff */
[----:B------:R-:W-:Y:S02]  /*7c80*/  IADD3 R25, P5, R104, 0x2000, RZ ;  /* 0x0000200068197810 */ /* 0x000fe40007fbe0ff */
[----:B------:R-:W-:Y:S01]  /*7c90*/  LOP3.LUT R12, R13, 0x380, RZ, 0xc0, !PT ;  /* 0x000003800d0c7812 */ /* 0x000fe200078ec0ff */
[----:B------:R-:W-:Y:S01]  /*7ca0*/  IMAD R49, R94, UR5, R21 ;  /* 0x000000055e317c24 */ /* 0x000fe2000f8e0215 */
[----:B------:R-:W-:Y:S02]  /*7cb0*/  IADD3 R29, P3, R104, 0x3000, RZ ;  /* 0x00003000681d7810 */ /* 0x000fe40007f7e0ff */
[----:B------:R-:W-:Y:S01]  /*7cc0*/  SHF.R.U64 R12, R12, 0x3, RZ ;  /* 0x000000030c0c7819 */ /* 0x000fe200000012ff */
[----:B------:R-:W-:Y:S01]  /*7cd0*/  IMAD.WIDE.U32 R20, R94, UR4, RZ ;  /* 0x000000045e147c25 */ /* 0x000fe2000f8e00ff */
[----:B------:R-:W-:Y:S01]  /*7ce0*/  ULDC.64 UR4, c[0x0][0xae8] ;  /* 0x0002ba0000047ab9 */ /* 0x000fe20000000a00 */
[----:B------:R-:W-:-:S02]  /*7cf0*/  IADD3 R33, P2, R104, 0x4000, RZ ;  /* 0x0000400068217810 */ /* 0x000fc40007f5e0ff */
[----:B------:R-:W-:Y:S01]  /*7d00*/  LOP3.LUT R12, R12, R13, RZ, 0x3c, !PT ;  /* 0x0000000d0c0c7212 */ /* 0x000fe200078e3cff */
[----:B------:R-:W-:Y:S01]  /*7d10*/  IMAD.X R13, RZ, RZ, R105, P6 ;  /* 0x000000ffff0d7224 */ /* 0x000fe200030e0669 */
[C---:B------:R-:W-:Y:S01]  /*7d20*/  IADD3 R9, P6, R104.reuse, 0x7000, RZ ;  /* 0x0000700068097810 */ /* 0x040fe20007fde0ff */
[----:B------:R-:W-:Y:S01]  /*7d30*/  IMAD.IADD R21, R21, 0x1, R49 ;  /* 0x0000000115157824 */ /* 0x000fe200078e0231 */
[C---:B------:R-:W-:Y:S02]  /*7d40*/  IADD3 R37, P1, R104.reuse, 0x5000, RZ ;  /* 0x0000500068257810 */ /* 0x040fe40007f3e0ff */
[----:B------:R-:W-:Y:S01]  /*7d50*/  LOP3.LUT R0, R9, 0x380, RZ, 0xc0, !PT ;  /* 0x0000038009007812 */ /* 0x000fe200078ec0ff */
[----:B------:R-:W-:Y:S01]  /*7d60*/  IMAD.WIDE.U32 R20, R185, UR4, R20 ;  /* 0x00000004b9147c25 */ /* 0x000fe2000f8e0014 */
[----:B------:R-:W-:Y:S01]  /*7d70*/  IADD3 R41, P0, R104, 0x6000, RZ ;  /* 0x0000600068297810 */ /* 0x000fe20007f1e0ff */
[----:B------:R-:W5:Y:S01]  /*7d80*/  LD.E.128 R12, desc[UR40][R12.64] ;  /* 0x000000280c0c7980 */ /* 0x000f62000c101d00 */
[----:B------:R-:W-:-:S02]  /*7d90*/  SHF.R.U64 R0, R0, 0x3, RZ ;  /* 0x0000000300007819 */ /* 0x000fc400000012ff */
[----:B------:R-:W-:Y:S01]  /*7da0*/  SHF.R.S32.HI R48, RZ, 0x1f, R23 ;  /* 0x0000001fff307819 */ /* 0x000fe20000011417 */
[----:B------:R-:W-:Y:S01]  /*7db0*/  IMAD.X R45, RZ, RZ, R105, P6 ;  /* 0x000000ffff2d7224 */ /* 0x000fe200030e0669 */
[----:B------:R-:W-:Y:S01]  /*7dc0*/  LOP3.LUT R44, R0, R9, RZ, 0x3c, !PT ;  /* 0x00000009002c7212 */ /* 0x000fe200078e3cff */
[----:B------:R-:W-:Y:S01]  /*7dd0*/  IMAD R0, R184, 0x20, R206 ;  /* 0x00000020b8007824 */ /* 0x000fe200078e02ce */
[----:B------:R-:W-:Y:S01]  /*7de0*/  LOP3.LUT R24, R25, 0x380, RZ, 0xc0, !PT ;  /* 0x0000038019187812 */ /* 0x000fe200078ec0ff */
[----:B------:R-:W-:Y:S01]  /*7df0*/  IMAD R21, R185, UR5, R21 ;  /* 0x00000005b9157c24 */ /* 0x000fe2000f8e0215 */
[----:B------:R-:W-:Y:S01]  /*7e00*/  LOP3.LUT R28, R29, 0x380, RZ, 0xc0, !PT ;  /* 0x000003801d1c7812 */ /* 0x000fe200078ec0ff */
[----:B------:R-:W-:Y:S01]  /*7e10*/  IMAD R50, R187, 0x80, R0 ;  /* 0x00000080bb327824 */ /* 0x000fe200078e0200 */
[----:B------:R-:W-:Y:S01]  /*7e20*/  LOP3.LUT R32, R33, 0x380, RZ, 0xc0, !PT ;  /* 0x0000038021207812 */ /* 0x000fe200078ec0ff */
[----:B------:R-:W-:Y:S01]  /*7e30*/  ULDC.64 UR4, c[0x0][0xaf0] ;  /* 0x0002bc0000047ab9 */ /* 0x000fe20000000a00 */
[----:B------:R-:W-:Y:S01]  /*7e40*/  LOP3.LUT R36, R37, 0x380, RZ, 0xc0, !PT ;  /* 0x0000038025247812 */ /* 0x000fe200078ec0ff */
[----:B0-----:R-:W-:Y:S01]  /*7e50*/  @P4 IMAD.HI.U32 R0, R50, R51, RZ ;  /* 0x0000003332004227 */ /* 0x001fe200078e00ff */
[----:B------:R-:W-:Y:S01]  /*7e60*/  LOP3.LUT R40, R41, 0x380, RZ, 0xc0, !PT ;  /* 0x0000038029287812 */ /* 0x000fe200078ec0ff */
[----:B------:R-:W5:Y:S01]  /*7e70*/  LD.E.128 R44, desc[UR40][R44.64] ;  /* 0x000000282c2c7980 */ /* 0x000f62000c101d00 */
[----:B------:R-:W-:Y:S01]  /*7e80*/  LOP3.LUT R11, R104, 0x380, RZ, 0xc0, !PT ;  /* 0x00000380680b7812 */ /* 0x000fe200078ec0ff */
[----:B------:R-:W-:Y:S01]  /*7e90*/  IMAD.MOV.U32 R49, RZ, RZ, R50 ;  /* 0x000000ffff317224 */ /* 0x000fe200078e0032 */
[----:B------:R-:W-:Y:S01]  /*7ea0*/  SHF.R.U64 R24, R24, 0x3, RZ ;  /* 0x0000000318187819 */ /* 0x000fe200000012ff */
[----:B------:R-:W-:Y:S01]  /*7eb0*/  IMAD R48, R48, UR4, RZ ;  /* 0x0000000430307c24 */ /* 0x000fe2000f8e02ff */
[----:B------:R-:W-:-:S02]  /*7ec0*/  SHF.R.U64 R28, R28, 0x3, RZ ;  /* 0x000000031c1c7819 */ /* 0x000fc400000012ff */
[----:B------:R-:W-:Y:S02]  /*7ed0*/  SHF.R.U64 R32, R32, 0x3, RZ ;  /* 0x0000000320207819 */ /* 0x000fe400000012ff */
[----:B------:R-:W-:Y:S02]  /*7ee0*/  SHF.R.U64 R36, R36, 0x3, RZ ;  /* 0x0000000324247819 */ /* 0x000fe400000012ff */
[----:B------:R-:W-:Y:S02]  /*7ef0*/  SHF.R.U64 R40, R40, 0x3, RZ ;  /* 0x0000000328287819 */ /* 0x000fe400000012ff */
[----:B-1----:R-:W-:Y:S02]  /*7f00*/  @P4 SHF.R.U32.HI R49, RZ, R53, R0 ;  /* 0x00000035ff314219 */ /* 0x002fe40000011600 */
[----:B------:R-:W-:Y:S01]  /*7f10*/  SHF.R.U64 R11, R11, 0x3, RZ ;  /* 0x000000030b0b7819 */ /* 0x000fe200000012ff */
[----:B------:R-:W-:Y:S01]  /*7f20*/  IMAD R51, R23, UR5, R48 ;  /* 0x0000000517337c24 */ /* 0x000fe2000f8e0230 */
[----:B------:R-:W-:Y:S01]  /*7f30*/  LOP3.LUT R24, R24, R25, RZ, 0x3c, !PT ;  /* 0x0000001918187212 */ /* 0x000fe200078e3cff */
[--C-:B------:R-:W-:Y:S01]  /*7f40*/  IMAD.X R25, RZ, RZ, R105.reuse, P5 ;  /* 0x000000ffff197224 */ /* 0x100fe200028e0669 */
[----:B------:R-:W-:Y:S01]  /*7f50*/  LOP3.LUT R28, R28, R29, RZ, 0x3c, !PT ;  /* 0x0000001d1c1c7212 */ /* 0x000fe200078e3cff */
[--C-:B------:R-:W-:Y:S01]  /*7f60*/  IMAD.X R29, RZ, RZ, R105.reuse, P3 ;  /* 0x000000ffff1d7224 */ /* 0x100fe200018e0669 */
[----:B------:R-:W-:Y:S01]  /*7f70*/  LOP3.LUT R32, R32, R33, RZ, 0x3c, !PT ;  /* 0x0000002120207212 */ /* 0x000fe200078e3cff */
[--C-:B------:R-:W-:Y:S01]  /*7f80*/  IMAD.X R33, RZ, RZ, R105.reuse, P2 ;  /* 0x000000ffff217224 */ /* 0x100fe200010e0669 */
[----:B------:R-:W-:Y:S01]  /*7f90*/  LOP3.LUT R36, R36, R37, RZ, 0x3c, !PT ;  /* 0x0000002524247212 */ /* 0x000fe200078e3cff */
[--C-:B------:R-:W-:Y:S01]  /*7fa0*/  IMAD.X R37, RZ, RZ, R105.reuse, P1 ;  /* 0x000000ffff257224 */ /* 0x100fe200008e0669 */
[----:B------:R-:W-:Y:S01]  /*7fb0*/  LOP3.LUT R40, R40, R41, RZ, 0x3c, !PT ;  /* 0x0000002928287212 */ /* 0x000fe200078e3cff */
[----:B------:R-:W-:Y:S01]  /*7fc0*/  IMAD.X R41, RZ, RZ, R105, P0 ;  /* 0x000000ffff297224 */ /* 0x000fe200000e0669 */
[--C-:B------:R-:W-:Y:S01]  /*7fd0*/  SHF.R.S32.HI R0, RZ, 0x1f, R49.reuse ;  /* 0x0000001fff007819 */ /* 0x100fe20000011431 */
[----:B------:R-:W-:Y:S01]  /*7fe0*/  IMAD.MOV R48, RZ, RZ, -R49 ;  /* 0x000000ffff307224 */ /* 0x000fe200078e0a31 */
[----:B------:R-:W-:Y:S01]  /*7ff0*/  LOP3.LUT R104, R11, R104, RZ, 0x3c, !PT ;  /* 0x000000680b687212 */ /* 0x000fe200078e3cff */
[----:B------:R-:W-:Y:S01]  /*8000*/  IMAD.WIDE.U32 R20, R23, UR4, R20 ;  /* 0x0000000417147c25 */ /* 0x000fe2000f8e0014 */
[----:B------:R-:W-:Y:S01]  /*8010*/  ULDC.64 UR4, c[0x0][0xae0] ;  /* 0x0002b80000047ab9 */ /* 0x000fe20000000a00 */
[----:B------:R-:W5:Y:S02]  /*8020*/  LD.E.128 R24, desc[UR40][R24.64] ;  /* 0x0000002818187980 */ /* 0x000f64000c101d00 */
[----:B------:R-:W-:-:S02]  /*8030*/  IMAD R0, R0, UR4, RZ ;  /* 0x0000000400007c24 */ /* 0x000fc4000f8e02ff */
[----:B------:R-:W-:Y:S01]  /*8040*/  IMAD R17, R17, R48, R50 ;  /* 0x0000003011117224 */ /* 0x000fe200078e0232 */
[----:B------:R0:W5:Y:S01]  /*8050*/  LD.E.128 R8, desc[UR40][R104.64] ;  /* 0x0000002868087980 */ /* 0x000162000c101d00 */
[----:B------:R-:W-:-:S03]  /*8060*/  IMAD.IADD R21, R21, 0x1, R51 ;  /* 0x0000000115157824 */ /* 0x000fc600078e0233 */
[----:B------:R-:W5:Y:S01]  /*8070*/  LD.E.128 R28, desc[UR40][R28.64] ;  /* 0x000000281c1c7980 */ /* 0x000f62000c101d00 */
[----:B------:R-:W-:-:S03]  /*8080*/  IMAD R23, R49, UR5, R0 ;  /* 0x0000000531177c24 */ /* 0x000fc6000f8e0200 */
[----:B------:R-:W5:Y:S01]  /*8090*/  LD.E.128 R32, desc[UR40][R32.64] ;  /* 0x0000002820207980 */ /* 0x000f62000c101d00 */
[----:B------:R-:W-:-:S03]  /*80a0*/  SHF.R.S32.HI R0, RZ, 0x1f, R17 ;  /* 0x0000001fff007819 */ /* 0x000fc60000011411 */
[----:B------:R-:W5:Y:S04]  /*80b0*/  LD.E.128 R36, desc[UR40][R36.64] ;  /* 0x0000002824247980 */ /* 0x000f68000c101d00 */
[----:B------:R-:W5:Y:S01]  /*80c0*/  LD.E.128 R40, desc[UR40][R40.64] ;  /* 0x0000002828287980 */ /* 0x000f62000c101d00 */
[----:B------:R-:W-:Y:S01]  /*80d0*/  IMAD.WIDE.U32 R20, R49, UR4, R20 ;  /* 0x0000000431147c25 */ /* 0x000fe2000f8e0014 */
[----:B------:R-:W-:Y:S01]  /*80e0*/  ULDC.64 UR4, c[0x0][0xad8] ;  /* 0x0002b60000047ab9 */ /* 0x000fe20000000a00 */
[----:B------:R-:W-:Y:S01]  /*80f0*/  @!PT LDS RZ, [RZ] ;  /* 0x00000000fffff984 */ /* 0x000fe20000000800 */
[----:B------:R-:W-:Y:S01]  /*8100*/  @!PT LDS RZ, [RZ] ;  /* 0x00000000fffff984 */ /* 0x000fe20000000800 */
[----:B------:R-:W-:Y:S01]  /*8110*/  @!PT LDS RZ, [RZ] ;  /* 0x00000000fffff984 */ /* 0x000fe20000000800 */
[----:B------:R-:W-:Y:S01]  /*8120*/  @!PT LDS RZ, [RZ] ;  /* 0x00000000fffff984 */ /* 0x000fe20000000800 */
[----:B------:R1:W-:Y:S06]  /*8130*/  MEMBAR.ALL.CTA ;  /* 0x0000000000007992 */ /* 0x0003ec0000008000 */
[----:B-1----:R-:W1:Y:S01]  /*8140*/  FENCE.VIEW.ASYNC.S ;  /* 0x00000000000073c6 */ /* 0x002e620000000000 */
[----:B------:R-:W-:-:S02]  /*8150*/  IMAD.IADD R21, R21, 0x1, R23 ;  /* 0x0000000115157824 */ /* 0x000fc400078e0217 */
[----:B------:R-:W-:Y:S02]  /*8160*/  IMAD R0, R0, UR4, RZ ;  /* 0x0000000400007c24 */ /* 0x000fe4000f8e02ff */
[----:B------:R-:W-:Y:S02]  /*8170*/  IMAD R51, R187, 0x80, R206 ;  /* 0x00000080bb337824 */ /* 0x000fe400078e02ce */
[C---:B------:R-:W-:Y:S02]  /*8180*/  IMAD R49, R17.reuse, UR5, R0 ;  /* 0x0000000511317c24 */ /* 0x040fe4000f8e0200 */
[----:B------:R-:W-:Y:S01]  /*8190*/  IMAD.WIDE.U32 R20, R17, UR4, R20 ;  /* 0x0000000411147c25 */ /* 0x000fe2000f8e0014 */
[----:B------:R-:W-:Y:S01]  /*81a0*/  ISETP.GE.AND P2, PT, R51, R4, PT ;  /* 0x000000043300720c */ /* 0x000fe20003f46270 */
[----:B------:R-:W-:Y:S02]  /*81b0*/  ULDC.64 UR4, c[0x0][0xa80] ;  /* 0x0002a00000047ab9 */ /* 0x000fe40000000a00 */
[----:B------:R-:W-:-:S02]  /*81c0*/  VIADD R3, R3, 0x34820 ;  /* 0x0003482003037836 */ /* 0x000fc40000000000 */
[----:B------:R-:W-:Y:S01]  /*81d0*/  VIADD R17, R51, 0x40 ;  /* 0x0000004033117836 */ /* 0x000fe20000000000 */
[C---:B------:R-:W-:Y:S01]  /*81e0*/  LEA R0, P3, R20.reuse, UR4, 0x1 ;  /* 0x0000000414007c11 */ /* 0x040fe2000f8608ff */
[----:B------:R-:W-:Y:S01]  /*81f0*/  IMAD.IADD R21, R21, 0x1, R49 ;  /* 0x0000000115157824 */ /* 0x000fe200078e0231 */
[----:B------:R-:W-:Y:S02]  /*8200*/  PRMT R3, RZ, 0x654, R3 ;  /* 0x00000654ff037816 */ /* 0x000fe40000000003 */
[-C--:B------:R-:W-:Y:S02]  /*8210*/  ISETP.GE.AND P1, PT, R17, R4.reuse, PT ;  /* 0x000000041100720c */ /* 0x080fe40003f26270 */
[----:B------:R-:W-:Y:S01]  /*8220*/  LEA.HI.X R17, R20, UR5, R21, 0x1, P3 ;  /* 0x0000000514117c11 */ /* 0x000fe200098f0c15 */
[----:B------:R-:W-:Y:S01]  /*8230*/  VIADD R23, R51, 0x20 ;  /* 0x0000002033177836 */ /* 0x000fe20000000000 */
[----:B-1----:R1:W-:Y:S01]  /*8240*/  SYNCS.ARRIVE.TRANS64.RED.A1T0 RZ, [R3+URZ], RZ ;  /* 0x000000ff03ff79a7 */ /* 0x0023e2000810043f */
[----:B------:R0:W2:Y:S01]  /*8250*/  SHFL.IDX PT, R49, R0, RZ, 0x181f ;  /* 0x00181fff00317589 */ /* 0x0000a200000e0000 */
[----:B------:R-:W-:Y:S02]  /*8260*/  BSSY B1, `(.L_x_201) ;  /* 0x000000d000017945 */ /* 0x000fe40003800000 */
[----:B------:R-:W-:Y:S01]  /*8270*/  ISETP.GE.AND P0, PT, R23, R4, PT ;  /* 0x000000041700720c */ /* 0x000fe20003f06270 */
[----:B-1----:R0:W1:Y:S01]  /*8280*/  SHFL.IDX PT, R3, R17, RZ, 0x181f ;  /* 0x00181fff11037589 */ /* 0x00206200000e0000 */
[----:B------:R-:W-:Y:S11]  /*8290*/  @P2 BRA `(.L_x_202) ;  /* 0x0000000000242947 */ /* 0x000ff60003800000 */
[----:B------:R-:W-:Y:S02]  /*82a0*/  ULDC UR4, c[0x0][0xac8] ;  /* 0x0002b20000047ab9 */ /* 0x000fe40000000800 */
[----:B------:R-:W-:Y:S02]  /*82b0*/  ISETP.GE.AND P2, PT, R18, UR4, PT ;  /* 0x0000000412007c0c */ /* 0x000fe4000bf46270 */
[----:B------:R-:W-:-:S11]  /*82c0*/  ISETP.GE.AND P3, PT, R22, UR4, PT ;  /* 0x0000000416007c0c */ /* 0x000fd6000bf66270 */
[-C--:B--2---:R-:W-:Y:S02]  /*82d0*/  @!P2 LEA R20, P4, R18, R49.reuse, 0x1 ;  /* 0x000000311214a211 */ /* 0x084fe400078808ff */
[----:B------:R-:W-:Y:S02]  /*82e0*/  @!P3 LEA R48, P5, R22, R49, 0x1 ;  /* 0x000000311630b211 */ /* 0x000fe400078a08ff */
[-C--:B-1----:R-:W-:Y:S02]  /*82f0*/  @!P2 LEA.HI.X R21, R18, R3.reuse, R229, 0x1, P4 ;  /* 0x000000031215a211 */ /* 0x082fe400020f0ce5 */
[----:B------:R-:W-:-:S03]  /*8300*/  @!P3 LEA.HI.X R49, R22, R3, R228, 0x1, P5 ;  /* 0x000000031631b211 */ /* 0x000fc600028f0ce4 */
[----:B-----5:R3:W-:Y:S04]  /*8310*/  @!P2 ST.E.128 desc[UR40][R20.64], R8 ;  /* 0x000000081400a985 */ /* 0x0207e8000c101d28 */
[----:B------:R3:W-:Y:S02]  /*8320*/  @!P3 ST.E.128 desc[UR40][R48.64], R32 ;  /* 0x000000203000b985 */ /* 0x0007e4000c101d28 */
.L_x_202:
[----:B------:R-:W-:Y:S05]  /*8330*/  BSYNC B1 ;  /* 0x0000000000017941 */ /* 0x000fea0003800000 */
.L_x_201:
[----:B-1----:R1:W4:Y:S01]  /*8340*/  SHFL.IDX PT, R3, R17, 0x1, 0x181f ;  /* 0x00381f0011037f89 */ /* 0x00232200000e0000 */
[----:B------:R-:W-:Y:S03]  /*8350*/  BSSY B1, `(.L_x_203) ;  /* 0x000000c000017945 */ /* 0x000fe60003800000 */
[----:B---3-5:R1:W3:Y:S01]  /*8360*/  SHFL.IDX PT, R11, R0, 0x1, 0x181f ;  /* 0x00381f00000b7f89 */ /* 0x0282e200000e0000 */
[----:B------:R-:W-:Y:S05]  /*8370*/  @P0 BRA `(.L_x_204) ;  /* 0x0000000000240947 */ /* 0x000fea0003800000 */
[----:B------:R-:W-:Y:S02]  /*8380*/  ULDC UR4, c[0x0][0xac8] ;  /* 0x0002b20000047ab9 */ /* 0x000fe40000000800 */
[----:B------:R-:W-:Y:S02]  /*8390*/  ISETP.GE.AND P3, PT, R18, UR4, PT ;  /* 0x0000000412007c0c */ /* 0x000fe4000bf66270 */
[----:B------:R-:W-:-:S11]  /*83a0*/  ISETP.GE.AND P4, PT, R22, UR4, PT ;  /* 0x0000000416007c0c */ /* 0x000fd6000bf86270 */
[-C--:B---3--:R-:W-:Y:S02]  /*83b0*/  @!P3 LEA R8, P0, R18, R11.reuse, 0x1 ;  /* 0x0000000b1208b211 */ /* 0x088fe400078008ff */
[----:B------:R-:W-:Y:S02]  /*83c0*/  @!P4 LEA R10, P2, R22, R11, 0x1 ;  /* 0x0000000b160ac211 */ /* 0x000fe400078408ff */
[-C--:B----4-:R-:W-:Y:S02]  /*83d0*/  @!P3 LEA.HI.X R9, R18, R3.reuse, R229, 0x1, P0 ;  /* 0x000000031209b211 */ /* 0x090fe400000f0ce5 */
[----:B------:R-:W-:-:S03]  /*83e0*/  @!P4 LEA.HI.X R11, R22, R3, R228, 0x1, P2 ;  /* 0x00000003160bc211 */ /* 0x000fc600010f0ce4 */
[----:B------:R3:W-:Y:S04]  /*83f0*/  @!P3 ST.E.128 desc[UR40][R8.64], R12 ;  /* 0x0000000c0800b985 */ /* 0x0007e8000c101d28 */
[----:B------:R3:W-:Y:S02]  /*8400*/  @!P4 ST.E.128 desc[UR40][R10.64], R36 ;  /* 0x000000240a00c985 */ /* 0x0007e4000c101d28 */
.L_x_204:
[----:B------:R-:W-:Y:S05]  /*8410*/  BSYNC B1 ;  /* 0x0000000000017941 */ /* 0x000fea0003800000 */
.L_x_203:
[----:B----4-:R4:W0:Y:S01]  /*8420*/  SHFL.IDX PT, R3, R17, 0x2, 0x181f ;  /* 0x00581f0011037f89 */ /* 0x01082200000e0000 */
[----:B------:R-:W-:Y:S03]  /*8430*/  BSSY B1, `(.L_x_205) ;  /* 0x000000c000017945 */ /* 0x000fe60003800000 */
[----:B---3--:R4:W3:Y:S01]  /*8440*/  SHFL.IDX PT, R11, R0, 0x2, 0x181f ;  /* 0x00581f00000b7f89 */ /* 0x0088e200000e0000 */
[----:B------:R-:W-:Y:S05]  /*8450*/  @P1 BRA `(.L_x_206) ;  /* 0x0000000000241947 */ /* 0x000fea0003800000 */
[----:B------:R-:W-:Y:S02]  /*8460*/  ULDC UR4, c[0x0][0xac8] ;  /* 0x0002b20000047ab9 */ /* 0x000fe40000000800 */
[----:B------:R-:W-:Y:S02]  /*8470*/  ISETP.GE.AND P2, PT, R18, UR4, PT ;  /* 0x0000000412007c0c */ /* 0x000fe4000bf46270 */
[----:B------:R-:W-:-:S11]  /*8480*/  ISETP.GE.AND P3, PT, R22, UR4, PT ;  /* 0x0000000416007c0c */ /* 0x000fd6000bf66270 */
[-C--:B---3--:R-:W-:Y:S02]  /*8490*/  @!P2 LEA R8, P0, R18, R11.reuse, 0x1 ;  /* 0x0000000b1208a211 */ /* 0x088fe400078008ff */
[----:B------:R-:W-:Y:S02]  /*84a0*/  @!P3 LEA R10, P1, R22, R11, 0x1 ;  /* 0x0000000b160ab211 */ /* 0x000fe400078208ff */
[-C--:B0-----:R-:W-:Y:S02]  /*84b0*/  @!P2 LEA.HI.X R9, R18, R3.reuse, R229, 0x1, P0 ;  /* 0x000000031209a211 */ /* 0x081fe400000f0ce5 */
[----:B------:R-:W-:-:S03]  /*84c0*/  @!P3 LEA.HI.X R11, R22, R3, R228, 0x1, P1 ;  /* 0x00000003160bb211 */ /* 0x000fc600008f0ce4 */
[----:B------:R0:W-:Y:S04]  /*84d0*/  @!P2 ST.E.128 desc[UR40][R8.64], R24 ;  /* 0x000000180800a985 */ /* 0x0001e8000c101d28 */
[----:B------:R0:W-:Y:S02]  /*84e0*/  @!P3 ST.E.128 desc[UR40][R10.64], R40 ;  /* 0x000000280a00b985 */ /* 0x0001e4000c101d28 */
.L_x_206:
[----:B------:R-:W-:Y:S05]  /*84f0*/  BSYNC B1 ;  /* 0x0000000000017941 */ /* 0x000fea0003800000 */
.L_x_205:
[----:B0-----:R-:W-:Y:S01]  /*8500*/  VIADD R3, R51, 0x60 ;  /* 0x0000006033037836 */ /* 0x001fe20000000000 */
[----:B-1--4-:R-:W0:Y:S04]  /*8510*/  SHFL.IDX PT, R17, R17, 0x3, 0x181f ;  /* 0x00781f0011117f89 */ /* 0x012e2800000e0000 */
[----:B------:R-:W-:Y:S01]  /*8520*/  ISETP.GE.AND P0, PT, R3, R4, PT ;  /* 0x000000040300720c */ /* 0x000fe20003f06270 */
[----:B---3--:R1:W3:-:S12]  /*8530*/  SHFL.IDX PT, R11, R0, 0x3, 0x181f ;  /* 0x00781f00000b7f89 */ /* 0x0082d800000e0000 */
[----:B-1----:R-:W-:Y:S05]  /*8540*/  @P0 BRA `(.L_x_207) ;  /* 0x0000001400e00947 */ /* 0x002fea0003800000 */
[----:B------:R-:W-:Y:S02]  /*8550*/  ULDC UR4, c[0x0][0xac8] ;  /* 0x0002b20000047ab9 */ /* 0x000fe40000000800 */
[----:B------:R-:W-:-:S13]  /*8560*/  ISETP.GE.AND P1, PT, R18, UR4, PT ;  /* 0x0000000412007c0c */ /* 0x000fda000bf26270 */
[----:B---3--:R-:W-:-:S04]  /*8570*/  @!P1 LEA R8, P0, R18, R11, 0x1 ;  /* 0x0000000b12089211 */ /* 0x008fc800078008ff */
[----:B0-----:R-:W-:Y:S02]  /*8580*/  @!P1 LEA.HI.X R9, R18, R17, R229, 0x1, P0 ;  /* 0x0000001112099211 */ /* 0x001fe400000f0ce5 */
[----:B------:R-:W-:-:S03]  /*8590*/  ISETP.GE.AND P0, PT, R22, UR4, PT ;  /* 0x0000000416007c0c */ /* 0x000fc6000bf06270 */
[----:B------:R0:W-:Y:S10]  /*85a0*/  @!P1 ST.E.128 desc[UR40][R8.64], R28 ;  /* 0x0000001c08009985 */ /* 0x0001f4000c101d28 */
[----:B------:R-:W-:Y:S05]  /*85b0*/  @P0 BRA `(.L_x_207) ;  /* 0x0000001400c40947 */ /* 0x000fea0003800000 */
[----:B0-----:R-:W-:-:S04]  /*85c0*/  LEA R8, P0, R22, R11, 0x1 ;  /* 0x0000000b16087211 */ /* 0x001fc800078008ff */
[----:B------:R-:W-:-:S05]  /*85d0*/  LEA.HI.X R9, R22, R17, R228, 0x1, P0 ;  /* 0x0000001116097211 */ /* 0x000fca00000f0ce4 */
[----:B------:R0:W-:Y:S01]  /*85e0*/  ST.E.128 desc[UR40][R8.64], R44 ;  /* 0x0000002c08007985 */ /* 0x0001e2000c101d28 */
[----:B------:R-:W-:Y:S05]  /*85f0*/  BRA `(.L_x_207) ;  /* 0x0000001400b47947 */ /* 0x000fea0003800000 */
.L_x_200:
[----:B0-----:R-:W0:Y:S01]  /*8600*/  @P4 LDC R10, c[0x0][0xbec] ;  /* 0x0002fb00ff0a4b82 */ /* 0x001e220000000800 */
[----:B------:R-:W-:Y:S01]  /*8610*/  ULDC.64 UR4, c[0x0][0xb08] ;  /* 0x0002c20000047ab9 */ /* 0x000fe20000000a00 */
[----:B------:R-:W-:Y:S01]  /*8620*/  SHF.R.S32.HI R0, RZ, 0x1f, R23 ;  /* 0x0000001fff007819 */ /* 0x000fe20000011417 */
[----:B------:R-:W-:Y:S01]  /*8630*/  IMAD R11, R106, UR4, RZ ;  /* 0x000000046a0b7c24 */ /* 0x000fe2000f8e02ff */
[----:B------:R-:W-:Y:S01]  /*8640*/  ULDC.64 UR6, c[0x0][0xb30] ;  /* 0x0002cc0000067ab9 */ /* 0x000fe20000000a00 */
[C---:B------:R-:W-:Y:S01]  /*8650*/  IMAD.WIDE.U32 R8, R94.reuse, UR4, RZ ;  /* 0x000000045e087c25 */ /* 0x040fe2000f8e00ff */
[----:B------:R-:W-:Y:S01]  /*8660*/  ISETP.GE.AND P0, PT, R25, R4, PT ;  /* 0x000000041900720c */ /* 0x000fe20003f06270 */
[----:B------:R-:W-:Y:S01]  /*8670*/  BSSY B1, `(.L_x_208) ;  /* 0x0000068000017945 */ /* 0x000fe20003800000 */
[----:B------:R-:W1:Y:S01]  /*8680*/  @P4 LDC R15, c[0x0][0xbf0] ;  /* 0x0002fc00ff0f4b82 */ /* 0x000e620000000800 */
[----:B------:R-:W-:Y:S01]  /*8690*/  IMAD R11, R94, UR5, R11 ;  /* 0x000000055e0b7c24 */ /* 0x000fe2000f8e020b */
[----:B------:R-:W-:-:S03]  /*86a0*/  ULDC.64 UR4, c[0x0][0xb38] ;  /* 0x0002ce0000047ab9 */ /* 0x000fc60000000a00 */
[----:B------:R-:W-:Y:S02]  /*86b0*/  IMAD.IADD R9, R9, 0x1, R11 ;  /* 0x0000000109097824 */ /* 0x000fe400078e020b */
[----:B------:R-:W-:Y:S02]  /*86c0*/  IMAD.MOV.U32 R11, RZ, RZ, R37 ;  /* 0x000000ffff0b7224 */ /* 0x000fe400078e0025 */
[----:B------:R-:W-:-:S04]  /*86d0*/  IMAD.WIDE.U32 R8, R185, UR4, R8 ;  /* 0x00000004b9087c25 */ /* 0x000fc8000f8e0008 */
[----:B------:R-:W-:Y:S01]  /*86e0*/  IMAD R9, R185, UR5, R9 ;  /* 0x00000005b9097c24 */ /* 0x000fe2000f8e0209 */
[----:B------:R-:W-:Y:S02]  /*86f0*/  ULDC.64 UR4, c[0x0][0xb40] ;  /* 0x0002d00000047ab9 */ /* 0x000fe40000000a00 */
[----:B------:R-:W-:Y:S02]  /*8700*/  IMAD R0, R0, UR4, RZ ;  /* 0x0000000400007c24 */ /* 0x000fe4000f8e02ff */
[----:B0-----:R-:W-:-:S04]  /*8710*/  @P4 IMAD.HI.U32 R10, R37, R10, RZ ;  /* 0x0000000a250a4227 */ /* 0x001fc800078e00ff */
[C---:B------:R-:W-:Y:S02]  /*8720*/  IMAD R13, R23.reuse, UR5, R0 ;  /* 0x00000005170d7c24 */ /* 0x040fe4000f8e0200 */
[----:B------:R-:W-:Y:S01]  /*8730*/  IMAD.WIDE.U32 R8, R23, UR4, R8 ;  /* 0x0000000417087c25 */ /* 0x000fe2000f8e0008 */
[----:B-1----:R-:W-:Y:S01]  /*8740*/  @P4 SHF.R.U32.HI R11, RZ, R15, R10 ;  /* 0x0000000fff0b4219 */ /* 0x002fe2000001160a */
[----:B------:R-:W-:Y:S02]  /*8750*/  ULDC.64 UR4, c[0x0][0xb48] ;  /* 0x0002d20000047ab9 */ /* 0x000fe40000000a00 */
[----:B------:R-:W-:Y:S01]  /*8760*/  IMAD.IADD R9, R9, 0x1, R13 ;  /* 0x0000000109097824 */ /* 0x000fe200078e020d */
[--C-:B------:R-:W-:Y:S01]  /*8770*/  SHF.R.S32.HI R0, RZ, 0x1f, R11.reuse ;  /* 0x0000001fff007819 */ /* 0x100fe2000001140b */
[----:B------:R-:W-:Y:S02]  /*8780*/  IMAD.MOV R10, RZ, RZ, -R11 ;  /* 0x000000ffff0a7224 */ /* 0x000fe400078e0a0b */
[----:B------:R-:W-:-:S04]  /*8790*/  IMAD.WIDE.U32 R8, R203, UR4, R8 ;  /* 0x00000004cb087c25 */ /* 0x000fc8000f8e0008 */
[----:B------:R-:W-:Y:S02]  /*87a0*/  IMAD R17, R17, R10, R37 ;  /* 0x0000000a11117224 */ /* 0x000fe400078e0225 */
[----:B------:R-:W-:Y:S02]  /*87b0*/  IMAD R0, R0, UR6, RZ ;  /* 0x0000000600007c24 */ /* 0x000fe4000f8e02ff */
[----:B------:R-:W-:Y:S01]  /*87c0*/  IMAD R9, R203, UR5, R9 ;  /* 0x00000005cb097c24 */ /* 0x000fe2000f8e0209 */
[----:B------:R-:W-:Y:S01]  /*87d0*/  ULDC.64 UR4, c[0x0][0xb28] ;  /* 0x0002ca0000047ab9 */ /* 0x000fe20000000a00 */
[C---:B------:R-:W-:Y:S01]  /*87e0*/  IMAD R13, R11.reuse, UR7, R0 ;  /* 0x000000070b0d7c24 */ /* 0x040fe2000f8e0200 */
[----:B------:R-:W-:Y:S01]  /*87f0*/  SHF.R.S32.HI R0, RZ, 0x1f, R17 ;  /* 0x0000001fff007819 */ /* 0x000fe20000011411 */
[----:B------:R-:W-:-:S04]  /*8800*/  IMAD.WIDE.U32 R8, R11, UR6, R8 ;  /* 0x000000060b087c25 */ /* 0x000fc8000f8e0008 */
[----:B------:R-:W-:Y:S02]  /*8810*/  IMAD R0, R0, UR4, RZ ;  /* 0x0000000400007c24 */ /* 0x000fe4000f8e02ff */
[----:B------:R-:W-:Y:S02]  /*8820*/  IMAD.IADD R9, R9, 0x1, R13 ;  /* 0x0000000109097824 */ /* 0x000fe400078e020d */
[C---:B------:R-:W-:Y:S02]  /*8830*/  IMAD R11, R17.reuse, UR5, R0 ;  /* 0x00000005110b7c24 */ /* 0x040fe4000f8e0200 */
[----:B------:R-:W-:Y:S01]  /*8840*/  IMAD.WIDE.U32 R8, R17, UR4, R8 ;  /* 0x0000000411087c25 */ /* 0x000fe2000f8e0008 */
[----:B------:R-:W-:-:S03]  /*8850*/  ULDC.64 UR4, c[0x0][0xb00] ;  /* 0x0002c00000047ab9 */ /* 0x000fc60000000a00 */
[----:B------:R-:W-:Y:S01]  /*8860*/  VIADD R10, R3, 0x34820 ;  /* 0x00034820030a7836 */ /* 0x000fe20000000000 */
[----:B------:R-:W-:Y:S01]  /*8870*/  LEA R0, P1, R8, UR4, 0x2 ;  /* 0x0000000408007c11 */ /* 0x000fe2000f8210ff */
[----:B------:R-:W-:-:S03]  /*8880*/  IMAD.IADD R3, R9, 0x1, R11 ;  /* 0x0000000109037824 */ /* 0x000fc600078e020b */
[----:B------:R-:W-:Y:S02]  /*8890*/  PRMT R10, RZ, 0x654, R10 ;  /* 0x00000654ff0a7816 */ /* 0x000fe4000000000a */
[----:B------:R-:W-:Y:S02]  /*88a0*/  LEA.HI.X R3, R8, UR5, R3, 0x2, P1 ;  /* 0x0000000508037c11 */ /* 0x000fe400088f1403 */
[----:B------:R0:W-:Y:S03]  /*88b0*/  SYNCS.ARRIVE.TRANS64.RED.A1T0 RZ, [R10+URZ], RZ ;  /* 0x000000ff0aff79a7 */ /* 0x0001e6000810043f */
[----:B------:R1:W2:Y:S04]  /*88c0*/  SHFL.IDX PT, R11, R3, RZ, 0x1c1f ;  /* 0x001c1fff030b7589 */ /* 0x0002a800000e0000 */
[----:B0-----:R1:W0:Y:S01]  /*88d0*/  SHFL.IDX PT, R10, R0, RZ, 0x1c1f ;  /* 0x001c1fff000a7589 */ /* 0x00122200000e0000 */
[----:B------:R-:W-:Y:S05]  /*88e0*/  @P0 BRA `(.L_x_209) ;  /* 0x0000000400000947 */ /* 0x000fea0003800000 */
[----:B------:R-:W-:Y:S02]  /*88f0*/  ULDC UR4, c[0x0][0xac8] ;  /* 0x0002b20000047ab9 */ /* 0x000fe40000000800 */
[----:B------:R-:W-:Y:S02]  /*8900*/  ISETP.GE.AND P3, PT, R205, UR4, PT ;  /* 0x00000004cd007c0c */ /* 0x000fe4000bf66270 */
[----:B------:R-:W-:Y:S02]  /*8910*/  ISETP.GE.AND P2, PT, R202, UR4, PT ;  /* 0x00000004ca007c0c */ /* 0x000fe4000bf46270 */
[----:B------:R-:W-:Y:S02]  /*8920*/  ISETP.GE.AND P1, PT, R201, UR4, PT ;  /* 0x00000004c9007c0c */ /* 0x000fe4000bf26270 */
[----:B------:R-:W-:Y:S02]  /*8930*/  ISETP.GE.AND P0, PT, R200, UR4, PT ;  /* 0x00000004c8007c0c */ /* 0x000fe4000bf06270 */
[----:B------:R-:W-:-:S05]  /*8940*/  ISETP.GE.AND P4, PT, R198, UR4, PT ;  /* 0x00000004c6007c0c */ /* 0x000fca000bf86270 */
[----:B0-2---:R-:W-:Y:S02]  /*8950*/  @!P3 IMAD.WIDE R8, R205, 0x4, R10 ;  /* 0x00000004cd08b825 */ /* 0x005fe400078e020a */
[CC--:B------:R-:W-:Y:S02]  /*8960*/  @!P2 LEA R12, P6, R202.reuse, R10.reuse, 0x2 ;  /* 0x0000000aca0ca211 */ /* 0x0c0fe400078c10ff */
[-C--:B------:R-:W-:Y:S01]  /*8970*/  @!P1 LEA R14, P5, R201, R10.reuse, 0x2 ;  /* 0x0000000ac90e9211 */ /* 0x080fe200078a10ff */
[----:B------:R0:W-:Y:S01]  /*8980*/  @!P3 ST.E.64 desc[UR40][R8.64], R20 ;  /* 0x000000140800b985 */ /* 0x0001e2000c101b28 */
[----:B------:R-:W-:Y:S02]  /*8990*/  ISETP.GE.AND P3, PT, R199, UR4, PT ;  /* 0x00000004c7007c0c */ /* 0x000fe4000bf66270 */
[----:B------:R-:W-:Y:S02]  /*89a0*/  @!P2 LEA.HI.X R13, R202, R11, R223, 0x2, P6 ;  /* 0x0000000bca0da211 */ /* 0x000fe400030f14df */
[----:B------:R-:W-:-:S02]  /*89b0*/  @!P0 LEA R24, P6, R200, R10, 0x2 ;  /* 0x0000000ac8188211 */ /* 0x000fc400078c10ff */
[-C--:B------:R-:W-:Y:S01]  /*89c0*/  @!P1 LEA.HI.X R15, R201, R11.reuse, R222, 0x2, P5 ;  /* 0x0000000bc90f9211 */ /* 0x080fe200028f14de */
[----:B------:R2:W-:Y:S01]  /*89d0*/  @!P2 ST.E.64 desc[UR40][R12.64], R88 ;  /* 0x000000580c00a985 */ /* 0x0005e2000c101b28 */
[----:B------:R-:W-:Y:S02]  /*89e0*/  ISETP.GE.AND P5, PT, R197, UR4, PT ;  /* 0x00000004c5007c0c */ /* 0x000fe4000bfa6270 */
[----:B------:R-:W-:Y:S01]  /*89f0*/  @!P0 LEA.HI.X R25, R200, R11, R221, 0x2, P6 ;  /* 0x0000000bc8198211 */ /* 0x000fe200030f14dd */
[----:B------:R3:W-:Y:S01]  /*8a00*/  @!P1 ST.E.64 desc[UR40][R14.64], R90 ;  /* 0x0000005a0e009985 */ /* 0x0007e2000c101b28 */
[----:B------:R-:W-:Y:S02]  /*8a10*/  ISETP.GE.AND P2, PT, R196, UR4, PT ;  /* 0x00000004c4007c0c */ /* 0x000fe4000bf46270 */
[-C--:B0-----:R-:W-:Y:S01]  /*8a20*/  @!P3 LEA R8, P6, R199, R10.reuse, 0x2 ;  /* 0x0000000ac708b211 */ /* 0x081fe200078c10ff */
[----:B------:R0:W-:Y:S01]  /*8a30*/  @!P0 ST.E.64 desc[UR40][R24.64], R92 ;  /* 0x0000005c18008985 */ /* 0x0001e2000c101b28 */
[----:B------:R-:W-:-:S02]  /*8a40*/  @!P4 LEA R20, P0, R198, R10, 0x2 ;  /* 0x0000000ac614c211 */ /* 0x000fc400078010ff */
[----:B------:R-:W-:Y:S02]  /*8a50*/  ISETP.GE.AND P1, PT, R195, UR4, PT ;  /* 0x00000004c3007c0c */ /* 0x000fe4000bf26270 */
[-C--:B------:R-:W-:Y:S02]  /*8a60*/  @!P4 LEA.HI.X R21, R198, R11.reuse, R219, 0x2, P0 ;  /* 0x0000000bc615c211 */ /* 0x080fe400000f14db */
[----:B------:R-:W-:Y:S02]  /*8a70*/  @!P3 LEA.HI.X R9, R199, R11, R220, 0x2, P6 ;  /* 0x0000000bc709b211 */ /* 0x000fe400030f14dc */
[----:B------:R-:W-:Y:S02]  /*8a80*/  ISETP.GE.AND P0, PT, R194, UR4, PT ;  /* 0x00000004c2007c0c */ /* 0x000fe4000bf06270 */
[----:B------:R-:W-:Y:S01]  /*8a90*/  @!P5 LEA R26, P6, R197, R10, 0x2 ;  /* 0x0000000ac51ad211 */ /* 0x000fe200078c10ff */
[----:B------:R4:W-:Y:S01]  /*8aa0*/  @!P3 ST.E.64 desc[UR40][R8.64], R40 ;  /* 0x000000280800b985 */ /* 0x0009e2000c101b28 */
[----:B------:R-:W-:-:S02]  /*8ab0*/  ISETP.GE.AND P3, PT, R193, UR4, PT ;  /* 0x00000004c1007c0c */ /* 0x000fc4000bf66270 */
[----:B------:R-:W-:Y:S01]  /*8ac0*/  @!P5 LEA.HI.X R27, R197, R11, R218, 0x2, P6 ;  /* 0x0000000bc51bd211 */ /* 0x000fe200030f14da */
[----:B------:R5:W-:Y:S01]  /*8ad0*/  @!P4 ST.E.64 desc[UR40][R20.64], R44 ;  /* 0x0000002c1400c985 */ /* 0x000be2000c101b28 */
[----:B--2---:R-:W-:-:S03]  /*8ae0*/  @!P2 LEA R12, P4, R196, R10, 0x2 ;  /* 0x0000000ac40ca211 */ /* 0x004fc600078810ff */
[----:B------:R-:W-:Y:S01]  /*8af0*/  @!P5 ST.E.64 desc[UR40][R26.64], R48 ;  /* 0x000000301a00d985 */ /* 0x000fe2000c101b28 */
[CC--:B---3--:R-:W-:Y:S02]  /*8b00*/  @!P1 LEA R14, P5, R195.reuse, R10.reuse, 0x2 ;  /* 0x0000000ac30e9211 */ /* 0x0c8fe400078a10ff */
[-C--:B------:R-:W-:Y:S02]  /*8b10*/  @!P2 LEA.HI.X R13, R196, R11.reuse, R217, 0x2, P4 ;  /* 0x0000000bc40da211 */ /* 0x080fe400020f14d9 */
[----:B0-----:R-:W-:Y:S02]  /*8b20*/  @!P0 LEA R24, P6, R194, R10, 0x2 ;  /* 0x0000000ac2188211 */ /* 0x001fe400078c10ff */
[----:B------:R-:W-:Y:S01]  /*8b30*/  ISETP.GE.AND P4, PT, R192, UR4, PT ;  /* 0x00000004c0007c0c */ /* 0x000fe2000bf86270 */
[----:B------:R0:W-:Y:S01]  /*8b40*/  @!P2 ST.E.64 desc[UR40][R12.64], R52 ;  /* 0x000000340c00a985 */ /* 0x0001e2000c101b28 */
[-C--:B------:R-:W-:Y:S02]  /*8b50*/  @!P1 LEA.HI.X R15, R195, R11.reuse, R216, 0x2, P5 ;  /* 0x0000000bc30f9211 */ /* 0x080fe400028f14d8 */
[----:B------:R-:W-:-:S02]  /*8b60*/  @!P0 LEA.HI.X R25, R194, R11, R215, 0x2, P6 ;  /* 0x0000000bc2198211 */ /* 0x000fc400030f14d7 */
[----:B------:R-:W-:Y:S01]  /*8b70*/  ISETP.GE.AND P2, PT, R191, UR4, PT ;  /* 0x00000004bf007c0c */ /* 0x000fe2000bf46270 */
[----:B------:R2:W-:Y:S01]  /*8b80*/  @!P1 ST.E.64 desc[UR40][R14.64], R56 ;  /* 0x000000380e009985 */ /* 0x0005e2000c101b28 */
[----:B----4-:R-:W-:Y:S02]  /*8b90*/  @!P3 LEA R8, P5, R193, R10, 0x2 ;  /* 0x0000000ac108b211 */ /* 0x010fe400078a10ff */
[----:B------:R-:W-:Y:S01]  /*8ba0*/  ISETP.GE.AND P1, PT, R190, UR4, PT ;  /* 0x00000004be007c0c */ /* 0x000fe2000bf26270 */
[----:B------:R3:W-:Y:S01]  /*8bb0*/  @!P0 ST.E.64 desc[UR40][R24.64], R60 ;  /* 0x0000003c18008985 */ /* 0x0007e2000c101b28 */
[----:B------:R-:W-:Y:S02]  /*8bc0*/  ISETP.GE.AND P0, PT, R189, UR4, PT ;  /* 0x00000004bd007c0c */ /* 0x000fe4000bf06270 */
[----:B------:R-:W-:Y:S02]  /*8bd0*/  @!P3 LEA.HI.X R9, R193, R11, R214, 0x2, P5 ;  /* 0x0000000bc109b211 */ /* 0x000fe400028f14d6 */
[----:B------:R-:W-:-:S02]  /*8be0*/  ISETP.GE.AND P5, PT, R188, UR4, PT ;  /* 0x00000004bc007c0c */ /* 0x000fc4000bfa6270 */
[CC--:B-----5:R-:W-:Y:S01]  /*8bf0*/  @!P4 LEA R20, P6, R192.reuse, R10.reuse, 0x2 ;  /* 0x0000000ac014c211 */ /* 0x0e0fe200078c10ff */
[----:B------:R4:W-:Y:S01]  /*8c00*/  @!P3 ST.E.64 desc[UR40][R8.64], R64 ;  /* 0x000000400800b985 */ /* 0x0009e2000c101b28 */
[CC--:B0-----:R-:W-:Y:S02]  /*8c10*/  @!P2 LEA R12, P3, R191.reuse, R10.reuse, 0x2 ;  /* 0x0000000abf0ca211 */ /* 0x0c1fe400078610ff */
[-C--:B------:R-:W-:Y:S02]  /*8c20*/  @!P4 LEA.HI.X R21, R192, R11.reuse, R213, 0x2, P6 ;  /* 0x0000000bc015c211 */ /* 0x080fe400030f14d5 */
[-C--:B--2---:R-:W-:Y:S02]  /*8c30*/  @!P1 LEA R14, P6, R190, R10.reuse, 0x2 ;  /* 0x0000000abe0e9211 */ /* 0x084fe400078c10ff */
[----:B------:R-:W-:Y:S01]  /*8c40*/  @!P2 LEA.HI.X R13, R191, R11, R212, 0x2, P3 ;  /* 0x0000000bbf0da211 */ /* 0x000fe200018f14d4 */
[----:B------:R4:W-:Y:S01]  /*8c50*/  @!P4 ST.E.64 desc[UR40][R20.64], R68 ;  /* 0x000000441400c985 */ /* 0x0009e2000c101b28 */
[----:B---3--:R-:W-:-:S02]  /*8c60*/  @!P0 LEA R24, P4, R189, R10, 0x2 ;  /* 0x0000000abd188211 */ /* 0x008fc400078810ff */
[----:B------:R-:W-:Y:S01]  /*8c70*/  @!P5 LEA R10, P3, R188, R10, 0x2 ;  /* 0x0000000abc0ad211 */ /* 0x000fe200078610ff */
[----:B------:R4:W-:Y:S01]  /*8c80*/  @!P2 ST.E.64 desc[UR40][R12.64], R72 ;  /* 0x000000480c00a985 */ /* 0x0009e2000c101b28 */
[-C--:B------:R-:W-:Y:S02]  /*8c90*/  @!P1 LEA.HI.X R15, R190, R11.reuse, R211, 0x2, P6 ;  /* 0x0000000bbe0f9211 */ /* 0x080fe400030f14d3 */
[-C--:B------:R-:W-:Y:S02]  /*8ca0*/  @!P0 LEA.HI.X R25, R189, R11.reuse, R210, 0x2, P4 ;  /* 0x0000000bbd198211 */ /* 0x080fe400020f14d2 */
[----:B------:R-:W-:Y:S01]  /*8cb0*/  @!P5 LEA.HI.X R11, R188, R11, R209, 0x2, P3 ;  /* 0x0000000bbc0bd211 */ /* 0x000fe200018f14d1 */
[----:B------:R4:W-:Y:S04]  /*8cc0*/  @!P1 ST.E.64 desc[UR40][R14.64], R76 ;  /* 0x0000004c0e009985 */ /* 0x0009e8000c101b28 */
[----:B------:R4:W-:Y:S04]  /*8cd0*/  @!P0 ST.E.64 desc[UR40][R24.64], R80 ;  /* 0x0000005018008985 */ /* 0x0009e8000c101b28 */
[----:B------:R4:W-:Y:S02]  /*8ce0*/  @!P5 ST.E.64 desc[UR40][R10.64], R84 ;  /* 0x000000540a00d985 */ /* 0x0009e4000c101b28 */
.L_x_209:
[----:B------:R-:W-:Y:S05]  /*8cf0*/  BSYNC B1 ;  /* 0x0000000000017941 */ /* 0x000fea0003800000 */
.L_x_208:
[----:B------:R-:W-:Y:S01]  /*8d00*/  ISETP.GE.AND P0, PT, R29, R4, PT ;  /* 0x000000041d00720c */ /* 0x000fe20003f06270 */
[----:B--2-4-:R2:W3:Y:S04]  /*8d10*/  SHFL.IDX PT, R11, R3, 0x1, 0x1c1f ;  /* 0x003c1f00030b7f89 */ /* 0x0144e800000e0000 */
[----:B0-----:R2:W0:Y:S08]  /*8d20*/  SHFL.IDX PT, R10, R0, 0x1, 0x1c1f ;  /* 0x003c1f00000a7f89 */ /* 0x00143000000e0000 */
[----:B--2---:R-:W-:Y:S05]  /*8d30*/  @P0 BRA `(.L_x_207) ;  /* 0x0000000c00e40947 */ /* 0x004fea0003800000 */
[----:B------:R-:W-:Y:S02]  /*8d40*/  ULDC UR4, c[0x0][0xac8] ;  /* 0x0002b20000047ab9 */ /* 0x000fe40000000800 */
[----:B------:R-:W-:Y:S02]  /*8d50*/  ISETP.GE.AND P1, PT, R202, UR4, PT ;  /* 0x00000004ca007c0c */ /* 0x000fe4000bf26270 */
[----:B------:R-:W-:Y:S02]  /*8d60*/  ISETP.GE.AND P0, PT, R201, UR4, PT ;  /* 0x00000004c9007c0c */ /* 0x000fe4000bf06270 */
[----:B------:R-:W-:Y:S02]  /*8d70*/  ISETP.GE.AND P2, PT, R205, UR4, PT ;  /* 0x00000004cd007c0c */ /* 0x000fe4000bf46270 */
[----:B------:R-:W-:Y:S02]  /*8d80*/  ISETP.GE.AND P4, PT, R199, UR4, PT ;  /* 0x00000004c7007c0c */ /* 0x000fe4000bf86270 */
[----:B------:R-:W-:-:S05]  /*8d90*/  ISETP.GE.AND P3, PT, R200, UR4, PT ;  /* 0x00000004c8007c0c */ /* 0x000fca000bf66270 */
[CC--:B0-----:R-:W-:Y:S02]  /*8da0*/  @!P1 LEA R12, P5, R202.reuse, R10.reuse, 0x2 ;  /* 0x0000000aca0c9211 */ /* 0x0c1fe400078a10ff */
[-C--:B------:R-:W-:Y:S02]  /*8db0*/  @!P0 LEA R14, P6, R201, R10.reuse, 0x2 ;  /* 0x0000000ac90e8211 */ /* 0x080fe400078c10ff */
[-C--:B---3--:R-:W-:Y:S01]  /*8dc0*/  @!P1 LEA.HI.X R13, R202, R11.reuse, R223, 0x2, P5 ;  /* 0x0000000bca0d9211 */ /* 0x088fe200028f14df */
[----:B------:R-:W-:Y:S01]  /*8dd0*/  @!P2 IMAD.WIDE R8, R205, 0x4, R10 ;  /* 0x00000004cd08a825 */ /* 0x000fe200078e020a */
[----:B------:R-:W-:Y:S02]  /*8de0*/  ISETP.GE.AND P5, PT, R198, UR4, PT ;  /* 0x00000004c6007c0c */ /* 0x000fe4000bfa6270 */
[----:B------:R-:W-:Y:S02]  /*8df0*/  @!P0 LEA.HI.X R15, R201, R11, R222, 0x2, P6 ;  /* 0x0000000bc90f8211 */ /* 0x000fe400030f14de */
[----:B------:R0:W-:Y:S01]  /*8e00*/  @!P2 ST.E.64 desc[UR40][R8.64], R96 ;  /* 0x000000600800a985 */ /* 0x0001e2000c101b28 */
[----:B------:R-:W-:-:S02]  /*8e10*/  @!P4 LEA R24, P2, R199, R10, 0x2 ;  /* 0x0000000ac718c211 */ /* 0x000fc400078410ff */
[----:B------:R-:W-:Y:S01]  /*8e20*/  @!P3 LEA R20, P6, R200, R10, 0x2 ;  /* 0x0000000ac814b211 */ /* 0x000fe200078c10ff */
[----:B------:R-:W-:Y:S01]  /*8e30*/  @!P1 ST.E.64 desc[UR40][R12.64], R98 ;  /* 0x000000620c009985 */ /* 0x000fe2000c101b28 */
[----:B------:R-:W-:Y:S02]  /*8e40*/  ISETP.GE.AND P1, PT, R196, UR4, PT ;  /* 0x00000004c4007c0c */ /* 0x000fe4000bf26270 */
[-C--:B------:R-:W-:Y:S01]  /*8e50*/  @!P4 LEA.HI.X R25, R199, R11.reuse, R220, 0x2, P2 ;  /* 0x0000000bc719c211 */ /* 0x080fe200010f14dc */
[----:B------:R2:W-:Y:S01]  /*8e60*/  @!P0 ST.E.64 desc[UR40][R14.64], R100 ;  /* 0x000000640e008985 */ /* 0x0005e2000c101b28 */
[----:B------:R-:W-:Y:S02]  /*8e70*/  ISETP.GE.AND P0, PT, R197, UR4, PT ;  /* 0x00000004c5007c0c */ /* 0x000fe4000bf06270 */
[----:B------:R-:W-:Y:S02]  /*8e80*/  ISETP.GE.AND P2, PT, R195, UR4, PT ;  /* 0x00000004c3007c0c */ /* 0x000fe4000bf46270 */
[----:B------:R-:W-:-:S02]  /*8e90*/  @!P3 LEA.HI.X R21, R200, R11, R221, 0x2, P6 ;  /* 0x0000000bc815b211 */ /* 0x000fc400030f14dd */
[----:B------:R-:W-:-:S03]  /*8ea0*/  @!P5 LEA R26, P6, R198, R10, 0x2 ;  /* 0x0000000ac61ad211 */ /* 0x000fc600078c10ff */
[----:B------:R3:W-:Y:S01]  /*8eb0*/  @!P3 ST.E.64 desc[UR40][R20.64], R102 ;  /* 0x000000661400b985 */ /* 0x0007e2000c101b28 */
[-C--:B------:R-:W-:Y:S02]  /*8ec0*/  @!P5 LEA.HI.X R27, R198, R11.reuse, R219, 0x2, P6 ;  /* 0x0000000bc61bd211 */ /* 0x080fe400030f14db */
[----:B------:R-:W-:Y:S01]  /*8ed0*/  ISETP.GE.AND P3, PT, R194, UR4, PT ;  /* 0x00000004c2007c0c */ /* 0x000fe2000bf66270 */
[----:B------:R4:W-:Y:S01]  /*8ee0*/  @!P4 ST.E.64 desc[UR40][R24.64], R42 ;  /* 0x0000002a1800c985 */ /* 0x0009e2000c101b28 */
[-C--:B0-----:R-:W-:Y:S02]  /*8ef0*/  @!P0 LEA R8, P4, R197, R10.reuse, 0x2 ;  /* 0x0000000ac5088211 */ /* 0x081fe400078810ff */
[-C--:B--2---:R-:W-:Y:S01]  /*8f00*/  @!P2 LEA R14, P6, R195, R10.reuse, 0x2 ;  /* 0x0000000ac30ea211 */ /* 0x084fe200078c10ff */
[----:B------:R-:W-:Y:S01]  /*8f10*/  @!P5 ST.E.64 desc[UR40][R26.64], R46 ;  /* 0x0000002e1a00d985 */ /* 0x000fe2000c101b28 */
[----:B------:R-:W-:Y:S02]  /*8f20*/  @!P1 LEA R12, P5, R196, R10, 0x2 ;  /* 0x0000000ac40c9211 */ /* 0x000fe400078a10ff */
[----:B------:R-:W-:-:S02]  /*8f30*/  @!P0 LEA.HI.X R9, R197, R11, R218, 0x2, P4 ;  /* 0x0000000bc5098211 */ /* 0x000fc400020f14da */
[-C--:B------:R-:W-:Y:S02]  /*8f40*/  @!P1 LEA.HI.X R13, R196, R11.reuse, R217, 0x2, P5 ;  /* 0x0000000bc40d9211 */ /* 0x080fe400028f14d9 */
[----:B------:R-:W-:Y:S01]  /*8f50*/  ISETP.GE.AND P4, PT, R193, UR4, PT ;  /* 0x00000004c1007c0c */ /* 0x000fe2000bf86270 */
[----:B------:R-:W-:Y:S01]  /*8f60*/  @!P0 ST.E.64 desc[UR40][R8.64], R50 ;  /* 0x0000003208008985 */ /* 0x000fe2000c101b28 */
[----:B------:R-:W-:Y:S02]  /*8f70*/  @!P2 LEA.HI.X R15, R195, R11, R216, 0x2, P6 ;  /* 0x0000000bc30fa211 */ /* 0x000fe400030f14d8 */
[----:B---3--:R-:W-:Y:S01]  /*8f80*/  @!P3 LEA R20, P5, R194, R10, 0x2 ;  /* 0x0000000ac214b211 */ /* 0x008fe200078a10ff */
[----:B------:R0:W-:Y:S01]  /*8f90*/  @!P1 ST.E.64 desc[UR40][R12.64], R54 ;  /* 0x000000360c009985 */ /* 0x0001e2000c101b28 */
[----:B------:R-:W-:Y:S02]  /*8fa0*/  ISETP.GE.AND P1, PT, R191, UR4, PT ;  /* 0x00000004bf007c0c */ /* 0x000fe4000bf26270 */
[----:B------:R-:W-:Y:S01]  /*8fb0*/  ISETP.GE.AND P0, PT, R190, UR4, PT ;  /* 0x00000004be007c0c */ /* 0x000fe2000bf06270 */
[----:B------:R2:W-:Y:S01]  /*8fc0*/  @!P2 ST.E.64 desc[UR40][R14.64], R58 ;  /* 0x0000003a0e00a985 */ /* 0x0005e2000c101b28 */
[----:B------:R-:W-:-:S02]  /*8fd0*/  ISETP.GE.AND P2, PT, R192, UR4, PT ;  /* 0x00000004c0007c0c */ /* 0x000fc4000bf46270 */
[-C--:B------:R-:W-:Y:S02]  /*8fe0*/  @!P3 LEA.HI.X R21, R194, R11.reuse, R215, 0x2, P5 ;  /* 0x0000000bc215b211 */ /* 0x080fe400028f14d7 */
[----:B------:R-:W-:Y:S02]  /*8ff0*/  ISETP.GE.AND P5, PT, R189, UR4, PT ;  /* 0x00000004bd007c0c */ /* 0x000fe4000bfa6270 */
[CC--:B----4-:R-:W-:Y:S01]  /*9000*/  @!P4 LEA R24, P6, R193.reuse, R10.reuse, 0x2 ;  /* 0x0000000ac118c211 */ /* 0x0d0fe200078c10ff */
[----:B------:R4:W-:Y:S03]  /*9010*/  @!P3 ST.E.64 desc[UR40][R20.64], R62 ;  /* 0x0000003e1400b985 */ /* 0x0009e6000c101b28 */
[----:B------:R-:W-:Y:S02]  /*9020*/  @!P4 LEA.HI.X R25, R193, R11, R214, 0x2, P6 ;  /* 0x0000000bc119c211 */ /* 0x000fe400030f14d6 */
[----:B0-----:R-:W-:-:S02]  /*9030*/  @!P1 LEA R12, P6, R191, R10, 0x2 ;  /* 0x0000000abf0c9211 */ /* 0x001fc400078c10ff */
[-C--:B------:R-:W-:Y:S01]  /*9040*/  @!P2 LEA R8, P3, R192, R10.reuse, 0x2 ;  /* 0x0000000ac008a211 */ /* 0x080fe200078610ff */
[----:B------:R4:W-:Y:S01]  /*9050*/  @!P4 ST.E.64 desc[UR40][R24.64], R66 ;  /* 0x000000421800c985 */ /* 0x0009e2000c101b28 */
[-C--:B--2---:R-:W-:Y:S02]  /*9060*/  @!P0 LEA R14, P4, R190, R10.reuse, 0x2 ;  /* 0x0000000abe0e8211 */ /* 0x084fe400078810ff */
[-C--:B------:R-:W-:Y:S02]  /*9070*/  @!P2 LEA.HI.X R9, R192, R11.reuse, R213, 0x2, P3 ;  /* 0x0000000bc009a211 */ /* 0x080fe400018f14d5 */
[----:B------:R-:W-:Y:S02]  /*9080*/  @!P5 LEA R26, P3, R189, R10, 0x2 ;  /* 0x0000000abd1ad211 */ /* 0x000fe400078610ff */
[-C--:B------:R-:W-:Y:S01]  /*9090*/  @!P1 LEA.HI.X R13, R191, R11.reuse, R212, 0x2, P6 ;  /* 0x0000000bbf0d9211 */ /* 0x080fe200030f14d4 */
[----:B------:R4:W-:Y:S01]  /*90a0*/  @!P2 ST.E.64 desc[UR40][R8.64], R70 ;  /* 0x000000460800a985 */ /* 0x0009e2000c101b28 */
[----:B------:R-:W-:-:S02]  /*90b0*/  @!P0 LEA.HI.X R15, R190, R11, R211, 0x2, P4 ;  /* 0x0000000bbe0f8211 */ /* 0x000fc400020f14d3 */
[----:B------:R-:W-:Y:S01]  /*90c0*/  @!P5 LEA.HI.X R27, R189, R11, R210, 0x2, P3 ;  /* 0x0000000bbd1bd211 */ /* 0x000fe200018f14d2 */
[----:B------:R4:W-:Y:S04]  /*90d0*/  @!P1 ST.E.64 desc[UR40][R12.64], R74 ;  /* 0x0000004a0c009985 */ /* 0x0009e8000c101b28 */
[----:B------:R4:W-:Y:S01]  /*90e0*/  @!P0 ST.E.64 desc[UR40][R14.64], R78 ;  /* 0x0000004e0e008985 */ /* 0x0009e2000c101b28 */
[----:B------:R-:W-:-:S03]  /*90f0*/  ISETP.GE.AND P0, PT, R188, UR4, PT ;  /* 0x00000004bc007c0c */ /* 0x000fc6000bf06270 */
[----:B------:R4:W-:Y:S10]  /*9100*/  @!P5 ST.E.64 desc[UR40][R26.64], R82 ;  /* 0x000000521a00d985 */ /* 0x0009f4000c101b28 */
[----:B------:R-:W-:Y:S05]  /*9110*/  @P0 BRA `(.L_x_207) ;  /* 0x0000000800ec0947 */ /* 0x000fea0003800000 */
[----:B----4-:R-:W-:-:S04]  /*9120*/  LEA R8, P0, R188, R10, 0x2 ;  /* 0x0000000abc087211 */ /* 0x010fc800078010ff */
[----:B------:R-:W-:-:S05]  /*9130*/  LEA.HI.X R9, R188, R11, R209, 0x2, P0 ;  /* 0x0000000bbc097211 */ /* 0x000fca00000f14d1 */
[----:B------:R2:W-:Y:S01]  /*9140*/  ST.E.64 desc[UR40][R8.64], R86 ;  /* 0x0000005608007985 */ /* 0x0005e2000c101b28 */
[----:B------:R-:W-:Y:S05]  /*9150*/  BRA `(.L_x_207) ;  /* 0x0000000800dc7947 */ /* 0x000fea0003800000 */
.L_x_198:
[----:B------:R-:W2:Y:S01]  /*9160*/  LDC.64 R10, c[0x0][0xc00] ;  /* 0x00030000ff0a7b82 */ /* 0x000ea20000000a00 */
[----:B------:R-:W-:Y:S01]  /*9170*/  ULDC.64 UR4, c[0x0][0xc08] ;  /* 0x0003020000047ab9 */ /* 0x000fe20000000a00 */
[----:B0-----:R-:W-:Y:S01]  /*9180*/  IMAD.MOV.U32 R3, RZ, RZ, RZ ;  /* 0x000000ffff037224 */ /* 0x001fe200078e00ff */
[----:B------:R-:W-:-:S04]  /*9190*/  ISETP.NE.U32.AND P0, PT, RZ, UR4, PT ;  /* 0x00000004ff007c0c */ /* 0x000fc8000bf05070 */
[----:B------:R-:W-:Y:S01]  /*91a0*/  ISETP.NE.AND.EX P1, PT, RZ, UR5, PT, P0 ;  /* 0x00000005ff007c0c */ /* 0x000fe2000bf25300 */
[----:B------:R-:W0:Y:S01]  /*91b0*/  LDC.64 R8, c[0x0][0xc00] ;  /* 0x00030000ff087b82 */ /* 0x000e220000000a00 */
[----:B--2---:R-:W-:-:S04]  /*91c0*/  ISETP.NE.U32.AND P0, PT, R10, RZ, PT ;  /* 0x000000ff0a00720c */ /* 0x004fc80003f05070 */
[----:B------:R-:W-:-:S07]  /*91d0*/  ISETP.NE.AND.EX P0, PT, R11, RZ, PT, P0 ;  /* 0x000000ff0b00720c */ /* 0x000fce0003f05300 */
[----:B------:R-:W2:Y:S01]  /*91e0*/  @P1 LDC.64 R10, c[0x0][0xc08] ;  /* 0x00030200ff0a1b82 */ /* 0x000ea20000000a00 */
[----:B------:R-:W-:Y:S01]  /*91f0*/  ULDC UR4, c[0x0][0xa88] ;  /* 0x0002a20000047ab9 */ /* 0x000fe20000000800 */
[----:B0-----:R-:W-:-:S04]  /*9200*/  IMAD.WIDE R12, R23, 0x4, R8 ;  /* 0x00000004170c7825 */ /* 0x001fc800078e0208 */
[----:B------:R-:W-:Y:S01]  /*9210*/  IMAD.U32 R0, RZ, RZ, UR4 ;  /* 0x00000004ff007e24 */ /* 0x000fe2000f8e00ff */
[----:B------:R0:W5:Y:S01]  /*9220*/  @P0 LDG.E R3, desc[UR40][R12.64] ;  /* 0x000000280c030981 */ /* 0x000162000c1e1900 */
[----:B--2---:R-:W-:-:S05]  /*9230*/  @P1 IMAD.WIDE R8, R23, 0x4, R10 ;  /* 0x0000000417081825 */ /* 0x004fca00078e020a */
[----:B------:R0:W5:Y:S01]  /*9240*/  @P1 LDG.E R0, desc[UR40][R8.64] ;  /* 0x0000002808001981 */ /* 0x000162000c1e1900 */
[----:B------:R-:W-:Y:S02]  /*9250*/  ISETP.NE.AND P2, PT, R186, RZ, PT ;  /* 0x000000ffba00720c */ /* 0x000fe40003f45270 */
[----:B------:R-:W-:-:S11]  /*9260*/  ISETP.GT.AND P3, PT, R230, 0x7f, PT ;  /* 0x0000007fe600780c */ /* 0x000fd60003f64270 */
[----:B------:R-:W2:Y:S02]  /*9270*/  @!P2 LDC R186, c[0x0][0xad4] ;  /* 0x0002b500ffbaab82 */ /* 0x000ea40000000800 */
[----:B--2---:R-:W-:Y:S01]  /*9280*/  ISETP.GT.AND P2, PT, R186, 0x1, PT ;  /* 0x00000001ba00780c */ /* 0x004fe20003f44270 */
[----:B0-----:R-:W-:-:S12]  /*9290*/  @P1 BRA `(.L_x_210) ;  /* 0x0000000000101947 */ /* 0x001fd80003800000 */
[----:B------:R-:W-:Y:S05]  /*92a0*/  @!P0 BRA `(.L_x_210) ;  /* 0x00000000000c8947 */ /* 0x000fea0003800000 */
[----:B------:R-:W2:Y:S04]  /*92b0*/  LDG.E R9, desc[UR40][R12.64] ;  /* 0x000000280c097981 */ /* 0x000ea8000c1e1900 */
[----:B-----5:R-:W2:Y:S02]  /*92c0*/  LDG.E R0, desc[UR40][R12.64+0x4] ;  /* 0x000004280c007981 */ /* 0x020ea4000c1e1900 */
[----:B--2---:R-:W-:-:S07]  /*92d0*/  IMAD.IADD R0, R0, 0x1, -R9 ;  /* 0x0000000100007824 */ /* 0x004fce00078e0a09 */
.L_x_210:
[----:B------:R-:W-:Y:S01]  /*92e0*/  BSSY B1, `(.L_x_211) ;  /* 0x0000037000017945 */ /* 0x000fe20003800000 */
[----:B------:R-:W-:Y:S02]  /*92f0*/  SEL R27, R23, RZ, !P0 ;  /* 0x000000ff171b7207 */ /* 0x000fe40004000000 */
[----:B------:R-:W-:Y:S02]  /*9300*/  SEL R204, R204, RZ, !P0 ;  /* 0x000000ffcccc7207 */ /* 0x000fe40004000000 */
[----:B-----5:R-:W-:Y:S01]  /*9310*/  SHF.R.S32.HI R24, RZ, 0x1f, R3 ;  /* 0x0000001fff187819 */ /* 0x020fe20000011403 */
[----:B------:R-:W-:Y:S06]  /*9320*/  @P3 BRA `(.L_x_212) ;  /* 0x0000000000c83947 */ /* 0x000fec0003800000 */
[----:B-1----:R-:W0:Y:S01]  /*9330*/  S2R R4, SR_TID.X ;  /* 0x0000000000047919 */ /* 0x002e220000002100 */
[----:B------:R-:W1:Y:S02]  /*9340*/  LDC R33, c[0x0][0xbe8] ;  /* 0x0002fa00ff217b82 */ /* 0x000e640000000800 */
[----:B-1----:R-:W-:Y:S02]  /*9350*/  IMAD R8, R0, R33, RZ ;  /* 0x0000002100087224 */ /* 0x002fe400078e02ff */
[----:B0-----:R-:W-:-:S04]  /*9360*/  IMAD R4, R187, 0x80, R4 ;  /* 0x00000080bb047824 */ /* 0x001fc800078e0204 */
[----:B------:R-:W-:-:S05]  /*9370*/  VIADD R29, R4, 0xffffff80 ;  /* 0xffffff80041d7836 */ /* 0x000fca0000000000 */
[----:B------:R-:W-:-:S13]  /*9380*/  ISETP.GE.AND P0, PT, R29, R8, PT ;  /* 0x000000081d00720c */ /* 0x000fda0003f06270 */
[----:B------:R-:W-:Y:S05]  /*9390*/  @P0 BRA `(.L_x_212) ;  /* 0x0000000000ac0947 */ /* 0x000fea0003800000 */
[----:B------:R-:W-:Y:S01]  /*93a0*/  ISETP.NE.AND P1, PT, R33, 0x1, PT ;  /* 0x000000012100780c */ /* 0x000fe20003f25270 */
[----:B------:R-:W-:Y:S01]  /*93b0*/  IMAD.MOV.U32 R23, RZ, RZ, 0x9b8 ;  /* 0x000009b8ff177424 */ /* 0x000fe200078e00ff */
[----:B------:R-:W-:Y:S01]  /*93c0*/  ISETP.GT.AND P0, PT, R186, 0x1, PT ;  /* 0x00000001ba00780c */ /* 0x000fe20003f04270 */
[----:B------:R-:W0:Y:S01]  /*93d0*/  LDC.64 R30, c[0x0][0xba8] ;  /* 0x0002ea00ff1e7b82 */ /* 0x000e220000000a00 */
[----:B------:R-:W-:Y:S02]  /*93e0*/  IMAD.MOV.U32 R17, RZ, RZ, R29 ;  /* 0x000000ffff117224 */ /* 0x000fe400078e001d */
[----:B------:R-:W-:Y:S02]  /*93f0*/  SEL R23, R23, 0x978, P0 ;  /* 0x0000097817177807 */ /* 0x000fe40000000000 */
[----:B------:R-:W-:-:S03]  /*9400*/  SEL R203, R203, RZ, P0 ;  /* 0x000000ffcbcb7207 */ /* 0x000fc60000000000 */
[----:B------:R-:W1:Y:S08]  /*9410*/  LDC.64 R10, c[0x0][R23+0x220] ;  /* 0x00008800170a7b82 */ /* 0x000e700000000a00 */
[----:B------:R-:W2:Y:S08]  /*9420*/  @P1 LDC R4, c[0x0][0xbec] ;  /* 0x0002fb00ff041b82 */ /* 0x000eb00000000800 */
[----:B------:R-:W3:Y:S08]  /*9430*/  LDC.64 R8, c[0x0][R23+0x218] ;  /* 0x0000860017087b82 */ /* 0x000ef00000000a00 */
[----:B------:R-:W4:Y:S01]  /*9440*/  @P1 LDC R35, c[0x0][0xbf0] ;  /* 0x0002fc00ff231b82 */ /* 0x000f220000000800 */
[----:B-1----:R-:W-:-:S02]  /*9450*/  IMAD R11, R11, R27, RZ ;  /* 0x0000001b0b0b7224 */ /* 0x002fc400078e02ff */
[----:B------:R-:W-:-:S04]  /*9460*/  IMAD.WIDE.U32 R20, R10, R27, RZ ;  /* 0x0000001b0a147225 */ /* 0x000fc800078e00ff */
[----:B------:R-:W-:Y:S01]  /*9470*/  IMAD R11, R10, R204, R11 ;  /* 0x000000cc0a0b7224 */ /* 0x000fe200078e020b */
[----:B------:R-:W1:Y:S01]  /*9480*/  LDC.64 R12, c[0x0][R23+0x228] ;  /* 0x00008a00170c7b82 */ /* 0x000e620000000a00 */
[----:B--2---:R-:W-:-:S07]  /*9490*/  @P1 IMAD.HI.U32 R4, R29, R4, RZ ;  /* 0x000000041d041227 */ /* 0x004fce00078e00ff */
[----:B------:R-:W2:Y:S01]  /*94a0*/  LDC.64 R14, c[0x0][R23+0x210] ;  /* 0x00008400170e7b82 */ /* 0x000ea20000000a00 */
[-C--:B---3--:R-:W-:Y:S02]  /*94b0*/  IMAD R25, R9, R185.reuse, RZ ;  /* 0x000000b909197224 */ /* 0x088fe400078e02ff */
[----:B------:R-:W-:-:S04]  /*94c0*/  IMAD.WIDE.U32 R8, R8, R185, RZ ;  /* 0x000000b908087225 */ /* 0x000fc800078e00ff */
[----:B------:R-:W-:Y:S01]  /*94d0*/  IMAD.IADD R25, R9, 0x1, R25 ;  /* 0x0000000109197824 */ /* 0x000fe200078e0219 */
[----:B----4-:R-:W-:Y:S01]  /*94e0*/  @P1 SHF.R.U32.HI R17, RZ, R35, R4 ;  /* 0x00000023ff111219 */ /* 0x010fe20000011604 */
[----:B0-----:R-:W0:Y:S01]  /*94f0*/  @!P0 LDC R30, c[0x0][0xb50] ;  /* 0x0002d400ff1e8b82 */ /* 0x001e220000000800 */
[----:B------:R-:W-:Y:S01]  /*9500*/  IADD3 R4, P1, P3, R20, R8, R3 ;  /* 0x0000000814047210 */ /* 0x000fe20007b3e003 */
[----:B------:R-:W-:Y:S02]  /*9510*/  IMAD.IADD R20, R21, 0x1, R11 ;  /* 0x0000000115147824 */ /* 0x000fe400078e020b */
[----:B------:R-:W-:Y:S02]  /*9520*/  IMAD.MOV R10, RZ, RZ, -R17 ;  /* 0x000000ffff0a7224 */ /* 0x000fe400078e0a11 */
[-C--:B-1----:R-:W-:Y:S02]  /*9530*/  IMAD.WIDE.U32 R8, R12, R203.reuse, RZ ;  /* 0x000000cb0c087225 */ /* 0x082fe400078e00ff */
[----:B------:R-:W1:Y:S02]  /*9540*/  @!P0 LDC R31, c[0x0][0xb54] ;  /* 0x0002d500ff1f8b82 */ /* 0x000e640000000800 */
[----:B------:R-:W-:-:S02]  /*9550*/  IMAD R13, R13, R203, RZ ;  /* 0x000000cb0d0d7224 */ /* 0x000fc400078e02ff */
[----:B------:R-:W-:Y:S01]  /*9560*/  IMAD R11, R33, R10, R29 ;  /* 0x0000000a210b7224 */ /* 0x000fe200078e021d */
[----:B------:R-:W-:Y:S01]  /*9570*/  IADD3.X R10, R20, R25, R24, P1, P3 ;  /* 0x00000019140a7210 */ /* 0x000fe20000fe6418 */
[----:B------:R-:W-:Y:S01]  /*9580*/  IMAD.IADD R13, R9, 0x1, R13 ;  /* 0x00000001090d7824 */ /* 0x000fe200078e020d */
[----:B------:R-:W-:Y:S01]  /*9590*/  IADD3 R8, P0, P1, R17, R4, R8 ;  /* 0x0000000411087210 */ /* 0x000fe2000791e008 */
[----:B--2---:R-:W-:Y:S01]  /*95a0*/  IMAD R4, R15, R11, RZ ;  /* 0x0000000b0f047224 */ /* 0x004fe200078e02ff */
[----:B------:R-:W-:-:S04]  /*95b0*/  SHF.R.S32.HI R17, RZ, 0x1f, R17 ;  /* 0x0000001fff117819 */ /* 0x000fc80000011411 */
[----:B------:R-:W-:Y:S02]  /*95c0*/  IADD3.X R9, R17, R10, R13, P0, P1 ;  /* 0x0000000a11097210 */ /* 0x000fe400007e240d */
[----:B------:R-:W-:Y:S01]  /*95d0*/  SHF.R.S32.HI R13, RZ, 0x1f, R11 ;  /* 0x0000001fff0d7819 */ /* 0x000fe2000001140b */
[----:B------:R-:W-:-:S04]  /*95e0*/  IMAD.WIDE.U32 R8, R14, R11, R8 ;  /* 0x0000000b0e087225 */ /* 0x000fc800078e0008 */
[----:B------:R-:W-:Y:S01]  /*95f0*/  IMAD R13, R14, R13, R4 ;  /* 0x0000000d0e0d7224 */ /* 0x000fe200078e0204 */
[----:B0-----:R-:W-:-:S03]  /*9600*/  LEA R10, P0, R8, R30, 0x2 ;  /* 0x0000001e080a7211 */ /* 0x001fc600078010ff */
[----:B------:R-:W-:Y:S02]  /*9610*/  IMAD.IADD R4, R9, 0x1, R13 ;  /* 0x0000000109047824 */ /* 0x000fe400078e020d */
[----:B------:R-:W-:-:S03]  /*9620*/  IMAD.MOV.U32 R9, RZ, RZ, -0x800000 ;  /* 0xff800000ff097424 */ /* 0x000fc600078e00ff */
[----:B-1----:R-:W-:-:S05]  /*9630*/  LEA.HI.X R11, R8, R31, R4, 0x2, P0 ;  /* 0x0000001f080b7211 */ /* 0x002fca00000f1404 */
[----:B------:R0:W-:Y:S02]  /*9640*/  STG.E desc[UR40][R10.64], R9 ;  /* 0x000000090a007986 */ /* 0x0001e4000c101928 */
.L_x_212:
[----:B------:R-:W-:Y:S05]  /*9650*/  BSYNC B1 ;  /* 0x0000000000017941 */ /* 0x000fea0003800000 */
.L_x_211:
[----:B------:R-:W-:Y:S05]  /*9660*/  @P2 BRA `(.L_x_207) ;  /* 0x0000000400982947 */ /* 0x000fea0003800000 */
[----:B------:R-:W2:Y:S01]  /*9670*/  LDC R15, c[0x0][0xbe8] ;  /* 0x0002fa00ff0f7b82 */ /* 0x000ea20000000800 */
[----:B------:R-:W-:Y:S01]  /*9680*/  ULDC.64 UR4, c[0x0][0xaa0] ;  /* 0x0002a80000047ab9 */ /* 0x000fe20000000a00 */
[----:B------:R-:W-:Y:S01]  /*9690*/  ULDC.64 UR6, c[0x0][0xaf0] ;  /* 0x0002bc0000067ab9 */ /* 0x000fe20000000a00 */
[----:B-1----:R-:W-:Y:S01]  /*96a0*/  IMAD R4, R24, UR4, RZ ;  /* 0x0000000418047c24 */ /* 0x002fe2000f8e02ff */
[----:B------:R-:W-:Y:S01]  /*96b0*/  BSSY B1, `(.L_x_213) ;  /* 0x0000037000017945 */ /* 0x000fe20003800000 */
[----:B0-----:R-:W-:-:S04]  /*96c0*/  IMAD.WIDE.U32 R8, R3, UR4, RZ ;  /* 0x0000000403087c25 */ /* 0x001fc8000f8e00ff */
[----:B------:R-:W-:Y:S01]  /*96d0*/  IMAD R11, R3, UR5, R4 ;  /* 0x00000005030b7c24 */ /* 0x000fe2000f8e0204 */
[----:B------:R-:W-:Y:S01]  /*96e0*/  ULDC.64 UR4, c[0x0][0xae8] ;  /* 0x0002ba0000047ab9 */ /* 0x000fe20000000a00 */
[----:B------:R-:W-:Y:S02]  /*96f0*/  IMAD R4, R184, 0x20, R206 ;  /* 0x00000020b8047824 */ /* 0x000fe400078e02ce */
[----:B------:R-:W-:Y:S02]  /*9700*/  IMAD.IADD R9, R9, 0x1, R11 ;  /* 0x0000000109097824 */ /* 0x000fe400078e020b */
[----:B------:R-:W-:Y:S02]  /*9710*/  IMAD R13, R187, 0x80, R4 ;  /* 0x00000080bb0d7824 */ /* 0x000fe400078e0204 */
[----:B------:R-:W-:-:S04]  /*9720*/  IMAD.WIDE.U32 R8, R185, UR4, R8 ;  /* 0x00000004b9087c25 */ /* 0x000fc8000f8e0008 */
[----:B------:R-:W-:Y:S02]  /*9730*/  IMAD.MOV.U32 R3, RZ, RZ, R13 ;  /* 0x000000ffff037224 */ /* 0x000fe400078e000d */
[----:B------:R-:W-:Y:S01]  /*9740*/  IMAD R9, R185, UR5, R9 ;  /* 0x00000005b9097c24 */ /* 0x000fe2000f8e0209 */
[----:B--2---:R-:W-:Y:S01]  /*9750*/  ISETP.NE.AND P0, PT, R15, 0x1, PT ;  /* 0x000000010f00780c */ /* 0x004fe20003f05270 */
[----:B------:R-:W-:Y:S01]  /*9760*/  ULDC.64 UR4, c[0x0][0xae0] ;  /* 0x0002b80000047ab9 */ /* 0x000fe20000000a00 */
[----:B------:R-:W-:-:S11]  /*9770*/  IMAD.WIDE.U32 R8, R27, UR6, R8 ;  /* 0x000000061b087c25 */ /* 0x000fd6000f8e0008 */
[----:B------:R-:W0:Y:S08]  /*9780*/  @P0 LDC R10, c[0x0][0xbec] ;  /* 0x0002fb00ff0a0b82 */ /* 0x000e300000000800 */
[----:B------:R-:W1:Y:S01]  /*9790*/  @P0 LDC R17, c[0x0][0xbf0] ;  /* 0x0002fc00ff110b82 */ /* 0x000e620000000800 */
[----:B0-----:R-:W-:-:S04]  /*97a0*/  @P0 IMAD.HI.U32 R4, R13, R10, RZ ;  /* 0x0000000a0d040227 */ /* 0x001fc800078e00ff */
[----:B------:R-:W-:Y:S01]  /*97b0*/  IMAD R10, R204, UR6, RZ ;  /* 0x00000006cc0a7c24 */ /* 0x000fe2000f8e02ff */
[----:B-1----:R-:W-:-:S03]  /*97c0*/  @P0 SHF.R.U32.HI R3, RZ, R17, R4 ;  /* 0x00000011ff030219 */ /* 0x002fc60000011604 */
[----:B------:R-:W-:Y:S01]  /*97d0*/  IMAD R11, R27, UR7, R10 ;  /* 0x000000071b0b7c24 */ /* 0x000fe2000f8e020a */
[--C-:B------:R-:W-:Y:S01]  /*97e0*/  SHF.R.S32.HI R4, RZ, 0x1f, R3.reuse ;  /* 0x0000001fff047819 */ /* 0x100fe20000011403 */
[----:B------:R-:W-:Y:S02]  /*97f0*/  IMAD.MOV R10, RZ, RZ, -R3 ;  /* 0x000000ffff0a7224 */ /* 0x000fe400078e0a03 */
[----:B------:R-:W-:Y:S02]  /*9800*/  IMAD.IADD R9, R9, 0x1, R11 ;  /* 0x0000000109097824 */ /* 0x000fe400078e020b */
[----:B------:R-:W-:Y:S02]  /*9810*/  IMAD R4, R4, UR4, RZ ;  /* 0x0000000404047c24 */ /* 0x000fe4000f8e02ff */
[----:B------:R-:W-:Y:S02]  /*9820*/  IMAD R11, R15, R10, R13 ;  /* 0x0000000a0f0b7224 */ /* 0x000fe400078e020d */
[----:B------:R-:W-:-:S02]  /*9830*/  IMAD R13, R3, UR5, R4 ;  /* 0x00000005030d7c24 */ /* 0x000fc4000f8e0204 */
[----:B------:R-:W-:Y:S01]  /*9840*/  IMAD.WIDE.U32 R8, R3, UR4, R8 ;  /* 0x0000000403087c25 */ /* 0x000fe2000f8e0008 */
[----:B------:R-:W-:Y:S01]  /*9850*/  SHF.R.S32.HI R3, RZ, 0x1f, R11 ;  /* 0x0000001fff037819 */ /* 0x000fe2000001140b */
[----:B------:R-:W-:Y:S02]  /*9860*/  ULDC.64 UR4, c[0x0][0xad8] ;  /* 0x0002b60000047ab9 */ /* 0x000fe40000000a00 */
[----:B------:R-:W-:Y:S02]  /*9870*/  IMAD.IADD R9, R9, 0x1, R13 ;  /* 0x0000000109097824 */ /* 0x000fe400078e020d */
[----:B------:R-:W-:Y:S02]  /*9880*/  IMAD R4, R3, UR4, RZ ;  /* 0x0000000403047c24 */ /* 0x000fe4000f8e02ff */
[----:B------:R-:W-:Y:S02]  /*9890*/  IMAD R10, R187, 0x80, R206 ;  /* 0x00000080bb0a7824 */ /* 0x000fe400078e02ce */
[----:B------:R-:W-:-:S02]  /*98a0*/  IMAD R15, R0, R15, RZ ;  /* 0x0000000f000f7224 */ /* 0x000fc400078e02ff */
[C---:B------:R-:W-:Y:S02]  /*98b0*/  IMAD R3, R11.reuse, UR5, R4 ;  /* 0x000000050b037c24 */ /* 0x040fe4000f8e0204 */
[----:B------:R-:W-:Y:S01]  /*98c0*/  IMAD.WIDE.U32 R8, R11, UR4, R8 ;  /* 0x000000040b087c25 */ /* 0x000fe2000f8e0008 */
[----:B------:R-:W-:Y:S01]  /*98d0*/  ISETP.GE.AND P2, PT, R10, R15, PT ;  /* 0x0000000f0a00720c */ /* 0x000fe20003f46270 */
[----:B------:R-:W-:Y:S02]  /*98e0*/  ULDC.64 UR4, c[0x0][0xa80] ;  /* 0x0002a00000047ab9 */ /* 0x000fe40000000a00 */
[----:B------:R-:W-:Y:S01]  /*98f0*/  IMAD.IADD R3, R9, 0x1, R3 ;  /* 0x0000000109037824 */ /* 0x000fe200078e0203 */
[----:B------:R-:W-:Y:S01]  /*9900*/  LEA R4, P3, R8, UR4, 0x1 ;  /* 0x0000000408047c11 */ /* 0x000fe2000f8608ff */
[----:B------:R-:W-:-:S03]  /*9910*/  VIADD R0, R10, 0x20 ;  /* 0x000000200a007836 */ /* 0x000fc60000000000 */
[----:B------:R-:W-:Y:S01]  /*9920*/  LEA.HI.X R3, R8, UR5, R3, 0x1, P3 ;  /* 0x0000000508037c11 */ /* 0x000fe200098f0c03 */
[----:B------:R0:W1:Y:S01]  /*9930*/  SHFL.IDX PT, R11, R4, RZ, 0x181f ;  /* 0x00181fff040b7589 */ /* 0x00006200000e0000 */
[-C--:B------:R-:W-:Y:S01]  /*9940*/  ISETP.GE.AND P1, PT, R0, R15.reuse, PT ;  /* 0x0000000f0000720c */ /* 0x080fe20003f26270 */
[----:B------:R-:W-:Y:S02]  /*9950*/  VIADD R0, R10, 0x40 ;  /* 0x000000400a007836 */ /* 0x000fe40000000000 */
[----:B------:R0:W2:Y:S03]  /*9960*/  SHFL.IDX PT, R9, R3, RZ, 0x181f ;  /* 0x00181fff03097589 */ /* 0x0000a600000e0000 */
[----:B------:R-:W-:Y:S01]  /*9970*/  ISETP.GE.AND P0, PT, R0, R15, PT ;  /* 0x0000000f0000720c */ /* 0x000fe20003f06270 */
[----:B------:R-:W-:-:S12]  /*9980*/  @P2 BRA `(.L_x_214) ;  /* 0x0000000000242947 */ /* 0x000fd80003800000 */
[----:B------:R-:W-:Y:S02]  /*9990*/  ULDC UR4, c[0x0][0xac8] ;  /* 0x0002b20000047ab9 */ /* 0x000fe40000000800 */
[----:B------:R-:W-:Y:S02]  /*99a0*/  ISETP.GE.AND P4, PT, R18, UR4, PT ;  /* 0x0000000412007c0c */ /* 0x000fe4000bf86270 */
[----:B------:R-:W-:-:S11]  /*99b0*/  ISETP.GE.AND P5, PT, R22, UR4, PT ;  /* 0x0000000416007c0c */ /* 0x000fd6000bfa6270 */
[-C--:B-1----:R-:W-:Y:S02]  /*99c0*/  @!P4 LEA R12, P2, R18, R11.reuse, 0x1 ;  /* 0x0000000b120cc211 */ /* 0x082fe400078408ff */
[----:B------:R-:W-:Y:S02]  /*99d0*/  @!P5 LEA R8, P3, R22, R11, 0x1 ;  /* 0x0000000b1608d211 */ /* 0x000fe400078608ff */
[-C--:B--2---:R-:W-:Y:S02]  /*99e0*/  @!P4 LEA.HI.X R13, R18, R9.reuse, R229, 0x1, P2 ;  /* 0x00000009120dc211 */ /* 0x084fe400010f0ce5 */
[----:B------:R-:W-:-:S03]  /*99f0*/  @!P5 LEA.HI.X R9, R22, R9, R228, 0x1, P3 ;  /* 0x000000091609d211 */ /* 0x000fc600018f0ce4 */
[----:B------:R3:W-:Y:S04]  /*9a00*/  @!P4 ST.E.128 desc[UR40][R12.64], RZ ;  /* 0x000000ff0c00c985 */ /* 0x0007e8000c101d28 */
[----:B------:R3:W-:Y:S02]  /*9a10*/  @!P5 ST.E.128 desc[UR40][R8.64], RZ ;  /* 0x000000ff0800d985 */ /* 0x0007e4000c101d28 */
.L_x_214:
[----:B------:R-:W-:Y:S05]  /*9a20*/  BSYNC B1 ;  /* 0x0000000000017941 */ /* 0x000fea0003800000 */
.L_x_213:
[----:B--23--:R2:W3:Y:S01]  /*9a30*/  SHFL.IDX PT, R9, R3, 0x1, 0x181f ;  /* 0x00381f0003097f89 */ /* 0x00c4e200000e0000 */
[----:B------:R-:W-:Y:S03]  /*9a40*/  BSSY B1, `(.L_x_215) ;  /* 0x000000c000017945 */ /* 0x000fe60003800000 */
[----:B-1----:R2:W1:Y:S01]  /*9a50*/  SHFL.IDX PT, R11, R4, 0x1, 0x181f ;  /* 0x00381f00040b7f89 */ /* 0x00246200000e0000 */
[----:B------:R-:W-:Y:S05]  /*9a60*/  @P1 BRA `(.L_x_216) ;  /* 0x0000000000241947 */ /* 0x000fea0003800000 */
[----:B------:R-:W-:Y:S02]  /*9a70*/  ULDC UR4, c[0x0][0xac8] ;  /* 0x0002b20000047ab9 */ /* 0x000fe40000000800 */
[----:B------:R-:W-:Y:S02]  /*9a80*/  ISETP.GE.AND P3, PT, R18, UR4, PT ;  /* 0x0000000412007c0c */ /* 0x000fe4000bf66270 */
[----:B------:R-:W-:-:S11]  /*9a90*/  ISETP.GE.AND P4, PT, R22, UR4, PT ;  /* 0x0000000416007c0c */ /* 0x000fd6000bf86270 */
[-C--:B-1----:R-:W-:Y:S02]  /*9aa0*/  @!P3 LEA R12, P1, R18, R11.reuse, 0x1 ;  /* 0x0000000b120cb211 */ /* 0x082fe400078208ff */
[----:B------:R-:W-:Y:S02]  /*9ab0*/  @!P4 LEA R8, P2, R22, R11, 0x1 ;  /* 0x0000000b1608c211 */ /* 0x000fe400078408ff */
[-C--:B---3--:R-:W-:Y:S02]  /*9ac0*/  @!P3 LEA.HI.X R13, R18, R9.reuse, R229, 0x1, P1 ;  /* 0x00000009120db211 */ /* 0x088fe400008f0ce5 */
[----:B------:R-:W-:-:S03]  /*9ad0*/  @!P4 LEA.HI.X R9, R22, R9, R228, 0x1, P2 ;  /* 0x000000091609c211 */ /* 0x000fc600010f0ce4 */
[----:B------:R4:W-:Y:S04]  /*9ae0*/  @!P3 ST.E.128 desc[UR40][R12.64], RZ ;  /* 0x000000ff0c00b985 */ /* 0x0009e8000c101d28 */
[----:B------:R4:W-:Y:S02]  /*9af0*/  @!P4 ST.E.128 desc[UR40][R8.64], RZ ;  /* 0x000000ff0800c985 */ /* 0x0009e4000c101d28 */
.L_x_216:
[----:B------:R-:W-:Y:S05]  /*9b00*/  BSYNC B1 ;  /* 0x0000000000017941 */ /* 0x000fea0003800000 */
.L_x_215:
[----:B---34-:R3:W4:Y:S01]  /*9b10*/  SHFL.IDX PT, R9, R3, 0x2, 0x181f ;  /* 0x00581f0003097f89 */ /* 0x01872200000e0000 */
        /* <DEDUP_REMOVED lines=8> */
[-C--:B----4-:R-:W-:Y:S02]  /*9ba0*/  @!P2 LEA.HI.X R13, R18, R9.reuse, R229, 0x1, P0 ;  /* 0x00000009120da211 */ /* 0x090fe400000f0ce5 */
[----:B------:R-:W-:-:S03]  /*9bb0*/  @!P3 LEA.HI.X R9, R22, R9, R228, 0x1, P1 ;  /* 0x000000091609b211 */ /* 0x000fc600008f0ce4 */
[----:B------:R1:W-:Y:S04]  /*9bc0*/  @!P2 ST.E.128 desc[UR40][R12.64], RZ ;  /* 0x000000ff0c00a985 */ /* 0x0003e8000c101d28 */
[----:B------:R1:W-:Y:S02]  /*9bd0*/  @!P3 ST.E.128 desc[UR40][R8.64], RZ ;  /* 0x000000ff0800b985 */ /* 0x0003e4000c101d28 */
.L_x_218:
[----:B------:R-:W-:Y:S05]  /*9be0*/  BSYNC B1 ;  /* 0x0000000000017941 */ /* 0x000fea0003800000 */
.L_x_217:
[----:B------:R-:W-:Y:S01]  /*9bf0*/  VIADD R0, R10, 0x60 ;  /* 0x000000600a007836 */ /* 0x000fe20000000000 */
[----:B0-23--:R-:W0:Y:S04]  /*9c00*/  SHFL.IDX PT, R3, R3, 0x3, 0x181f ;  /* 0x00781f0003037f89 */ /* 0x00de2800000e0000 */
[----:B------:R-:W-:Y:S01]  /*9c10*/  ISETP.GE.AND P0, PT, R0, R15, PT ;  /* 0x0000000f0000720c */ /* 0x000fe20003f06270 */
[----:B-1--4-:R1:W2:-:S12]  /*9c20*/  SHFL.IDX PT, R9, R4, 0x3, 0x181f ;  /* 0x00781f0004097f89 */ /* 0x01229800000e0000 */
[----:B-1----:R-:W-:Y:S05]  /*9c30*/  @P0 BRA `(.L_x_207) ;  /* 0x0000000000240947 */ /* 0x002fea0003800000 */
[----:B------:R-:W-:Y:S02]  /*9c40*/  ULDC UR4, c[0x0][0xac8] ;  /* 0x0002b20000047ab9 */ /* 0x000fe40000000800 */
[----:B------:R-:W-:Y:S02]  /*9c50*/  ISETP.GE.AND P2, PT, R18, UR4, PT ;  /* 0x0000000412007c0c */ /* 0x000fe4000bf46270 */
[----:B------:R-:W-:-:S11]  /*9c60*/  ISETP.GE.AND P3, PT, R22, UR4, PT ;  /* 0x0000000416007c0c */ /* 0x000fd6000bf66270 */
[-C--:B--2---:R-:W-:Y:S02]  /*9c70*/  @!P2 LEA R10, P0, R18, R9.reuse, 0x1 ;  /* 0x00000009120aa211 */ /* 0x084fe400078008ff */
[----:B------:R-:W-:Y:S02]  /*9c80*/  @!P3 LEA R8, P1, R22, R9, 0x1 ;  /* 0x000000091608b211 */ /* 0x000fe400078208ff */
[-C--:B0-----:R-:W-:Y:S02]  /*9c90*/  @!P2 LEA.HI.X R11, R18, R3.reuse, R229, 0x1, P0 ;  /* 0x00000003120ba211 */ /* 0x081fe400000f0ce5 */
[----:B------:R-:W-:-:S03]  /*9ca0*/  @!P3 LEA.HI.X R9, R22, R3, R228, 0x1, P1 ;  /* 0x000000031609b211 */ /* 0x000fc600008f0ce4 */
[----:B------:R0:W-:Y:S04]  /*9cb0*/  @!P2 ST.E.128 desc[UR40][R10.64], RZ ;  /* 0x000000ff0a00a985 */ /* 0x0001e8000c101d28 */
[----:B------:R0:W-:Y:S02]  /*9cc0*/  @!P3 ST.E.128 desc[UR40][R8.64], RZ ;  /* 0x000000ff0800b985 */ /* 0x0001e4000c101d28 */
.L_x_207:
[----:B------:R-:W-:Y:S05]  /*9cd0*/  BSYNC B0 ;  /* 0x0000000000007941 */ /* 0x000fea0003800000 */
.L_x_197:
[----:B------:R-:W-:Y:S02]  /*9ce0*/  ULDC UR4, c[0x0][0xc3c] ;  /* 0x00030f0000047ab9 */ /* 0x000fe40000000800 */
[----:B-1----:R-:W-:-:S13]  /*9cf0*/  ISETP.GE.AND P0, PT, R7, UR4, PT ;  /* 0x0000000407007c0c */ /* 0x002fda000bf06270 */
[----:B------:R-:W-:Y:S05]  /*9d00*/  @!P0 BRA `(.L_x_219) ;  /* 0xffffff7000b08947 */ /* 0x000fea000383ffff */
[----:B------:R-:W-:Y:S05]  /*9d10*/  EXIT ;  /* 0x000000000000794d */ /* 0x000fea0003800000 */
.L_x_171:
[----:B------:R-:W-:-:S08]  /*9d20*/  NOP ;  /* 0x0000000000007918 */ /* 0x000fd00000000000 */
[----:B0-----:R-:W0:-:S00]  /*9d30*/  USETMAXREG.DEALLOC.CTAPOOL 0x18 ;  /* 0x00000018000079c8 */ /* 0x001e0000080e0500 */
[----:B0-----:R-:W2:Y:S01]  /*9d40*/  LDL.LU R2, [R1+0x1c] ;  /* 0x00001c0001027983 */ /* 0x001ea20000300800 */
[----:B------:R-:W-:Y:S01]  /*9d50*/  LOP3.LUT R0, R0, 0x3, RZ, 0xc0, !PT ;  /* 0x0000000300007812 */ /* 0x000fe200078ec0ff */
[----:B------:R-:W-:-:S05]  /*9d60*/  IMAD.MOV.U32 R6, RZ, RZ, RZ ;  /* 0x000000ffff067224 */ /* 0x000fca00078e00ff */
[----:B------:R-:W0:Y:S02]  /*9d70*/  SHFL.IDX PT, R0, R0, RZ, 0x1f ;  /* 0x00001fff00007589 */ /* 0x000e2400000e0000 */
[----:B0-----:R-:W-:Y:S02]  /*9d80*/  ISETP.NE.AND P0, PT, R0, RZ, PT ;  /* 0x000000ff0000720c */ /* 0x001fe40003f05270 */
[----:B--2---:R-:W-:-:S11]  /*9d90*/  LOP3.LUT R2, R2, 0xfffffffd, RZ, 0xc0, !PT ;  /* 0xfffffffd02027812 */ /* 0x004fd600078ec0ff */
[----:B------:R-:W-:-:S05]  /*9da0*/  @P0 LOP3.LUT R2, R2, 0x2, RZ, 0xfc, !PT ;  /* 0x0000000202020812 */ /* 0x000fca00078efcff */
[----:B------:R0:W-:Y:S01]  /*9db0*/  STL [R1+0x1c], R2 ;  /* 0x00001c0201007387 */ /* 0x0001e20000100800 */
[----:B------:R-:W-:Y:S05]  /*9dc0*/  @!P0 BRA `(.L_x_220) ;  /* 0x0000000000248947 */ /* 0x000fea0003800000 */
[----:B------:R-:W1:Y:S08]  /*9dd0*/  S2UR UR5, SR_CgaCtaId ;  /* 0x00000000000579c3 */ /* 0x000e700000008800 */
[----:B------:R-:W-:Y:S06]  /*9de0*/  BAR.SYNC.DEFER_BLOCKING 0x5, 0x180 ;  /* 0x0146000000007b1d */ /* 0x000fec0000010000 */
[----:B------:R-:W-:-:S02]  /*9df0*/  UMOV UR4, 0x400 ;  /* 0x0000040000047882 */ /* 0x000fc40000000000 */
[----:B-1----:R-:W-:-:S09]  /*9e00*/  ULEA UR4, UR5, UR4, 0x18 ;  /* 0x0000000405047291 */ /* 0x002fd2000f8ec03f */
[----:B------:R-:W1:Y:S04]  /*9e10*/  LDS.128 R4, [UR4+0x348d0] ;  /* 0x0348d004ff047984 */ /* 0x000e680008000c00 */
[----:B-1----:R2:W-:Y:S04]  /*9e20*/  STL.64 [R1], R4 ;  /* 0x0000000401007387 */ /* 0x0025e80000100a00 */
[----:B------:R2:W-:Y:S01]  /*9e30*/  STL.64 [R1+0x8], R6 ;  /* 0x0000080601007387 */ /* 0x0005e20000100a00 */
[----:B------:R-:W-:Y:S06]  /*9e40*/  BAR.ARV 0x4, 0x180 ;  /* 0x0106000000007b1d */ /* 0x000fec0000002000 */
[----:B------:R-:W-:Y:S05]  /*9e50*/  BRA `(.L_x_221) ;  /* 0x0000000800a87947 */ /* 0x000fea0003800000 */
.L_x_220:
[----:B------:R-:W1:Y:S01]  /*9e60*/  S2R R0, SR_TID.X ;  /* 0x0000000000007919 */ /* 0x000e620000002100 */
[----:B------:R-:W-:Y:S01]  /*9e70*/  ULDC UR4, c[0x0][0xc3c] ;  /* 0x00030f0000047ab9 */ /* 0x000fe20000000800 */
[----:B------:R-:W-:Y:S01]  /*9e80*/  IMAD.MOV.U32 R9, RZ, RZ, RZ ;  /* 0x000000ffff097224 */ /* 0x000fe200078e00ff */
[----:B------:R-:W2:Y:S01]  /*9e90*/  S2UR UR6, SR_CTAID.X ;  /* 0x00000000000679c3 */ /* 0x000ea20000002500 */
[----:B------:R-:W-:Y:S01]  /*9ea0*/  ULDC UR5, c[0x0][0xc38] ;  /* 0x00030e0000057ab9 */ /* 0x000fe20000000800 */
[----:B-1----:R-:W-:-:S04]  /*9eb0*/  LOP3.LUT R0, R0, 0x1f, RZ, 0xc0, !PT ;  /* 0x0000001f00007812 */ /* 0x002fc800078ec0ff */
[----:B------:R-:W-:-:S04]  /*9ec0*/  ISETP.NE.AND P0, PT, R0, 0x1f, PT ;  /* 0x0000001f0000780c */ /* 0x000fc80003f05270 */
[----:B------:R-:W-:-:S13]  /*9ed0*/  ISETP.GE.OR P1, PT, R0, UR4, !P0 ;  /* 0x0000000400007c0c */ /* 0x000fda000c726670 */
[----:B0-----:R-:W0:Y:S08]  /*9ee0*/  @!P1 LDC.64 R2, c[0x0][0xc80] ;  /* 0x00032000ff029b82 */ /* 0x001e300000000a00 */
[----:B------:R-:W1:Y:S01]  /*9ef0*/  @!P1 LDC.64 R4, c[0x0][0xc78] ;  /* 0x00031e00ff049b82 */ /* 0x000e620000000a00 */
[----:B0-----:R-:W-:-:S05]  /*9f00*/  @!P1 IMAD.WIDE.U32 R2, R0, 0x4, R2 ;  /* 0x0000000400029825 */ /* 0x001fca00078e0002 */
[----:B------:R1:W3:Y:S02]  /*9f10*/  @!P1 LDG.E R6, desc[UR40][R2.64] ;  /* 0x0000002802069981 */ /* 0x0002e4000c1e1900 */
[----:B-1----:R-:W-:-:S05]  /*9f20*/  @!P1 IMAD.WIDE.U32 R2, R0, 0x4, R4 ;  /* 0x0000000400029825 */ /* 0x002fca00078e0004 */
[----:B------:R-:W3:Y:S01]  /*9f30*/  @!P1 LDG.E R9, desc[UR40][R2.64] ;  /* 0x0000002802099981 */ /* 0x000ee2000c1e1900 */
[C---:B------:R-:W-:Y:S01]  /*9f40*/  ISETP.NE.AND P1, PT, R0.reuse, RZ, PT ;  /* 0x000000ff0000720c */ /* 0x040fe20003f25270 */
[----:B------:R-:W-:Y:S01]  /*9f50*/  UMOV UR4, URZ ;  /* 0x0000003f00047c82 */ /* 0x000fe20008000000 */
[C---:B------:R-:W-:Y:S02]  /*9f60*/  ISETP.GE.U32.AND P2, PT, R0.reuse, 0x2, PT ;  /* 0x000000020000780c */ /* 0x040fe40003f46070 */
[C---:B------:R-:W-:Y:S02]  /*9f70*/  ISETP.GE.U32.AND P3, PT, R0.reuse, 0x4, PT ;  /* 0x000000040000780c */ /* 0x040fe40003f66070 */
[C---:B------:R-:W-:Y:S02]  /*9f80*/  ISETP.GE.U32.AND P4, PT, R0.reuse, 0x8, PT ;  /* 0x000000080000780c */ /* 0x040fe40003f86070 */
[----:B------:R-:W-:Y:S01]  /*9f90*/  ISETP.GE.U32.AND P5, PT, R0, 0x10, PT ;  /* 0x000000100000780c */ /* 0x000fe20003fa6070 */
[----:B---3--:R-:W-:-:S05]  /*9fa0*/  IMAD R4, R6, R9, RZ ;  /* 0x0000000906047224 */ /* 0x008fca00078e02ff */
[----:B------:R-:W0:Y:S02]  /*9fb0*/  SHFL.UP PT, R5, R4, 0x1, RZ ;  /* 0x0420000004057989 */ /* 0x000e2400000e00ff */
[----:B0-----:R-:W-:-:S05]  /*9fc0*/  SEL R5, R5, RZ, P1 ;  /* 0x000000ff05057207 */ /* 0x001fca0000800000 */
[----:B------:R-:W-:-:S05]  /*9fd0*/  IMAD.IADD R5, R4, 0x1, R5 ;  /* 0x0000000104057824 */ /* 0x000fca00078e0205 */
        /* <DEDUP_REMOVED lines=12> */
[----:B------:R-:W0:Y:S02]  /*a0a0*/  SHFL.IDX PT, R4, R2, 0x1f, 0x1f ;  /* 0x03e01f0002047f89 */ /* 0x000e2400000e0000 */
[----:B0-----:R-:W-:-:S04]  /*a0b0*/  IMAD R7, R4, UR5, RZ ;  /* 0x0000000504077c24 */ /* 0x001fc8000f8e02ff */
[----:B------:R-:W-:Y:S01]  /*a0c0*/  IMAD.MOV.U32 R4, RZ, RZ, R7 ;  /* 0x000000ffff047224 */ /* 0x000fe200078e0007 */
[----:B--2---:R-:W-:-:S13]  /*a0d0*/  ISETP.GT.AND P6, PT, R7, UR6, PT ;  /* 0x0000000607007c0c */ /* 0x004fda000bfc4270 */
[----:B------:R-:W-:Y:S05]  /*a0e0*/  @P6 BRA `(.L_x_222) ;  /* 0x0000000000a46947 */ /* 0x000fea0003800000 */
[----:B------:R-:W-:Y:S01]  /*a0f0*/  IMAD.MOV.U32 R7, RZ, RZ, R4 ;  /* 0x000000ffff077224 */ /* 0x000fe200078e0004 */
[----:B------:R-:W-:Y:S01]  /*a100*/  UMOV UR4, URZ ;  /* 0x0000003f00047c82 */ /* 0x000fe20008000000 */
[----:B------:R-:W-:-:S05]  /*a110*/  ULDC UR5, c[0x0][0xc38] ;  /* 0x00030e0000057ab9 */ /* 0x000fca0000000800 */
.L_x_224:
[----:B------:R-:W0:Y:S01]  /*a120*/  LDC R2, c[0x0][0xc3c] ;  /* 0x00030f00ff027b82 */ /* 0x000e220000000800 */
[----:B------:R-:W-:Y:S01]  /*a130*/  ULDC UR7, c[0x0][0xc3c] ;  /* 0x00030f0000077ab9 */ /* 0x000fe20000000800 */
[----:B------:R-:W-:Y:S01]  /*a140*/  UIADD3 UR4, UR4, 0x1f, URZ ;  /* 0x0000001f04047890 */ /* 0x000fe2000fffe03f */
[----:B------:R-:W-:-:S05]  /*a150*/  IMAD.U32 R3, RZ, RZ, UR7 ;  /* 0x00000007ff037e24 */ /* 0x000fca000f8e00ff */
[----:B------:R1:W-:Y:S01]  /*a160*/  STL [R1+0xc], R3 ;  /* 0x00000c0301007387 */ /* 0x0003e20000100800 */
[----:B0-----:R-:W-:-:S13]  /*a170*/  ISETP.LE.AND P6, PT, R2, UR4, PT ;  /* 0x0000000402007c0c */ /* 0x001fda000bfc3270 */
[----:B-1----:R-:W-:Y:S05]  /*a180*/  @P6 BRA `(.L_x_223) ;  /* 0x0000000400a46947 */ /* 0x002fea0003800000 */
[----:B------:R-:W-:Y:S02]  /*a190*/  VIADD R9, R0, UR4 ;  /* 0x0000000400097c36 */ /* 0x000fe40008000000 */
[----:B------:R-:W-:-:S03]  /*a1a0*/  IMAD.MOV.U32 R6, RZ, RZ, RZ ;  /* 0x000000ffff067224 */ /* 0x000fc600078e00ff */
[----:B------:R-:W-:-:S13]  /*a1b0*/  ISETP.GE.OR P6, PT, R9, R2, !P0 ;  /* 0x000000020900720c */ /* 0x000fda00047c6670 */
[----:B------:R-:W0:Y:S08]  /*a1c0*/  @!P6 LDC.64 R2, c[0x0][0xc80] ;  /* 0x00032000ff02eb82 */ /* 0x000e300000000a00 */
[----:B------:R-:W1:Y:S01]  /*a1d0*/  @!P6 LDC.64 R4, c[0x0][0xc78] ;  /* 0x00031e00ff04eb82 */ /* 0x000e620000000a00 */
[----:B0-----:R-:W-:-:S05]  /*a1e0*/  @!P6 IMAD.WIDE R2, R9, 0x4, R2 ;  /* 0x000000040902e825 */ /* 0x001fca00078e0202 */
[----:B------:R1:W2:Y:S02]  /*a1f0*/  @!P6 LDG.E R6, desc[UR40][R2.64] ;  /* 0x000000280206e981 */ /* 0x0002a4000c1e1900 */
[----:B-1----:R-:W-:-:S04]  /*a200*/  @!P6 IMAD.WIDE R2, R9, 0x4, R4 ;  /* 0x000000040902e825 */ /* 0x002fc800078e0204 */
[----:B------:R-:W-:-:S06]  /*a210*/  IMAD.MOV.U32 R9, RZ, RZ, RZ ;  /* 0x000000ffff097224 */ /* 0x000fcc00078e00ff */
[----:B------:R-:W2:Y:S02]  /*a220*/  @!P6 LDG.E R9, desc[UR40][R2.64] ;  /* 0x000000280209e981 */ /* 0x000ea4000c1e1900 */
[----:B--2---:R-:W-:-:S05]  /*a230*/  IMAD R11, R6, R9, RZ ;  /* 0x00000009060b7224 */ /* 0x004fca00078e02ff */
        /* <DEDUP_REMOVED lines=17> */
[----:B------:R-:W-:-:S05]  /*a350*/  IMAD.IADD R7, R4, 0x1, R7 ;  /* 0x0000000104077824 */ /* 0x000fca00078e0207 */
[----:B------:R-:W-:-:S13]  /*a360*/  ISETP.GT.AND P6, PT, R7, UR6, PT ;  /* 0x0000000607007c0c */ /* 0x000fda000bfc4270 */
[----:B------:R-:W-:Y:S05]  /*a370*/  @!P6 BRA `(.L_x_224) ;  /* 0xfffffffc0068e947 */ /* 0x000fea000383ffff */
.L_x_222:
[----:B------:R-:W-:Y:S02]  /*a380*/  IMAD.IADD R11, R7, 0x1, -R4 ;  /* 0x00000001070b7824 */ /* 0x000fe400078e0a04 */
[----:B------:R-:W-:Y:S02]  /*a390*/  IMAD.MOV.U32 R12, RZ, RZ, RZ ;  /* 0x000000ffff0c7224 */ /* 0x000fe400078e00ff */
[----:B------:R-:W-:-:S05]  /*a3a0*/  IMAD R3, R2, UR5, R11 ;  /* 0x0000000502037c24 */ /* 0x000fca000f8e020b */
[----:B------:R-:W-:-:S13]  /*a3b0*/  ISETP.GT.AND P0, PT, R3, UR6, PT ;  /* 0x0000000603007c0c */ /* 0x000fda000bf04270 */
[----:B------:R-:W-:-:S04]  /*a3c0*/  VOTE.ANY R10, PT, !P0 ;  /* 0x00000000000a7806 */ /* 0x000fc800040e0100 */
[----:B------:R-:W0:Y:S01]  /*a3d0*/  POPC R5, R10 ;  /* 0x0000000a00057309 */ /* 0x000e220000000000 */
[----:B------:R-:W-:Y:S01]  /*a3e0*/  ISETP.NE.AND P0, PT, R10, RZ, PT ;  /* 0x000000ff0a00720c */ /* 0x000fe20003f05270 */
[----:B0-----:R-:W0:Y:S04]  /*a3f0*/  SHFL.IDX PT, R6, R6, R5, 0x1f ;  /* 0x00001f0506067589 */ /* 0x001e2800000e0000 */
[----:B------:R-:W1:Y:S01]  /*a400*/  SHFL.IDX PT, R8, R9, R5, 0x1f ;  /* 0x00001f0509087589 */ /* 0x000e6200000e0000 */
[----:B0-----:R-:W-:-:S04]  /*a410*/  IABS R4, R6 ;  /* 0x0000000600047213 */ /* 0x001fc80000000000 */
[----:B------:R-:W0:Y:S01]  /*a420*/  I2F.RP R13, R4 ;  /* 0x00000004000d7306 */ /* 0x000e220000209400 */
[----:B-1----:R-:W-:-:S07]  /*a430*/  IABS R7, R8 ;  /* 0x0000000800077213 */ /* 0x002fce0000000000 */
[----:B------:R-:W-:Y:S08]  /*a440*/  I2F.RP R10, R7 ;  /* 0x00000007000a7306 */ /* 0x000ff00000209400 */
[----:B0-----:R-:W0:Y:S02]  /*a450*/  MUFU.RCP R13, R13 ;  /* 0x0000000d000d7308 */ /* 0x001e240000001000 */
[----:B0-----:R-:W-:-:S06]  /*a460*/  VIADD R3, R13, 0xffffffe ;  /* 0x0ffffffe0d037836 */ /* 0x001fcc0000000000 */
[----:B------:R-:W0:Y:S02]  /*a470*/  F2I.FTZ.U32.TRUNC.NTZ R3, R3 ;  /* 0x0000000300037305 */ /* 0x000e24000021f000 */
[----:B0-----:R-:W-:Y:S01]  /*a480*/  IMAD.MOV R15, RZ, RZ, -R3 ;  /* 0x000000ffff0f7224 */ /* 0x001fe200078e0a03 */
[----:B------:R-:W-:Y:S06]  /*a490*/  @!P0 BRA `(.L_x_225) ;  /* 0x0000000000088947 */ /* 0x000fec0003800000 */
[----:B------:R-:W-:-:S05]  /*a4a0*/  VIADD R9, R5, 0xffffffff ;  /* 0xffffffff05097836 */ /* 0x000fca0000000000 */
[----:B------:R0:W1:Y:S02]  /*a4b0*/  SHFL.IDX PT, R12, R2, R9, 0x1f ;  /* 0x00001f09020c7589 */ /* 0x00006400000e0000 */
.L_x_225:
[----:B-1----:R-:W-:Y:S01]  /*a4c0*/  IMAD R11, R12, UR5, R11 ;  /* 0x000000050c0b7c24 */ /* 0x002fe2000f8e020b */
[----:B------:R-:W1:Y:S01]  /*a4d0*/  MUFU.RCP R10, R10 ;  /* 0x0000000a000a7308 */ /* 0x000e620000001000 */
[----:B0-----:R-:W-:Y:S02]  /*a4e0*/  IMAD R9, R15, R4, RZ ;  /* 0x000000040f097224 */ /* 0x001fe400078e02ff */
[----:B------:R-:W-:Y:S01]  /*a4f0*/  IMAD.MOV.U32 R2, RZ, RZ, RZ ;  /* 0x000000ffff027224 */ /* 0x000fe200078e00ff */
[----:B------:R0:W-:Y:S03]  /*a500*/  STL [R1], R11 ;  /* 0x0000000b01007387 */ /* 0x0001e60000100800 */
[----:B------:R-:W-:Y:S01]  /*a510*/  IMAD.HI.U32 R2, R3, R9, R2 ;  /* 0x0000000903027227 */ /* 0x000fe200078e0002 */
[----:B------:R-:W-:Y:S02]  /*a520*/  IADD3 R9, -R11, UR6, RZ ;  /* 0x000000060b097c10 */ /* 0x000fe4000fffe1ff */
[----:B------:R-:W-:-:S02]  /*a530*/  IABS R3, R6 ;  /* 0x0000000600037213 */ /* 0x000fc40000000000 */
[----:B------:R-:W-:-:S03]  /*a540*/  IABS R13, R9 ;  /* 0x00000009000d7213 */ /* 0x000fc60000000000 */
[----:B------:R-:W-:Y:S02]  /*a550*/  IMAD.MOV R12, RZ, RZ, -R3 ;  /* 0x000000ffff0c7224 */ /* 0x000fe400078e0a03 */
[----:B0-----:R-:W-:-:S04]  /*a560*/  IMAD.HI.U32 R11, R2, R13, RZ ;  /* 0x0000000d020b7227 */ /* 0x001fc800078e00ff */
[----:B-1----:R-:W-:Y:S02]  /*a570*/  VIADD R3, R10, 0xffffffe ;  /* 0x0ffffffe0a037836 */ /* 0x002fe40000000000 */
[----:B------:R-:W-:-:S04]  /*a580*/  IMAD R13, R11, R12, R13 ;  /* 0x0000000c0b0d7224 */ /* 0x000fc800078e020d */
[----:B------:R-:W0:Y:S01]  /*a590*/  F2I.FTZ.U32.TRUNC.NTZ R3, R3 ;  /* 0x0000000300037305 */ /* 0x000e22000021f000 */
[----:B------:R-:W-:-:S13]  /*a5a0*/  ISETP.GT.U32.AND P1, PT, R4, R13, PT ;  /* 0x0000000d0400720c */ /* 0x000fda0003f24070 */
[----:B------:R-:W-:Y:S02]  /*a5b0*/  @!P1 IMAD.IADD R13, R13, 0x1, -R4 ;  /* 0x000000010d0d9824 */ /* 0x000fe400078e0a04 */
[----:B0-----:R-:W-:Y:S02]  /*a5c0*/  IMAD.MOV R2, RZ, RZ, -R3 ;  /* 0x000000ffff027224 */ /* 0x001fe400078e0a03 */
[----:B------:R-:W-:Y:S01]  /*a5d0*/  @!P1 VIADD R11, R11, 0x1 ;  /* 0x000000010b0b9836 */ /* 0x000fe20000000000 */
[----:B------:R-:W-:Y:S01]  /*a5e0*/  ISETP.GE.U32.AND P0, PT, R13, R4, PT ;  /* 0x000000040d00720c */ /* 0x000fe20003f06070 */
[----:B------:R-:W-:Y:S01]  /*a5f0*/  IMAD R13, R2, R7, RZ ;  /* 0x00000007020d7224 */ /* 0x000fe200078e02ff */
[----:B------:R-:W-:Y:S01]  /*a600*/  ISETP.NE.AND P1, PT, R6, RZ, PT ;  /* 0x000000ff0600720c */ /* 0x000fe20003f25270 */
[----:B------:R-:W-:-:S04]  /*a610*/  IMAD.MOV.U32 R2, RZ, RZ, RZ ;  /* 0x000000ffff027224 */ /* 0x000fc800078e00ff */
[----:B------:R-:W-:Y:S01]  /*a620*/  IMAD.HI.U32 R4, R3, R13, R2 ;  /* 0x0000000d03047227 */ /* 0x000fe200078e0002 */
[----:B------:R-:W-:-:S04]  /*a630*/  LOP3.LUT R2, R9, R6, RZ, 0x3c, !PT ;  /* 0x0000000609027212 */ /* 0x000fc800078e3cff */
[----:B------:R-:W-:Y:S01]  /*a640*/  ISETP.GE.AND P2, PT, R2, RZ, PT ;  /* 0x000000ff0200720c */ /* 0x000fe20003f46270 */
[----:B------:R-:W-:Y:S01]  /*a650*/  @P0 VIADD R11, R11, 0x1 ;  /* 0x000000010b0b0836 */ /* 0x000fe20000000000 */
[----:B------:R-:W-:-:S05]  /*a660*/  IABS R2, R8 ;  /* 0x0000000800027213 */ /* 0x000fca0000000000 */
[----:B------:R-:W-:-:S06]  /*a670*/  IMAD.MOV R2, RZ, RZ, -R2 ;  /* 0x000000ffff027224 */ /* 0x000fcc00078e0a02 */
[----:B------:R-:W-:Y:S01]  /*a680*/  @!P2 IMAD.MOV R11, RZ, RZ, -R11 ;  /* 0x000000ffff0ba224 */ /* 0x000fe200078e0a0b */
[----:B------:R-:W-:-:S04]  /*a690*/  @!P1 LOP3.LUT R11, RZ, R6, RZ, 0x33, !PT ;  /* 0x00000006ff0b9212 */ /* 0x000fc800078e33ff */
[-C--:B------:R-:W-:Y:S01]  /*a6a0*/  IABS R3, R11.reuse ;  /* 0x0000000b00037213 */ /* 0x080fe20000000000 */
[----:B------:R-:W-:-:S04]  /*a6b0*/  IMAD R6, R6, R11, RZ ;  /* 0x0000000b06067224 */ /* 0x000fc800078e02ff */
[----:B------:R-:W-:-:S04]  /*a6c0*/  IMAD.HI.U32 R4, R4, R3, RZ ;  /* 0x0000000304047227 */ /* 0x000fc800078e00ff */
[----:B------:R-:W-:Y:S02]  /*a6d0*/  IMAD R2, R4, R2, R3 ;  /* 0x0000000204027224 */ /* 0x000fe400078e0203 */
[----:B------:R-:W-:-:S03]  /*a6e0*/  IMAD.IADD R6, R9, 0x1, -R6 ;  /* 0x0000000109067824 */ /* 0x000fc600078e0a06 */
[----:B------:R-:W-:Y:S02]  /*a6f0*/  ISETP.GT.U32.AND P1, PT, R7, R2, PT ;  /* 0x000000020700720c */ /* 0x000fe40003f24070 */
[----:B------:R1:W-:Y:S11]  /*a700*/  STL [R1+0x4], R6 ;  /* 0x0000040601007387 */ /* 0x0003f60000100800 */
[----:B------:R-:W-:-:S02]  /*a710*/  @!P1 IMAD.IADD R2, R2, 0x1, -R7 ;  /* 0x0000000102029824 */ /* 0x000fc400078e0a07 */
[----:B------:R-:W-:Y:S01]  /*a720*/  @!P1 VIADD R4, R4, 0x1 ;  /* 0x0000000104049836 */ /* 0x000fe20000000000 */
[----:B------:R-:W-:Y:S02]  /*a730*/  ISETP.NE.AND P1, PT, R8, RZ, PT ;  /* 0x000000ff0800720c */ /* 0x000fe40003f25270 */
[----:B------:R-:W-:Y:S02]  /*a740*/  ISETP.GE.U32.AND P0, PT, R2, R7, PT ;  /* 0x000000070200720c */ /* 0x000fe40003f06070 */
[----:B------:R-:W-:-:S04]  /*a750*/  LOP3.LUT R2, R11, R8, RZ, 0x3c, !PT ;  /* 0x000000080b027212 */ /* 0x000fc800078e3cff */
[----:B------:R-:W-:-:S07]  /*a760*/  ISETP.GE.AND P2, PT, R2, RZ, PT ;  /* 0x000000ff0200720c */ /* 0x000fce0003f46270 */
[----:B------:R-:W-:-:S06]  /*a770*/  @P0 VIADD R4, R4, 0x1 ;  /* 0x0000000104040836 */ /* 0x000fcc0000000000 */
[----:B------:R-:W-:Y:S01]  /*a780*/  @!P2 IMAD.MOV R4, RZ, RZ, -R4 ;  /* 0x000000ffff04a224 */ /* 0x000fe200078e0a04 */
[----:B------:R-:W-:-:S05]  /*a790*/  @!P1 LOP3.LUT R4, RZ, R8, RZ, 0x33, !PT ;  /* 0x00000008ff049212 */ /* 0x000fca00078e33ff */
[--C-:B------:R-:W-:Y:S02]  /*a7a0*/  IMAD.MOV R2, RZ, RZ, -R4.reuse ;  /* 0x000000ffff027224 */ /* 0x100fe400078e0a04 */
[C---:B------:R-:W-:Y:S02]  /*a7b0*/  IMAD R4, R8.reuse, 0x1000000, R4 ;  /* 0x0100000008047824 */ /* 0x040fe400078e0204 */
[----:B------:R-:W-:Y:S02]  /*a7c0*/  IMAD R11, R8, R2, R11 ;  /* 0x00000002080b7224 */ /* 0x000fe400078e020b */
[----:B------:R-:W-:Y:S02]  /*a7d0*/  VIADD R2, R5, UR4 ;  /* 0x0000000405027c36 */ /* 0x000fe40008000000 */
[----:B------:R-:W-:-:S03]  /*a7e0*/  IMAD R3, R11, 0x10000, R4 ;  /* 0x000100000b037824 */ /* 0x000fc600078e0204 */
[----:B------:R1:W-:Y:S04]  /*a7f0*/  STL [R1+0xc], R2 ;  /* 0x00000c0201007387 */ /* 0x0003e80000100800 */
[----:B------:R1:W-:Y:S01]  /*a800*/  STL [R1+0x8], R3 ;  /* 0x0000080301007387 */ /* 0x0003e20000100800 */
[----:B------:R-:W-:Y:S05]  /*a810*/  BRA `(.L_x_226) ;  /* 0x0000000000107947 */ /* 0x000fea0003800000 */
.L_x_223:
[----:B------:R-:W-:Y:S01]  /*a820*/  IMAD.U32 R2, RZ, RZ, UR6 ;  /* 0x00000006ff027e24 */ /* 0x000fe2000f8e00ff */
[----:B------:R0:W-:Y:S04]  /*a830*/  STL [R1+0x4], RZ ;  /* 0x000004ff01007387 */ /* 0x0001e80000100800 */
[----:B------:R0:W-:Y:S04]  /*a840*/  STL [R1+0x8], RZ ;  /* 0x000008ff01007387 */ /* 0x0001e80000100800 */
[----:B------:R0:W-:Y:S02]  /*a850*/  STL [R1], R2 ;  /* 0x0000000201007387 */ /* 0x0001e40000100800 */
.L_x_226:
[----:B------:R-:W2:Y:S04]  /*a860*/  LDL R4, [R1] ;  /* 0x0000000001047983 */ /* 0x000ea80000100800 */
[----:B------:R-:W2:Y:S04]  /*a870*/  LDL R5, [R1+0x4] ;  /* 0x0000040001057983 */ /* 0x000ea80000100800 */
[----:B-1----:R-:W2:Y:S04]  /*a880*/  LDL R6, [R1+0x8] ;  /* 0x0000080001067983 */ /* 0x002ea80000100800 */
[----:B------:R-:W2:Y:S01]  /*a890*/  LDL R7, [R1+0xc] ;  /* 0x00000c0001077983 */ /* 0x000ea20000100800 */
[----:B------:R-:W-:-:S13]  /*a8a0*/  ISETP.NE.AND P0, PT, R0, RZ, PT ;  /* 0x000000ff0000720c */ /* 0x000fda0003f05270 */
[----:B------:R-:W1:Y:S01]  /*a8b0*/  @!P0 S2R R3, SR_CgaCtaId ;  /* 0x0000000000038919 */ /* 0x000e620000008800 */
[----:B------:R-:W-:-:S04]  /*a8c0*/  @!P0 MOV R0, 0x400 ;  /* 0x0000040000008802 */ /* 0x000fc80000000f00 */
[----:B-1----:R-:W-:-:S05]  /*a8d0*/  @!P0 LEA R0, R3, R0, 0x18 ;  /* 0x0000000003008211 */ /* 0x002fca00078ec0ff */
[----:B--2---:R1:W-:Y:S01]  /*a8e0*/  @!P0 STS.128 [R0+0x348d0], R4 ;  /* 0x0348d00400008388 */ /* 0x0043e20000000c00 */
[----:B------:R-:W-:Y:S06]  /*a8f0*/  BAR.ARV 0x5, 0x180 ;  /* 0x0146000000007b1d */ /* 0x000fec0000002000 */
.L_x_221:
[----:B-1----:R-:W3:Y:S01]  /*a900*/  LDL R0, [R1+0xc] ;  /* 0x00000c0001007983 */ /* 0x002ee20000100800 */
[----:B------:R-:W-:Y:S01]  /*a910*/  ULDC UR4, c[0x0][0xc3c] ;  /* 0x00030f0000047ab9 */ /* 0x000fe20000000800 */
[----:B------:R-:W-:Y:S02]  /*a920*/  IMAD.MOV.U32 R19, RZ, RZ, RZ ;  /* 0x000000ffff137224 */ /* 0x000fe400078e00ff */
[----:B------:R1:W-:Y:S01]  /*a930*/  STL [R1+0x48], RZ ;  /* 0x000048ff01007387 */ /* 0x0003e20000100800 */
[----:B---3--:R-:W-:Y:S01]  /*a940*/  ISETP.GE.AND P0, PT, R0, UR4, PT ;  /* 0x0000000400007c0c */ /* 0x008fe2000bf06270 */
[----:B------:R-:W-:-:S05]  /*a950*/  IMAD.MOV.U32 R0, RZ, RZ, 0x1 ;  /* 0x00000001ff007424 */ /* 0x000fca00078e00ff */
[----:B------:R1:W-:Y:S07]  /*a960*/  STL [R1+0x14], R0 ;  /* 0x0000140001007387 */ /* 0x0003ee0000100800 */
[----:B------:R-:W-:Y:S05]  /*a970*/  @P0 BRA `(.L_x_227) ;  /* 0x0000005400fc0947 */ /* 0x000fea0003800000 */
[----:B--2---:R-:W2:Y:S01]  /*a980*/  S2R R5, SR_TID.X ;  /* 0x0000000000057919 */ /* 0x004ea20000002100 */
[----:B------:R-:W3:Y:S01]  /*a990*/  S2UR UR5, SR_CgaCtaId ;  /* 0x00000000000579c3 */ /* 0x000ee20000008800 */
[----:B------:R-:W-:Y:S01]  /*a9a0*/  UMOV UR4, 0x400 ;  /* 0x0000040000047882 */ /* 0x000fe20000000000 */
[----:B------:R-:W-:Y:S01]  /*a9b0*/  BSSY B8, `(.L_x_227) ;  /* 0x000057b000087945 */ /* 0x000fe20003800000 */
[----:B------:R-:W-:Y:S01]  /*a9c0*/  IMAD.MOV.U32 R19, RZ, RZ, RZ ;  /* 0x000000ffff137224 */ /* 0x000fe200078e00ff */
[----:B------:R-:W-:Y:S01]  /*a9d0*/  ULDC UR36, c[0x0][0xc] ;  /* 0x0000030000247ab9 */ /* 0x000fe20000000800 */
[----:B------:R-:W-:Y:S01]  /*a9e0*/  ULDC.64 UR38, c[0x0][0x198] ;  /* 0x0000660000267ab9 */ /* 0x000fe20000000a00 */
[----:B---3--:R-:W-:-:S06]  /*a9f0*/  ULEA UR4, UR5, UR4, 0x18 ;  /* 0x0000000405047291 */ /* 0x008fcc000f8ec03f */
[----:B------:R-:W-:Y:S01]  /*aa00*/  IMAD.U32 R18, RZ, RZ, UR4 ;  /* 0x00000004ff127e24 */ /* 0x000fe2000f8e00ff */
[C---:B--2---:R-:W-:Y:S01]  /*aa10*/  LOP3.LUT R4, R5.reuse, 0x7f, RZ, 0xc0, !PT ;  /* 0x0000007f05047812 */ /* 0x044fe200078ec0ff */
[----:B-1----:R-:W-:-:S05]  /*aa20*/  IMAD.SHL.U32 R0, R5, 0x8, RZ ;  /* 0x0000000805007824 */ /* 0x002fca00078e00ff */
[C---:B0-----:R-:W-:Y:S02]  /*aa30*/  LOP3.LUT R2, R0.reuse, 0x1f8, RZ, 0xc0, !PT ;  /* 0x000001f800027812 */ /* 0x041fe400078ec0ff */
[----:B------:R-:W-:Y:S02]  /*aa40*/  LOP3.LUT R0, R0, 0x38, RZ, 0xc0, !PT ;  /* 0x0000003800007812 */ /* 0x000fe400078ec0ff */
[----:B------:R-:W-:Y:S01]  /*aa50*/  LOP3.LUT R3, R2, 0x38, R5, 0x78, !PT ;  /* 0x0000003802037812 */ /* 0x000fe200078e7805 */
[----:B------:R-:W-:Y:S01]  /*aa60*/  IMAD.SHL.U32 R2, R4, 0x8, RZ ;  /* 0x0000000804027824 */ /* 0x000fe200078e00ff */
[----:B------:R-:W-:-:S04]  /*aa70*/  SHF.R.U32.HI R4, RZ, 0x3, R4 ;  /* 0x00000003ff047819 */ /* 0x000fc80000011604 */
[----:B------:R-:W-:Y:S01]  /*aa80*/  LOP3.LUT R3, R3, 0x200, R2, 0xf8, !PT ;  /* 0x0000020003037812 */ /* 0x000fe200078ef802 */
[----:B------:R-:W-:-:S04]  /*aa90*/  IMAD.SHL.U32 R2, R5, 0x10, RZ ;  /* 0x0000001005027824 */ /* 0x000fc800078e00ff */
[----:B------:R-:W-:Y:S01]  /*aaa0*/  IMAD R3, R3, 0x2, R18 ;  /* 0x0000000203037824 */ /* 0x000fe200078e0212 */
[----:B------:R-:W-:Y:S01]  /*aab0*/  LOP3.LUT R4, R4, 0x70, R2, 0xf8, !PT ;  /* 0x0000007004047812 */ /* 0x000fe200078ef802 */
[----:B------:R-:W-:-:S03]  /*aac0*/  IMAD.MOV.U32 R2, RZ, RZ, 0x1 ;  /* 0x00000001ff027424 */ /* 0x000fc600078e00ff */
[----:B------:R-:W-:Y:S04]  /*aad0*/  STL [R1+0x24], R3 ;  /* 0x0000240301007387 */ /* 0x000fe80000100800 */
[----:B------:R0:W-:Y:S04]  /*aae0*/  STL [R1+0x14], R2 ;  /* 0x0000140201007387 */ /* 0x0001e80000100800 */
[----:B------:R1:W-:Y:S01]  /*aaf0*/  STL [R1+0x48], RZ ;  /* 0x000048ff01007387 */ /* 0x0003e20000100800 */
[C---:B0-----:R-:W-:Y:S02]  /*ab00*/  LOP3.LUT R2, R0.reuse, 0x40, RZ, 0xfc, !PT ;  /* 0x0000004000027812 */ /* 0x041fe400078efcff */
[----:B-1----:R-:W-:-:S07]  /*ab10*/  LOP3.LUT R0, R0, 0x80, RZ, 0xfc, !PT ;  /* 0x0000008000007812 */ /* 0x002fce00078efcff */
.L_x_329:
[----:B--2---:R-:W2:Y:S01]  /*ab20*/  LDL R0, [R1+0xc] ;  /* 0x00000c0001007983 */ /* 0x004ea20000100800 */
[----:B------:R-:W2:Y:S01]  /*ab30*/  LDC.64 R2, c[0x0][0xc88] ;  /* 0x00032200ff027b82 */ /* 0x000ea20000000a00 */
[----:B------:R-:W-:Y:S05]  /*ab40*/  YIELD ;  /* 0x0000000000007946 */ /* 0x000fea0003800000 */
[----:B------:R-:W-:Y:S01]  /*ab50*/  ULDC.64 UR4, c[0x0][0xa28] ;  /* 0x00028a0000047ab9 */ /* 0x000fe20000000a00 */
[----:B-1----:R-:W-:Y:S01]  /*ab60*/  IMAD.MOV.U32 R6, RZ, RZ, RZ ;  /* 0x000000ffff067224 */ /* 0x002fe200078e00ff */
[----:B------:R-:W-:Y:S01]  /*ab70*/  ISETP.NE.U32.AND P0, PT, RZ, UR4, PT ;  /* 0x00000004ff007c0c */ /* 0x000fe2000bf05070 */
[----:B------:R-:W-:Y:S01]  /*ab80*/  ULDC.64 UR6, c[0x0][0xa18] ;  /* 0x0002860000067ab9 */ /* 0x000fe20000000a00 */
[----:B------:R-:W-:Y:S01]  /*ab90*/  ULDC.64 UR8, c[0x0][0xa08] ;  /* 0x0002820000087ab9 */ /* 0x000fe20000000a00 */
[----:B--2---:R-:W-:-:S05]  /*aba0*/  IMAD.WIDE R2, R0, 0x4, R2 ;  /* 0x0000000400027825 */ /* 0x004fca00078e0202 */
[----:B------:R-:W2:Y:S01]  /*abb0*/  LDG.E R10, desc[UR40][R2.64] ;  /* 0x00000028020a7981 */ /* 0x000ea2000c1e1900 */
[----:B------:R-:W-:Y:S01]  /*abc0*/  ISETP.NE.AND.EX P0, PT, RZ, UR5, PT, P0 ;  /* 0x00000005ff007c0c */ /* 0x000fe2000bf05300 */
[----:B------:R-:W-:Y:S01]  /*abd0*/  IMAD.MOV.U32 R0, RZ, RZ, RZ ;  /* 0x000000ffff007224 */ /* 0x000fe200078e00ff */
[----:B--2---:R-:W-:Y:S01]  /*abe0*/  SHF.R.S32.HI R4, RZ, 0x1f, R10 ;  /* 0x0000001fff047819 */ /* 0x004fe2000001140a */
[----:B------:R-:W-:-:S10]  /*abf0*/  IMAD.SHL.U32 R17, R10, 0x4, RZ ;  /* 0x000000040a117824 */ /* 0x000fd400078e00ff */
[C---:B------:R-:W-:Y:S01]  /*ac00*/  @P0 LEA R2, P1, R10.reuse, UR4, 0x2 ;  /* 0x000000040a020c11 */ /* 0x040fe2000f8210ff */
[----:B------:R-:W-:Y:S03]  /*ac10*/  STL [R1+0x2c], R10 ;  /* 0x00002c0a01007387 */ /* 0x000fe60000100800 */
[C-C-:B------:R-:W-:Y:S01]  /*ac20*/  @P0 LEA.HI.X R3, R10.reuse, UR5, R4.reuse, 0x2, P1 ;  /* 0x000000050a030c11 */ /* 0x140fe200088f1404 */
[----:B------:R-:W-:Y:S01]  /*ac30*/  ULDC.64 UR4, c[0x0][0xa00] ;  /* 0x0002800000047ab9 */ /* 0x000fe20000000a00 */
[----:B------:R-:W-:Y:S01]  /*ac40*/  SHF.L.U64.HI R9, R10, 0x2, R4 ;  /* 0x000000020a097819 */ /* 0x000fe20000010204 */
[----:B0-----:R0:W-:Y:S01]  /*ac50*/  STL [R1+0x3c], R4 ;  /* 0x00003c0401007387 */ /* 0x0011e20000100800 */
[----:B------:R-:W-:-:S03]  /*ac60*/  ISETP.NE.U32.AND P1, PT, RZ, UR4, PT ;  /* 0x00000004ff007c0c */ /* 0x000fc6000bf25070 */
[----:B------:R1:W5:Y:S01]  /*ac70*/  @P0 LDG.E R0, desc[UR40][R2.64] ;  /* 0x0000002802000981 */ /* 0x000362000c1e1900 */
[----:B------:R-:W-:Y:S01]  /*ac80*/  ISETP.NE.AND.EX P1, PT, RZ, UR5, PT, P1 ;  /* 0x00000005ff007c0c */ /* 0x000fe2000bf25310 */
[----:B------:R-:W-:Y:S01]  /*ac90*/  IMAD.MOV.U32 R8, RZ, RZ, RZ ;  /* 0x000000ffff087224 */ /* 0x000fe200078e00ff */
[----:B------:R-:W-:Y:S01]  /*aca0*/  ISETP.NE.U32.AND P2, PT, RZ, UR6, PT ;  /* 0x00000006ff007c0c */ /* 0x000fe2000bf45070 */
[----:B------:R-:W-:Y:S01]  /*acb0*/  STL [R1+0x20], R9 ;  /* 0x0000200901007387 */ /* 0x000fe20000100800 */
[----:B------:R-:W-:Y:S02]  /*acc0*/  ISETP.NE.U32.AND P0, PT, RZ, UR8, PT ;  /* 0x00000008ff007c0c */ /* 0x000fe4000bf05070 */
[C---:B0-----:R-:W-:Y:S02]  /*acd0*/  IADD3 R4, P4, R17.reuse, UR8, RZ ;  /* 0x0000000811047c10 */ /* 0x041fe4000ff9e0ff */
[----:B-1----:R-:W-:Y:S02]  /*ace0*/  IADD3 R2, P3, R17, UR4, RZ ;  /* 0x0000000411027c10 */ /* 0x002fe4000ff7e0ff */
[----:B------:R-:W-:-:S02]  /*acf0*/  ISETP.NE.AND.EX P2, PT, RZ, UR7, PT, P2 ;  /* 0x00000007ff007c0c */ /* 0x000fc4000bf45320 */
[C---:B------:R-:W-:Y:S02]  /*ad00*/  IADD3.X R3, R9.reuse, UR5, RZ, P3, !PT ;  /* 0x0000000509037c10 */ /* 0x040fe40009ffe4ff */
[----:B------:R-:W-:Y:S02]  /*ad10*/  ISETP.NE.AND.EX P0, PT, RZ, UR9, PT, P0 ;  /* 0x00000009ff007c0c */ /* 0x000fe4000bf05300 */
[----:B------:R-:W-:Y:S01]  /*ad20*/  IADD3.X R5, R9, UR9, RZ, P4, !PT ;  /* 0x0000000909057c10 */ /* 0x000fe2000a7fe4ff */
[----:B------:R-:W2:Y:S01]  /*ad30*/  @P1 LDG.E R6, desc[UR40][R2.64] ;  /* 0x0000002802061981 */ /* 0x000ea2000c1e1900 */
[----:B------:R-:W-:Y:S02]  /*ad40*/  ULDC UR4, c[0x0][0x288] ;  /* 0x0000a20000047ab9 */ /* 0x000fe40000000800 */
[----:B------:R-:W-:Y:S01]  /*ad50*/  IMAD.U32 R11, RZ, RZ, UR4 ;  /* 0x00000004ff0b7e24 */ /* 0x000fe2000f8e00ff */
[----:B------:R-:W-:-:S06]  /*ad60*/  ULDC.64 UR4, c[0x0][0x418] ;  /* 0x0001060000047ab9 */ /* 0x000fcc0000000a00 */
[----:B------:R-:W5:Y:S04]  /*ad70*/  @P0 LDG.E R8, desc[UR40][R4.64] ;  /* 0x0000002804080981 */ /* 0x000f68000c1e1900 */
[----:B--2---:R0:W-:Y:S02]  /*ad80*/  STL [R1+0x30], R6 ;  /* 0x0000300601007387 */ /* 0x0041e40000100800 */
[----:B0-----:R-:W-:-:S04]  /*ad90*/  @P2 IADD3 R6, P3, R17, UR6, RZ ;  /* 0x0000000611062c10 */ /* 0x001fc8000ff7e0ff */
[----:B------:R-:W-:-:S05]  /*ada0*/  @P2 IADD3.X R7, R9, UR7, RZ, P3, !PT ;  /* 0x0000000709072c10 */ /* 0x000fca0009ffe4ff */
[----:B------:R0:W2:Y:S01]  /*adb0*/  @P2 LDG.E R11, desc[UR40][R6.64] ;  /* 0x00000028060b2981 */ /* 0x0000a2000c1e1900 */
[----:B------:R-:W-:-:S03]  /*adc0*/  UISETP.NE.U32.AND UP0, UPT, UR4, URZ, UPT ;  /* 0x0000003f0400728c */ /* 0x000fc6000bf05070 */
[----:B------:R-:W-:Y:S01]  /*add0*/  ULDC UR4, c[0x0][0x424] ;  /* 0x0001090000047ab9 */ /* 0x000fe20000000800 */
[----:B------:R-:W-:-:S03]  /*ade0*/  UISETP.NE.AND.EX UP0, UPT, UR5, URZ, UPT, UP0 ;  /* 0x0000003f0500728c */ /* 0x000fc6000bf05300 */
[----:B------:R-:W-:Y:S01]  /*adf0*/  ULDC UR5, c[0x0][0x2f0] ;  /* 0x0000bc0000057ab9 */ /* 0x000fe20000000800 */
[----:B------:R-:W-:-:S04]  /*ae00*/  USEL UR4, UR4, 0x1, UP0 ;  /* 0x0000000104047887 */ /* 0x000fc80008000000 */
[----:B------:R-:W-:-:S06]  /*ae10*/  UIMAD UR4, UR4, UR5, URZ ;  /* 0x00000005040472a4 */ /* 0x000fcc000f8e023f */
[----:B0-----:R-:W-:Y:S01]  /*ae20*/  IMAD.U32 R6, RZ, RZ, UR4 ;  /* 0x00000004ff067e24 */ /* 0x001fe2000f8e00ff */
[----:B--2---:R0:W-:Y:S01]  /*ae30*/  STL [R1+0x40], R11 ;  /* 0x0000400b01007387 */ /* 0x0041e20000100800 */
[----:B------:R-:W-:Y:S05]  /*ae40*/  @P2 BRA `(.L_x_228) ;  /* 0x0000000000142947 */ /* 0x000fea0003800000 */
[----:B------:R-:W-:Y:S05]  /*ae50*/  @!P1 BRA `(.L_x_228) ;  /* 0x0000000000109947 */ /* 0x000fea0003800000 */
[----:B------:R-:W2:Y:S04]  /*ae60*/  LDG.E R7, desc[UR40][R2.64] ;  /* 0x0000002802077981 */ /* 0x000ea8000c1e1900 */
[----:B------:R-:W2:Y:S02]  /*ae70*/  LDG.E R2, desc[UR40][R2.64+0x4] ;  /* 0x0000042802027981 */ /* 0x000ea4000c1e1900 */
[----:B--2---:R-:W-:-:S05]  /*ae80*/  IMAD.IADD R2, R2, 0x1, -R7 ;  /* 0x0000000102027824 */ /* 0x004fca00078e0a07 */
[----:B------:R1:W-:Y:S02]  /*ae90*/  STL [R1+0x40], R2 ;  /* 0x0000400201007387 */ /* 0x0003e40000100800 */
.L_x_228:
[----:B------:R-:W1:Y:S01]  /*aea0*/  LDL.LU R7, [R1+0x8] ;  /* 0x0000080001077983 */ /* 0x000e620000300800 */
[----:B------:R-:W-:Y:S02]  /*aeb0*/  ULDC.64 UR4, c[0x0][0xa20] ;  /* 0x0002880000047ab9 */ /* 0x000fe40000000a00 */
[----:B------:R-:W-:-:S04]  /*aec0*/  ISETP.NE.U32.AND P1, PT, RZ, UR4, PT ;  /* 0x00000004ff007c0c */ /* 0x000fc8000bf25070 */
[----:B------:R-:W-:Y:S02]  /*aed0*/  ISETP.NE.AND.EX P1, PT, RZ, UR5, PT, P1 ;  /* 0x00000005ff007c0c */ /* 0x000fe4000bf25310 */
[C---:B-1----:R-:W-:Y:S02]  /*aee0*/  LOP3.LUT R2, R7.reuse, 0xff000000, RZ, 0xc0, !PT ;  /* 0xff00000007027812 */ /* 0x042fe400078ec0ff */
[C---:B------:R-:W-:Y:S02]  /*aef0*/  LOP3.LUT R3, R7.reuse, 0xff0000, RZ, 0xc0, !PT ;  /* 0x00ff000007037812 */ /* 0x040fe400078ec0ff */
[----:B------:R-:W-:Y:S02]  /*af00*/  SHF.R.U32.HI R2, RZ, 0x8, R2 ;  /* 0x00000008ff027819 */ /* 0x000fe40000011602 */
[----:B------:R-:W-:Y:S01]  /*af10*/  LOP3.LUT R16, R7, 0xffff, RZ, 0xc0, !PT ;  /* 0x0000ffff07107812 */ /* 0x000fe200078ec0ff */
[----:B-----5:R-:W-:Y:S01]  /*af20*/  IMAD.IADD R7, R8, 0x1, R0 ;  /* 0x0000000108077824 */ /* 0x020fe200078e0200 */
[----:B------:R-:W-:Y:S01]  /*af30*/  LEA.HI R2, R3, R2, RZ, 0x10 ;  /* 0x0000000203027211 */ /* 0x000fe200078f80ff */
[----:B------:R-:W-:-:S05]  /*af40*/  IMAD.MOV.U32 R3, RZ, RZ, R10 ;  /* 0x000000ffff037224 */ /* 0x000fca00078e000a */
[----:B------:R1:W-:Y:S04]  /*af50*/  STL [R1+0x10], R3 ;  /* 0x0000100301007387 */ /* 0x0003e80000100800 */
[----:B------:R1:W-:Y:S01]  /*af60*/  STL [R1+0x18], R7 ;  /* 0x0000180701007387 */ /* 0x0003e20000100800 */
[----:B------:R-:W-:Y:S05]  /*af70*/  @!P1 BRA `(.L_x_229) ;  /* 0x0000000000109947 */ /* 0x000fea0003800000 */
[----:B------:R-:W-:-:S04]  /*af80*/  IADD3 R6, P0, R17, UR4, RZ ;  /* 0x0000000411067c10 */ /* 0x000fc8000ff1e0ff */
[----:B-1----:R-:W-:-:S05]  /*af90*/  IADD3.X R7, R9, UR5, RZ, P0, !PT ;  /* 0x0000000509077c10 */ /* 0x002fca00087fe4ff */
[----:B------:R2:W5:Y:S01]  /*afa0*/  LDG.E R6, desc[UR40][R6.64] ;  /* 0x0000002806067981 */ /* 0x000562000c1e1900 */
[----:B------:R-:W-:Y:S05]  /*afb0*/  BRA `(.L_x_230) ;  /* 0x0000000000107947 */ /* 0x000fea0003800000 */
.L_x_229:
[----:B------:R-:W-:Y:S05]  /*afc0*/  @!P0 BRA `(.L_x_230) ;  /* 0x00000000000c8947 */ /* 0x000fea0003800000 */
[----:B------:R-:W2:Y:S04]  /*afd0*/  LDG.E R6, desc[UR40][R4.64] ;  /* 0x0000002804067981 */ /* 0x000ea8000c1e1900 */
[----:B------:R-:W2:Y:S02]  /*afe0*/  LDG.E R4, desc[UR40][R4.64+0x4] ;  /* 0x0000042804047981 */ /* 0x000ea4000c1e1900 */
[----:B--2---:R-:W-:-:S07]  /*aff0*/  IMAD.IADD R6, R4, 0x1, -R6 ;  /* 0x0000000104067824 */ /* 0x004fce00078e0a06 */
.L_x_230:
[----:B-----5:R-:W-:Y:S01]  /*b000*/  IMAD.IADD R6, R6, 0x1, -R0 ;  /* 0x0000000106067824 */ /* 0x020fe200078e0a00 */
[----:B------:R-:W-:Y:S01]  /*b010*/  LOP3.LUT R9, R2, 0xff, RZ, 0xc0, !PT ;  /* 0x000000ff02097812 */ /* 0x000fe200078ec0ff */
[----:B------:R-:W-:Y:S01]  /*b020*/  IMAD.MOV.U32 R4, RZ, RZ, RZ ;  /* 0x000000ffff047224 */ /* 0x000fe200078e00ff */
[----:B------:R-:W-:Y:S01]  /*b030*/  BSSY B0, `(.L_x_231) ;  /* 0x000002a000007945 */ /* 0x000fe20003800000 */
[C---:B------:R-:W-:Y:S01]  /*b040*/  VIADD R0, R6.reuse, 0x7f ;  /* 0x0000007f06007836 */ /* 0x040fe20000000000 */
[----:B------:R-:W-:Y:S01]  /*b050*/  ISETP.GE.AND P0, PT, R6, 0x1, PT ;  /* 0x000000010600780c */ /* 0x000fe20003f06270 */
[----:B------:R-:W-:Y:S01]  /*b060*/  IMAD.MOV.U32 R10, RZ, RZ, R4 ;  /* 0x000000ffff0a7224 */ /* 0x000fe200078e0004 */
[----:B------:R3:W-:Y:S02]  /*b070*/  STL [R1+0x34], R4 ;  /* 0x0000340401007387 */ /* 0x0007e40000100800 */
[----:B-1----:R-:W-:-:S04]  /*b080*/  SHF.R.S32.HI R3, RZ, 0x1f, R0 ;  /* 0x0000001fff037819 */ /* 0x002fc80000011400 */
[----:B------:R-:W-:-:S04]  /*b090*/  LEA.HI R3, R3, R0, RZ, 0x7 ;  /* 0x0000000003037211 */ /* 0x000fc800078f38ff */
[----:B------:R-:W-:-:S05]  /*b0a0*/  SHF.R.S32.HI R8, RZ, 0x7, R3 ;  /* 0x00000007ff087819 */ /* 0x000fca0000011403 */
[----:B------:R3:W-:Y:S04]  /*b0b0*/  STL [R1+0x44], R8 ;  /* 0x0000440801007387 */ /* 0x0007e80000100800 */
[----:B------:R3:W-:Y:S01]  /*b0c0*/  STL [R1+0x58], R9 ;  /* 0x0000580901007387 */ /* 0x0007e20000100800 */
[----:B------:R-:W-:Y:S05]  /*b0d0*/  @!P0 BRA `(.L_x_232) ;  /* 0x00000000007c8947 */ /* 0x000fea0003800000 */
[----:B------:R-:W-:-:S04]  /*b0e0*/  SHF.R.U32.HI R0, RZ, 0x10, R2 ;  /* 0x00000010ff007819 */ /* 0x000fc80000011602 */
[----:B------:R-:W-:-:S13]  /*b0f0*/  ISETP.NE.AND P0, PT, R0, RZ, PT ;  /* 0x000000ff0000720c */ /* 0x000fda0003f05270 */
[----:B------:R-:W3:Y:S02]  /*b100*/  @!P0 LDC R0, c[0x0][0x9f0] ;  /* 0x00027c00ff008b82 */ /* 0x000ee40000000800 */
[----:B---3--:R-:W-:-:S04]  /*b110*/  IABS R4, R0 ;  /* 0x0000000000047213 */ /* 0x008fc80000000000 */
[----:B------:R-:W1:Y:S08]  /*b120*/  I2F.RP R2, R4 ;  /* 0x0000000400027306 */ /* 0x000e700000209400 */
[----:B-1----:R-:W1:Y:S02]  /*b130*/  MUFU.RCP R2, R2 ;  /* 0x0000000200027308 */ /* 0x002e640000001000 */
[----:B-1----:R-:W-:-:S06]  /*b140*/  VIADD R2, R2, 0xffffffe ;  /* 0x0ffffffe02027836 */ /* 0x002fcc0000000000 */
[----:B------:R-:W1:Y:S02]  /*b150*/  F2I.FTZ.U32.TRUNC.NTZ R3, R2 ;  /* 0x0000000200037305 */ /* 0x000e64000021f000 */
[----:B-1----:R-:W-:-:S04]  /*b160*/  IMAD.MOV R2, RZ, RZ, -R3 ;  /* 0x000000ffff027224 */ /* 0x002fc800078e0a03 */
[----:B------:R-:W-:Y:S02]  /*b170*/  IMAD R5, R2, R4, RZ ;  /* 0x0000000402057224 */ /* 0x000fe400078e02ff */
[----:B------:R-:W-:-:S04]  /*b180*/  IMAD.MOV.U32 R2, RZ, RZ, RZ ;  /* 0x000000ffff027224 */ /* 0x000fc800078e00ff */
[----:B--2---:R-:W-:Y:S01]  /*b190*/  IMAD.HI.U32 R7, R3, R5, R2 ;  /* 0x0000000503077227 */ /* 0x004fe200078e0002 */
[----:B------:R-:W-:Y:S02]  /*b1a0*/  IABS R2, R0 ;  /* 0x0000000000027213 */ /* 0x000fe40000000000 */
[----:B------:R-:W-:-:S03]  /*b1b0*/  IADD3 R5, R0, -0x1, R8 ;  /* 0xffffffff00057810 */ /* 0x000fc60007ffe008 */
[----:B------:R-:W-:Y:S01]  /*b1c0*/  IMAD.MOV R2, RZ, RZ, -R2 ;  /* 0x000000ffff027224 */ /* 0x000fe200078e0a02 */
[----:B------:R-:W-:Y:S02]  /*b1d0*/  IABS R3, R5 ;  /* 0x0000000500037213 */ /* 0x000fe40000000000 */
[----:B------:R-:W-:Y:S01]  /*b1e0*/  LOP3.LUT R5, R5, R0, RZ, 0x3c, !PT ;  /* 0x0000000005057212 */ /* 0x000fe200078e3cff */
[----:B------:R-:W-:Y:S02]  /*b1f0*/  IMAD.MOV.U32 R6, RZ, RZ, R2 ;  /* 0x000000ffff067224 */ /* 0x000fe400078e0002 */
[----:B------:R-:W-:Y:S01]  /*b200*/  IMAD.HI.U32 R2, R7, R3, RZ ;  /* 0x0000000307027227 */ /* 0x000fe200078e00ff */
[----:B------:R-:W-:-:S03]  /*b210*/  ISETP.GE.AND P2, PT, R5, RZ, PT ;  /* 0x000000ff0500720c */ /* 0x000fc60003f46270 */
        /* <DEDUP_REMOVED lines=9> */
[----:B------:R-:W-:-:S05]  /*b2b0*/  IMAD.MOV.U32 R10, RZ, RZ, R2 ;  /* 0x000000ffff0a7224 */ /* 0x000fca00078e0002 */
[----:B------:R1:W-:Y:S02]  /*b2c0*/  STL [R1+0x34], R10 ;  /* 0x0000340a01007387 */ /* 0x0003e40000100800 */
.L_x_232:
[----:B------:R-:W-:Y:S05]  /*b2d0*/  BSYNC B0 ;  /* 0x0000000000007941 */ /* 0x000fea0003800000 */
.L_x_231:
[----:B------:R-:W-:Y:S01]  /*b2e0*/  IMAD.MOV.U32 R0, RZ, RZ, R10 ;  /* 0x000000ffff007224 */ /* 0x000fe200078e000a */
[----:B------:R-:W-:Y:S03]  /*b2f0*/  BSSY B7, `(.L_x_233) ;  /* 0x000040d000077945 */ /* 0x000fe60003800000 */
[----:B------:R-:W-:-:S05]  /*b300*/  IMAD R2, R9, R0, RZ ;  /* 0x0000000009027224 */ /* 0x000fca00078e02ff */
[----:B------:R-:W-:Y:S01]  /*b310*/  VIADDMNMX R0, R2, R0, R8, PT ;  /* 0x0000000002007246 */ /* 0x000fe20003800108 */
[----:B------:R4:W-:Y:S03]  /*b320*/  STL [R1+0x28], R2 ;  /* 0x0000280201007387 */ /* 0x0009e60000100800 */
[----:B------:R-:W-:Y:S01]  /*b330*/  ISETP.GT.AND P0, PT, R0, R2, PT ;  /* 0x000000020000720c */ /* 0x000fe20003f04270 */
[----:B------:R4:W-:-:S12]  /*b340*/  STL [R1+0x38], R0 ;  /* 0x0000380001007387 */ /* 0x0009d80000100800 */
[----:B----4-:R-:W-:Y:S05]  /*b350*/  @P0 BRA `(.L_x_234) ;  /* 0x0000000000480947 */ /* 0x010fea0003800000 */
[----:B------:R-:W4:Y:S02]  /*b360*/  S2R R0, SR_TID.X ;  /* 0x0000000000007919 */ /* 0x000f240000002100 */
[----:B----4-:R-:W-:-:S04]  /*b370*/  LOP3.LUT R0, R0, 0x7f, RZ, 0xc0, !PT ;  /* 0x0000007f00007812 */ /* 0x010fc800078ec0ff */
[----:B------:R-:W-:-:S13]  /*b380*/  ISETP.NE.AND P0, PT, R0, RZ, PT ;  /* 0x000000ff0000720c */ /* 0x000fda0003f05270 */
[----:B------:R-:W-:Y:S05]  /*b390*/  @P0 BRA `(.L_x_235) ;  /* 0x0000004000080947 */ /* 0x000fea0003800000 */
[----:B------:R-:W4:Y:S01]  /*b3a0*/  S2R R3, SR_LANEID ;  /* 0x0000000000037919 */ /* 0x000f220000000000 */
[----:B------:R-:W-:Y:S02]  /*b3b0*/  VOTEU.ANY UR4, UPT, PT ;  /* 0x0000000000047886 */ /* 0x000fe400038e0100 */
[----:B------:R-:W4:Y:S08]  /*b3c0*/  FLO.U32 R0, UR4 ;  /* 0x0000000400007d00 */ /* 0x000f3000080e0000 */
[----:B------:R-:W5:Y:S01]  /*b3d0*/  POPC R5, UR4 ;  /* 0x0000000400057d09 */ /* 0x000f620008000000 */
[----:B----4-:R-:W-:-:S02]  /*b3e0*/  ISETP.EQ.U32.AND P0, PT, R0, R3, PT ;  /* 0x000000030000720c */ /* 0x010fc40003f02070 */
[----:B------:R-:W5:Y:S11]  /*b3f0*/  LDC.64 R2, c[0x0][0xc60] ;  /* 0x00031800ff027b82 */ /* 0x000f760000000a00 */
[----:B-----5:R-:W4:Y:S01]  /*b400*/  @P0 ATOMG.E.ADD.STRONG.GPU PT, R3, desc[UR40][R2.64], R5 ;  /* 0x00000005020309a8 */ /* 0x020f2200081ee1e8 */
[----:B---3--:R-:W3:Y:S02]  /*b410*/  S2R R4, SR_LTMASK ;  /* 0x0000000000047919 */ /* 0x008ee40000003900 */
[----:B---3--:R-:W-:-:S04]  /*b420*/  LOP3.LUT R4, R4, UR4, RZ, 0xc0, !PT ;  /* 0x0000000404047c12 */ /* 0x008fc8000f8ec0ff */
[----:B--2---:R-:W2:Y:S01]  /*b430*/  POPC R7, R4 ;  /* 0x0000000400077309 */ /* 0x004ea20000000000 */
[----:B----4-:R-:W2:Y:S02]  /*b440*/  SHFL.IDX PT, R0, R3, R0, 0x1f ;  /* 0x00001f0003007589 */ /* 0x010ea400000e0000 */
[----:B--2---:R-:W-:-:S05]  /*b450*/  IADD3 R0, R0, UR36, R7 ;  /* 0x0000002400007c10 */ /* 0x004fca000fffe007 */
[----:B------:R4:W-:Y:S01]  /*b460*/  STL [R1], R0 ;  /* 0x0000000001007387 */ /* 0x0009e20000100800 */
[----:B------:R-:W-:Y:S05]  /*b470*/  BRA `(.L_x_235) ;  /* 0x0000003c00d07947 */ /* 0x000fea0003800000 */
.L_x_234:
[----:B------:R-:W-:Y:S01]  /*b480*/  VIADD R0, R18, 0x1c400 ;  /* 0x0001c40012007836 */ /* 0x000fe20000000000 */
[----:B------:R-:W-:Y:S04]  /*b490*/  BSSY B6, `(.L_x_236) ;  /* 0x0000013000067945 */ /* 0x000fe80003800000 */
[----:B------:R-:W-:-:S13]  /*b4a0*/  LOP3.LUT P0, RZ, R0, 0x3ff, RZ, 0xc0, !PT ;  /* 0x000003ff00ff7812 */ /* 0x000fda000780c0ff */
[----:B------:R-:W-:Y:S05]  /*b4b0*/  @!P0 BRA `(.L_x_237) ;  /* 0x0000000000408947 */ /* 0x000fea0003800000 */
[----:B------:R-:W-:Y:S01]  /*b4c0*/  MOV R2, 0x0 ;  /* 0x0000000000027802 */ /* 0x000fe20000000f00 */
[----:B------:R-:W-:Y:S01]  /*b4d0*/  ULDC.64 UR6, c[0x4][0xb8] ;  /* 0x01002e0000067ab9 */ /* 0x000fe20000000a00 */
[----:B------:R-:W-:Y:S01]  /*b4e0*/  ULDC.64 UR8, c[0x4][0xc0] ;  /* 0x0100300000087ab9 */ /* 0x000fe20000000a00 */
[----:B------:R-:W-:Y:S01]  /*b4f0*/  ULDC.64 UR4, c[0x4][0x8] ;  /* 0x0100020000047ab9 */ /* 0x000fe20000000a00 */
[----:B---3--:R-:W-:Y:S02]  /*b500*/  IMAD.U32 R4, RZ, RZ, UR6 ;  /* 0x00000006ff047e24 */ /* 0x008fe4000f8e00ff */
[----:B------:R-:W3:Y:S01]  /*b510*/  LDC.64 R2, c[0x4][R2] ;  /* 0x0100000002027b82 */ /* 0x000ee20000000a00 */
[----:B------:R-:W-:Y:S02]  /*b520*/  IMAD.U32 R5, RZ, RZ, UR7 ;  /* 0x00000007ff057e24 */ /* 0x000fe4000f8e00ff */
[----:B------:R-:W-:Y:S02]  /*b530*/  IMAD.U32 R6, RZ, RZ, UR8 ;  /* 0x00000008ff067e24 */ /* 0x000fe4000f8e00ff */
[----:B--2---:R-:W-:-:S02]  /*b540*/  IMAD.U32 R7, RZ, RZ, UR9 ;  /* 0x00000009ff077e24 */ /* 0x004fc4000f8e00ff */
[----:B-1----:R-:W-:Y:S02]  /*b550*/  IMAD.U32 R10, RZ, RZ, UR4 ;  /* 0x00000004ff0a7e24 */ /* 0x002fe4000f8e00ff */
[----:B0-----:R-:W-:Y:S02]  /*b560*/  IMAD.U32 R11, RZ, RZ, UR5 ;  /* 0x00000005ff0b7e24 */ /* 0x001fe4000f8e00ff */
[----:B------:R-:W-:Y:S02]  /*b570*/  IMAD.MOV.U32 R8, RZ, RZ, 0x70 ;  /* 0x00000070ff087424 */ /* 0x000fe400078e00ff */
[----:B------:R-:W-:Y:S02]  /*b580*/  IMAD.MOV.U32 R12, RZ, RZ, 0x1 ;  /* 0x00000001ff0c7424 */ /* 0x000fe400078e00ff */
[----:B------:R-:W-:-:S07]  /*b590*/  IMAD.MOV.U32 R13, RZ, RZ, RZ ;  /* 0x000000ffff0d7224 */ /* 0x000fce00078e00ff */
[----:B------:R-:W-:-:S07]  /*b5a0*/  LEPC R20, `(.L_x_237) ;  /* 0x000000001014794e */ /* 0x000fce0000000000 */
[----:B---3--:R-:W-:Y:S05]  /*b5b0*/  CALL.ABS.NOINC R2 ;  /* 0x0000000002007343 */ /* 0x008fea0003c00000 */
.L_x_237:
[----:B------:R-:W-:Y:S05]  /*b5c0*/  BSYNC B6 ;  /* 0x0000000000067941 */ /* 0x000fea0003800000 */
.L_x_236:
        /* <DEDUP_REMOVED lines=8> */
[----:B------:R4:W4:Y:S01]  /*b650*/  LDC.64 R2, c[0x4][R0] ;  /* 0x0100000000027b82 */ /* 0x0009220000000a00 */
[----:B---3--:R-:W-:Y:S02]  /*b660*/  IMAD.U32 R4, RZ, RZ, UR6 ;  /* 0x00000006ff047e24 */ /* 0x008fe4000f8e00ff */
        /* <DEDUP_REMOVED lines=9> */
[----:B----4-:R-:W-:Y:S05]  /*b700*/  CALL.ABS.NOINC R2 ;  /* 0x0000000002007343 */ /* 0x010fea0003c00000 */
.L_x_240:
[----:B------:R-:W-:Y:S01]  /*b710*/  MOV R2, 0x0 ;  /* 0x0000000000027802 */ /* 0x000fe20000000f00 */
[----:B------:R-:W-:Y:S01]  /*b720*/  ULDC.64 UR6, c[0x4][0xb8] ;  /* 0x01002e0000067ab9 */ /* 0x000fe20000000a00 */
[----:B------:R-:W-:Y:S01]  /*b730*/  ULDC.64 UR8, c[0x4][0xc0] ;  /* 0x0100300000087ab9 */ /* 0x000fe20000000a00 */
[----:B------:R-:W-:Y:S01]  /*b740*/  ULDC.64 UR4, c[0x4][0x18] ;  /* 0x0100060000047ab9 */ /* 0x000fe20000000a00 */
[----:B------:R-:W-:Y:S02]  /*b750*/  IMAD.U32 R4, RZ, RZ, UR6 ;  /* 0x00000006ff047e24 */ /* 0x000fe4000f8e00ff */
[----:B------:R-:W0:Y:S01]  /*b760*/  LDC.64 R2, c[0x4][R2] ;  /* 0x0100000002027b82 */ /* 0x000e220000000a00 */
[----:B------:R-:W-:Y:S02]  /*b770*/  IMAD.U32 R5, RZ, RZ, UR7 ;  /* 0x00000007ff057e24 */ /* 0x000fe4000f8e00ff */
[----:B------:R-:W-:Y:S02]  /*b780*/  IMAD.U32 R6, RZ, RZ, UR8 ;  /* 0x00000008ff067e24 */ /* 0x000fe4000f8e00ff */
[----:B------:R-:W-:-:S02]  /*b790*/  IMAD.U32 R7, RZ, RZ, UR9 ;  /* 0x00000009ff077e24 */ /* 0x000fc4000f8e00ff */
[----:B------:R-:W-:Y:S02]  /*b7a0*/  IMAD.U32 R10, RZ, RZ, UR4 ;  /* 0x00000004ff0a7e24 */ /* 0x000fe4000f8e00ff */
[----:B------:R-:W-:Y:S02]  /*b7b0*/  IMAD.U32 R11, RZ, RZ, UR5 ;  /* 0x00000005ff0b7e24 */ /* 0x000fe4000f8e00ff */
[----:B------:R-:W-:Y:S02]  /*b7c0*/  IMAD.MOV.U32 R8, RZ, RZ, 0x70 ;  /* 0x00000070ff087424 */ /* 0x000fe400078e00ff */
[----:B------:R-:W-:Y:S02]  /*b7d0*/  IMAD.MOV.U32 R12, RZ, RZ, 0x1 ;  /* 0x00000001ff0c7424 */ /* 0x000fe400078e00ff */
[----:B------:R-:W-:-:S07]  /*b7e0*/  IMAD.MOV.U32 R13, RZ, RZ, RZ ;  /* 0x000000ffff0d7224 */ /* 0x000fce00078e00ff */
[----:B------:R-:W-:-:S07]  /*b7f0*/  LEPC R20, `(.L_x_239) ;  /* 0x000000001014794e */ /* 0x000fce0000000000 */
[----:B0-----:R-:W-:Y:S05]  /*b800*/  CALL.ABS.NOINC R2 ;  /* 0x0000000002007343 */ /* 0x001fea0003c00000 */
.L_x_239:
[----:B------:R-:W-:Y:S05]  /*b810*/  BSYNC B6 ;  /* 0x0000000000067941 */ /* 0x000fea0003800000 */
.L_x_238:
[----:B---3--:R-:W3:Y:S01]  /*b820*/  LDL.LU R4, [R1+0x20] ;  /* 0x0000200001047983 */ /* 0x008ee20000300800 */
[----:B------:R-:W-:-:S03]  /*b830*/  ULDC.64 UR4, c[0x0][0x9f8] ;  /* 0x00027e0000047ab9 */ /* 0x000fc60000000a00 */
[----:B--2---:R-:W2:Y:S01]  /*b840*/  LDL R7, [R1+0x10] ;  /* 0x0000100001077983 */ /* 0x004ea20000100800 */
[----:B------:R-:W-:-:S03]  /*b850*/  ISETP.NE.U32.AND P0, PT, RZ, UR4, PT ;  /* 0x00000004ff007c0c */ /* 0x000fc6000bf05070 */
[----:B------:R-:W4:Y:S01]  /*b860*/  LDL R0, [R1+0x38] ;  /* 0x0000380001007983 */ /* 0x000f220000100800 */
[----:B------:R-:W-:-:S13]  /*b870*/  ISETP.NE.AND.EX P0, PT, RZ, UR5, PT, P0 ;  /* 0x00000005ff007c0c */ /* 0x000fda000bf05300 */
[----:B------:R-:W-:-:S04]  /*b880*/  @P0 IADD3 R2, P1, R17, UR4, RZ ;  /* 0x0000000411020c10 */ /* 0x000fc8000ff3e0ff */
[----:B---3--:R-:W-:Y:S01]  /*b890*/  @P0 IADD3.X R3, R4, UR5, RZ, P1, !PT ;  /* 0x0000000504030c10 */ /* 0x008fe20008ffe4ff */
[----:B------:R-:W-:-:S04]  /*b8a0*/  ULDC.64 UR4, c[0x0][0xa08] ;  /* 0x0002820000047ab9 */ /* 0x000fc80000000a00 */
[----:B--2---:R2:W3:Y:S02]  /*b8b0*/  @P0 LDG.E R7, desc[UR40][R2.64] ;  /* 0x0000002802070981 */ /* 0x0044e4000c1e1900 */
[----:B--2---:R-:W2:Y:S01]  /*b8c0*/  LDC.64 R2, c[0x0][0x418] ;  /* 0x00010600ff027b82 */ /* 0x004ea20000000a00 */
[----:B----4-:R-:W-:Y:S01]  /*b8d0*/  VIADD R0, R0, 0xffffffff ;  /* 0xffffffff00007836 */ /* 0x010fe20000000000 */
[----:B---3--:R-:W-:Y:S01]  /*b8e0*/  SHF.R.S32.HI R8, RZ, 0x1f, R7 ;  /* 0x0000001fff087819 */ /* 0x008fe20000011407 */
[----:B------:R3:W-:Y:S04]  /*b8f0*/  @P0 STL [R1+0x10], R7 ;  /* 0x0000100701000387 */ /* 0x0007e80000100800 */
[----:B------:R3:W-:Y:S01]  /*b900*/  STL [R1+0x20], R8 ;  /* 0x0000200801007387 */ /* 0x0007e20000100800 */
[----:B--2---:R-:W-:Y:S01]  /*b910*/  LOP3.LUT P0, RZ, R2, UR4, RZ, 0xfc, !PT ;  /* 0x0000000402ff7c12 */ /* 0x004fe2000f80fcff */
[----:B------:R-:W-:-:S03]  /*b920*/  UMOV UR4, 0xffffffff ;  /* 0xffffffff00047882 */ /* 0x000fc60000000000 */
[----:B------:R-:W-:-:S04]  /*b930*/  LOP3.LUT P0, RZ, R3, UR5, RZ, 0xfc, P0 ;  /* 0x0000000503ff7c12 */ /* 0x000fc8000800fcff */
[----:B------:R-:W-:Y:S01]  /*b940*/  SEL R17, R7, RZ, !P0 ;  /* 0x000000ff07117207 */ /* 0x000fe20004000000 */
[----:B---3--:R-:W-:Y:S08]  /*b950*/  BRA.DIV UR4, `(.L_x_241) ;  /* 0x0000004e04547947 */ /* 0x008ff0000b800000 */
[----:B------:R-:W2:Y:S02]  /*b960*/  S2R R4, SR_TID.X ;  /* 0x0000000000047919 */ /* 0x000ea40000002100 */
[----:B--2---:R-:W-:-:S04]  /*b970*/  SHF.R.U32.HI R4, RZ, 0x5, R4 ;  /* 0x00000005ff047819 */ /* 0x004fc80000011604 */
[----:B------:R-:W-:-:S05]  /*b980*/  LOP3.LUT R4, R4, 0x3, RZ, 0xc0, !PT ;  /* 0x0000000304047812 */ /* 0x000fca00078ec0ff */
[----:B------:R2:W3:Y:S02]  /*b990*/  SHFL.IDX PT, R14, R4, RZ, 0x1f ;  /* 0x00001fff040e7589 */ /* 0x0004e400000e0000 */
.L_x_345:
[----:B--2---:R-:W2:Y:S01]  /*b9a0*/  LDL.LU R4, [R1+0x1c] ;  /* 0x00001c0001047983 */ /* 0x004ea20000300800 */
[----:B------:R-:W-:Y:S02]  /*b9b0*/  PLOP3.LUT P1, PT, PT, PT, PT, 0x8, 0x0 ;  /* 0x000000000000781c */ /* 0x000fe40003f2e170 */
[----:B---3--:R-:W-:Y:S01]  /*b9c0*/  ISETP.NE.AND P0, PT, R14, RZ, PT ;  /* 0x000000ff0e00720c */ /* 0x008fe20003f05270 */
[----:B------:R3:W-:Y:S01]  /*b9d0*/  STL [R1+0x8], R0 ;  /* 0x0000080001007387 */ /* 0x0007e20000100800 */
[----:B--2---:R-:W-:-:S09]  /*b9e0*/  LOP3.LUT R4, R4, 0xfffffffe, RZ, 0xc0, !PT ;  /* 0xfffffffe04047812 */ /* 0x004fd200078ec0ff */
[----:B------:R-:W-:-:S05]  /*b9f0*/  @P1 LOP3.LUT R4, R4, 0x1, RZ, 0xfc, !PT ;  /* 0x0000000104041812 */ /* 0x000fca00078efcff */
[----:B------:R3:W-:Y:S01]  /*ba00*/  STL [R1+0x1c], R4 ;  /* 0x00001c0401007387 */ /* 0x0007e20000100800 */
[----:B------:R-:W-:Y:S05]  /*ba10*/  @P0 BRA `(.L_x_242) ;  /* 0x0000000400380947 */ /* 0x000fea0003800000 */
[----:B------:R-:W-:-:S03]  /*ba20*/  UMOV UR4, 0xffffffff ;  /* 0xffffffff00047882 */ /* 0x000fc60000000000 */
[----:B------:R-:W-:Y:S05]  /*ba30*/  BRA.DIV UR4, `(.L_x_243) ;  /* 0x0000004e04507947 */ /* 0x000fea000b800000 */
[----:B------:R-:W-:-:S13]  /*ba40*/  ELECT P6, URZ, PT ;  /* 0x00000000003f782f */ /* 0x000fda00038c0000 */
.L_x_348:
[----:B------:R-:W-:Y:S05]  /*ba50*/  @!P6 BRA `(.L_x_242) ;  /* 0x000000040028e947 */ /* 0x000fea0003800000 */
[----:B------:R-:W-:-:S04]  /*ba60*/  ISETP.NE.U32.AND P0, PT, R2, RZ, PT ;  /* 0x000000ff0200720c */ /* 0x000fc80003f05070 */
[----:B------:R-:W-:-:S13]  /*ba70*/  ISETP.NE.AND.EX P0, PT, R3, RZ, PT, P0 ;  /* 0x000000ff0300720c */ /* 0x000fda0003f05300 */
[----:B------:R-:W-:Y:S05]  /*ba80*/  @!P0 BRA `(.L_x_244) ;  /* 0x0000000000508947 */ /* 0x000fea0003800000 */
[----:B------:R-:W2:Y:S01]  /*ba90*/  LDC R6, c[0x0][0x43c] ;  /* 0x00010f00ff067b82 */ /* 0x000ea20000000800 */
[----:B------:R-:W-:Y:S01]  /*baa0*/  IMAD.MOV.U32 R9, RZ, RZ, R0 ;  /* 0x000000ffff097224 */ /* 0x000fe200078e0000 */
[----:B------:R-:W-:-:S03]  /*bab0*/  ULDC.64 UR4, c[0x0][0x428] ;  /* 0x00010a0000047ab9 */ /* 0x000fc60000000a00 */
[----:B---3--:R-:W-:Y:S01]  /*bac0*/  IMAD.MOV.U32 R0, RZ, RZ, R9 ;  /* 0x000000ffff007224 */ /* 0x008fe200078e0009 */
[----:B--2---:R-:W-:-:S13]  /*bad0*/  ISETP.NE.AND P0, PT, R6, 0x1, PT ;  /* 0x000000010600780c */ /* 0x004fda0003f05270 */
[----:B------:R-:W2:Y:S02]  /*bae0*/  @P0 LDC.64 R4, c[0x0][0x440] ;  /* 0x00011000ff040b82 */ /* 0x000ea40000000a00 */
[----:B--2---:R-:W-:-:S05]  /*baf0*/  @P0 IMAD.HI.U32 R4, R9, R4, RZ ;  /* 0x0000000409040227 */ /* 0x004fca00078e00ff */
[----:B------:R-:W-:-:S04]  /*bb00*/  @P0 SHF.R.U32.HI R0, RZ, R5, R4 ;  /* 0x00000005ff000219 */ /* 0x000fc80000011604 */
[--C-:B------:R-:W-:Y:S01]  /*bb10*/  SHF.R.S32.HI R5, RZ, 0x1f, R0.reuse ;  /* 0x0000001fff057819 */ /* 0x100fe20000011400 */
[----:B------:R-:W-:-:S04]  /*bb20*/  IMAD.MOV R4, RZ, RZ, -R0 ;  /* 0x000000ffff047224 */ /* 0x000fc800078e0a00 */
[----:B------:R-:W-:Y:S02]  /*bb30*/  IMAD R9, R6, R4, R9 ;  /* 0x0000000406097224 */ /* 0x000fe400078e0209 */
[----:B------:R-:W-:Y:S02]  /*bb40*/  IMAD R6, R8, UR4, RZ ;  /* 0x0000000408067c24 */ /* 0x000fe4000f8e02ff */
[----:B------:R-:W-:Y:S01]  /*bb50*/  IMAD.MOV.U32 R4, RZ, RZ, R0 ;  /* 0x000000ffff047224 */ /* 0x000fe200078e0000 */
[----:B------:R2:W-:Y:S01]  /*bb60*/  STL [R1+0x8], R9 ;  /* 0x0000080901007387 */ /* 0x0005e20000100800 */
[C---:B------:R-:W-:Y:S02]  /*bb70*/  IMAD R0, R7.reuse, UR5, R6 ;  /* 0x0000000507007c24 */ /* 0x040fe4000f8e0206 */
[----:B------:R-:W-:-:S04]  /*bb80*/  IMAD.WIDE.U32 R4, R7, UR4, R4 ;  /* 0x0000000407047c25 */ /* 0x000fc8000f8e0004 */
[----:B------:R-:W-:Y:S01]  /*bb90*/  IMAD.IADD R0, R5, 0x1, R0 ;  /* 0x0000000105007824 */ /* 0x000fe200078e0200 */
[----:B------:R-:W-:-:S04]  /*bba0*/  LEA R2, P0, R4, R2, 0x2 ;  /* 0x0000000204027211 */ /* 0x000fc800078010ff */
[----:B------:R-:W-:-:S05]  /*bbb0*/  LEA.HI.X R3, R4, R3, R0, 0x2, P0 ;  /* 0x0000000304037211 */ /* 0x000fca00000f1400 */
[----:B------:R2:W5:Y:S04]  /*bbc0*/  LDG.E R17, desc[UR40][R2.64] ;  /* 0x0000002802117981 */ /* 0x000568000c1e1900 */
.L_x_244:
[----:B--2---:R-:W2:Y:S01]  /*bbd0*/  LDL R2, [R1+0x14] ;  /* 0x0000140001027983 */ /* 0x004ea20000100800 */
[----:B---3--:R-:W-:Y:S01]  /*bbe0*/  IMAD R0, R19, 0x8, R18 ;  /* 0x0000000813007824 */ /* 0x008fe200078e0212 */
[----:B--2---:R-:W-:-:S04]  /*bbf0*/  SHF.L.U32 R2, R2, 0x1f, RZ ;  /* 0x0000001f02027819 */ /* 0x004fc800000006ff */
[----:B------:R-:W2:Y:S02]  /*bc00*/  SYNCS.PHASECHK.TRANS64.TRYWAIT P0, [R0+URZ+0x34840], R2 ;  /* 0x03484002000075a7 */ /* 0x000ea4000800017f */
[----:B--2---:R-:W-:Y:S05]  /*bc10*/  @!P0 BRA `(.L_x_245) ;  /* 0x0000004800f88947 */ /* 0x004fea0003800000 */
.L_x_349:
[----:B------:R-:W3:Y:S02]  /*bc20*/  S2R R3, SR_TID.X ;  /* 0x0000000000037919 */ /* 0x000ee40000002100 */
[----:B---3--:R-:W-:-:S04]  /*bc30*/  LOP3.LUT R3, R3, 0x7f, RZ, 0xc0, !PT ;  /* 0x0000007f03037812 */ /* 0x008fc800078ec0ff */
[----:B------:R-:W-:-:S13]  /*bc40*/  ISETP.NE.AND P0, PT, R3, RZ, PT ;  /* 0x000000ff0300720c */ /* 0x000fda0003f05270 */
[----:B------:R-:W-:Y:S05]  /*bc50*/  @P0 BRA `(.L_x_246) ;  /* 0x00000000001c0947 */ /* 0x000fea0003800000 */
[----:B------:R-:W3:Y:S01]  /*bc60*/  S2R R3, SR_TID.X ;  /* 0x0000000000037919 */ /* 0x000ee20000002100 */
[----:B--2---:R-:W-:-:S04]  /*bc70*/  IMAD.MOV.U32 R2, RZ, RZ, 0xc000 ;  /* 0x0000c000ff027424 */ /* 0x004fc800078e00ff */
[----:B------:R4:W-:Y:S01]  /*bc80*/  SYNCS.ARRIVE.TRANS64 RZ, [R0+URZ+0x34830], R2 ;  /* 0x0348300200ff79a7 */ /* 0x0009e2000800003f */
[----:B---3--:R-:W-:-:S04]  /*bc90*/  LOP3.LUT R3, R3, 0x1f, RZ, 0xc0, !PT ;  /* 0x0000001f03037812 */ /* 0x008fc800078ec0ff */
[----:B------:R-:W-:-:S13]  /*bca0*/  ISETP.NE.AND P0, PT, R3, RZ, PT ;  /* 0x000000ff0300720c */ /* 0x000fda0003f05270 */
[----:B----4-:R-:W-:Y:S05]  /*bcb0*/  @!P0 BRA `(.L_x_246) ;  /* 0x0000000000048947 */ /* 0x010fea0003800000 */
[----:B------:R-:W-:Y:S01]  /*bcc0*/  BPT.TRAP 0x1 ;  /* 0x000000040000795c */ /* 0x000fe20000300000 */
.L_x_246:
[----:B------:R-:W3:Y:S04]  /*bcd0*/  LDL R4, [R1+0x8] ;  /* 0x0000080001047983 */ /* 0x000ee80000100800 */
[----:B------:R-:W4:Y:S04]  /*bce0*/  LDL R3, [R1+0x18] ;  /* 0x0000180001037983 */ /* 0x000f280000100800 */
[----:B--2---:R-:W2:Y:S01]  /*bcf0*/  LDL.LU R2, [R1+0x1c] ;  /* 0x00001c0001027983 */ /* 0x004ea20000300800 */
[----:B------:R-:W-:Y:S01]  /*bd00*/  R2UR UR9, R0 ;  /* 0x00000000000972ca */ /* 0x000fe200000e0000 */
[----:B------:R-:W-:Y:S01]  /*bd10*/  IMAD R0, R19, 0xc000, R18 ;  /* 0x0000c00013007824 */ /* 0x000fe200078e0212 */
[----:B------:R-:W-:Y:S01]  /*bd20*/  UIADD3 UR4, UP0, UR38, 0x370, URZ ;  /* 0x0000037026047890 */ /* 0x000fe2000ff1e03f */
[----:B------:R-:W-:Y:S01]  /*bd30*/  R2UR UR12, R16 ;  /* 0x00000000100c72ca */ /* 0x000fe200000e0000 */
[----:B------:R-:W-:Y:S01]  /*bd40*/  UMOV UR10, URZ ;  /* 0x0000003f000a7c82 */ /* 0x000fe20008000000 */
[----:B-----5:R-:W-:Y:S01]  /*bd50*/  R2UR UR13, R17 ;  /* 0x00000000110d72ca */ /* 0x020fe200000e0000 */
[----:B------:R-:W-:Y:S01]  /*bd60*/  UMOV UR6, 0x0 ;  /* 0x0000000000067882 */ /* 0x000fe20000000000 */
[----:B------:R-:W-:Y:S01]  /*bd70*/  R2UR UR8, R0 ;  /* 0x00000000000872ca */ /* 0x000fe200000e0000 */
[----:B------:R-:W-:Y:S01]  /*bd80*/  UMOV UR7, 0x14f00000 ;  /* 0x14f0000000077882 */ /* 0x000fe20000000000 */
[----:B------:R-:W-:Y:S01]  /*bd90*/  PLOP3.LUT P0, PT, PT, PT, PT, 0x80, 0x0 ;  /* 0x000000000000781c */ /* 0x000fe20003f0f070 */
[----:B------:R-:W-:-:S03]  /*bda0*/  UMOV UR16, 0x40 ;  /* 0x0000004000107882 */ /* 0x000fc60000000000 */
[----:B------:R-:W-:-:S07]  /*bdb0*/  UIADD3 UR9, UR9, 0x34830, URZ ;  /* 0x0003483009097890 */ /* 0x000fce000fffe03f */
[----:B------:R-:W-:Y:S02]  /*bdc0*/  UIADD3 UR14, UR8, 0x1c400, URZ ;  /* 0x0001c400080e7890 */ /* 0x000fe4000fffe03f */
[----:B------:R-:W-:Y:S02]  /*bdd0*/  UIADD3 UR15, UR8, 0x20400, URZ ;  /* 0x00020400080f7890 */ /* 0x000fe4000fffe03f */
[----:B------:R-:W-:-:S03]  /*bde0*/  UIADD3 UR17, UR8, 0x24400, URZ ;  /* 0x0002440008117890 */ /* 0x000fc6000fffe03f */
[----:B------:R-:W-:Y:S01]  /*bdf0*/  UMOV UR8, UR14 ;  /* 0x0000000e00087c82 */ /* 0x000fe20008000000 */
[----:B------:R-:W-:Y:S01]  /*be00*/  UMOV UR14, 0x80 ;  /* 0x00000080000e7882 */ /* 0x000fe20000000000 */
[----:B---3--:R-:W-:Y:S02]  /*be10*/  R2UR UR11, R4 ;  /* 0x00000000040b72ca */ /* 0x008fe400000e0000 */
[----:B----4-:R-:W-:Y:S02]  /*be20*/  R2UR UR5, R3 ;  /* 0x00000000030572ca */ /* 0x010fe400000e0000 */
[----:B--2---:R-:W-:-:S04]  /*be30*/  LOP3.LUT R2, R2, 0xfffffffe, RZ, 0xc0, !PT ;  /* 0xfffffffe02027812 */ /* 0x004fc800078ec0ff */
[----:B------:R-:W-:-:S07]  /*be40*/  @P0 LOP3.LUT R2, R2, 0x1, RZ, 0xfc, !PT ;  /* 0x0000000102020812 */ /* 0x000fce00078efcff */
[----:B------:R-:W-:Y:S01]  /*be50*/  ULEA UR11, UR11, UR5, 0x7 ;  /* 0x000000050b0b7291 */ /* 0x000fe2000f8e383f */
[----:B------:R2:W-:Y:S01]  /*be60*/  STL [R1+0x1c], R2 ;  /* 0x00001c0201007387 */ /* 0x0005e20000100800 */
[----:B------:R-:W-:-:S09]  /*be70*/  UIADD3.X UR5, URZ, UR39, URZ, UP0, !UPT ;  /* 0x000000273f057290 */ /* 0x000fd200087fe43f */
[----:B------:R3:W-:Y:S02]  /*be80*/  UTMALDG.4D [UR8], [UR4], desc[UR6] ;  /* 0x00000608040075b4 */ /* 0x0007e40008019000 */
[----:B---3--:R-:W-:Y:S01]  /*be90*/  UMOV UR8, UR15 ;  /* 0x0000000f00087c82 */ /* 0x008fe20008000000 */
[----:B------:R-:W-:Y:S02]  /*bea0*/  UMOV UR10, UR16 ;  /* 0x00000010000a7c82 */ /* 0x000fe40008000000 */
[----:B------:R3:W-:Y:S02]  /*beb0*/  UTMALDG.4D [UR8], [UR4], desc[UR6] ;  /* 0x00000608040075b4 */ /* 0x0007e40008019000 */
[----:B---3--:R-:W-:Y:S01]  /*bec0*/  UMOV UR8, UR17 ;  /* 0x0000001100087c82 */ /* 0x008fe20008000000 */
[----:B------:R-:W-:Y:S02]  /*bed0*/  UMOV UR10, UR14 ;  /* 0x0000000e000a7c82 */ /* 0x000fe40008000000 */
[----:B------:R2:W-:Y:S02]  /*bee0*/  UTMALDG.4D [UR8], [UR4], desc[UR6] ;  /* 0x00000608040075b4 */ /* 0x0005e40008019000 */
[----:B--2---:R-:W-:Y:S01]  /*bef0*/  NOP ;  /* 0x0000000000007918 */ /* 0x004fe20000000000 */
.L_x_242:
[----:B------:R-:W2:Y:S04]  /*bf00*/  LDL.LU R3, [R1+0x30] ;  /* 0x0000300001037983 */ /* 0x000ea80000300800 */
[----:B------:R-:W4:Y:S04]  /*bf10*/  LDL.LU R5, [R1+0x2c] ;  /* 0x00002c0001057983 */ /* 0x000f280000300800 */
[----:B---3--:R-:W3:Y:S01]  /*bf20*/  LDL.LU R4, [R1+0x3c] ;  /* 0x00003c0001047983 */ /* 0x008ee20000300800 */
[----:B------:R-:W-:Y:S05]  /*bf30*/  WARPSYNC.ALL ;  /* 0x0000000000007948 */ /* 0x000fea0003800000 */
[----:B------:R-:W-:Y:S01]  /*bf40*/  ULDC.64 UR6, c[0x0][0xa00] ;  /* 0x0002800000067ab9 */ /* 0x000fe20000000a00 */
[----:B------:R-:W-:Y:S01]  /*bf50*/  ULDC.64 UR4, c[0x0][0x298] ;  /* 0x0000a60000047ab9 */ /* 0x000fe20000000a00 */
[----:B------:R-:W-:Y:S01]  /*bf60*/  BAR.SYNC.DEFER_BLOCKING 0x8, 0x180 ;  /* 0x0206000000007b1d */ /* 0x000fe20000010000 */
[----:B------:R-:W-:Y:S01]  /*bf70*/  ISETP.NE.U32.AND P0, PT, RZ, UR6, PT ;  /* 0x00000006ff007c0c */ /* 0x000fe2000bf05070 */
[----:B------:R-:W-:-:S03]  /*bf80*/  VIADD R2, R18, 0x10400 ;  /* 0x0001040012027836 */ /* 0x000fc60000000000 */
[----:B------:R-:W-:Y:S01]  /*bf90*/  ISETP.NE.AND.EX P0, PT, RZ, UR7, PT, P0 ;  /* 0x00000007ff007c0c */ /* 0x000fe2000bf05300 */
[----:B------:R-:W-:Y:S01]  /*bfa0*/  BSSY B6, `(.L_x_247) ;  /* 0x000001e000067945 */ /* 0x000fe20003800000 */
[----:B------:R-:W-:Y:S02]  /*bfb0*/  LOP3.LUT P1, RZ, R2, 0x3ff, RZ, 0xc0, !PT ;  /* 0x000003ff02ff7812 */ /* 0x000fe4000782c0ff */
[----:B--2---:R-:W-:Y:S02]  /*bfc0*/  SHF.R.S32.HI R0, RZ, 0x1f, R3 ;  /* 0x0000001fff007819 */ /* 0x004fe40000011403 */
[----:B----4-:R-:W-:-:S03]  /*bfd0*/  SEL R5, R5, RZ, !P0 ;  /* 0x000000ff05057207 */ /* 0x010fc60004000000 */
[----:B------:R-:W-:Y:S01]  /*bfe0*/  IMAD R0, R0, UR4, RZ ;  /* 0x0000000400007c24 */ /* 0x000fe2000f8e02ff */
[----:B---3--:R-:W-:-:S03]  /*bff0*/  SEL R4, R4, RZ, !P0 ;  /* 0x000000ff04047207 */ /* 0x008fc60004000000 */
[C---:B------:R-:W-:Y:S02]  /*c000*/  IMAD R0, R3.reuse, UR5, R0 ;  /* 0x0000000503007c24 */ /* 0x040fe4000f8e0200 */
[----:B------:R-:W-:-:S04]  /*c010*/  IMAD.WIDE.U32 R2, R3, UR4, RZ ;  /* 0x0000000403027c25 */ /* 0x000fc8000f8e00ff */
[----:B------:R-:W-:Y:S01]  /*c020*/  IMAD.IADD R0, R3, 0x1, R0 ;  /* 0x0000000103007824 */ /* 0x000fe200078e0200 */
[----:B------:R2:W-:Y:S04]  /*c030*/  STL.64 [R1+0x50], R2 ;  /* 0x0000500201007387 */ /* 0x0005e80000100a00 */
[----:B------:R2:W-:Y:S04]  /*c040*/  STL [R1+0x2c], R5 ;  /* 0x00002c0501007387 */ /* 0x0005e80000100800 */
[----:B------:R2:W-:Y:S04]  /*c050*/  STL [R1+0x3c], R4 ;  /* 0x00003c0401007387 */ /* 0x0005e80000100800 */
[----:B------:R2:W-:Y:S01]  /*c060*/  STL [R1+0x30], R0 ;  /* 0x0000300001007387 */ /* 0x0005e20000100800 */
[----:B------:R-:W-:Y:S05]  /*c070*/  @!P1 BRA `(.L_x_248) ;  /* 0x0000000000409947 */ /* 0x000fea0003800000 */
[----:B--2---:R-:W-:Y:S01]  /*c080*/  MOV R2, 0x0 ;  /* 0x0000000000027802 */ /* 0x004fe20000000f00 */
[----:B------:R-:W-:Y:S01]  /*c090*/  ULDC.64 UR6, c[0x4][0xb8] ;  /* 0x01002e0000067ab9 */ /* 0x000fe20000000a00 */
[----:B------:R-:W-:Y:S01]  /*c0a0*/  ULDC.64 UR8, c[0x4][0xc0] ;  /* 0x0100300000087ab9 */ /* 0x000fe20000000a00 */
[----:B------:R-:W-:Y:S01]  /*c0b0*/  ULDC.64 UR4, c[0x4][0x20] ;  /* 0x0100080000047ab9 */ /* 0x000fe20000000a00 */
[----:B------:R-:W-:Y:S02]  /*c0c0*/  IMAD.U32 R4, RZ, RZ, UR6 ;  /* 0x00000006ff047e24 */ /* 0x000fe4000f8e00ff */
[----:B------:R-:W2:Y:S01]  /*c0d0*/  LDC.64 R2, c[0x4][R2] ;  /* 0x0100000002027b82 */ /* 0x000ea20000000a00 */
[----:B------:R-:W-:Y:S02]  /*c0e0*/  IMAD.U32 R5, RZ, RZ, UR7 ;  /* 0x00000007ff057e24 */ /* 0x000fe4000f8e00ff */
[----:B------:R-:W-:Y:S02]  /*c0f0*/  IMAD.U32 R6, RZ, RZ, UR8 ;  /* 0x00000008ff067e24 */ /* 0x000fe4000f8e00ff */
[----:B------:R-:W-:-:S02]  /*c100*/  IMAD.U32 R7, RZ, RZ, UR9 ;  /* 0x00000009ff077e24 */ /* 0x000fc4000f8e00ff */
[----:B-1----:R-:W-:Y:S02]  /*c110*/  IMAD.U32 R10, RZ, RZ, UR4 ;  /* 0x00000004ff0a7e24 */ /* 0x002fe4000f8e00ff */
[----:B0-----:R-:W-:Y:S02]  /*c120*/  IMAD.U32 R11, RZ, RZ, UR5 ;  /* 0x00000005ff0b7e24 */ /* 0x001fe4000f8e00ff */
[----:B------:R-:W-:Y:S02]  /*c130*/  IMAD.MOV.U32 R8, RZ, RZ, 0x70 ;  /* 0x00000070ff087424 */ /* 0x000fe400078e00ff */
[----:B------:R-:W-:Y:S02]  /*c140*/  IMAD.MOV.U32 R12, RZ, RZ, 0x1 ;  /* 0x00000001ff0c7424 */ /* 0x000fe400078e00ff */
[----:B------:R-:W-:-:S07]  /*c150*/  IMAD.MOV.U32 R13, RZ, RZ, RZ ;  /* 0x000000ffff0d7224 */ /* 0x000fce00078e00ff */
[----:B------:R-:W-:-:S07]  /*c160*/  LEPC R20, `(.L_x_248) ;  /* 0x000000001014794e */ /* 0x000fce0000000000 */
[----:B--2---:R-:W-:Y:S05]  /*c170*/  CALL.ABS.NOINC R2 ;  /* 0x0000000002007343 */ /* 0x004fea0003c00000 */
.L_x_248:
[----:B------:R-:W-:Y:S05]  /*c180*/  BSYNC B6 ;  /* 0x0000000000067941 */ /* 0x000fea0003800000 */
.L_x_247:
[----:B--2---:R-:W2:Y:S01]  /*c190*/  LDL.LU R0, [R1+0x3c] ;  /* 0x00003c0001007983 */ /* 0x004ea20000300800 */
[----:B------:R-:W3:Y:S01]  /*c1a0*/  LDC R8, c[0x0][0x448] ;  /* 0x00011200ff087b82 */ /* 0x000ee20000000800 */
[----:B------:R-:W-:Y:S01]  /*c1b0*/  ULDC.64 UR4, c[0x0][0x2d8] ;  /* 0x0000b60000047ab9 */ /* 0x000fe20000000a00 */
[----:B------:R-:W-:Y:S01]  /*c1c0*/  ULDC.64 UR6, c[0x0][0x280] ;  /* 0x0000a00000067ab9 */ /* 0x000fe20000000a00 */
[----:B------:R-:W4:Y:S04]  /*c1d0*/  LDL.LU R4, [R1+0x30] ;  /* 0x0000300001047983 */ /* 0x000f280000300800 */
[----:B------:R-:W4:Y:S04]  /*c1e0*/  LDL.LU.64 R2, [R1+0x50] ;  /* 0x0000500001027983 */ /* 0x000f280000300a00 */
[----:B------:R-:W2:Y:S04]  /*c1f0*/  LDL.LU R6, [R1+0x2c] ;  /* 0x00002c0001067983 */ /* 0x000ea80000300800 */
[----:B------:R-:W2:Y:S01]  /*c200*/  LDL.LU R5, [R1+0x4] ;  /* 0x0000040001057983 */ /* 0x000ea20000300800 */
[----:B---3--:R-:W-:Y:S01]  /*c210*/  ISETP.NE.AND P0, PT, R8, 0x1, PT ;  /* 0x000000010800780c */ /* 0x008fe20003f05270 */
[----:B------:R-:W0:-:S12]  /*c220*/  S2R R9, SR_TID.X ;  /* 0x0000000000097919 */ /* 0x000e180000002100 */
[----:B------:R-:W3:Y:S01]  /*c230*/  @P0 LDC R7, c[0x0][0x450] ;  /* 0x00011400ff070b82 */ /* 0x000ee20000000800 */
[----:B0-----:R-:W-:-:S05]  /*c240*/  IMAD.SHL.U32 R11, R9, 0x8, RZ ;  /* 0x00000008090b7824 */ /* 0x001fca00078e00ff */
[----:B------:R-:W-:-:S04]  /*c250*/  LOP3.LUT R11, R11, 0x38, RZ, 0xc0, !PT ;  /* 0x000000380b0b7812 */ /* 0x000fc800078ec0ff */
[----:B-1----:R-:W-:Y:S01]  /*c260*/  LOP3.LUT R10, R11, 0x40, RZ, 0xfc, !PT ;  /* 0x000000400b0a7812 */ /* 0x002fe200078efcff */
[----:B----4-:R-:W-:Y:S02]  /*c270*/  IMAD.MOV.U32 R3, RZ, RZ, R4 ;  /* 0x000000ffff037224 */ /* 0x010fe400078e0004 */
[----:B------:R-:W0:Y:S01]  /*c280*/  S2R R4, SR_TID.X ;  /* 0x0000000000047919 */ /* 0x000e220000002100 */
[----:B------:R-:W-:-:S04]  /*c290*/  IMAD.WIDE.U32 R2, R16, UR4, R2 ;  /* 0x0000000410027c25 */ /* 0x000fc8000f8e0002 */
[----:B------:R-:W-:Y:S01]  /*c2a0*/  IMAD R3, R16, UR5, R3 ;  /* 0x0000000510037c24 */ /* 0x000fe2000f8e0203 */
[----:B------:R-:W-:Y:S02]  /*c2b0*/  ULDC.64 UR4, c[0x0][0x2e0] ;  /* 0x0000b80000047ab9 */ /* 0x000fe40000000a00 */
[----:B--2---:R-:W-:Y:S02]  /*c2c0*/  IMAD R0, R0, UR4, RZ ;  /* 0x0000000400007c24 */ /* 0x004fe4000f8e02ff */
[----:B------:R-:W-:-:S04]  /*c2d0*/  IMAD.WIDE.U32 R2, R6, UR4, R2 ;  /* 0x0000000406027c25 */ /* 0x000fc8000f8e0002 */
[----:B------:R-:W-:Y:S01]  /*c2e0*/  IMAD R0, R6, UR5, R0 ;  /* 0x0000000506007c24 */ /* 0x000fe2000f8e0200 */
[----:B------:R-:W-:Y:S01]  /*c2f0*/  ULDC.64 UR4, c[0x0][0x2d0] ;  /* 0x0000b40000047ab9 */ /* 0x000fe20000000a00 */
[C---:B0-----:R-:W-:Y:S01]  /*c300*/  LOP3.LUT R6, R4.reuse, 0x7f, RZ, 0xc0, !PT ;  /* 0x0000007f04067812 */ /* 0x041fe200078ec0ff */
[----:B------:R-:W-:-:S03]  /*c310*/  IMAD.SHL.U32 R4, R4, 0x10, RZ ;  /* 0x0000001004047824 */ /* 0x000fc600078e00ff */
[----:B------:R-:W-:-:S04]  /*c320*/  SHF.R.U32.HI R6, RZ, 0x3, R6 ;  /* 0x00000003ff067819 */ /* 0x000fc80000011606 */
[----:B------:R-:W-:Y:S02]  /*c330*/  LOP3.LUT R4, R6, 0x70, R4, 0xf8, !PT ;  /* 0x0000007006047812 */ /* 0x000fe400078ef804 */
[----:B------:R-:W0:Y:S01]  /*c340*/  @P0 LDC R6, c[0x0][0x44c] ;  /* 0x00011300ff060b82 */ /* 0x000e220000000800 */
[----:B------:R-:W-:Y:S02]  /*c350*/  IMAD.SHL.U32 R5, R5, 0x80, RZ ;  /* 0x0000008005057824 */ /* 0x000fe400078e00ff */
[----:B------:R-:W-:-:S03]  /*c360*/  IMAD.IADD R3, R3, 0x1, R0 ;  /* 0x0000000103037824 */ /* 0x000fc600078e0200 */
[----:B------:R-:W-:-:S05]  /*c370*/  LOP3.LUT R0, R4, R5, RZ, 0xfc, !PT ;  /* 0x0000000504007212 */ /* 0x000fca00078efcff */
[----:B------:R-:W-:Y:S02]  /*c380*/  IMAD.MOV.U32 R4, RZ, RZ, R0 ;  /* 0x000000ffff047224 */ /* 0x000fe400078e0000 */
[----:B0-----:R-:W-:-:S05]  /*c390*/  @P0 IMAD.HI.U32 R6, R0, R6, RZ ;  /* 0x0000000600060227 */ /* 0x001fca00078e00ff */
[----:B---3--:R-:W-:-:S05]  /*c3a0*/  @P0 SHF.R.U32.HI R4, RZ, R7, R6 ;  /* 0x00000007ff040219 */ /* 0x008fca0000011606 */
[----:B------:R-:W-:-:S04]  /*c3b0*/  IMAD.MOV R6, RZ, RZ, -R4 ;  /* 0x000000ffff067224 */ /* 0x000fc800078e0a04 */
[----:B------:R-:W-:Y:S01]  /*c3c0*/  IMAD R0, R8, R6, R0 ;  /* 0x0000000608007224 */ /* 0x000fe200078e0200 */
[----:B------:R-:W-:Y:S01]  /*c3d0*/  SHF.R.S32.HI R6, RZ, 0x1f, R4 ;  /* 0x0000001fff067819 */ /* 0x000fe20000011404 */
[----:B------:R-:W-:-:S04]  /*c3e0*/  IMAD.WIDE.U32 R2, R4, UR4, R2 ;  /* 0x0000000404027c25 */ /* 0x000fc8000f8e0002 */
[----:B------:R-:W-:-:S04]  /*c3f0*/  IMAD R6, R6, UR4, RZ ;  /* 0x0000000406067c24 */ /* 0x000fc8000f8e02ff */
[----:B------:R-:W-:Y:S01]  /*c400*/  IMAD R4, R4, UR5, R6 ;  /* 0x0000000504047c24 */ /* 0x000fe2000f8e0206 */
[----:B------:R-:W-:-:S03]  /*c410*/  ULDC.64 UR4, c[0x0][0x2c8] ;  /* 0x0000b20000047ab9 */ /* 0x000fc60000000a00 */
[----:B------:R-:W-:Y:S01]  /*c420*/  IMAD.IADD R3, R3, 0x1, R4 ;  /* 0x0000000103037824 */ /* 0x000fe200078e0204 */
[----:B------:R-:W-:Y:S01]  /*c430*/  SHF.R.S32.HI R4, RZ, 0x1f, R0 ;  /* 0x0000001fff047819 */ /* 0x000fe20000011400 */
[----:B------:R-:W-:-:S04]  /*c440*/  IMAD.WIDE.U32 R2, R0, UR4, R2 ;  /* 0x0000000400027c25 */ /* 0x000fc8000f8e0002 */
[----:B------:R-:W-:Y:S01]  /*c450*/  IMAD R4, R4, UR4, RZ ;  /* 0x0000000404047c24 */ /* 0x000fe2000f8e02ff */
[----:B------:R-:W-:Y:S02]  /*c460*/  ULDC UR4, c[0x0][0x2b8] ;  /* 0x0000ae0000047ab9 */ /* 0x000fe40000000800 */
[----:B------:R-:W-:Y:S02]  /*c470*/  ISETP.GE.AND P1, PT, R10, UR4, PT ;  /* 0x000000040a007c0c */ /* 0x000fe4000bf26270 */
[----:B------:R0:W5:Y:S01]  /*c480*/  LDL R10, [R1+0x24] ;  /* 0x00002400010a7983 */ /* 0x0001620000100800 */
[----:B------:R-:W-:Y:S01]  /*c490*/  IMAD R0, R0, UR5, R4 ;  /* 0x0000000500007c24 */ /* 0x000fe2000f8e0204 */
[----:B------:R-:W-:Y:S02]  /*c4a0*/  LOP3.LUT R9, R11, 0x80, RZ, 0xfc, !PT ;  /* 0x000000800b097812 */ /* 0x000fe400078efcff */
[----:B------:R-:W-:Y:S01]  /*c4b0*/  LEA R4, P3, R2, UR6, 0x1 ;  /* 0x0000000602047c11 */ /* 0x000fe2000f8608ff */
[----:B------:R-:W-:Y:S01]  /*c4c0*/  IMAD.IADD R0, R3, 0x1, R0 ;  /* 0x0000000103007824 */ /* 0x000fe200078e0200 */
[----:B------:R-:W-:-:S02]  /*c4d0*/  ISETP.GE.AND P2, PT, R11, UR4, PT ;  /* 0x000000040b007c0c */ /* 0x000fc4000bf46270 */
[----:B------:R-:W-:Y:S01]  /*c4e0*/  ISETP.GE.AND P0, PT, R9, UR4, PT ;  /* 0x0000000409007c0c */ /* 0x000fe2000bf06270 */
[----:B------:R-:W-:Y:S01]  /*c4f0*/  UMOV UR4, 0xffffffff ;  /* 0xffffffff00047882 */ /* 0x000fe20000000000 */
[----:B------:R-:W-:Y:S02]  /*c500*/  LEA.HI.X R3, R2, UR7, R0, 0x1, P3 ;  /* 0x0000000702037c11 */ /* 0x000fe400098f0c00 */
[----:B0-----:R-:W-:Y:S09]  /*c510*/  BRA.DIV UR4, `(.L_x_249) ;  /* 0x0000004204cc7947 */ /* 0x001ff2000b800000 */
[----:B------:R-:W2:Y:S01]  /*c520*/  LDL.LU R7, [R1+0x40] ;  /* 0x0000400001077983 */ /* 0x000ea20000300800 */
[----:B------:R-:W0:Y:S02]  /*c530*/  S2R R6, SR_TID.X ;  /* 0x0000000000067919 */ /* 0x000e240000002100 */
[----:B0-----:R-:W-:-:S04]  /*c540*/  LOP3.LUT R6, R6, 0x7f, RZ, 0xc0, !PT ;  /* 0x0000007f06067812 */ /* 0x001fc800078ec0ff */
[----:B------:R-:W-:-:S05]  /*c550*/  SHF.R.U32.HI R6, RZ, 0x3, R6 ;  /* 0x00000003ff067819 */ /* 0x000fca0000011606 */
[----:B------:R-:W-:Y:S02]  /*c560*/  IMAD.IADD R0, R6, 0x1, R5 ;  /* 0x0000000106007824 */ /* 0x000fe400078e0205 */
[----:B------:R-:W0:Y:S02]  /*c570*/  S2R R6, SR_TID.X ;  /* 0x0000000000067919 */ /* 0x000e240000002100 */
[----:B------:R-:W-:Y:S01]  /*c580*/  VIADD R5, R0, 0x10 ;  /* 0x0000001000057836 */ /* 0x000fe20000000000 */
[----:B------:R-:W-:Y:S01]  /*c590*/  SHFL.IDX PT, R9, R3, 0x1, 0x181f ;  /* 0x00381f0003097f89 */ /* 0x000fe200000e0000 */
[----:B0-----:R-:W-:-:S03]  /*c5a0*/  IMAD.SHL.U32 R11, R6, 0x8, RZ ;  /* 0x00000008060b7824 */ /* 0x001fc600078e00ff */
[----:B------:R-:W-:Y:S02]  /*c5b0*/  SHFL.IDX PT, R6, R3, RZ, 0x181f ;  /* 0x00181fff03067589 */ /* 0x000fe400000e0000 */
[----:B------:R-:W-:Y:S01]  /*c5c0*/  LOP3.LUT R11, R11, 0x38, RZ, 0xc0, !PT ;  /* 0x000000380b0b7812 */ /* 0x000fe200078ec0ff */
[----:B--2---:R-:W-:Y:S02]  /*c5d0*/  IMAD R2, R7, R8, RZ ;  /* 0x0000000807027224 */ /* 0x004fe400078e02ff */
[----:B------:R-:W0:Y:S03]  /*c5e0*/  SHFL.IDX PT, R7, R4, RZ, 0x181f ;  /* 0x00181fff04077589 */ /* 0x000e2600000e0000 */
[-C--:B------:R-:W-:Y:S02]  /*c5f0*/  ISETP.GE.AND P4, PT, R0, R2.reuse, PT ;  /* 0x000000020000720c */ /* 0x080fe40003f86270 */
[----:B------:R-:W-:-:S02]  /*c600*/  ISETP.GE.AND P3, PT, R5, R2, PT ;  /* 0x000000020500720c */ /* 0x000fc40003f66270 */
[----:B------:R-:W1:Y:S09]  /*c610*/  SHFL.IDX PT, R5, R4, 0x1, 0x181f ;  /* 0x00381f0004057f89 */ /* 0x000e7200000e0000 */
[----:B0-----:R-:W-:-:S05]  /*c620*/  @!P4 LEA R7, P5, R11, R7, 0x1 ;  /* 0x000000070b07c211 */ /* 0x001fca00078a08ff */
[----:B------:R-:W-:-:S05]  /*c630*/  @!P4 IMAD.X R6, RZ, RZ, R6, P5 ;  /* 0x000000ffff06c224 */ /* 0x000fca00028e0606 */
[----:B------:R-:W-:-:S04]  /*c640*/  @!P4 LOP3.LUT R7, R7, R6, RZ, 0x3c, !PT ;  /* 0x000000060707c212 */ /* 0x000fc800078e3cff */
[----:B------:R-:W-:Y:S02]  /*c650*/  @!P4 LOP3.LUT R6, R7, R6, RZ, 0x3c, !PT ;  /* 0x000000060706c212 */ /* 0x000fe400078e3cff */
[----:B-1----:R-:W-:Y:S02]  /*c660*/  @!P3 LEA R8, P5, R11, R5, 0x1 ;  /* 0x000000050b08b211 */ /* 0x002fe400078a08ff */
[----:B------:R-:W-:-:S03]  /*c670*/  @!P4 LOP3.LUT R7, R7, R6, RZ, 0x3c, !PT ;  /* 0x000000060707c212 */ /* 0x000fc600078e3cff */
[----:B------:R-:W-:Y:S02]  /*c680*/  @!P3 IMAD.X R5, RZ, RZ, R9, P5 ;  /* 0x000000ffff05b224 */ /* 0x000fe400028e0609 */
[----:B-----5:R-:W-:Y:S04]  /*c690*/  @!P4 LDGSTS.E.BYPASS.LTC128B.128 [R10+0x10400], desc[UR40][R6.64], !P2 ;  /* 0x10400000060acfae */ /* 0x020fe8000d101d68 */
[----:B------:R-:W-:Y:S04]  /*c6a0*/  @!P4 LDGSTS.E.BYPASS.LTC128B.128 [R10+0x14400], desc[UR40][R6.64+0x80], !P1 ;  /* 0x14400080060acfae */ /* 0x000fe8000c901d68 */
[----:B------:R0:W-:Y:S02]  /*c6b0*/  @!P4 LDGSTS.E.BYPASS.LTC128B.128 [R10+0x18400], desc[UR40][R6.64+0x100], !P0 ;  /* 0x18400100060acfae */ /* 0x0001e4000c101d68 */
[----:B0-----:R-:W-:-:S02]  /*c6c0*/  @!P3 IMAD.MOV.U32 R6, RZ, RZ, R8 ;  /* 0x000000ffff06b224 */ /* 0x001fc400078e0008 */
[----:B------:R-:W-:Y:S02]  /*c6d0*/  @!P3 IMAD.MOV.U32 R7, RZ, RZ, R5 ;  /* 0x000000ffff07b224 */ /* 0x000fe400078e0005 */
[----:B------:R-:W-:-:S03]  /*c6e0*/  VIADD R5, R0, 0x20 ;  /* 0x0000002000057836 */ /* 0x000fc60000000000 */
[----:B------:R-:W-:Y:S04]  /*c6f0*/  @!P3 LDGSTS.E.BYPASS.LTC128B.128 [R10+0x10c00], desc[UR40][R6.64], !P2 ;  /* 0x10c00000060abfae */ /* 0x000fe8000d101d68 */
[----:B------:R-:W-:Y:S04]  /*c700*/  @!P3 LDGSTS.E.BYPASS.LTC128B.128 [R10+0x14c00], desc[UR40][R6.64+0x80], !P1 ;  /* 0x14c00080060abfae */ /* 0x000fe8000c901d68 */
[----:B------:R0:W-:Y:S01]  /*c710*/  @!P3 LDGSTS.E.BYPASS.LTC128B.128 [R10+0x18c00], desc[UR40][R6.64+0x100], !P0 ;  /* 0x18c00100060abfae */ /* 0x0001e2000c101d68 */
[----:B------:R-:W-:-:S03]  /*c720*/  ISETP.GE.AND P3, PT, R5, R2, PT ;  /* 0x000000020500720c */ /* 0x000fc60003f66270 */
[----:B------:R-:W1:Y:S04]  /*c730*/  SHFL.IDX PT, R5, R4, 0x2, 0x181f ;  /* 0x00581f0004057f89 */ /* 0x000e6800000e0000 */
[----:B------:R-:W0:Y:S06]  /*c740*/  SHFL.IDX PT, R8, R3, 0x2, 0x181f ;  /* 0x00581f0003087f89 */ /* 0x000e2c00000e0000 */
[----:B-1----:R-:W-:-:S05]  /*c750*/  @!P3 LEA R5, P4, R11, R5, 0x1 ;  /* 0x000000050b05b211 */ /* 0x002fca00078808ff */
[----:B0-----:R-:W-:-:S04]  /*c760*/  @!P3 IMAD.X R6, RZ, RZ, R8, P4 ;  /* 0x000000ffff06b224 */ /* 0x001fc800020e0608 */
[----:B------:R-:W-:Y:S02]  /*c770*/  @!P3 IMAD.MOV.U32 R7, RZ, RZ, R6 ;  /* 0x000000ffff07b224 */ /* 0x000fe400078e0006 */
[----:B------:R-:W-:Y:S02]  /*c780*/  @!P3 IMAD.MOV.U32 R6, RZ, RZ, R5 ;  /* 0x000000ffff06b224 */ /* 0x000fe400078e0005 */
[----:B------:R-:W-:-:S03]  /*c790*/  VIADD R5, R0, 0x30 ;  /* 0x0000003000057836 */ /* 0x000fc60000000000 */
[----:B------:R-:W-:Y:S04]  /*c7a0*/  @!P3 LDGSTS.E.BYPASS.LTC128B.128 [R10+0x11400], desc[UR40][R6.64], !P2 ;  /* 0x11400000060abfae */ /* 0x000fe8000d101d68 */
[----:B------:R-:W-:Y:S04]  /*c7b0*/  @!P3 LDGSTS.E.BYPASS.LTC128B.128 [R10+0x15400], desc[UR40][R6.64+0x80], !P1 ;  /* 0x15400080060abfae */ /* 0x000fe8000c901d68 */
[----:B------:R0:W-:Y:S01]  /*c7c0*/  @!P3 LDGSTS.E.BYPASS.LTC128B.128 [R10+0x19400], desc[UR40][R6.64+0x100], !P0 ;  /* 0x19400100060abfae */ /* 0x0001e2000c101d68 */
[----:B------:R-:W-:-:S03]  /*c7d0*/  ISETP.GE.AND P3, PT, R5, R2, PT ;  /* 0x000000020500720c */ /* 0x000fc60003f66270 */
[----:B------:R-:W1:Y:S04]  /*c7e0*/  SHFL.IDX PT, R5, R4, 0x3, 0x181f ;  /* 0x00781f0004057f89 */ /* 0x000e6800000e0000 */
[----:B0-----:R-:W0:Y:S06]  /*c7f0*/  SHFL.IDX PT, R6, R3, 0x3, 0x181f ;  /* 0x00781f0003067f89 */ /* 0x001e2c00000e0000 */
        /* <DEDUP_REMOVED lines=27> */
[----:B------:R-:W-:Y:S02]  /*c9b0*/  @!P3 LDGSTS.E.BYPASS.LTC128B.128 [R10+0x12c00], desc[UR40][R6.64], !P2 ;  /* 0x12c00000060abfae */ /* 0x000fe4000d101d68 */
[----:B------:R-:W-:Y:S02]  /*c9c0*/  ISETP.GE.AND P4, PT, R5, R2, PT ;  /* 0x000000020500720c */ /* 0x000fe40003f86270 */
[----:B------:R-:W0:Y:S04]  /*c9d0*/  SHFL.IDX PT, R5, R4, 0x6, 0x181f ;  /* 0x00d81f0004057f89 */ /* 0x000e2800000e0000 */
[----:B------:R-:W-:Y:S04]  /*c9e0*/  @!P3 LDGSTS.E.BYPASS.LTC128B.128 [R10+0x16c00], desc[UR40][R6.64+0x80], !P1 ;  /* 0x16c00080060abfae */ /* 0x000fe8000c901d68 */
[----:B------:R1:W-:Y:S04]  /*c9f0*/  @!P3 LDGSTS.E.BYPASS.LTC128B.128 [R10+0x1ac00], desc[UR40][R6.64+0x100], !P0 ;  /* 0x1ac00100060abfae */ /* 0x0003e8000c101d68 */
[----:B-1----:R-:W1:Y:S01]  /*ca00*/  SHFL.IDX PT, R6, R3, 0x6, 0x181f ;  /* 0x00d81f0003067f89 */ /* 0x002e6200000e0000 */
[----:B0-----:R-:W-:-:S05]  /*ca10*/  @!P4 LEA R5, P3, R11, R5, 0x1 ;  /* 0x000000050b05c211 */ /* 0x001fca00078608ff */
[----:B-1----:R-:W-:-:S04]  /*ca20*/  @!P4 IMAD.X R6, RZ, RZ, R6, P3 ;  /* 0x000000ffff06c224 */ /* 0x002fc800018e0606 */
[----:B------:R-:W-:Y:S02]  /*ca30*/  @!P4 IMAD.MOV.U32 R7, RZ, RZ, R6 ;  /* 0x000000ffff07c224 */ /* 0x000fe400078e0006 */
[----:B------:R-:W-:Y:S02]  /*ca40*/  @!P4 IMAD.MOV.U32 R6, RZ, RZ, R5 ;  /* 0x000000ffff06c224 */ /* 0x000fe400078e0005 */
[----:B------:R1:W2:Y:S04]  /*ca50*/  SHFL.IDX PT, R5, R3, 0x7, 0x181f ;  /* 0x00f81f0003057f89 */ /* 0x0002a800000e0000 */
[----:B------:R1:W-:Y:S04]  /*ca60*/  @!P4 LDGSTS.E.BYPASS.LTC128B.128 [R10+0x13400], desc[UR40][R6.64], !P2 ;  /* 0x13400000060acfae */ /* 0x0003e8000d101d68 */
[----:B------:R1:W-:Y:S04]  /*ca70*/  @!P4 LDGSTS.E.BYPASS.LTC128B.128 [R10+0x17400], desc[UR40][R6.64+0x80], !P1 ;  /* 0x17400080060acfae */ /* 0x0003e8000c901d68 */
[----:B------:R1:W-:Y:S04]  /*ca80*/  @!P4 LDGSTS.E.BYPASS.LTC128B.128 [R10+0x1b400], desc[UR40][R6.64+0x100], !P0 ;  /* 0x1b400100060acfae */ /* 0x0003e8000c101d68 */
[----:B------:R1:W3:Y:S02]  /*ca90*/  SHFL.IDX PT, R3, R4, 0x7, 0x181f ;  /* 0x00f81f0004037f89 */ /* 0x0002e400000e0000 */
.L_x_366:
[----:B------:R-:W-:Y:S01]  /*caa0*/  VIADD R0, R0, 0x70 ;  /* 0x0000007000007836 */ /* 0x000fe20000000000 */
[----:B------:R-:W-:Y:S04]  /*cab0*/  BSSY B0, `(.L_x_250) ;  /* 0x000000e000007945 */ /* 0x000fe80003800000 */
[----:B------:R-:W-:-:S13]  /*cac0*/  ISETP.GE.AND P3, PT, R0, R2, PT ;  /* 0x000000020000720c */ /* 0x000fda0003f66270 */
[----:B------:R-:W-:Y:S05]  /*cad0*/  @P3 BRA `(.L_x_251) ;  /* 0x00000000002c3947 */ /* 0x000fea0003800000 */
[----:B-1----:R-:W1:Y:S02]  /*cae0*/  S2R R4, SR_TID.X ;  /* 0x0000000000047919 */ /* 0x002e640000002100 */
[----:B-1----:R-:W-:-:S05]  /*caf0*/  IMAD.SHL.U32 R4, R4, 0x8, RZ ;  /* 0x0000000804047824 */ /* 0x002fca00078e00ff */
[----:B------:R-:W-:-:S04]  /*cb00*/  LOP3.LUT R4, R4, 0x38, RZ, 0xc0, !PT ;  /* 0x0000003804047812 */ /* 0x000fc800078ec0ff */
[----:B---3--:R-:W-:-:S05]  /*cb10*/  LEA R2, P3, R4, R3, 0x1 ;  /* 0x0000000304027211 */ /* 0x008fca00078608ff */
[----:B--2---:R-:W-:-:S05]  /*cb20*/  IMAD.X R3, RZ, RZ, R5, P3 ;  /* 0x000000ffff037224 */ /* 0x004fca00018e0605 */
[----:B------:R-:W-:Y:S01]  /*cb30*/  @!PT LDS RZ, [RZ] ;  /* 0x00000000fffff984 */ /* 0x000fe20000000800 */
[----:B------:R-:W-:Y:S01]  /*cb40*/  @!PT LDS RZ, [RZ] ;  /* 0x00000000fffff984 */ /* 0x000fe20000000800 */
[----:B------:R-:W-:Y:S01]  /*cb50*/  @!PT LDS RZ, [RZ] ;  /* 0x00000000fffff984 */ /* 0x000fe20000000800 */
[----:B------:R4:W-:Y:S04]  /*cb60*/  LDGSTS.E.BYPASS.LTC128B.128 [R10+0x13c00], desc[UR40][R2.64], !P2 ;  /* 0x13c00000020a7fae */ /* 0x0009e8000d101d68 */
[----:B------:R4:W-:Y:S04]  /*cb70*/  LDGSTS.E.BYPASS.LTC128B.128 [R10+0x17c00], desc[UR40][R2.64+0x80], !P1 ;  /* 0x17c00080020a7fae */ /* 0x0009e8000c901d68 */
[----:B------:R4:W-:Y:S02]  /*cb80*/  LDGSTS.E.BYPASS.LTC128B.128 [R10+0x1bc00], desc[UR40][R2.64+0x100], !P0 ;  /* 0x1bc00100020a7fae */ /* 0x0009e4000c101d68 */
.L_x_251:
[----:B------:R-:W-:Y:S05]  /*cb90*/  BSYNC B0 ;  /* 0x0000000000007941 */ /* 0x000fea0003800000 */
.L_x_250:
[----:B------:R-:W-:Y:S01]  /*cba0*/  NOP ;  /* 0x0000000000007918 */ /* 0x000fe20000000000 */
[----:B------:R-:W-:Y:S01]  /*cbb0*/  PLOP3.LUT P0, PT, PT, PT, PT, 0x80, 0x0 ;  /* 0x000000000000781c */ /* 0x000fe20003f0f070 */
[----:B01----:R-:W-:-:S12]  /*cbc0*/  VIADD R6, R18, 0x34800 ;  /* 0x0003480012067836 */ /* 0x003fd80000000000 */
.L_x_252:
[----:B------:R-:W-:Y:S02]  /*cbd0*/  PLOP3.LUT P1, PT, P1, P0, PT, 0xa2, 0x0 ;  /* 0x000000000000781c */ /* 0x000fe40000f21472 */
[----:B------:R-:W-:-:S08]  /*cbe0*/  @P0 R2UR P1, UR4, R18 ;  /* 0x00000000120402ca */ /* 0x000fd00000020000 */
[----:B------:R-:W-:-:S05]  /*cbf0*/  @P0 PLOP3.LUT P0, PT, P1, PT, PT, 0x80, 0x0 ;  /* 0x000000000000081c */ /* 0x000fca0000f0f070 */
[----:B------:R-:W-:Y:S01]  /*cc00*/  @!P1 SYNCS.ARRIVE.TRANS64.RED.A0T1 RZ, [UR4+0x34800], RZ ;  /* 0x034800ffffff99a7 */ /* 0x000fe20008200404 */
[----:B------:R-:W-:Y:S07]  /*cc10*/  @!P1 ARRIVES.LDGSTSBAR.64.TRANSCNT [UR4+0x34800] ;  /* 0x03480000ff0099b0 */ /* 0x000fee0008000a84 */
[----:B------:R-:W-:Y:S05]  /*cc20*/  @P0 BRA.U.ANY `(.L_x_252) ;  /* 0xfffffffd00e80947 */ /* 0x000fea000393ffff */
[----:B----4-:R-:W4:Y:S02]  /*cc30*/  LDL.LU R2, [R1+0x48] ;  /* 0x0000480001027983 */ /* 0x010f240000300800 */
[----:B----4-:R-:W-:-:S05]  /*cc40*/  VIADD R2, R2, 0x1 ;  /* 0x0000000102027836 */ /* 0x010fca0000000000 */
[----:B------:R0:W-:Y:S01]  /*cc50*/  STL [R1+0x48], R2 ;  /* 0x0000480201007387 */ /* 0x0001e20000100800 */
[----:B------:R-:W-:-:S04]  /*cc60*/  LEA.HI R0, R2, R2, RZ, 0x1 ;  /* 0x0000000202007211 */ /* 0x000fc800078f08ff */
[----:B------:R-:W-:-:S05]  /*cc70*/  LOP3.LUT R0, R0, 0xfffffffe, RZ, 0xc0, !PT ;  /* 0xfffffffe00007812 */ /* 0x000fca00078ec0ff */
[----:B------:R-:W-:-:S05]  /*cc80*/  IMAD.IADD R0, R2, 0x1, -R0 ;  /* 0x0000000102007824 */ /* 0x000fca00078e0a00 */
[----:B------:R-:W-:Y:S01]  /*cc90*/  SHF.L.U32 R0, R0, 0x1f, RZ ;  /* 0x0000001f00007819 */ /* 0x000fe200000006ff */
[----:B------:R-:W-:Y:S01]  /*cca0*/  NOP ;  /* 0x0000000000007918 */ /* 0x000fe20000000000 */
[----:B------:R0:W-:Y:S01]  /*ccb0*/  SYNCS.ARRIVE.TRANS64.A1T0 RZ, [R18+URZ+0x34800], RZ ;  /* 0x034800ff12ff79a7 */ /* 0x0001e2000810003f */
[----:B------:R-:W-:Y:S01]  /*ccc0*/  BSSY B0, `(.L_x_253) ;  /* 0x0000003000007945 */ /* 0x000fe20003800000 */
[----:B------:R-:W1:Y:S03]  /*ccd0*/  SYNCS.PHASECHK.TRANS64.TRYWAIT P0, [R18+URZ+0x34820], R0 ;  /* 0x03482000120075a7 */ /* 0x000e66000800017f */
[----:B01----:R-:W-:Y:S05]  /*cce0*/  @!P0 BRA `(.L_x_254) ;  /* 0x0000004400dc8947 */ /* 0x003fea0003800000 */
.L_x_367:
[----:B------:R-:W-:Y:S05]  /*ccf0*/  BSYNC B0 ;  /* 0x0000000000007941 */ /* 0x000fea0003800000 */
.L_x_253:
[----:B------:R-:W0:Y:S04]  /*cd00*/  LDL R2, [R1+0x38] ;  /* 0x0000380001027983 */ /* 0x000e280000100800 */
[----:B---3--:R-:W3:Y:S01]  /*cd10*/  LDL R3, [R1+0x28] ;  /* 0x0000280001037983 */ /* 0x008ee20000100800 */
[----:B------:R-:W-:Y:S01]  /*cd20*/  BSSY B0, `(.L_x_255) ;  /* 0x0000213000007945 */ /* 0x000fe20003800000 */
[----:B0-----:R-:W-:-:S05]  /*cd30*/  VIADD R0, R2, 0xfffffffe ;  /* 0xfffffffe02007836 */ /* 0x001fca0000000000 */
[----:B---3--:R-:W-:-:S13]  /*cd40*/  ISETP.GE.AND P0, PT, R0, R3, PT ;  /* 0x000000030000720c */ /* 0x008fda0003f06270 */
[----:B------:R-:W-:Y:S05]  /*cd50*/  @!P0 BRA `(.L_x_256) ;  /* 0x00000020003c8947 */ /* 0x000fea0003800000 */
[----:B------:R-:W3:Y:S04]  /*cd60*/  LDL.LU R2, [R1+0x58] ;  /* 0x0000580001027983 */ /* 0x000ee80000300800 */
[----:B--2---:R-:W2:Y:S04]  /*cd70*/  LDL.LU R5, [R1+0x34] ;  /* 0x0000340001057983 */ /* 0x004ea80000300800 */
[----:B------:R-:W4:Y:S01]  /*cd80*/  LDL.LU R4, [R1+0x44] ;  /* 0x0000440001047983 */ /* 0x000f220000300800 */
[----:B------:R-:W-:Y:S01]  /*cd90*/  LOP3.LUT R12, RZ, R3, RZ, 0x33, !PT ;  /* 0x00000003ff0c7212 */ /* 0x000fe200078e33ff */
[----:B------:R-:W-:Y:S01]  /*cda0*/  BSSY B2, `(.L_x_257) ;  /* 0x00000b5000027945 */ /* 0x000fe20003800000 */
[----:B---3--:R-:W-:-:S04]  /*cdb0*/  VIADD R2, R2, 0x1 ;  /* 0x0000000102027836 */ /* 0x008fc80000000000 */
[----:B--2---:R-:W-:-:S05]  /*cdc0*/  IMAD R2, R2, R5, RZ ;  /* 0x0000000502027224 */ /* 0x004fca00078e02ff */
[----:B----4-:R-:W-:-:S05]  /*cdd0*/  VIMNMX R4, R4, R2, PT ;  /* 0x0000000204047248 */ /* 0x010fca0003fe0100 */
[----:B------:R-:W-:-:S05]  /*cde0*/  IMAD.MOV R2, RZ, RZ, -R4 ;  /* 0x000000ffff027224 */ /* 0x000fca00078e0a04 */
[----:B------:R-:W-:-:S05]  /*cdf0*/  VIADDMNMX R12, R2, 0x1, R12, !PT ;  /* 0x00000001020c7846 */ /* 0x000fca000780010c */
[----:B------:R-:W-:-:S05]  /*ce00*/  IMAD.IADD R2, R4, 0x1, R12 ;  /* 0x0000000104027824 */ /* 0x000fca00078e020c */
[----:B------:R-:W-:-:S04]  /*ce10*/  LOP3.LUT R2, R2, 0x1, RZ, 0xc0, !PT ;  /* 0x0000000102027812 */ /* 0x000fc800078ec0ff */
[----:B------:R-:W-:-:S13]  /*ce20*/  ISETP.NE.U32.AND P0, PT, R2, 0x1, PT ;  /* 0x000000010200780c */ /* 0x000fda0003f05070 */
[----:B------:R-:W-:Y:S05]  /*ce30*/  @P0 BRA `(.L_x_258) ;  /* 0x0000000800ac0947 */ /* 0x000fea0003800000 */
[----:B------:R-:W2:Y:S04]  /*ce40*/  LDL R5, [R1+0x1c] ;  /* 0x00001c0001057983 */ /* 0x000ea80000100800 */
[----:B------:R-:W3:Y:S01]  /*ce50*/  LDL R3, [R1+0x14] ;  /* 0x0000140001037983 */ /* 0x000ee20000100800 */
[----:B------:R-:W-:Y:S01]  /*ce60*/  VIADD R9, R19, 0x1 ;  /* 0x0000000113097836 */ /* 0x000fe20000000000 */
[----:B------:R-:W-:Y:S04]  /*ce70*/  BSSY B1, `(.L_x_259) ;  /* 0x00000a3000017945 */ /* 0x000fe80003800000 */
[----:B------:R-:W-:-:S04]  /*ce80*/  ISETP.NE.AND P0, PT, R9, 0x2, PT ;  /* 0x000000020900780c */ /* 0x000fc80003f05270 */
[----:B------:R-:W-:Y:S02]  /*ce90*/  SEL R13, RZ, 0x1, P0 ;  /* 0x00000001ff0d7807 */ /* 0x000fe40000000000 */
[----:B------:R-:W-:Y:S02]  /*cea0*/  SEL R9, R9, RZ, P0 ;  /* 0x000000ff09097207 */ /* 0x000fe40000000000 */
[----:B--2---:R-:W-:Y:S02]  /*ceb0*/  LOP3.LUT P1, RZ, R5, 0x1, RZ, 0xc0, !PT ;  /* 0x0000000105ff7812 */ /* 0x004fe4000782c0ff */
[----:B---3--:R-:W-:-:S11]  /*cec0*/  LOP3.LUT R13, R3, R13, RZ, 0x3c, !PT ;  /* 0x0000000d030d7212 */ /* 0x008fd600078e3cff */
[----:B------:R-:W-:Y:S05]  /*ced0*/  @!P1 BRA `(.L_x_260) ;  /* 0x0000000800709947 */ /* 0x000fea0003800000 */
[----:B------:R-:W-:Y:S01]  /*cee0*/  ULDC.64 UR4, c[0x0][0x418] ;  /* 0x0001060000047ab9 */ /* 0x000fe20000000a00 */
[----:B------:R-:W-:Y:S01]  /*cef0*/  IMAD.MOV.U32 R5, RZ, RZ, R17 ;  /* 0x000000ffff057224 */ /* 0x000fe200078e0011 */
[----:B------:R-:W-:-:S04]  /*cf00*/  ISETP.NE.U32.AND P0, PT, RZ, UR4, PT ;  /* 0x00000004ff007c0c */ /* 0x000fc8000bf05070 */
[----:B------:R-:W-:-:S13]  /*cf10*/  ISETP.NE.AND.EX P0, PT, RZ, UR5, PT, P0 ;  /* 0x00000005ff007c0c */ /* 0x000fda000bf05300 */
[----:B------:R-:W-:Y:S05]  /*cf20*/  @!P0 BRA `(.L_x_261) ;  /* 0x00000000004c8947 */ /* 0x000fea0003800000 */
[----:B------:R-:W2:Y:S01]  /*cf30*/  LDL R10, [R1+0x20] ;  /* 0x00002000010a7983 */ /* 0x000ea20000100800 */
[----:B------:R-:W0:Y:S01]  /*cf40*/  LDC R7, c[0x0][0x43c] ;  /* 0x00010f00ff077b82 */ /* 0x000e220000000800 */
[----:B------:R-:W-:Y:S02]  /*cf50*/  ULDC.64 UR6, c[0x0][0x428] ;  /* 0x00010a0000067ab9 */ /* 0x000fe40000000a00 */
[----:B------:R-:W3:Y:S01]  /*cf60*/  LDL R8, [R1+0x10] ;  /* 0x0000100001087983 */ /* 0x000ee20000100800 */
[----:B0-----:R-:W-:-:S13]  /*cf70*/  ISETP.NE.AND P0, PT, R7, 0x1, PT ;  /* 0x000000010700780c */ /* 0x001fda0003f05270 */
[----:B------:R-:W0:Y:S02]  /*cf80*/  @P0 LDC.64 R2, c[0x0][0x440] ;  /* 0x00011000ff020b82 */ /* 0x000e240000000a00 */
[----:B0-----:R-:W-:-:S04]  /*cf90*/  @P0 IMAD.HI.U32 R5, R0, R2, RZ ;  /* 0x0000000200050227 */ /* 0x001fc800078e00ff */
[----:B------:R-:W-:Y:S01]  /*cfa0*/  IMAD.MOV.U32 R2, RZ, RZ, R0 ;  /* 0x000000ffff027224 */ /* 0x000fe200078e0000 */
[----:B------:R-:W-:-:S05]  /*cfb0*/  @P0 SHF.R.U32.HI R2, RZ, R3, R5 ;  /* 0x00000003ff020219 */ /* 0x000fca0000011605 */
[----:B------:R-:W-:-:S04]  /*cfc0*/  IMAD.MOV R3, RZ, RZ, -R2 ;  /* 0x000000ffff037224 */ /* 0x000fc800078e0a02 */
[----:B------:R-:W-:Y:S01]  /*cfd0*/  IMAD R0, R7, R3, R0 ;  /* 0x0000000307007224 */ /* 0x000fe200078e0200 */
[----:B------:R-:W-:Y:S01]  /*cfe0*/  SHF.R.S32.HI R3, RZ, 0x1f, R2 ;  /* 0x0000001fff037819 */ /* 0x000fe20000011402 */
[----:B--2---:R-:W-:-:S04]  /*cff0*/  IMAD R5, R10, UR6, RZ ;  /* 0x000000060a057c24 */ /* 0x004fc8000f8e02ff */
[C---:B---3--:R-:W-:Y:S02]  /*d000*/  IMAD R5, R8.reuse, UR7, R5 ;  /* 0x0000000708057c24 */ /* 0x048fe4000f8e0205 */
[----:B------:R-:W-:-:S04]  /*d010*/  IMAD.WIDE.U32 R2, R8, UR6, R2 ;  /* 0x0000000608027c25 */ /* 0x000fc8000f8e0002 */
[----:B------:R-:W-:Y:S01]  /*d020*/  IMAD.IADD R3, R5, 0x1, R3 ;  /* 0x0000000105037824 */ /* 0x000fe200078e0203 */
[----:B------:R-:W-:-:S04]  /*d030*/  LEA R10, P0, R2, UR4, 0x2 ;  /* 0x00000004020a7c11 */ /* 0x000fc8000f8010ff */
[----:B------:R-:W-:-:S05]  /*d040*/  LEA.HI.X R11, R2, UR5, R3, 0x2, P0 ;  /* 0x00000005020b7c11 */ /* 0x000fca00080f1403 */
[----:B------:R0:W5:Y:S04]  /*d050*/  LDG.E R5, desc[UR40][R10.64] ;  /* 0x000000280a057981 */ /* 0x000168000c1e1900 */
.L_x_261:
[----:B------:R-:W-:Y:S01]  /*d060*/  IMAD R3, R9, 0x8, R18 ;  /* 0x0000000809037824 */ /* 0x000fe200078e0212 */
[----:B------:R-:W-:Y:S01]  /*d070*/  SHF.L.U32 R2, R13, 0x1f, RZ ;  /* 0x0000001f0d027819 */ /* 0x000fe200000006ff */
[----:B------:R-:W-:Y:S03]  /*d080*/  BSSY B3, `(.L_x_262) ;  /* 0x0000003000037945 */ /* 0x000fe60003800000 */
[----:B------:R-:W1:Y:S02]  /*d090*/  SYNCS.PHASECHK.TRANS64.TRYWAIT P0, [R3+URZ+0x34840], R2 ;  /* 0x03484002030075a7 */ /* 0x000e64000800017f */
[----:B-1----:R-:W-:Y:S05]  /*d0a0*/  @!P0 BRA `(.L_x_263) ;  /* 0x0000004400008947 */ /* 0x002fea0003800000 */
.L_x_368:
[----:B------:R-:W-:Y:S05]  /*d0b0*/  BSYNC B3 ;  /* 0x0000000000037941 */ /* 0x000fea0003800000 */
.L_x_262:
[----:B------:R-:W2:Y:S01]  /*d0c0*/  S2R R7, SR_TID.X ;  /* 0x0000000000077919 */ /* 0x000ea20000002100 */
[----:B------:R-:W-:Y:S01]  /*d0d0*/  BSSY B3, `(.L_x_264) ;  /* 0x000000b000037945 */ /* 0x000fe20003800000 */
[----:B--2---:R-:W-:-:S04]  /*d0e0*/  LOP3.LUT R7, R7, 0x7f, RZ, 0xc0, !PT ;  /* 0x0000007f07077812 */ /* 0x004fc800078ec0ff */
[----:B------:R-:W-:-:S13]  /*d0f0*/  ISETP.NE.AND P1, PT, R7, RZ, PT ;  /* 0x000000ff0700720c */ /* 0x000fda0003f25270 */
[----:B------:R-:W-:Y:S05]  /*d100*/  @P1 BRA `(.L_x_265) ;  /* 0x00000000001c1947 */ /* 0x000fea0003800000 */
[----:B------:R-:W2:Y:S01]  /*d110*/  S2R R7, SR_TID.X ;  /* 0x0000000000077919 */ /* 0x000ea20000002100 */
[----:B-1----:R-:W-:-:S04]  /*d120*/  IMAD.MOV.U32 R2, RZ, RZ, 0xc000 ;  /* 0x0000c000ff027424 */ /* 0x002fc800078e00ff */
[----:B------:R3:W-:Y:S01]  /*d130*/  SYNCS.ARRIVE.TRANS64 RZ, [R3+URZ+0x34830], R2 ;  /* 0x0348300203ff79a7 */ /* 0x0007e2000800003f */
[----:B--2---:R-:W-:-:S04]  /*d140*/  LOP3.LUT R7, R7, 0x1f, RZ, 0xc0, !PT ;  /* 0x0000001f07077812 */ /* 0x004fc800078ec0ff */
[----:B------:R-:W-:-:S13]  /*d150*/  ISETP.NE.AND P0, PT, R7, RZ, PT ;  /* 0x000000ff0700720c */ /* 0x000fda0003f05270 */
[----:B---3--:R-:W-:Y:S05]  /*d160*/  @!P0 BRA `(.L_x_265) ;  /* 0x0000000000048947 */ /* 0x008fea0003800000 */
[----:B------:R-:W-:Y:S01]  /*d170*/  BPT.TRAP 0x1 ;  /* 0x000000040000795c */ /* 0x000fe20000300000 */
.L_x_265:
[----:B------:R-:W-:Y:S05]  /*d180*/  BSYNC B3 ;  /* 0x0000000000037941 */ /* 0x000fea0003800000 */
.L_x_264:
[----:B-1----:R-:W2:Y:S01]  /*d190*/  LDL R2, [R1+0x18] ;  /* 0x0000180001027983 */ /* 0x002ea20000100800 */
[----:B------:R-:W-:Y:S01]  /*d1a0*/  IMAD.MOV.U32 R14, RZ, RZ, RZ ;  /* 0x000000ffff0e7224 */ /* 0x000fe200078e00ff */
[----:B------:R-:W-:Y:S01]  /*d1b0*/  UIADD3 UR4, UP0, UR38, 0x370, URZ ;  /* 0x0000037026047890 */ /* 0x000fe2000ff1e03f */
[----:B------:R-:W-:Y:S01]  /*d1c0*/  IMAD R8, R9, 0xc000, R18 ;  /* 0x0000c00009087824 */ /* 0x000fe200078e0212 */
[----:B------:R-:W-:Y:S01]  /*d1d0*/  PLOP3.LUT P0, PT, PT, PT, PT, 0x80, 0x0 ;  /* 0x000000000000781c */ /* 0x000fe20003f0f070 */
[----:B------:R-:W-:Y:S01]  /*d1e0*/  VIADD R3, R3, 0x34830 ;  /* 0x0003483003037836 */ /* 0x000fe20000000000 */
[----:B------:R-:W-:Y:S01]  /*d1f0*/  R2UR UR10, R14 ;  /* 0x000000000e0a72ca */ /* 0x000fe200000e0000 */
[----:B------:R-:W-:Y:S01]  /*d200*/  VIADD R7, R8, 0x1c400 ;  /* 0x0001c40008077836 */ /* 0x000fe20000000000 */
[----:B------:R-:W-:Y:S01]  /*d210*/  UIADD3.X UR5, URZ, UR39, URZ, UP0, !UPT ;  /* 0x000000273f057290 */ /* 0x000fe200087fe43f */
[----:B------:R-:W-:Y:S01]  /*d220*/  UMOV UR6, 0x0 ;  /* 0x0000000000067882 */ /* 0x000fe20000000000 */
[----:B------:R-:W-:Y:S01]  /*d230*/  UMOV UR7, 0x14f00000 ;  /* 0x14f0000000077882 */ /* 0x000fe20000000000 */
[----:B--2---:R-:W-:-:S10]  /*d240*/  IMAD R2, R0, 0x80, R2 ;  /* 0x0000008000027824 */ /* 0x004fd400078e0202 */
.L_x_266:
[----:B------:R-:W-:-:S13]  /*d250*/  @P0 ELECT P2, URZ, PT ;  /* 0x00000000003f082f */ /* 0x000fda0003840000 */
[----:B-----5:R-:W-:Y:S02]  /*d260*/  @P2 R2UR UR13, R5 ;  /* 0x00000000050d22ca */ /* 0x020fe400000e0000 */
[----:B------:R-:W-:Y:S02]  /*d270*/  @P2 R2UR UR12, R16 ;  /* 0x00000000100c22ca */ /* 0x000fe400000e0000 */
[----:B------:R-:W-:Y:S02]  /*d280*/  @P2 R2UR UR11, R2 ;  /* 0x00000000020b22ca */ /* 0x000fe400000e0000 */
[----:B------:R-:W-:Y:S02]  /*d290*/  @P2 R2UR UR9, R3 ;  /* 0x00000000030922ca */ /* 0x000fe400000e0000 */
[----:B------:R-:W-:Y:S02]  /*d2a0*/  @P2 R2UR UR8, R7 ;  /* 0x00000000070822ca */ /* 0x000fe400000e0000 */
[----:B------:R-:W-:-:S02]  /*d2b0*/  @P2 PLOP3.LUT P0, PT, P2, PT, PT, 0x8, 0x0 ;  /* 0x000000000000281c */ /* 0x000fc4000170e170 */
[----:B------:R-:W-:-:S09]  /*d2c0*/  PLOP3.LUT P2, PT, PT, PT, PT, 0x8, 0x0 ;  /* 0x000000000000781c */ /* 0x000fd20003f4e170 */
[----:B------:R1:W-:Y:S02]  /*d2d0*/  UTMALDG.4D [UR8], [UR4], desc[UR6] ;  /* 0x00000608040075b4 */ /* 0x0003e40008019000 */
[----:B-1----:R-:W-:Y:S05]  /*d2e0*/  @P0 BRA.U.ANY `(.L_x_266) ;  /* 0xfffffffd00d80947 */ /* 0x002fea000393ffff */
[----:B------:R-:W-:Y:S01]  /*d2f0*/  IMAD.MOV.U32 R15, RZ, RZ, 0x40 ;  /* 0x00000040ff0f7424 */ /* 0x000fe200078e00ff */
[----:B------:R-:W-:Y:S01]  /*d300*/  PLOP3.LUT P0, PT, PT, PT, PT, 0x80, 0x0 ;  /* 0x000000000000781c */ /* 0x000fe20003f0f070 */
[----:B------:R-:W-:Y:S01]  /*d310*/  VIADD R7, R8, 0x20400 ;  /* 0x0002040008077836 */ /* 0x000fe20000000000 */
[----:B------:R-:W-:Y:S01]  /*d320*/  UMOV UR6, 0x0 ;  /* 0x0000000000067882 */ /* 0x000fe20000000000 */
[----:B------:R-:W-:Y:S01]  /*d330*/  UMOV UR7, 0x14f00000 ;  /* 0x14f0000000077882 */ /* 0x000fe20000000000 */
[----:B------:R-:W-:-:S15]  /*d340*/  R2UR UR10, R15 ;  /* 0x000000000f0a72ca */ /* 0x000fde00000e0000 */
.L_x_267:
[----:B------:R-:W-:-:S13]  /*d350*/  @P0 ELECT P2, URZ, PT ;  /* 0x00000000003f082f */ /* 0x000fda0003840000 */
[----:B------:R-:W-:Y:S02]  /*d360*/  @P2 R2UR UR13, R5 ;  /* 0x00000000050d22ca */ /* 0x000fe400000e0000 */
        /* <DEDUP_REMOVED lines=8> */
[----:B------:R-:W-:Y:S01]  /*d3f0*/  PLOP3.LUT P0, PT, PT, PT, PT, 0x80, 0x0 ;  /* 0x000000000000781c */ /* 0x000fe20003f0f070 */
[----:B------:R-:W-:Y:S01]  /*d400*/  VIADD R8, R8, 0x24400 ;  /* 0x0002440008087836 */ /* 0x000fe20000000000 */
[----:B------:R-:W-:Y:S01]  /*d410*/  UMOV UR6, 0x0 ;  /* 0x0000000000067882 */ /* 0x000fe20000000000 */
[----:B------:R-:W-:Y:S01]  /*d420*/  UMOV UR7, 0x14f00000 ;  /* 0x14f0000000077882 */ /* 0x000fe20000000000 */
[----:B------:R-:W-:-:S09]  /*d430*/  UMOV UR10, 0x80 ;  /* 0x00000080000a7882 */ /* 0x000fd20000000000 */
.L_x_268:
        /* <DEDUP_REMOVED lines=10> */
[----:B------:R-:W2:Y:S01]  /*d4e0*/  LDL.LU R7, [R1+0x14] ;  /* 0x0000140001077983 */ /* 0x000ea20000300800 */
[----:B------:R-:W-:Y:S01]  /*d4f0*/  IMAD R3, R19, 0x8, R6 ;  /* 0x0000000813037824 */ /* 0x000fe200078e0206 */
[----:B------:R-:W-:Y:S01]  /*d500*/  BSSY B3, `(.L_x_269) ;  /* 0x0000004000037945 */ /* 0x000fe20003800000 */
[----:B--2---:R-:W-:-:S04]  /*d510*/  SHF.L.U32 R2, R7, 0x1f, RZ ;  /* 0x0000001f07027819 */ /* 0x004fc800000006ff */
[----:B------:R-:W1:Y:S02]  /*d520*/  SYNCS.PHASECHK.TRANS64.TRYWAIT P0, [R3+URZ+0x60], R2 ;  /* 0x00006002030075a7 */ /* 0x000e64000800017f */
[----:B-1----:R-:W-:Y:S05]  /*d530*/  @!P0 BRA `(.L_x_270) ;  /* 0x0000003c00f08947 */ /* 0x002fea0003800000 */
.L_x_369:
[----:B------:R-:W-:Y:S05]  /*d540*/  BSYNC B3 ;  /* 0x0000000000037941 */ /* 0x000fea0003800000 */
.L_x_269:
[----:B------:R-:W-:Y:S01]  /*d550*/  BSSY B3, `(.L_x_271) ;  /* 0x000000c000037945 */ /* 0x000fe20003800000 */
[----:B0-----:R-:W-:Y:S02]  /*d560*/  IMAD.MOV.U32 R10, RZ, RZ, 0x0 ;  /* 0x00000000ff0a7424 */ /* 0x001fe400078e00ff */
[----:B------:R-:W-:Y:S01]  /*d570*/  IMAD.MOV.U32 R11, RZ, RZ, 0x14f00000 ;  /* 0x14f00000ff0b7424 */ /* 0x000fe200078e00ff */
[----:B------:R-:W-:Y:S06]  /*d580*/  @P1 BRA `(.L_x_272) ;  /* 0x0000000000201947 */ /* 0x000fec0003800000 */
[----:B------:R-:W0:Y:S01]  /*d590*/  S2R R7, SR_TID.X ;  /* 0x0000000000077919 */ /* 0x000e220000002100 */
[----:B-1----:R-:W-:Y:S02]  /*d5a0*/  IMAD R2, R19, 0x8, R18 ;  /* 0x0000000813027824 */ /* 0x002fe400078e0212 */
[----:B------:R-:W-:-:S04]  /*d5b0*/  IMAD.MOV.U32 R3, RZ, RZ, 0x8000 ;  /* 0x00008000ff037424 */ /* 0x000fc800078e00ff */
[----:B------:R2:W-:Y:S01]  /*d5c0*/  SYNCS.ARRIVE.TRANS64 RZ, [R2+URZ+0x34850], R3 ;  /* 0x0348500302ff79a7 */ /* 0x0005e2000800003f */
[----:B0-----:R-:W-:-:S04]  /*d5d0*/  LOP3.LUT R7, R7, 0x1f, RZ, 0xc0, !PT ;  /* 0x0000001f07077812 */ /* 0x001fc800078ec0ff */
[----:B------:R-:W-:-:S13]  /*d5e0*/  ISETP.NE.AND P0, PT, R7, RZ, PT ;  /* 0x000000ff0700720c */ /* 0x000fda0003f05270 */
[----:B--2---:R-:W-:Y:S05]  /*d5f0*/  @!P0 BRA `(.L_x_272) ;  /* 0x0000000000048947 */ /* 0x004fea0003800000 */
[----:B------:R-:W-:Y:S01]  /*d600*/  BPT.TRAP 0x1 ;  /* 0x000000040000795c */ /* 0x000fe20000300000 */
.L_x_272:
[----:B------:R-:W-:Y:S05]  /*d610*/  BSYNC B3 ;  /* 0x0000000000037941 */ /* 0x000fea0003800000 */
.L_x_271:
[----:B------:R-:W2:Y:S04]  /*d620*/  LDL R7, [R1+0x18] ;  /* 0x0000180001077983 */ /* 0x000ea80000100800 */
[----:B-1----:R-:W2:Y:S01]  /*d630*/  LDL.LU R2, [R1+0x8] ;  /* 0x0000080001027983 */ /* 0x002ea20000300800 */
[----:B------:R-:W-:Y:S01]  /*d640*/  R2UR UR10, R14 ;  /* 0x000000000e0a72ca */ /* 0x000fe200000e0000 */
[C-C-:B------:R-:W-:Y:S01]  /*d650*/  IMAD R3, R19.reuse, 0x8, R18.reuse ;  /* 0x0000000813037824 */ /* 0x140fe200078e0212 */
[----:B------:R-:W-:Y:S01]  /*d660*/  R2UR UR6, R10 ;  /* 0x000000000a0672ca */ /* 0x000fe200000e0000 */
[----:B------:R-:W-:Y:S01]  /*d670*/  IMAD R8, R19, 0x8000, R18 ;  /* 0x0000800013087824 */ /* 0x000fe200078e0212 */
[----:B------:R-:W-:Y:S01]  /*d680*/  R2UR UR7, R11 ;  /* 0x000000000b0772ca */ /* 0x000fe200000e0000 */
[----:B------:R-:W-:Y:S01]  /*d690*/  UIADD3 UR4, UP0, UR38, 0x470, URZ ;  /* 0x0000047026047890 */ /* 0x000fe2000ff1e03f */
[----:B------:R-:W-:Y:S01]  /*d6a0*/  PLOP3.LUT P0, PT, PT, PT, PT, 0x80, 0x0 ;  /* 0x000000000000781c */ /* 0x000fe20003f0f070 */
[----:B------:R-:W-:-:S02]  /*d6b0*/  VIADD R3, R3, 0x34850 ;  /* 0x0003485003037836 */ /* 0x000fc40000000000 */
[----:B------:R-:W-:Y:S01]  /*d6c0*/  UIADD3.X UR5, URZ, UR39, URZ, UP0, !UPT ;  /* 0x000000273f057290 */ /* 0x000fe200087fe43f */
[----:B--2---:R-:W-:Y:S02]  /*d6d0*/  IMAD R2, R2, 0x80, R7 ;  /* 0x0000008002027824 */ /* 0x004fe400078e0207 */
[----:B------:R-:W-:-:S09]  /*d6e0*/  VIADD R7, R8, 0x400 ;  /* 0x0000040008077836 */ /* 0x000fd20000000000 */
.L_x_273:
        /* <DEDUP_REMOVED lines=9> */
[----:B0-----:R-:W-:Y:S05]  /*d780*/  @P0 BRA.U.ANY `(.L_x_273) ;  /* 0xfffffffd00d80947 */ /* 0x001fea000393ffff */
[----:B------:R-:W-:Y:S01]  /*d790*/  R2UR UR10, R15 ;  /* 0x000000000f0a72ca */ /* 0x000fe200000e0000 */
[----:B------:R-:W-:Y:S01]  /*d7a0*/  VIADD R8, R8, 0x4400 ;  /* 0x0000440008087836 */ /* 0x000fe20000000000 */
[----:B------:R-:W-:Y:S02]  /*d7b0*/  R2UR UR6, R10 ;  /* 0x000000000a0672ca */ /* 0x000fe400000e0000 */
[----:B------:R-:W-:Y:S02]  /*d7c0*/  R2UR UR7, R11 ;  /* 0x000000000b0772ca */ /* 0x000fe400000e0000 */
[----:B------:R-:W-:-:S13]  /*d7d0*/  PLOP3.LUT P0, PT, PT, PT, PT, 0x80, 0x0 ;  /* 0x000000000000781c */ /* 0x000fda0003f0f070 */
.L_x_274:
        /* <DEDUP_REMOVED lines=10> */
[----:B------:R0:W-:Y:S01]  /*d880*/  STL [R1+0x8], R0 ;  /* 0x0000080001007387 */ /* 0x0001e20000100800 */
[----:B------:R-:W-:-:S07]  /*d890*/  IMAD.MOV.U32 R17, RZ, RZ, R5 ;  /* 0x000000ffff117224 */ /* 0x000fce00078e0005 */
.L_x_260:
[----:B------:R-:W-:Y:S05]  /*d8a0*/  BSYNC B1 ;  /* 0x0000000000017941 */ /* 0x000fea0003800000 */
.L_x_259:
[----:B0-----:R-:W2:Y:S01]  /*d8b0*/  LDL.LU R0, [R1+0x38] ;  /* 0x0000380001007983 */ /* 0x001ea20000300800 */
[----:B------:R-:W-:-:S03]  /*d8c0*/  IMAD.MOV.U32 R19, RZ, RZ, R9 ;  /* 0x000000ffff137224 */ /* 0x000fc600078e0009 */
[----:B------:R0:W-:Y:S02]  /*d8d0*/  STL [R1+0x14], R13 ;  /* 0x0000140d01007387 */ /* 0x0001e40000100800 */
[----:B0-2---:R-:W-:-:S07]  /*d8e0*/  VIADD R0, R0, 0xfffffffd ;  /* 0xfffffffd00007836 */ /* 0x005fce0000000000 */
.L_x_258:
[----:B------:R-:W-:Y:S05]  /*d8f0*/  BSYNC B2 ;  /* 0x0000000000027941 */ /* 0x000fea0003800000 */
.L_x_257:
[----:B------:R-:W-:Y:S01]  /*d900*/  VIADD R12, R12, 0xfffffffe ;  /* 0xfffffffe0c0c7836 */ /* 0x000fe20000000000 */
[----:B------:R-:W-:-:S04]  /*d910*/  LOP3.LUT R4, RZ, R4, RZ, 0x33, !PT ;  /* 0x00000004ff047212 */ /* 0x000fc800078e33ff */
[----:B------:R-:W-:-:S13]  /*d920*/  ISETP.NE.AND P0, PT, R12, R4, PT ;  /* 0x000000040c00720c */ /* 0x000fda0003f05270 */
[----:B------:R-:W-:Y:S05]  /*d930*/  @!P0 BRA `(.L_x_256) ;  /* 0x0000001400448947 */ /* 0x000fea0003800000 */
[----:B------:R-:W-:-:S07]  /*d940*/  IMAD.MOV.U32 R9, RZ, RZ, R17 ;  /* 0x000000ffff097224 */ /* 0x000fce00078e0011 */
.L_x_307:
[----:B------:R-:W2:Y:S04]  /*d950*/  LDL R3, [R1+0x1c] ;  /* 0x00001c0001037983 */ /* 0x000ea80000100800 */
[----:B------:R-:W3:Y:S01]  /*d960*/  LDL R2, [R1+0x14] ;  /* 0x0000140001027983 */ /* 0x000ee20000100800 */
[----:B------:R-:W-:Y:S01]  /*d970*/  VIADD R4, R19, 0x1 ;  /* 0x0000000113047836 */ /* 0x000fe20000000000 */
[----:B------:R-:W-:Y:S05]  /*d980*/  YIELD ;  /* 0x0000000000007946 */ /* 0x000fea0003800000 */
[----:B------:R-:W-:Y:S01]  /*d990*/  ISETP.NE.AND P0, PT, R4, 0x2, PT ;  /* 0x000000020400780c */ /* 0x000fe20003f05270 */
[----:B------:R-:W-:Y:S03]  /*d9a0*/  BSSY B1, `(.L_x_275) ;  /* 0x00000a0000017945 */ /* 0x000fe60003800000 */
[----:B------:R-:W-:-:S02]  /*d9b0*/  SEL R5, RZ, 0x1, P0 ;  /* 0x00000001ff057807 */ /* 0x000fc40000000000 */
[----:B------:R-:W-:Y:S02]  /*d9c0*/  SEL R4, R4, RZ, P0 ;  /* 0x000000ff04047207 */ /* 0x000fe40000000000 */
[----:B--2---:R-:W-:Y:S02]  /*d9d0*/  LOP3.LUT P1, RZ, R3, 0x1, RZ, 0xc0, !PT ;  /* 0x0000000103ff7812 */ /* 0x004fe4000782c0ff */
[----:B---3--:R-:W-:-:S11]  /*d9e0*/  LOP3.LUT R5, R2, R5, RZ, 0x3c, !PT ;  /* 0x0000000502057212 */ /* 0x008fd600078e3cff */
[----:B01----:R-:W-:Y:S05]  /*d9f0*/  @!P1 BRA `(.L_x_276) ;  /* 0x0000000800689947 */ /* 0x003fea0003800000 */
        /* <DEDUP_REMOVED lines=13> */
[----:B------:R-:W-:-:S04]  /*dad0*/  @P0 SHF.R.U32.HI R2, RZ, R3, R7 ;  /* 0x00000003ff020219 */ /* 0x000fc80000011607 */
[--C-:B------:R-:W-:Y:S01]  /*dae0*/  SHF.R.S32.HI R3, RZ, 0x1f, R2.reuse ;  /* 0x0000001fff037819 */ /* 0x100fe20000011402 */
[----:B------:R-:W-:-:S04]  /*daf0*/  IMAD.MOV R7, RZ, RZ, -R2 ;  /* 0x000000ffff077224 */ /* 0x000fc800078e0a02 */
[----:B------:R-:W-:Y:S02]  /*db00*/  IMAD R7, R8, R7, R0 ;  /* 0x0000000708077224 */ /* 0x000fe400078e0200 */
[----:B--2---:R-:W-:-:S04]  /*db10*/  IMAD R8, R11, UR6, RZ ;  /* 0x000000060b087c24 */ /* 0x004fc8000f8e02ff */
[C---:B---3--:R-:W-:Y:S02]  /*db20*/  IMAD R8, R10.reuse, UR7, R8 ;  /* 0x000000070a087c24 */ /* 0x048fe4000f8e0208 */
[----:B------:R-:W-:-:S04]  /*db30*/  IMAD.WIDE.U32 R2, R10, UR6, R2 ;  /* 0x000000060a027c25 */ /* 0x000fc8000f8e0002 */
[----:B------:R-:W-:Y:S01]  /*db40*/  IMAD.IADD R3, R8, 0x1, R3 ;  /* 0x0000000108037824 */ /* 0x000fe200078e0203 */
[----:B------:R-:W-:-:S04]  /*db50*/  LEA R8, P0, R2, UR4, 0x2 ;  /* 0x0000000402087c11 */ /* 0x000fc8000f8010ff */
[----:B------:R-:W-:-:S06]  /*db60*/  LEA.HI.X R9, R2, UR5, R3, 0x2, P0 ;  /* 0x0000000502097c11 */ /* 0x000fcc00080f1403 */
[----:B------:R0:W5:Y:S03]  /*db70*/  LDG.E R9, desc[UR40][R8.64] ;  /* 0x0000002808097981 */ /* 0x000166000c1e1900 */
.L_x_277:
[----:B------:R-:W-:Y:S01]  /*db80*/  IMAD R3, R4, 0x8, R18 ;  /* 0x0000000804037824 */ /* 0x000fe200078e0212 */
[----:B------:R-:W-:Y:S01]  /*db90*/  SHF.L.U32 R2, R5, 0x1f, RZ ;  /* 0x0000001f05027819 */ /* 0x000fe200000006ff */
[----:B------:R-:W-:Y:S03]  /*dba0*/  BSSY B2, `(.L_x_278) ;  /* 0x0000003000027945 */ /* 0x000fe60003800000 */
[----:B------:R-:W1:Y:S02]  /*dbb0*/  SYNCS.PHASECHK.TRANS64.TRYWAIT P0, [R3+URZ+0x34840], R2 ;  /* 0x03484002030075a7 */ /* 0x000e64000800017f */
[----:B-1----:R-:W-:Y:S05]  /*dbc0*/  @!P0 BRA `(.L_x_279) ;  /* 0x0000003800608947 */ /* 0x002fea0003800000 */
.L_x_370:
[----:B------:R-:W-:Y:S05]  /*dbd0*/  BSYNC B2 ;  /* 0x0000000000027941 */ /* 0x000fea0003800000 */
.L_x_278:
[----:B0-----:R-:W0:Y:S01]  /*dbe0*/  S2R R8, SR_TID.X ;  /* 0x0000000000087919 */ /* 0x001e220000002100 */
[----:B------:R-:W-:Y:S01]  /*dbf0*/  BSSY B2, `(.L_x_280) ;  /* 0x000000b000027945 */ /* 0x000fe20003800000 */
[----:B0-----:R-:W-:-:S04]  /*dc00*/  LOP3.LUT R8, R8, 0x7f, RZ, 0xc0, !PT ;  /* 0x0000007f08087812 */ /* 0x001fc800078ec0ff */
[----:B------:R-:W-:-:S13]  /*dc10*/  ISETP.NE.AND P1, PT, R8, RZ, PT ;  /* 0x000000ff0800720c */ /* 0x000fda0003f25270 */
[----:B------:R-:W-:Y:S05]  /*dc20*/  @P1 BRA `(.L_x_281) ;  /* 0x00000000001c1947 */ /* 0x000fea0003800000 */
[----:B------:R-:W0:Y:S01]  /*dc30*/  S2R R8, SR_TID.X ;  /* 0x0000000000087919 */ /* 0x000e220000002100 */
[----:B-1----:R-:W-:-:S04]  /*dc40*/  IMAD.MOV.U32 R2, RZ, RZ, 0xc000 ;  /* 0x0000c000ff027424 */ /* 0x002fc800078e00ff */
[----:B------:R2:W-:Y:S01]  /*dc50*/  SYNCS.ARRIVE.TRANS64 RZ, [R3+URZ+0x34830], R2 ;  /* 0x0348300203ff79a7 */ /* 0x0005e2000800003f */
[----:B0-----:R-:W-:-:S04]  /*dc60*/  LOP3.LUT R8, R8, 0x1f, RZ, 0xc0, !PT ;  /* 0x0000001f08087812 */ /* 0x001fc800078ec0ff */
[----:B------:R-:W-:-:S13]  /*dc70*/  ISETP.NE.AND P0, PT, R8, RZ, PT ;  /* 0x000000ff0800720c */ /* 0x000fda0003f05270 */
[----:B--2---:R-:W-:Y:S05]  /*dc80*/  @!P0 BRA `(.L_x_281) ;  /* 0x0000000000048947 */ /* 0x004fea0003800000 */
[----:B------:R-:W-:Y:S01]  /*dc90*/  BPT.TRAP 0x1 ;  /* 0x000000040000795c */ /* 0x000fe20000300000 */
.L_x_281:
[----:B------:R-:W-:Y:S05]  /*dca0*/  BSYNC B2 ;  /* 0x0000000000027941 */ /* 0x000fea0003800000 */
.L_x_280:
        /* <DEDUP_REMOVED lines=12> */
.L_x_282:
        /* <DEDUP_REMOVED lines=10> */
[----:B------:R-:W-:Y:S01]  /*de10*/  IMAD.MOV.U32 R13, RZ, RZ, 0x40 ;  /* 0x00000040ff0d7424 */ /* 0x000fe200078e00ff */
[----:B------:R-:W-:Y:S01]  /*de20*/  PLOP3.LUT P0, PT, PT, PT, PT, 0x80, 0x0 ;  /* 0x000000000000781c */ /* 0x000fe20003f0f070 */
[----:B------:R-:W-:Y:S01]  /*de30*/  VIADD R10, R8, 0x20400 ;  /* 0x00020400080a7836 */ /* 0x000fe20000000000 */
[----:B------:R-:W-:Y:S01]  /*de40*/  UMOV UR6, 0x0 ;  /* 0x0000000000067882 */ /* 0x000fe20000000000 */
[----:B------:R-:W-:Y:S01]  /*de50*/  UMOV UR7, 0x14f00000 ;  /* 0x14f0000000077882 */ /* 0x000fe20000000000 */
[----:B------:R-:W-:-:S15]  /*de60*/  R2UR UR10, R13 ;  /* 0x000000000d0a72ca */ /* 0x000fde00000e0000 */
.L_x_283:
        /* <DEDUP_REMOVED lines=10> */
[----:B------:R-:W-:Y:S01]  /*df10*/  PLOP3.LUT P0, PT, PT, PT, PT, 0x80, 0x0 ;  /* 0x000000000000781c */ /* 0x000fe20003f0f070 */
[----:B------:R-:W-:Y:S01]  /*df20*/  VIADD R8, R8, 0x24400 ;  /* 0x0002440008087836 */ /* 0x000fe20000000000 */
[----:B------:R-:W-:Y:S01]  /*df30*/  UMOV UR6, 0x0 ;  /* 0x0000000000067882 */ /* 0x000fe20000000000 */
[----:B------:R-:W-:Y:S01]  /*df40*/  UMOV UR7, 0x14f00000 ;  /* 0x14f0000000077882 */ /* 0x000fe20000000000 */
[----:B------:R-:W-:-:S09]  /*df50*/  UMOV UR10, 0x80 ;  /* 0x00000080000a7882 */ /* 0x000fd20000000000 */
.L_x_284:
        /* <DEDUP_REMOVED lines=10> */
[----:B------:R-:W2:Y:S01]  /*e000*/  LDL.LU R10, [R1+0x14] ;  /* 0x00001400010a7983 */ /* 0x000ea20000300800 */
[----:B------:R-:W-:Y:S01]  /*e010*/  IMAD R2, R19, 0x8, R6 ;  /* 0x0000000813027824 */ /* 0x000fe200078e0206 */
[----:B------:R-:W-:Y:S01]  /*e020*/  BSSY B2, `(.L_x_285) ;  /* 0x0000004000027945 */ /* 0x000fe20003800000 */
[----:B--2---:R-:W-:-:S04]  /*e030*/  SHF.L.U32 R3, R10, 0x1f, RZ ;  /* 0x0000001f0a037819 */ /* 0x004fc800000006ff */
[----:B------:R-:W0:Y:S02]  /*e040*/  SYNCS.PHASECHK.TRANS64.TRYWAIT P0, [R2+URZ+0x60], R3 ;  /* 0x00006003020075a7 */ /* 0x000e24000800017f */
[----:B0-----:R-:W-:Y:S05]  /*e050*/  @!P0 BRA `(.L_x_286) ;  /* 0x0000003400508947 */ /* 0x001fea0003800000 */
.L_x_371:
[----:B------:R-:W-:Y:S05]  /*e060*/  BSYNC B2 ;  /* 0x0000000000027941 */ /* 0x000fea0003800000 */
.L_x_285:
[----:B------:R-:W-:Y:S01]  /*e070*/  BSSY B2, `(.L_x_287) ;  /* 0x000000b000027945 */ /* 0x000fe20003800000 */
[----:B------:R-:W-:Y:S02]  /*e080*/  IMAD.MOV.U32 R10, RZ, RZ, 0x0 ;  /* 0x00000000ff0a7424 */ /* 0x000fe400078e00ff */
[----:B------:R-:W-:Y:S01]  /*e090*/  IMAD.MOV.U32 R11, RZ, RZ, 0x14f00000 ;  /* 0x14f00000ff0b7424 */ /* 0x000fe200078e00ff */
[----:B------:R-:W-:Y:S06]  /*e0a0*/  @P1 BRA `(.L_x_288) ;  /* 0x00000000001c1947 */ /* 0x000fec0003800000 */
[----:B------:R-:W1:Y:S01]  /*e0b0*/  S2R R8, SR_TID.X ;  /* 0x0000000000087919 */ /* 0x000e620000002100 */
[----:B0-----:R-:W-:-:S04]  /*e0c0*/  IMAD.MOV.U32 R3, RZ, RZ, 0x8000 ;  /* 0x00008000ff037424 */ /* 0x001fc800078e00ff */
[----:B------:R2:W-:Y:S01]  /*e0d0*/  SYNCS.ARRIVE.TRANS64 RZ, [R2+URZ+0x50], R3 ;  /* 0x0000500302ff79a7 */ /* 0x0005e2000800003f */
[----:B-1----:R-:W-:-:S04]  /*e0e0*/  LOP3.LUT R8, R8, 0x1f, RZ, 0xc0, !PT ;  /* 0x0000001f08087812 */ /* 0x002fc800078ec0ff */
[----:B------:R-:W-:-:S13]  /*e0f0*/  ISETP.NE.AND P0, PT, R8, RZ, PT ;  /* 0x000000ff0800720c */ /* 0x000fda0003f05270 */
[----:B--2---:R-:W-:Y:S05]  /*e100*/  @!P0 BRA `(.L_x_288) ;  /* 0x0000000000048947 */ /* 0x004fea0003800000 */
[----:B------:R-:W-:Y:S01]  /*e110*/  BPT.TRAP 0x1 ;  /* 0x000000040000795c */ /* 0x000fe20000300000 */
.L_x_288:
[----:B------:R-:W-:Y:S05]  /*e120*/  BSYNC B2 ;  /* 0x0000000000027941 */ /* 0x000fea0003800000 */
.L_x_287:
[----:B------:R-:W2:Y:S04]  /*e130*/  LDL R8, [R1+0x18] ;  /* 0x0000180001087983 */ /* 0x000ea80000100800 */
[----:B0-----:R-:W2:Y:S01]  /*e140*/  LDL.LU R3, [R1+0x8] ;  /* 0x0000080001037983 */ /* 0x001ea20000300800 */
[----:B------:R-:W-:Y:S01]  /*e150*/  R2UR UR10, R12 ;  /* 0x000000000c0a72ca */ /* 0x000fe200000e0000 */
[----:B------:R-:W-:Y:S01]  /*e160*/  IMAD R19, R19, 0x8000, R18 ;  /* 0x0000800013137824 */ /* 0x000fe200078e0212 */
[----:B------:R-:W-:Y:S01]  /*e170*/  R2UR UR6, R10 ;  /* 0x000000000a0672ca */ /* 0x000fe200000e0000 */
[----:B------:R-:W-:Y:S01]  /*e180*/  UIADD3 UR4, UP0, UR38, 0x470, URZ ;  /* 0x0000047026047890 */ /* 0x000fe2000ff1e03f */
[----:B------:R-:W-:Y:S01]  /*e190*/  R2UR UR7, R11 ;  /* 0x000000000b0772ca */ /* 0x000fe200000e0000 */
[----:B------:R-:W-:Y:S01]  /*e1a0*/  VIADD R2, R2, 0x50 ;  /* 0x0000005002027836 */ /* 0x000fe20000000000 */
[----:B------:R-:W-:Y:S01]  /*e1b0*/  PLOP3.LUT P0, PT, PT, PT, PT, 0x80, 0x0 ;  /* 0x000000000000781c */ /* 0x000fe20003f0f070 */
[----:B------:R-:W-:Y:S01]  /*e1c0*/  UIADD3.X UR5, URZ, UR39, URZ, UP0, !UPT ;  /* 0x000000273f057290 */ /* 0x000fe200087fe43f */
[----:B--2---:R-:W-:-:S02]  /*e1d0*/  IMAD R3, R3, 0x80, R8 ;  /* 0x0000008003037824 */ /* 0x004fc400078e0208 */
[----:B------:R-:W-:-:S09]  /*e1e0*/  VIADD R8, R19, 0x400 ;  /* 0x0000040013087836 */ /* 0x000fd20000000000 */
.L_x_289:
        /* <DEDUP_REMOVED lines=15> */
.L_x_290:
        /* <DEDUP_REMOVED lines=12> */
.L_x_276:
[----:B------:R-:W-:Y:S05]  /*e3a0*/  BSYNC B1 ;  /* 0x0000000000017941 */ /* 0x000fea0003800000 */
.L_x_275:
[----:B------:R-:W2:Y:S01]  /*e3b0*/  LDL R2, [R1+0x1c] ;  /* 0x00001c0001027983 */ /* 0x000ea20000100800 */
[----:B------:R-:W-:Y:S01]  /*e3c0*/  VIADD R19, R4, 0x1 ;  /* 0x0000000104137836 */ /* 0x000fe20000000000 */
[----:B------:R-:W-:Y:S01]  /*e3d0*/  BSSY B1, `(.L_x_291) ;  /* 0x00000a3000017945 */ /* 0x000fe20003800000 */
[----:B0-----:R-:W-:-:S03]  /*e3e0*/  VIADD R7, R0, 0xffffffff ;  /* 0xffffffff00077836 */ /* 0x001fc60000000000 */
[----:B------:R-:W-:-:S04]  /*e3f0*/  ISETP.NE.AND P0, PT, R19, 0x2, PT ;  /* 0x000000021300780c */ /* 0x000fc80003f05270 */
[----:B------:R-:W-:Y:S02]  /*e400*/  SEL R19, R19, RZ, P0 ;  /* 0x000000ff13137207 */ /* 0x000fe40000000000 */
[----:B--2---:R-:W-:Y:S02]  /*e410*/  LOP3.LUT P1, RZ, R2, 0x1, RZ, 0xc0, !PT ;  /* 0x0000000102ff7812 */ /* 0x004fe4000782c0ff */
[----:B------:R-:W-:-:S04]  /*e420*/  SEL R2, RZ, 0x1, P0 ;  /* 0x00000001ff027807 */ /* 0x000fc80000000000 */
[----:B------:R-:W-:-:S05]  /*e430*/  LOP3.LUT R12, R5, R2, RZ, 0x3c, !PT ;  /* 0x00000002050c7212 */ /* 0x000fca00078e3cff */
[----:B------:R0:W-:Y:S02]  /*e440*/  STL [R1+0x14], R12 ;  /* 0x0000140c01007387 */ /* 0x0001e40000100800 */
[----:B------:R-:W-:Y:S05]  /*e450*/  @!P1 BRA `(.L_x_292) ;  /* 0x0000000800689947 */ /* 0x000fea0003800000 */
[----:B------:R-:W-:Y:S01]  /*e460*/  ULDC.64 UR4, c[0x0][0x418] ;  /* 0x0001060000047ab9 */ /* 0x000fe20000000a00 */
[----:B------:R-:W-:Y:S01]  /*e470*/  IMAD.MOV.U32 R8, RZ, RZ, R7 ;  /* 0x000000ffff087224 */ /* 0x000fe200078e0007 */
[----:B------:R-:W-:-:S04]  /*e480*/  ISETP.NE.U32.AND P0, PT, RZ, UR4, PT ;  /* 0x00000004ff007c0c */ /* 0x000fc8000bf05070 */
[----:B------:R-:W-:-:S13]  /*e490*/  ISETP.NE.AND.EX P0, PT, RZ, UR5, PT, P0 ;  /* 0x00000005ff007c0c */ /* 0x000fda000bf05300 */
[----:B------:R-:W-:Y:S05]  /*e4a0*/  @!P0 BRA `(.L_x_293) ;  /* 0x00000000004c8947 */ /* 0x000fea0003800000 */
[----:B------:R-:W2:Y:S01]  /*e4b0*/  LDL R11, [R1+0x20] ;  /* 0x00002000010b7983 */ /* 0x000ea20000100800 */
[----:B------:R-:W1:Y:S01]  /*e4c0*/  LDC R9, c[0x0][0x43c] ;  /* 0x00010f00ff097b82 */ /* 0x000e620000000800 */
[----:B------:R-:W-:Y:S02]  /*e4d0*/  ULDC.64 UR6, c[0x0][0x428] ;  /* 0x00010a0000067ab9 */ /* 0x000fe40000000a00 */
[----:B------:R-:W3:Y:S01]  /*e4e0*/  LDL R10, [R1+0x10] ;  /* 0x00001000010a7983 */ /* 0x000ee20000100800 */
[----:B-1----:R-:W-:-:S13]  /*e4f0*/  ISETP.NE.AND P0, PT, R9, 0x1, PT ;  /* 0x000000010900780c */ /* 0x002fda0003f05270 */
[----:B------:R-:W1:Y:S02]  /*e500*/  @P0 LDC.64 R2, c[0x0][0x440] ;  /* 0x00011000ff020b82 */ /* 0x000e640000000a00 */
[----:B-1----:R-:W-:-:S04]  /*e510*/  @P0 IMAD.HI.U32 R8, R7, R2, RZ ;  /* 0x0000000207080227 */ /* 0x002fc800078e00ff */
        /* <DEDUP_REMOVED lines=10> */
[----:B------:R-:W-:-:S05]  /*e5c0*/  LEA.HI.X R11, R2, UR5, R3, 0x2, P0 ;  /* 0x00000005020b7c11 */ /* 0x000fca00080f1403 */
[----:B------:R1:W5:Y:S04]  /*e5d0*/  LDG.E R9, desc[UR40][R10.64] ;  /* 0x000000280a097981 */ /* 0x000368000c1e1900 */
.L_x_293:
[----:B------:R-:W-:Y:S01]  /*e5e0*/  IMAD R2, R19, 0x8, R18 ;  /* 0x0000000813027824 */ /* 0x000fe200078e0212 */
[----:B------:R-:W-:Y:S01]  /*e5f0*/  SHF.L.U32 R3, R12, 0x1f, RZ ;  /* 0x0000001f0c037819 */ /* 0x000fe200000006ff */
[----:B------:R-:W-:Y:S03]  /*e600*/  BSSY B2, `(.L_x_294) ;  /* 0x0000003000027945 */ /* 0x000fe60003800000 */
[----:B------:R-:W2:Y:S02]  /*e610*/  SYNCS.PHASECHK.TRANS64.TRYWAIT P0, [R2+URZ+0x34840], R3 ;  /* 0x03484003020075a7 */ /* 0x000ea4000800017f */
[----:B--2---:R-:W-:Y:S05]  /*e620*/  @!P0 BRA `(.L_x_295) ;  /* 0x0000002c00f08947 */ /* 0x004fea0003800000 */
.L_x_372:
[----:B------:R-:W-:Y:S05]  /*e630*/  BSYNC B2 ;  /* 0x0000000000027941 */ /* 0x000fea0003800000 */
.L_x_294:
[----:B-1----:R-:W1:Y:S01]  /*e640*/  S2R R10, SR_TID.X ;  /* 0x00000000000a7919 */ /* 0x002e620000002100 */
[----:B------:R-:W-:Y:S01]  /*e650*/  BSSY B2, `(.L_x_296) ;  /* 0x000000b000027945 */ /* 0x000fe20003800000 */
[----:B-1----:R-:W-:-:S04]  /*e660*/  LOP3.LUT R10, R10, 0x7f, RZ, 0xc0, !PT ;  /* 0x0000007f0a0a7812 */ /* 0x002fc800078ec0ff */
[----:B------:R-:W-:-:S13]  /*e670*/  ISETP.NE.AND P1, PT, R10, RZ, PT ;  /* 0x000000ff0a00720c */ /* 0x000fda0003f25270 */
[----:B------:R-:W-:Y:S05]  /*e680*/  @P1 BRA `(.L_x_297) ;  /* 0x00000000001c1947 */ /* 0x000fea0003800000 */
[----:B------:R-:W1:Y:S01]  /*e690*/  S2R R10, SR_TID.X ;  /* 0x00000000000a7919 */ /* 0x000e620000002100 */
[----:B--2---:R-:W-:-:S04]  /*e6a0*/  IMAD.MOV.U32 R3, RZ, RZ, 0xc000 ;  /* 0x0000c000ff037424 */ /* 0x004fc800078e00ff */
[----:B------:R3:W-:Y:S01]  /*e6b0*/  SYNCS.ARRIVE.TRANS64 RZ, [R2+URZ+0x34830], R3 ;  /* 0x0348300302ff79a7 */ /* 0x0007e2000800003f */
[----:B-1----:R-:W-:-:S04]  /*e6c0*/  LOP3.LUT R10, R10, 0x1f, RZ, 0xc0, !PT ;  /* 0x0000001f0a0a7812 */ /* 0x002fc800078ec0ff */
[----:B------:R-:W-:-:S13]  /*e6d0*/  ISETP.NE.AND P0, PT, R10, RZ, PT ;  /* 0x000000ff0a00720c */ /* 0x000fda0003f05270 */
[----:B---3--:R-:W-:Y:S05]  /*e6e0*/  @!P0 BRA `(.L_x_297) ;  /* 0x0000000000048947 */ /* 0x008fea0003800000 */
[----:B------:R-:W-:Y:S01]  /*e6f0*/  BPT.TRAP 0x1 ;  /* 0x000000040000795c */ /* 0x000fe20000300000 */
.L_x_297:
[----:B------:R-:W-:Y:S05]  /*e700*/  BSYNC B2 ;  /* 0x0000000000027941 */ /* 0x000fea0003800000 */
.L_x_296:
[----:B--2---:R-:W2:Y:S01]  /*e710*/  LDL R2, [R1+0x18] ;  /* 0x0000180001027983 */ /* 0x004ea20000100800 */
[----:B0-----:R-:W-:Y:S01]  /*e720*/  IMAD.MOV.U32 R12, RZ, RZ, RZ ;  /* 0x000000ffff0c7224 */ /* 0x001fe200078e00ff */
[----:B------:R-:W-:Y:S01]  /*e730*/  UIADD3 UR4, UP0, UR38, 0x370, URZ ;  /* 0x0000037026047890 */ /* 0x000fe2000ff1e03f */
[C---:B------:R-:W-:Y:S01]  /*e740*/  IMAD R3, R19.reuse, 0x8, R6 ;  /* 0x0000000813037824 */ /* 0x040fe200078e0206 */
[----:B------:R-:W-:Y:S01]  /*e750*/  PLOP3.LUT P0, PT, PT, PT, PT, 0x80, 0x0 ;  /* 0x000000000000781c */ /* 0x000fe20003f0f070 */
[----:B------:R-:W-:Y:S01]  /*e760*/  IMAD R10, R19, 0xc000, R18 ;  /* 0x0000c000130a7824 */ /* 0x000fe200078e0212 */
[----:B------:R-:W-:Y:S01]  /*e770*/  R2UR UR10, R12 ;  /* 0x000000000c0a72ca */ /* 0x000fe200000e0000 */
[----:B------:R-:W-:Y:S01]  /*e780*/  VIADD R3, R3, 0x30 ;  /* 0x0000003003037836 */ /* 0x000fe20000000000 */
[----:B------:R-:W-:Y:S01]  /*e790*/  UIADD3.X UR5, URZ, UR39, URZ, UP0, !UPT ;  /* 0x000000273f057290 */ /* 0x000fe200087fe43f */
[----:B------:R-:W-:Y:S01]  /*e7a0*/  VIADD R11, R10, 0x1c400 ;  /* 0x0001c4000a0b7836 */ /* 0x000fe20000000000 */
[----:B------:R-:W-:Y:S01]  /*e7b0*/  UMOV UR6, 0x0 ;  /* 0x0000000000067882 */ /* 0x000fe20000000000 */
[----:B------:R-:W-:Y:S01]  /*e7c0*/  UMOV UR7, 0x14f00000 ;  /* 0x14f0000000077882 */ /* 0x000fe20000000000 */
[----:B--2---:R-:W-:-:S09]  /*e7d0*/  IMAD R2, R8, 0x80, R2 ;  /* 0x0000008008027824 */ /* 0x004fd200078e0202 */
.L_x_298:
        /* <DEDUP_REMOVED lines=16> */
.L_x_299:
        /* <DEDUP_REMOVED lines=15> */
.L_x_300:
        /* <DEDUP_REMOVED lines=10> */
[----:B------:R-:W-:Y:S01]  /*ea70*/  SHF.L.U32 R5, R5, 0x1f, RZ ;  /* 0x0000001f05057819 */ /* 0x000fe200000006ff */
[----:B------:R-:W-:Y:S01]  /*ea80*/  IMAD R2, R4, 0x8, R6 ;  /* 0x0000000804027824 */ /* 0x000fe200078e0206 */
[----:B------:R-:W-:Y:S03]  /*ea90*/  BSSY B2, `(.L_x_301) ;  /* 0x0000003000027945 */ /* 0x000fe60003800000 */
[----:B------:R-:W0:Y:S02]  /*eaa0*/  SYNCS.PHASECHK.TRANS64.TRYWAIT P0, [R2+URZ+0x60], R5 ;  /* 0x00006005020075a7 */ /* 0x000e24000800017f */
[----:B0-----:R-:W-:Y:S05]  /*eab0*/  @!P0 BRA `(.L_x_302) ;  /* 0x0000002800e08947 */ /* 0x001fea0003800000 */
.L_x_373:
[----:B------:R-:W-:Y:S05]  /*eac0*/  BSYNC B2 ;  /* 0x0000000000027941 */ /* 0x000fea0003800000 */
.L_x_301:
[----:B------:R-:W-:Y:S01]  /*ead0*/  BSSY B2, `(.L_x_303) ;  /* 0x000000b000027945 */ /* 0x000fe20003800000 */
[----:B------:R-:W-:Y:S02]  /*eae0*/  IMAD.MOV.U32 R10, RZ, RZ, 0x0 ;  /* 0x00000000ff0a7424 */ /* 0x000fe400078e00ff */
[----:B------:R-:W-:Y:S01]  /*eaf0*/  IMAD.MOV.U32 R11, RZ, RZ, 0x14f00000 ;  /* 0x14f00000ff0b7424 */ /* 0x000fe200078e00ff */
[----:B------:R-:W-:Y:S06]  /*eb00*/  @P1 BRA `(.L_x_304) ;  /* 0x00000000001c1947 */ /* 0x000fec0003800000 */
[----:B------:R-:W1:Y:S02]  /*eb10*/  S2R R3, SR_TID.X ;  /* 0x0000000000037919 */ /* 0x000e640000002100 */
[----:B-1----:R-:W-:Y:S01]  /*eb20*/  LOP3.LUT R14, R3, 0x1f, RZ, 0xc0, !PT ;  /* 0x0000001f030e7812 */ /* 0x002fe200078ec0ff */
[----:B------:R-:W-:-:S03]  /*eb30*/  IMAD.MOV.U32 R3, RZ, RZ, 0x8000 ;  /* 0x00008000ff037424 */ /* 0x000fc600078e00ff */
[----:B------:R-:W-:Y:S01]  /*eb40*/  ISETP.NE.AND P0, PT, R14, RZ, PT ;  /* 0x000000ff0e00720c */ /* 0x000fe20003f05270 */
[----:B------:R1:W-:-:S12]  /*eb50*/  SYNCS.ARRIVE.TRANS64 RZ, [R2+URZ+0x50], R3 ;  /* 0x0000500302ff79a7 */ /* 0x0003d8000800003f */
[----:B-1----:R-:W-:Y:S05]  /*eb60*/  @!P0 BRA `(.L_x_304) ;  /* 0x0000000000048947 */ /* 0x002fea0003800000 */
[----:B------:R-:W-:Y:S01]  /*eb70*/  BPT.TRAP 0x1 ;  /* 0x000000040000795c */ /* 0x000fe20000300000 */
.L_x_304:
[----:B------:R-:W-:Y:S05]  /*eb80*/  BSYNC B2 ;  /* 0x0000000000027941 */ /* 0x000fea0003800000 */
.L_x_303:
[----:B0-----:R-:W2:Y:S04]  /*eb90*/  LDL R5, [R1+0x18] ;  /* 0x0000180001057983 */ /* 0x001ea80000100800 */
[----:B------:R-:W2:Y:S01]  /*eba0*/  LDL.LU R3, [R1+0x8] ;  /* 0x0000080001037983 */ /* 0x000ea20000300800 */
        /* <DEDUP_REMOVED lines=10> */
.L_x_305:
        /* <DEDUP_REMOVED lines=15> */
.L_x_306:
        /* <DEDUP_REMOVED lines=12> */
.L_x_292:
[----:B------:R-:W-:Y:S05]  /*ee00*/  BSYNC B1 ;  /* 0x0000000000017941 */ /* 0x000fea0003800000 */
.L_x_291:
[----:B------:R-:W2:Y:S01]  /*ee10*/  LDL R2, [R1+0x28] ;  /* 0x0000280001027983 */ /* 0x000ea20000100800 */
[----:B------:R-:W-:Y:S01]  /*ee20*/  VIADD R0, R0, 0xfffffffe ;  /* 0xfffffffe00007836 */ /* 0x000fe20000000000 */
[----:B--2---:R-:W-:-:S13]  /*ee30*/  ISETP.GT.AND P0, PT, R7, R2, PT ;  /* 0x000000020700720c */ /* 0x004fda0003f04270 */
[----:B------:R-:W-:Y:S05]  /*ee40*/  @P0 BRA `(.L_x_307) ;  /* 0xffffffe800c00947 */ /* 0x000fea000383ffff */
.L_x_256:
[----:B------:R-:W-:Y:S05]  /*ee50*/  BSYNC B0 ;  /* 0x0000000000007941 */ /* 0x000fea0003800000 */
.L_x_255:
[----:B------:R-:W3:Y:S01]  /*ee60*/  S2R R2, SR_TID.X ;  /* 0x0000000000027919 */ /* 0x000ee20000002100 */
[----:B------:R-:W-:Y:S01]  /*ee70*/  BSSY B0, `(.L_x_308) ;  /* 0x0000011000007945 */ /* 0x000fe20003800000 */
[----:B---3--:R-:W-:-:S04]  /*ee80*/  LOP3.LUT R3, R2, 0x7f, RZ, 0xc0, !PT ;  /* 0x0000007f02037812 */ /* 0x008fc800078ec0ff */
[----:B------:R-:W-:-:S13]  /*ee90*/  ISETP.NE.AND P0, PT, R3, RZ, PT ;  /* 0x000000ff0300720c */ /* 0x000fda0003f05270 */
[----:B------:R-:W-:Y:S05]  /*eea0*/  @P0 BRA `(.L_x_309) ;  /* 0x0000000000340947 */ /* 0x000fea0003800000 */
[----:B------:R-:W3:Y:S01]  /*eeb0*/  S2R R2, SR_LANEID ;  /* 0x0000000000027919 */ /* 0x000ee20000000000 */
[----:B------:R-:W-:Y:S01]  /*eec0*/  VOTEU.ANY UR4, UPT, PT ;  /* 0x0000000000047886 */ /* 0x000fe200038e0100 */
[----:B--2---:R-:W2:Y:S01]  /*eed0*/  LDC.64 R4, c[0x0][0xc60] ;  /* 0x00031800ff047b82 */ /* 0x004ea20000000a00 */
[----:B------:R-:W3:Y:S02]  /*eee0*/  FLO.U32 R0, UR4 ;  /* 0x0000000400007d00 */ /* 0x000ee400080e0000 */
[----:B---3--:R-:W-:-:S06]  /*eef0*/  ISETP.EQ.U32.AND P0, PT, R0, R2, PT ;  /* 0x000000020000720c */ /* 0x008fcc0003f02070 */
[----:B------:R-:W2:Y:S07]  /*ef00*/  POPC R2, UR4 ;  /* 0x0000000400027d09 */ /* 0x000eae0008000000 */
[----:B--2---:R-:W2:Y:S04]  /*ef10*/  @P0 ATOMG.E.ADD.STRONG.GPU PT, R2, desc[UR40][R4.64], R2 ;  /* 0x00000002040209a8 */ /* 0x004ea800081ee1e8 */
[----:B--2---:R2:W3:Y:S02]  /*ef20*/  SHFL.IDX PT, R2, R2, R0, 0x1f ;  /* 0x00001f0002027589 */ /* 0x0044e400000e0000 */
[----:B--2---:R-:W2:Y:S02]  /*ef30*/  S2R R0, SR_LTMASK ;  /* 0x0000000000007919 */ /* 0x004ea40000003900 */
[----:B--2---:R-:W-:-:S06]  /*ef40*/  LOP3.LUT R0, R0, UR4, RZ, 0xc0, !PT ;  /* 0x0000000400007c12 */ /* 0x004fcc000f8ec0ff */
[----:B------:R-:W3:Y:S02]  /*ef50*/  POPC R0, R0 ;  /* 0x0000000000007309 */ /* 0x000ee40000000000 */
[----:B---3--:R-:W-:-:S05]  /*ef60*/  IADD3 R0, R2, UR36, R0 ;  /* 0x0000002402007c10 */ /* 0x008fca000fffe000 */
[----:B------:R3:W-:Y:S02]  /*ef70*/  STL [R1], R0 ;  /* 0x0000000001007387 */ /* 0x0007e40000100800 */
.L_x_309:
[----:B------:R-:W-:Y:S05]  /*ef80*/  BSYNC B0 ;  /* 0x0000000000007941 */ /* 0x000fea0003800000 */
.L_x_308:
[----:B---3--:R-:W3:Y:S01]  /*ef90*/  LDL R0, [R1+0x1c] ;  /* 0x00001c0001007983 */ /* 0x008ee20000100800 */
[----:B------:R-:W-:Y:S01]  /*efa0*/  BSSY B0, `(.L_x_310) ;  /* 0x000003a000007945 */ /* 0x000fe20003800000 */
[----:B---3--:R-:W-:-:S13]  /*efb0*/  LOP3.LUT P0, RZ, R0, 0x1, RZ, 0xc0, !PT ;  /* 0x0000000100ff7812 */ /* 0x008fda000780c0ff */
[----:B------:R-:W-:Y:S05]  /*efc0*/  @!P0 BRA `(.L_x_311) ;  /* 0x0000000000dc8947 */ /* 0x000fea0003800000 */
[----:B------:R-:W3:Y:S01]  /*efd0*/  LDL R2, [R1+0x14] ;  /* 0x0000140001027983 */ /* 0x000ee20000100800 */
[----:B------:R-:W-:Y:S01]  /*efe0*/  IMAD R0, R19, 0x8, R18 ;  /* 0x0000000813007824 */ /* 0x000fe200078e0212 */
[----:B------:R-:W-:Y:S01]  /*eff0*/  BSSY B1, `(.L_x_312) ;  /* 0x0000005000017945 */ /* 0x000fe20003800000 */
[----:B------:R-:W-:Y:S02]  /*f000*/  ISETP.NE.AND P1, PT, R3, RZ, PT ;  /* 0x000000ff0300720c */ /* 0x000fe40003f25270 */
[----:B---3--:R-:W-:-:S04]  /*f010*/  SHF.L.U32 R2, R2, 0x1f, RZ ;  /* 0x0000001f02027819 */ /* 0x008fc800000006ff */
[----:B------:R-:W3:Y:S02]  /*f020*/  SYNCS.PHASECHK.TRANS64.TRYWAIT P0, [R0+URZ+0x34860], R2 ;  /* 0x03486002000075a7 */ /* 0x000ee4000800017f */
[----:B---3--:R-:W-:Y:S05]  /*f030*/  @!P0 BRA `(.L_x_313) ;  /* 0x0000002400948947 */ /* 0x008fea0003800000 */
.L_x_374:
[----:B------:R-:W-:Y:S05]  /*f040*/  BSYNC B1 ;  /* 0x0000000000017941 */ /* 0x000fea0003800000 */
.L_x_312:
[----:B------:R-:W-:Y:S04]  /*f050*/  BSSY B1, `(.L_x_314) ;  /* 0x0000009000017945 */ /* 0x000fe80003800000 */
[----:B------:R-:W-:Y:S05]  /*f060*/  @P1 BRA `(.L_x_315) ;  /* 0x00000000001c1947 */ /* 0x000fea0003800000 */
[----:B------:R-:W4:Y:S01]  /*f070*/  S2R R3, SR_TID.X ;  /* 0x0000000000037919 */ /* 0x000f220000002100 */
[----:B---3--:R-:W-:-:S04]  /*f080*/  IMAD.MOV.U32 R2, RZ, RZ, 0x8000 ;  /* 0x00008000ff027424 */ /* 0x008fc800078e00ff */
[----:B------:R3:W-:Y:S01]  /*f090*/  SYNCS.ARRIVE.TRANS64 RZ, [R0+URZ+0x34850], R2 ;  /* 0x0348500200ff79a7 */ /* 0x0007e2000800003f */
[----:B----4-:R-:W-:-:S04]  /*f0a0*/  LOP3.LUT R3, R3, 0x1f, RZ, 0xc0, !PT ;  /* 0x0000001f03037812 */ /* 0x010fc800078ec0ff */
[----:B------:R-:W-:-:S13]  /*f0b0*/  ISETP.NE.AND P0, PT, R3, RZ, PT ;  /* 0x000000ff0300720c */ /* 0x000fda0003f05270 */
[----:B---3--:R-:W-:Y:S05]  /*f0c0*/  @!P0 BRA `(.L_x_315) ;  /* 0x0000000000048947 */ /* 0x008fea0003800000 */
[----:B------:R-:W-:Y:S01]  /*f0d0*/  BPT.TRAP 0x1 ;  /* 0x000000040000795c */ /* 0x000fe20000300000 */
.L_x_315:
[----:B------:R-:W-:Y:S05]  /*f0e0*/  BSYNC B1 ;  /* 0x0000000000017941 */ /* 0x000fea0003800000 */
.L_x_314:
[----:B------:R-:W4:Y:S04]  /*f0f0*/  LDL.LU R3, [R1+0x18] ;  /* 0x0000180001037983 */ /* 0x000f280000300800 */
[----:B---3--:R-:W4:Y:S01]  /*f100*/  LDL.LU R2, [R1+0x8] ;  /* 0x0000080001027983 */ /* 0x008f220000300800 */
[----:B------:R-:W-:Y:S01]  /*f110*/  UIADD3 UR4, UP0, UR38, 0x470, URZ ;  /* 0x0000047026047890 */ /* 0x000fe2000ff1e03f */
[----:B------:R-:W-:Y:S01]  /*f120*/  PLOP3.LUT P0, PT, PT, PT, PT, 0x80, 0x0 ;  /* 0x000000000000781c */ /* 0x000fe20003f0f070 */
[----:B------:R-:W-:Y:S01]  /*f130*/  VIADD R0, R0, 0x34850 ;  /* 0x0003485000007836 */ /* 0x000fe20000000000 */
[----:B------:R-:W-:Y:S01]  /*f140*/  UMOV UR6, 0x0 ;  /* 0x0000000000067882 */ /* 0x000fe20000000000 */
[----:B------:R-:W-:Y:S01]  /*f150*/  UIADD3.X UR5, URZ, UR39, URZ, UP0, !UPT ;  /* 0x000000273f057290 */ /* 0x000fe200087fe43f */
[----:B------:R-:W-:Y:S01]  /*f160*/  UMOV UR7, 0x14f00000 ;  /* 0x14f0000000077882 */ /* 0x000fe20000000000 */
[----:B------:R-:W-:Y:S01]  /*f170*/  UMOV UR10, URZ ;  /* 0x0000003f000a7c82 */ /* 0x000fe20008000000 */
[----:B----4-:R-:W-:-:S02]  /*f180*/  IMAD R3, R2, 0x80, R3 ;  /* 0x0000008002037824 */ /* 0x010fc400078e0203 */
[----:B------:R-:W-:-:S04]  /*f190*/  IMAD R2, R19, 0x8000, R18 ;  /* 0x0000800013027824 */ /* 0x000fc800078e0212 */
[----:B------:R-:W-:-:S07]  /*f1a0*/  VIADD R4, R2, 0x400 ;  /* 0x0000040002047836 */ /* 0x000fce0000000000 */
.L_x_316:
        /* <DEDUP_REMOVED lines=9> */
[----:B---3--:R-:W-:Y:S05]  /*f240*/  @P0 BRA.U.ANY `(.L_x_316) ;  /* 0xfffffffd00d80947 */ /* 0x008fea000393ffff */
[----:B------:R-:W-:Y:S01]  /*f250*/  PLOP3.LUT P0, PT, PT, PT, PT, 0x80, 0x0 ;  /* 0x000000000000781c */ /* 0x000fe20003f0f070 */
[----:B------:R-:W-:Y:S01]  /*f260*/  VIADD R2, R2, 0x4400 ;  /* 0x0000440002027836 */ /* 0x000fe20000000000 */
[----:B------:R-:W-:Y:S01]  /*f270*/  UMOV UR6, 0x0 ;  /* 0x0000000000067882 */ /* 0x000fe20000000000 */
[----:B------:R-:W-:Y:S01]  /*f280*/  UMOV UR7, 0x14f00000 ;  /* 0x14f0000000077882 */ /* 0x000fe20000000000 */
[----:B------:R-:W-:-:S09]  /*f290*/  UMOV UR10, 0x40 ;  /* 0x00000040000a7882 */ /* 0x000fd20000000000 */
.L_x_317:
        /* <DEDUP_REMOVED lines=10> */
.L_x_311:
[----:B------:R-:W-:Y:S05]  /*f340*/  BSYNC B0 ;  /* 0x0000000000007941 */ /* 0x000fea0003800000 */
.L_x_310:
[----:B------:R-:W3:Y:S01]  /*f350*/  LDL.LU R4, [R1+0x14] ;  /* 0x0000140001047983 */ /* 0x000ee20000300800 */
[----:B------:R-:W-:-:S05]  /*f360*/  VIADD R19, R19, 0x1 ;  /* 0x0000000113137836 */ /* 0x000fca0000000000 */
[----:B------:R-:W-:-:S04]  /*f370*/  ISETP.NE.AND P0, PT, R19, 0x2, PT ;  /* 0x000000021300780c */ /* 0x000fc80003f05270 */
[----:B------:R-:W-:Y:S02]  /*f380*/  SEL R0, RZ, 0x1, P0 ;  /* 0x00000001ff007807 */ /* 0x000fe40000000000 */
[----:B------:R-:W-:Y:S02]  /*f390*/  SEL R19, R19, RZ, P0 ;  /* 0x000000ff13137207 */ /* 0x000fe40000000000 */
[----:B---3--:R-:W-:-:S05]  /*f3a0*/  LOP3.LUT R4, R4, R0, RZ, 0x3c, !PT ;  /* 0x0000000004047212 */ /* 0x008fca00078e3cff */
[----:B------:R3:W-:Y:S02]  /*f3b0*/  STL [R1+0x14], R4 ;  /* 0x0000140401007387 */ /* 0x0007e40000100800 */
.L_x_235:
[----:B------:R-:W-:Y:S05]  /*f3c0*/  BSYNC B7 ;  /* 0x0000000000077941 */ /* 0x000fea0003800000 */
.L_x_233:
[----:B----4-:R-:W4:Y:S02]  /*f3d0*/  LDL R0, [R1+0x1c] ;  /* 0x00001c0001007983 */ /* 0x010f240000100800 */
[----:B----4-:R-:W-:-:S13]  /*f3e0*/  LOP3.LUT P0, RZ, R0, 0x2, RZ, 0xc0, !PT ;  /* 0x0000000200ff7812 */ /* 0x010fda000780c0ff */
[----:B------:R-:W-:Y:S05]  /*f3f0*/  @!P0 BRA `(.L_x_318) ;  /* 0x00000000002c8947 */ /* 0x000fea0003800000 */
[----:B------:R-:W-:Y:S05]  /*f400*/  WARPSYNC.ALL ;  /* 0x0000000000007948 */ /* 0x000fea0003800000 */
[----:B------:R-:W4:Y:S08]  /*f410*/  S2UR UR5, SR_CgaCtaId ;  /* 0x00000000000579c3 */ /* 0x000f300000008800 */
[----:B------:R-:W-:Y:S06]  /*f420*/  BAR.SYNC.DEFER_BLOCKING 0x5, 0x180 ;  /* 0x0146000000007b1d */ /* 0x000fec0000010000 */
[----:B------:R-:W-:-:S02]  /*f430*/  UMOV UR4, 0x400 ;  /* 0x0000040000047882 */ /* 0x000fc40000000000 */
[----:B----4-:R-:W-:-:S06]  /*f440*/  ULEA UR4, UR5, UR4, 0x18 ;  /* 0x0000000405047291 */ /* 0x010fcc000f8ec03f */
[----:B------:R-:W-:-:S05]  /*f450*/  IMAD.U32 R18, RZ, RZ, UR4 ;  /* 0x00000004ff127e24 */ /* 0x000fca000f8e00ff */
[----:B--23--:R-:W2:Y:S04]  /*f460*/  LDS.128 R4, [R18+0x348d0] ;  /* 0x0348d00012047984 */ /* 0x00cea80000000c00 */
[----:B--2---:R2:W-:Y:S04]  /*f470*/  STL.64 [R1], R4 ;  /* 0x0000000401007387 */ /* 0x0045e80000100a00 */
[----:B------:R2:W-:Y:S01]  /*f480*/  STL.64 [R1+0x8], R6 ;  /* 0x0000080601007387 */ /* 0x0005e20000100a00 */
[----:B------:R-:W-:Y:S06]  /*f490*/  BAR.ARV 0x4, 0x180 ;  /* 0x0106000000007b1d */ /* 0x000fec0000002000 */
[----:B------:R-:W-:Y:S05]  /*f4a0*/  BRA `(.L_x_319) ;  /* 0x0000000c001c7947 */ /* 0x000fea0003800000 */
.L_x_318:
[----:B------:R-:W4:Y:S01]  /*f4b0*/  S2R R0, SR_TID.X ;  /* 0x0000000000007919 */ /* 0x000f220000002100 */
[----:B------:R-:W-:Y:S01]  /*f4c0*/  UMOV UR4, 0xffffffff ;  /* 0xffffffff00047882 */ /* 0x000fe20000000000 */
[----:B----4-:R-:W-:-:S04]  /*f4d0*/  LOP3.LUT R16, R0, 0x1f, RZ, 0xc0, !PT ;  /* 0x0000001f00107812 */ /* 0x010fc800078ec0ff */
[----:B------:R-:W-:Y:S01]  /*f4e0*/  ISETP.NE.AND P0, PT, R16, 0x1f, PT ;  /* 0x0000001f1000780c */ /* 0x000fe20003f05270 */
[----:B------:R-:W-:-:S12]  /*f4f0*/  BRA.DIV UR4, `(.L_x_320) ;  /* 0x0000002204787947 */ /* 0x000fd8000b800000 */
[----:B------:R-:W1:Y:S01]  /*f500*/  LDL.LU R3, [R1] ;  /* 0x0000000001037983 */ /* 0x000e620000300800 */
[----:B------:R-:W-:-:S03]  /*f510*/  ULDC UR4, c[0x0][0xc3c] ;  /* 0x00030f0000047ab9 */ /* 0x000fc60000000800 */
[----:B---3--:R-:W3:Y:S01]  /*f520*/  LDL R4, [R1+0xc] ;  /* 0x00000c0001047983 */ /* 0x008ee20000100800 */
[----:B-1----:R-:W-:Y:S02]  /*f530*/  IMAD.MOV.U32 R10, RZ, RZ, R3 ;  /* 0x000000ffff0a7224 */ /* 0x002fe400078e0003 */
[----:B---3--:R-:W-:-:S05]  /*f540*/  IMAD.IADD R0, R4, 0x1, R16 ;  /* 0x0000000104007824 */ /* 0x008fca00078e0210 */
[----:B------:R-:W-:-:S13]  /*f550*/  ISETP.GE.OR P1, PT, R0, UR4, !P0 ;  /* 0x0000000400007c0c */ /* 0x000fda000c726670 */
[----:B------:R-:W1:Y:S08]  /*f560*/  @!P1 LDC.64 R2, c[0x0][0xc80] ;  /* 0x00032000ff029b82 */ /* 0x000e700000000a00 */
[----:B--2---:R-:W2:Y:S01]  /*f570*/  @!P1 LDC.64 R4, c[0x0][0xc78] ;  /* 0x00031e00ff049b82 */ /* 0x004ea20000000a00 */
[----:B-1----:R-:W-:-:S05]  /*f580*/  @!P1 IMAD.WIDE R2, R0, 0x4, R2 ;  /* 0x0000000400029825 */ /* 0x002fca00078e0202 */
[----:B------:R2:W3:Y:S02]  /*f590*/  @!P1 LDG.E R6, desc[UR40][R2.64] ;  /* 0x0000002802069981 */ /* 0x0004e4000c1e1900 */
[----:B--2---:R-:W-:-:S06]  /*f5a0*/  @!P1 IMAD.WIDE R2, R0, 0x4, R4 ;  /* 0x0000000400029825 */ /* 0x004fcc00078e0204 */
[----:B------:R-:W2:Y:S01]  /*f5b0*/  @!P1 LDG.E R2, desc[UR40][R2.64] ;  /* 0x0000002802029981 */ /* 0x000ea2000c1e1900 */
[----:B------:R-:W-:Y:S01]  /*f5c0*/  IMAD.MOV.U32 R5, RZ, RZ, RZ ;  /* 0x000000ffff057224 */ /* 0x000fe200078e00ff */
[C---:B------:R-:W-:Y:S02]  /*f5d0*/  ISETP.GE.U32.AND P2, PT, R16.reuse, 0x2, PT ;  /* 0x000000021000780c */ /* 0x040fe40003f46070 */
[C---:B------:R-:W-:Y:S01]  /*f5e0*/  ISETP.GE.U32.AND P3, PT, R16.reuse, 0x4, PT ;  /* 0x000000041000780c */ /* 0x040fe20003f66070 */
[----:B------:R-:W-:Y:S01]  /*f5f0*/  SHFL.IDX PT, R0, R10, RZ, 0x1f ;  /* 0x00001fff0a007589 */ /* 0x000fe200000e0000 */
[C---:B------:R-:W-:Y:S02]  /*f600*/  ISETP.GE.U32.AND P4, PT, R16.reuse, 0x8, PT ;  /* 0x000000081000780c */ /* 0x040fe40003f86070 */
[----:B------:R-:W-:Y:S01]  /*f610*/  ISETP.GE.U32.AND P5, PT, R16, 0x10, PT ;  /* 0x000000101000780c */ /* 0x000fe20003fa6070 */
[----:B------:R-:W-:Y:S01]  /*f620*/  SHFL.IDX PT, R8, R10, 0x1, 0x1f ;  /* 0x00201f000a087f89 */ /* 0x000fe200000e0000 */
[----:B---3--:R-:W-:Y:S01]  /*f630*/  @!P1 IMAD.MOV.U32 R5, RZ, RZ, R6 ;  /* 0x000000ffff059224 */ /* 0x008fe200078e0006 */
[----:B------:R-:W-:-:S02]  /*f640*/  CS2R R6, SRZ ;  /* 0x0000000000067805 */ /* 0x000fc4000001ff00 */
[----:B--2---:R-:W-:Y:S01]  /*f650*/  @!P1 IMAD.MOV.U32 R7, RZ, RZ, R2 ;  /* 0x000000ffff079224 */ /* 0x004fe200078e0002 */
[----:B------:R-:W-:-:S03]  /*f660*/  ISETP.NE.AND P1, PT, R16, RZ, PT ;  /* 0x000000ff1000720c */ /* 0x000fc60003f25270 */
[----:B------:R-:W-:-:S05]  /*f670*/  IMAD R2, R7, R5, RZ ;  /* 0x0000000507027224 */ /* 0x000fca00078e02ff */
[----:B------:R-:W1:Y:S02]  /*f680*/  SHFL.UP PT, R3, R2, 0x1, RZ ;  /* 0x0420000002037989 */ /* 0x000e6400000e00ff */
[----:B-1----:R-:W-:-:S05]  /*f690*/  SEL R9, R3, RZ, P1 ;  /* 0x000000ff03097207 */ /* 0x002fca0000800000 */
[----:B------:R-:W-:-:S05]  /*f6a0*/  IMAD.IADD R2, R2, 0x1, R9 ;  /* 0x0000000102027824 */ /* 0x000fca00078e0209 */
        /* <DEDUP_REMOVED lines=12> */
[----:B------:R1:W2:Y:S02]  /*f770*/  SHFL.IDX PT, R9, R2, 0x1f, 0x1f ;  /* 0x03e01f0002097f89 */ /* 0x0002a400000e0000 */
.L_x_384:
[----:B------:R-:W-:Y:S02]  /*f780*/  ULDC UR4, c[0x0][0xc38] ;  /* 0x00030e0000047ab9 */ /* 0x000fe40000000800 */
[----:B------:R-:W-:-:S04]  /*f790*/  IMAD.U32 R3, RZ, RZ, UR4 ;  /* 0x00000004ff037e24 */ /* 0x000fc8000f8e00ff */
[----:B--2---:R-:W-:-:S04]  /*f7a0*/  IMAD R9, R9, R3, RZ ;  /* 0x0000000309097224 */ /* 0x004fc800078e02ff */
[----:B------:R-:W-:-:S05]  /*f7b0*/  IMAD.IADD R4, R8, 0x1, R9 ;  /* 0x0000000108047824 */ /* 0x000fca00078e0209 */
[----:B------:R-:W-:-:S13]  /*f7c0*/  ISETP.GT.AND P6, PT, R4, R0, PT ;  /* 0x000000000400720c */ /* 0x000fda0003fc4270 */
[----:B------:R-:W-:Y:S05]  /*f7d0*/  @P6 BRA `(.L_x_321) ;  /* 0x0000000000ac6947 */ /* 0x000fea0003800000 */
.L_x_324:
[----:B------:R-:W2:Y:S01]  /*f7e0*/  LDL.LU R3, [R1+0xc] ;  /* 0x00000c0001037983 */ /* 0x000ea20000300800 */
[----:B-1----:R-:W1:Y:S01]  /*f7f0*/  LDC R2, c[0x0][0xc3c] ;  /* 0x00030f00ff027b82 */ /* 0x002e620000000800 */
[----:B--2---:R-:W-:-:S05]  /*f800*/  VIADD R3, R3, 0x1f ;  /* 0x0000001f03037836 */ /* 0x004fca0000000000 */
[----:B-1----:R-:W-:-:S13]  /*f810*/  ISETP.GE.AND P6, PT, R3, R2, PT ;  /* 0x000000020300720c */ /* 0x002fda0003fc6270 */
[----:B------:R-:W-:Y:S05]  /*f820*/  @P6 BRA `(.L_x_322) ;  /* 0x0000000400d46947 */ /* 0x000fea0003800000 */
[----:B------:R-:W1:Y:S01]  /*f830*/  S2R R5, SR_TID.X ;  /* 0x0000000000057919 */ /* 0x000e620000002100 */
[----:B------:R2:W-:Y:S01]  /*f840*/  STL [R1+0xc], R3 ;  /* 0x00000c0301007387 */ /* 0x0005e20000100800 */
[----:B-1----:R-:W-:-:S05]  /*f850*/  LOP3.LUT R5, R5, 0x1f, RZ, 0xc0, !PT ;  /* 0x0000001f05057812 */ /* 0x002fca00078ec0ff */
[----:B------:R-:W-:Y:S02]  /*f860*/  IMAD.IADD R7, R3, 0x1, R5 ;  /* 0x0000000103077824 */ /* 0x000fe400078e0205 */
[----:B------:R-:W-:-:S03]  /*f870*/  IMAD.MOV.U32 R5, RZ, RZ, RZ ;  /* 0x000000ffff057224 */ /* 0x000fc600078e00ff */
[----:B------:R-:W-:-:S13]  /*f880*/  ISETP.GE.OR P6, PT, R7, R2, !P0 ;  /* 0x000000020700720c */ /* 0x000fda00047c6670 */
[----:B--2---:R-:W1:Y:S02]  /*f890*/  @!P6 LDC.64 R2, c[0x0][0xc80] ;  /* 0x00032000ff02eb82 */ /* 0x004e640000000a00 */
[----:B-1----:R-:W-:-:S05]  /*f8a0*/  @!P6 IMAD.WIDE R2, R7, 0x4, R2 ;  /* 0x000000040702e825 */ /* 0x002fca00078e0202 */
[----:B------:R1:W2:Y:S02]  /*f8b0*/  @!P6 LDG.E R5, desc[UR40][R2.64] ;  /* 0x000000280205e981 */ /* 0x0002a4000c1e1900 */
[----:B-1----:R-:W1:Y:S02]  /*f8c0*/  @!P6 LDC.64 R2, c[0x0][0xc78] ;  /* 0x00031e00ff02eb82 */ /* 0x002e640000000a00 */
[----:B-1----:R-:W-:-:S04]  /*f8d0*/  @!P6 IMAD.WIDE R2, R7, 0x4, R2 ;  /* 0x000000040702e825 */ /* 0x002fc800078e0202 */
[----:B------:R-:W-:-:S06]  /*f8e0*/  IMAD.MOV.U32 R7, RZ, RZ, RZ ;  /* 0x000000ffff077224 */ /* 0x000fcc00078e00ff */
[----:B------:R-:W2:Y:S01]  /*f8f0*/  @!P6 LDG.E R7, desc[UR40][R2.64] ;  /* 0x000000280207e981 */ /* 0x000ea2000c1e1900 */
[----:B------:R-:W-:Y:S01]  /*f900*/  UMOV UR4, 0xffffffff ;  /* 0xffffffff00047882 */ /* 0x000fe20000000000 */
[----:B--2---:R-:W-:Y:S02]  /*f910*/  IMAD R2, R7, R5, RZ ;  /* 0x0000000507027224 */ /* 0x004fe400078e02ff */
[----:B------:R-:W-:Y:S05]  /*f920*/  BRA.DIV UR4, `(.L_x_323) ;  /* 0x0000002204c87947 */ /* 0x000fea000b800000 */
        /* <DEDUP_REMOVED lines=16> */
.L_x_392:
[----:B------:R-:W-:Y:S02]  /*fa30*/  ULDC UR4, c[0x0][0xc38] ;  /* 0x00030e0000047ab9 */ /* 0x000fe40000000800 */
[----:B------:R-:W-:-:S04]  /*fa40*/  IMAD.U32 R3, RZ, RZ, UR4 ;  /* 0x00000004ff037e24 */ /* 0x000fc8000f8e00ff */
[----:B--2---:R-:W-:-:S04]  /*fa50*/  IMAD R9, R9, R3, RZ ;  /* 0x0000000309097224 */ /* 0x004fc800078e02ff */
[----:B------:R-:W-:-:S05]  /*fa60*/  IMAD.IADD R4, R9, 0x1, R4 ;  /* 0x0000000109047824 */ /* 0x000fca00078e0204 */
[----:B------:R-:W-:-:S13]  /*fa70*/  ISETP.GT.AND P6, PT, R4, R0, PT ;  /* 0x000000000400720c */ /* 0x000fda0003fc4270 */
[----:B------:R-:W-:Y:S05]  /*fa80*/  @!P6 BRA `(.L_x_324) ;  /* 0xfffffffc0054e947 */ /* 0x000fea000383ffff */
.L_x_321:
[----:B------:R-:W-:Y:S01]  /*fa90*/  IMAD.IADD R9, R4, 0x1, -R9 ;  /* 0x0000000104097824 */ /* 0x000fe200078e0a09 */
[----:B------:R-:W-:-:S03]  /*faa0*/  UMOV UR4, 0xffffffff ;  /* 0xffffffff00047882 */ /* 0x000fc60000000000 */
[----:B------:R-:W-:-:S05]  /*fab0*/  IMAD R4, R2, R3, R9 ;  /* 0x0000000302047224 */ /* 0x000fca00078e0209 */
[----:B------:R-:W-:Y:S01]  /*fac0*/  ISETP.GT.AND P6, PT, R4, R0, PT ;  /* 0x000000000400720c */ /* 0x000fe20003fc4270 */
[----:B------:R-:W-:-:S12]  /*fad0*/  BRA.DIV UR4, `(.L_x_325) ;  /* 0x0000002604347947 */ /* 0x000fd8000b800000 */
[----:B------:R-:W-:-:S04]  /*fae0*/  VOTE.ANY R8, PT, !P6 ;  /* 0x0000000000087806 */ /* 0x000fc800070e0100 */
[----:B------:R-:W2:Y:S02]  /*faf0*/  POPC R4, R8 ;  /* 0x0000000800047309 */ /* 0x000ea40000000000 */
[----:B--2---:R2:W3:Y:S04]  /*fb00*/  SHFL.IDX PT, R5, R5, R4, 0x1f ;  /* 0x00001f0405057589 */ /* 0x0044e800000e0000 */
[----:B------:R2:W4:Y:S02]  /*fb10*/  SHFL.IDX PT, R7, R7, R4, 0x1f ;  /* 0x00001f0407077589 */ /* 0x00052400000e0000 */
.L_x_397:
[----:B------:R-:W-:-:S13]  /*fb20*/  ISETP.NE.AND P0, PT, R8, RZ, PT ;  /* 0x000000ff0800720c */ /* 0x000fda0003f05270 */
[----:B------:R-:W-:Y:S05]  /*fb30*/  @!P0 BRA `(.L_x_326) ;  /* 0x0000000000148947 */ /* 0x000fea0003800000 */
[----:B------:R-:W-:Y:S01]  /*fb40*/  UMOV UR4, 0xffffffff ;  /* 0xffffffff00047882 */ /* 0x000fe20000000000 */
[----:B0-----:R-:W-:Y:S02]  /*fb50*/  VIADD R12, R4, 0xffffffff ;  /* 0xffffffff040c7836 */ /* 0x001fe40000000000 */
[----:B------:R-:W-:Y:S05]  /*fb60*/  BRA.DIV UR4, `(.L_x_327) ;  /* 0x00000026046c7947 */ /* 0x000fea000b800000 */
[----:B-1----:R0:W1:Y:S02]  /*fb70*/  SHFL.IDX PT, R2, R2, R12, 0x1f ;  /* 0x00001f0c02027589 */ /* 0x00206400000e0000 */
.L_x_400:
[----:B-1----:R-:W-:-:S07]  /*fb80*/  IMAD.MOV.U32 R6, RZ, RZ, R2 ;  /* 0x000000ffff067224 */ /* 0x002fce00078e0002 */
.L_x_326:
[----:B------:R-:W5:Y:S01]  /*fb90*/  LDL.LU R10, [R1+0xc] ;  /* 0x00000c00010a7983 */ /* 0x000f620000300800 */
[----:B------:R-:W-:Y:S01]  /*fba0*/  IMAD R9, R6, R3, R9 ;  /* 0x0000000306097224 */ /* 0x000fe200078e0209 */
[----:B---3--:R-:W-:-:S03]  /*fbb0*/  IABS R6, R5 ;  /* 0x0000000500067213 */ /* 0x008fc60000000000 */
[----:B------:R-:W-:Y:S01]  /*fbc0*/  IMAD.IADD R0, R0, 0x1, -R9 ;  /* 0x0000000100007824 */ /* 0x000fe200078e0a09 */
[----:B-1----:R-:W1:Y:S01]  /*fbd0*/  I2F.RP R2, R6 ;  /* 0x0000000600027306 */ /* 0x002e620000209400 */
[----:B------:R3:W-:Y:S02]  /*fbe0*/  STL [R1], R9 ;  /* 0x0000000901007387 */ /* 0x0007e40000100800 */
[----:B---3--:R-:W-:-:S05]  /*fbf0*/  IABS R9, R5 ;  /* 0x0000000500097213 */ /* 0x008fca0000000000 */
[----:B-1----:R-:W1:Y:S01]  /*fc00*/  MUFU.RCP R2, R2 ;  /* 0x0000000200027308 */ /* 0x002e620000001000 */
[----:B------:R-:W-:Y:S02]  /*fc10*/  IMAD.MOV R9, RZ, RZ, -R9 ;  /* 0x000000ffff097224 */ /* 0x000fe400078e0a09 */
[----:B-1----:R-:W-:-:S05]  /*fc20*/  VIADD R2, R2, 0xffffffe ;  /* 0x0ffffffe02027836 */ /* 0x002fca0000000000 */
[----:B------:R-:W1:Y:S02]  /*fc30*/  F2I.FTZ.U32.TRUNC.NTZ R3, R2 ;  /* 0x0000000200037305 */ /* 0x000e64000021f000 */
[----:B-1----:R-:W-:-:S04]  /*fc40*/  IMAD.MOV R2, RZ, RZ, -R3 ;  /* 0x000000ffff027224 */ /* 0x002fc800078e0a03 */
[----:B------:R-:W-:Y:S02]  /*fc50*/  IMAD R8, R2, R6, RZ ;  /* 0x0000000602087224 */ /* 0x000fe400078e02ff */
[----:B------:R-:W-:-:S04]  /*fc60*/  IMAD.MOV.U32 R2, RZ, RZ, RZ ;  /* 0x000000ffff027224 */ /* 0x000fc800078e00ff */
[----:B------:R-:W-:Y:S01]  /*fc70*/  IMAD.HI.U32 R2, R3, R8, R2 ;  /* 0x0000000803027227 */ /* 0x000fe200078e0002 */
[----:B------:R-:W-:-:S05]  /*fc80*/  IABS R3, R0 ;  /* 0x0000000000037213 */ /* 0x000fca0000000000 */
[----:B------:R-:W-:-:S04]  /*fc90*/  IMAD.HI.U32 R8, R2, R3, RZ ;  /* 0x0000000302087227 */ /* 0x000fc800078e00ff */
[----:B------:R-:W-:-:S05]  /*fca0*/  IMAD R3, R8, R9, R3 ;  /* 0x0000000908037224 */ /* 0x000fca00078e0203 */
[----:B------:R-:W-:-:S13]  /*fcb0*/  ISETP.GT.U32.AND P1, PT, R6, R3, PT ;  /* 0x000000030600720c */ /* 0x000fda0003f24070 */
[----:B------:R-:W-:Y:S02]  /*fcc0*/  @!P1 IMAD.IADD R3, R3, 0x1, -R6 ;  /* 0x0000000103039824 */ /* 0x000fe400078e0a06 */
[----:B------:R-:W-:Y:S01]  /*fcd0*/  @!P1 VIADD R8, R8, 0x1 ;  /* 0x0000000108089836 */ /* 0x000fe20000000000 */
[----:B------:R-:W-:Y:S02]  /*fce0*/  ISETP.NE.AND P1, PT, R5, RZ, PT ;  /* 0x000000ff0500720c */ /* 0x000fe40003f25270 */
[----:B------:R-:W-:Y:S02]  /*fcf0*/  ISETP.GE.U32.AND P0, PT, R3, R6, PT ;  /* 0x000000060300720c */ /* 0x000fe40003f06070 */
[----:B----4-:R-:W-:-:S04]  /*fd00*/  IABS R6, R7 ;  /* 0x0000000700067213 */ /* 0x010fc80000000000 */
[----:B------:R-:W1:Y:S07]  /*fd10*/  I2F.RP R2, R6 ;  /* 0x0000000600027306 */ /* 0x000e6e0000209400 */
[----:B------:R-:W-:Y:S01]  /*fd20*/  @P0 VIADD R8, R8, 0x1 ;  /* 0x0000000108080836 */ /* 0x000fe20000000000 */
[----:B-1----:R-:W1:Y:S02]  /*fd30*/  MUFU.RCP R2, R2 ;  /* 0x0000000200027308 */ /* 0x002e640000001000 */
[----:B-1----:R-:W-:-:S06]  /*fd40*/  VIADD R2, R2, 0xffffffe ;  /* 0x0ffffffe02027836 */ /* 0x002fcc0000000000 */
[----:B------:R-:W1:Y:S02]  /*fd50*/  F2I.FTZ.U32.TRUNC.NTZ R3, R2 ;  /* 0x0000000200037305 */ /* 0x000e64000021f000 */
[----:B-1----:R-:W-:-:S04]  /*fd60*/  IMAD.MOV R2, RZ, RZ, -R3 ;  /* 0x000000ffff027224 */ /* 0x002fc800078e0a03 */
[----:B------:R-:W-:Y:S02]  /*fd70*/  IMAD R9, R2, R6, RZ ;  /* 0x0000000602097224 */ /* 0x000fe400078e02ff */
[----:B------:R-:W-:-:S04]  /*fd80*/  IMAD.MOV.U32 R2, RZ, RZ, RZ ;  /* 0x000000ffff027224 */ /* 0x000fc800078e00ff */
[----:B------:R-:W-:Y:S01]  /*fd90*/  IMAD.HI.U32 R2, R3, R9, R2 ;  /* 0x0000000903027227 */ /* 0x000fe200078e0002 */
[----:B------:R-:W-:Y:S02]  /*fda0*/  LOP3.LUT R3, R0, R5, RZ, 0x3c, !PT ;  /* 0x0000000500037212 */ /* 0x000fe400078e3cff */
[----:B------:R-:W-:Y:S02]  /*fdb0*/  IABS R9, R7 ;  /* 0x0000000700097213 */ /* 0x000fe40000000000 */
[----:B------:R-:W-:-:S03]  /*fdc0*/  ISETP.GE.AND P2, PT, R3, RZ, PT ;  /* 0x000000ff0300720c */ /* 0x000fc60003f46270 */
[----:B------:R-:W-:-:S10]  /*fdd0*/  IMAD.MOV R9, RZ, RZ, -R9 ;  /* 0x000000ffff097224 */ /* 0x000fd400078e0a09 */
[----:B------:R-:W-:Y:S01]  /*fde0*/  @!P2 IMAD.MOV R8, RZ, RZ, -R8 ;  /* 0x000000ffff08a224 */ /* 0x000fe200078e0a08 */
[----:B------:R-:W-:-:S04]  /*fdf0*/  @!P1 LOP3.LUT R8, RZ, R5, RZ, 0x33, !PT ;  /* 0x00000005ff089212 */ /* 0x000fc800078e33ff */
[-C--:B------:R-:W-:Y:S01]  /*fe00*/  IABS R3, R8.reuse ;  /* 0x0000000800037213 */ /* 0x080fe20000000000 */
[----:B------:R-:W-:-:S04]  /*fe10*/  IMAD R5, R5, R8, RZ ;  /* 0x0000000805057224 */ /* 0x000fc800078e02ff */
[----:B------:R-:W-:-:S04]  /*fe20*/  IMAD.HI.U32 R2, R2, R3, RZ ;  /* 0x0000000302027227 */ /* 0x000fc800078e00ff */
[----:B------:R-:W-:-:S05]  /*fe30*/  IMAD R3, R2, R9, R3 ;  /* 0x0000000902037224 */ /* 0x000fca00078e0203 */
[----:B------:R-:W-:-:S13]  /*fe40*/  ISETP.GT.U32.AND P1, PT, R6, R3, PT ;  /* 0x000000030600720c */ /* 0x000fda0003f24070 */
[----:B------:R-:W-:Y:S02]  /*fe50*/  @!P1 IMAD.IADD R3, R3, 0x1, -R6 ;  /* 0x0000000103039824 */ /* 0x000fe400078e0a06 */
        /* <DEDUP_REMOVED lines=11> */
[----:B-----5:R-:W-:Y:S02]  /*ff10*/  IMAD.IADD R10, R4, 0x1, R10 ;  /* 0x00000001040a7824 */ /* 0x020fe400078e020a */
[----:B--2---:R-:W-:Y:S02]  /*ff20*/  IMAD.IADD R4, R0, 0x1, -R5 ;  /* 0x0000000100047824 */ /* 0x004fe400078e0a05 */
[----:B------:R-:W-:-:S05]  /*ff30*/  IMAD R0, R3, 0x10000, R2 ;  /* 0x0001000003007824 */ /* 0x000fca00078e0202 */
[----:B------:R1:W-:Y:S04]  /*ff40*/  STL [R1+0x8], R0 ;  /* 0x0000080001007387 */ /* 0x0003e80000100800 */
[----:B------:R1:W-:Y:S04]  /*ff50*/  STL [R1+0xc], R10 ;  /* 0x00000c0a01007387 */ /* 0x0003e80000100800 */
[----:B------:R1:W-:Y:S01]  /*ff60*/  STL [R1+0x4], R4 ;  /* 0x0000040401007387 */ /* 0x0003e20000100800 */
[----:B------:R-:W-:Y:S05]  /*ff70*/  BRA `(.L_x_328) ;  /* 0x0000000000287947 */ /* 0x000fea0003800000 */
.L_x_322:
[----:B------:R-:W-:Y:S01]  /*ff80*/  UMOV UR4, URZ ;  /* 0x0000003f00047c82 */ /* 0x000fe20008000000 */
[----:B------:R-:W-:Y:S01]  /*ff90*/  ULDC UR6, c[0x0][0xc3c] ;  /* 0x00030f0000067ab9 */ /* 0x000fe20000000800 */
[----:B------:R-:W-:Y:S01]  /*ffa0*/  UMOV UR5, URZ ;  /* 0x0000003f00057c82 */ /* 0x000fe20008000000 */
[----:B------:R1:W-:Y:S01]  /*ffb0*/  STL [R1], R0 ;  /* 0x0000000001007387 */ /* 0x0003e20000100800 */
[----:B------:R-:W-:Y:S02]  /*ffc0*/  IMAD.U32 R3, RZ, RZ, UR4 ;  /* 0x00000004ff037e24 */ /* 0x000fe4000f8e00ff */
[----:B------:R-:W-:-:S03]  /*ffd0*/  IMAD.U32 R2, RZ, RZ, UR5 ;  /* 0x00000005ff027e24 */ /* 0x000fc6000f8e00ff */
[----:B------:R2:W-:Y:S01]  /*ffe0*/  STL [R1+0x4], R3 ;  /* 0x0000040301007387 */ /* 0x0005e20000100800 */
[----:B-1----:R-:W-:-:S05]  /*fff0*/  IMAD.U32 R0, RZ, RZ, UR6 ;  /* 0x00000006ff007e24 */ /* 0x002fca000f8e00ff */
[----:B------:R2:W-:Y:S04]  /*10000*/  STL [R1+0xc], R0 ;  /* 0x00000c0001007387 */ /* 0x0005e80000100800 */
[----:B------:R2:W-:Y:S02]  /*10010*/  STL [R1+0x8], R2 ;  /* 0x0000080201007387 */ /* 0x0005e40000100800 */
.L_x_328:
[----:B--2---:R-:W2:Y:S04]  /*10020*/  LDL R3, [R1+0x8] ;  /* 0x0000080001037983 */ /* 0x004ea80000100800 */
[----:B------:R-:W3:Y:S04]  /*10030*/  LDL R2, [R1+0xc] ;  /* 0x00000c0001027983 */ /* 0x000ee80000100800 */
[----:B-1----:R-:W4:Y:S04]  /*10040*/  LDL R4, [R1] ;  /* 0x0000000001047983 */ /* 0x002f280000100800 */
[----:B------:R-:W4:Y:S01]  /*10050*/  LDL R5, [R1+0x4] ;  /* 0x0000040001057983 */ /* 0x000f220000100800 */
[----:B------:R-:W-:Y:S05]  /*10060*/  WARPSYNC.ALL ;  /* 0x0000000000007948 */ /* 0x000fea0003800000 */
[----:B------:R-:W1:Y:S02]  /*10070*/  S2R R0, SR_TID.X ;  /* 0x0000000000007919 */ /* 0x000e640000002100 */
[----:B-1----:R-:W-:Y:S01]  /*10080*/  LOP3.LUT R0, R0, 0x1f, RZ, 0xc0, !PT ;  /* 0x0000001f00007812 */ /* 0x002fe200078ec0ff */
[----:B------:R-:W-:Y:S03]  /*10090*/  BAR.SYNC.DEFER_BLOCKING 0x4, 0x180 ;  /* 0x0106000000007b1d */ /* 0x000fe60000010000 */
[----:B------:R-:W-:-:S13]  /*100a0*/  ISETP.NE.AND P0, PT, R0, RZ, PT ;  /* 0x000000ff0000720c */ /* 0x000fda0003f05270 */
[----:B------:R-:W-:Y:S01]  /*100b0*/  @!P0 MOV R0, 0x400 ;  /* 0x0000040000008802 */ /* 0x000fe20000000f00 */
[----:B--2---:R-:W-:Y:S02]  /*100c0*/  IMAD.MOV.U32 R6, RZ, RZ, R3 ;  /* 0x000000ffff067224 */ /* 0x004fe400078e0003 */
[----:B------:R-:W1:Y:S01]  /*100d0*/  @!P0 S2R R3, SR_CgaCtaId ;  /* 0x0000000000038919 */ /* 0x000e620000008800 */
[----:B---3--:R-:W-:Y:S01]  /*100e0*/  IMAD.MOV.U32 R7, RZ, RZ, R2 ;  /* 0x000000ffff077224 */ /* 0x008fe200078e0002 */
[----:B-1----:R-:W-:-:S05]  /*100f0*/  @!P0 LEA R18, R3, R0, 0x18 ;  /* 0x0000000003128211 */ /* 0x002fca00078ec0ff */
[----:B----4-:R1:W-:Y:S01]  /*10100*/  @!P0 STS.128 [R18+0x348d0], R4 ;  /* 0x0348d00412008388 */ /* 0x0103e20000000c00 */
[----:B------:R-:W-:Y:S06]  /*10110*/  BAR.ARV 0x5, 0x180 ;  /* 0x0146000000007b1d */ /* 0x000fec0000002000 */
.L_x_319:
[----:B------:R-:W3:Y:S01]  /*10120*/  LDL R0, [R1+0xc] ;  /* 0x00000c0001007983 */ /* 0x000ee20000100800 */
[----:B------:R-:W-:Y:S02]  /*10130*/  ULDC UR4, c[0x0][0xc3c] ;  /* 0x00030f0000047ab9 */ /* 0x000fe40000000800 */
[----:B---3--:R-:W-:-:S13]  /*10140*/  ISETP.GE.AND P0, PT, R0, UR4, PT ;  /* 0x0000000400007c0c */ /* 0x008fda000bf06270 */
[----:B------:R-:W-:Y:S05]  /*10150*/  @!P0 BRA `(.L_x_329) ;  /* 0xffffffa800708947 */ /* 0x000fea000383ffff */
[----:B------:R-:W-:Y:S05]  /*10160*/  BSYNC B8 ;  /* 0x0000000000087941 */ /* 0x000fea0003800000 */
.L_x_227:
[----:B-1----:R-:W3:Y:S01]  /*10170*/  LDL.LU R0, [R1+0x48] ;  /* 0x0000480001007983 */ /* 0x002ee20000300800 */
[----:B------:R-:W-:Y:S01]  /*10180*/  BSSY B0, `(.L_x_330) ;  /* 0x000000b000007945 */ /* 0x000fe20003800000 */
[----:B--2---:R-:W1:Y:S01]  /*10190*/  S2R R5, SR_CgaCtaId ;  /* 0x0000000000057919 */ /* 0x004e620000008800 */
[----:B---3--:R-:W-:-:S05]  /*101a0*/  VIADD R0, R0, 0x1 ;  /* 0x0000000100007836 */ /* 0x008fca0000000000 */
[----:B0-----:R-:W-:-:S04]  /*101b0*/  LEA.HI R2, R0, R0, RZ, 0x1 ;  /* 0x0000000000027211 */ /* 0x001fc800078f08ff */
[----:B------:R-:W-:-:S05]  /*101c0*/  LOP3.LUT R3, R2, 0xfffffffe, RZ, 0xc0, !PT ;  /* 0xfffffffe02037812 */ /* 0x000fca00078ec0ff */
[----:B------:R-:W-:Y:S01]  /*101d0*/  IMAD.IADD R3, R0, 0x1, -R3 ;  /* 0x0000000100037824 */ /* 0x000fe200078e0a03 */
[----:B------:R-:W-:-:S04]  /*101e0*/  MOV R0, 0x400 ;  /* 0x0000040000007802 */ /* 0x000fc80000000f00 */
[----:B-1----:R-:W-:Y:S02]  /*101f0*/  LEA R0, R5, R0, 0x18 ;  /* 0x0000000005007211 */ /* 0x002fe400078ec0ff */
[----:B------:R-:W-:-:S04]  /*10200*/  SHF.L.U32 R3, R3, 0x1f, RZ ;  /* 0x0000001f03037819 */ /* 0x000fc800000006ff */
[----:B------:R-:W0:Y:S02]  /*10210*/  SYNCS.PHASECHK.TRANS64.TRYWAIT P0, [R0+URZ+0x34820], R3 ;  /* 0x03482003000075a7 */ /* 0x000e24000800017f */
[----:B0-----:R-:W-:Y:S05]  /*10220*/  @!P0 BRA `(.L_x_331) ;  /* 0x0000001c00e48947 */ /* 0x001fea0003800000 */
.L_x_401:
[----:B------:R-:W-:Y:S05]  /*10230*/  BSYNC B0 ;  /* 0x0000000000007941 */ /* 0x000fea0003800000 */
.L_x_330:
[----:B------:R-:W-:-:S03]  /*10240*/  UMOV UR4, 0xffffffff ;  /* 0xffffffff00047882 */ /* 0x000fc60000000000 */
[----:B------:R-:W-:Y:S05]  /*10250*/  BRA.DIV UR4, `(.L_x_332) ;  /* 0x0000001e04ec7947 */ /* 0x000fea000b800000 */
[----:B------:R-:W1:Y:S02]  /*10260*/  S2R R2, SR_TID.X ;  /* 0x0000000000027919 */ /* 0x000e640000002100 */
[----:B-1----:R-:W-:-:S04]  /*10270*/  SHF.R.U32.HI R2, RZ, 0x5, R2 ;  /* 0x00000005ff027819 */ /* 0x002fc80000011602 */
[----:B------:R-:W-:-:S05]  /*10280*/  LOP3.LUT R2, R2, 0x3, RZ, 0xc0, !PT ;  /* 0x0000000302027812 */ /* 0x000fca00078ec0ff */
[----:B------:R1:W2:Y:S02]  /*10290*/  SHFL.IDX PT, R14, R2, RZ, 0x1f ;  /* 0x00001fff020e7589 */ /* 0x0002a400000e0000 */
.L_x_404:
[----:B--2---:R-:W-:Y:S01]  /*102a0*/  ISETP.NE.AND P0, PT, R14, RZ, PT ;  /* 0x000000ff0e00720c */ /* 0x004fe20003f05270 */
[----:B------:R-:W-:-:S12]  /*102b0*/  BSSY B0, `(.L_x_333) ;  /* 0x0000025000007945 */ /* 0x000fd80003800000 */
[----:B------:R-:W-:Y:S05]  /*102c0*/  @P0 BRA `(.L_x_334) ;  /* 0x00000000008c0947 */ /* 0x000fea0003800000 */
[----:B------:R-:W-:-:S03]  /*102d0*/  UMOV UR4, 0xffffffff ;  /* 0xffffffff00047882 */ /* 0x000fc60000000000 */
[----:B------:R-:W-:Y:S05]  /*102e0*/  BRA.DIV UR4, `(.L_x_335) ;  /* 0x0000001e04fc7947 */ /* 0x000fea000b800000 */
[----:B------:R-:W-:-:S13]  /*102f0*/  ELECT P6, URZ, PT ;  /* 0x00000000003f782f */ /* 0x000fda00038c0000 */
.L_x_407:
[----:B------:R-:W-:Y:S05]  /*10300*/  @!P6 BRA `(.L_x_334) ;  /* 0x00000000007ce947 */ /* 0x000fea0003800000 */
[----:B-1----:R-:W2:Y:S02]  /*10310*/  LDL.LU R2, [R1+0x5c] ;  /* 0x00005c0001027983 */ /* 0x002ea40000300800 */
[----:B--2---:R-:W-:-:S04]  /*10320*/  LOP3.LUT R2, R2, 0x2, RZ, 0xfc, !PT ;  /* 0x0000000202027812 */ /* 0x004fc800078efcff */
[----:B------:R-:W-:-:S13]  /*10330*/  ISETP.NE.AND P2, PT, R2, 0x3, PT ;  /* 0x000000030200780c */ /* 0x000fda0003f45270 */
[----:B------:R-:W-:Y:S05]  /*10340*/  @!P2 BRA `(.L_x_336) ;  /* 0x000000000004a947 */ /* 0x000fea0003800000 */
[----:B------:R-:W-:Y:S01]  /*10350*/  BPT.TRAP 0x1 ;  /* 0x000000040000795c */ /* 0x000fe20000300000 */
.L_x_336:
[----:B------:R-:W2:Y:S01]  /*10360*/  LDL.LU R7, [R1+0x14] ;  /* 0x0000140001077983 */ /* 0x000ea20000300800 */
[----:B------:R-:W-:Y:S02]  /*10370*/  VIADD R2, R0, 0x34840 ;  /* 0x0003484000027836 */ /* 0x000fe40000000000 */
[C---:B0-----:R-:W-:Y:S02]  /*10380*/  VIADD R3, R19.reuse, 0x1 ;  /* 0x0000000113037836 */ /* 0x041fe40000000000 */
[----:B------:R-:W-:-:S03]  /*10390*/  IMAD R6, R19, 0x8, R2 ;  /* 0x0000000813067824 */ /* 0x000fc600078e0202 */
[----:B------:R-:W-:-:S04]  /*103a0*/  ISETP.NE.AND P1, PT, R3, 0x2, PT ;  /* 0x000000020300780c */ /* 0x000fc80003f25270 */
[----:B------:R-:W-:Y:S02]  /*103b0*/  SEL R4, RZ, 0x1, P1 ;  /* 0x00000001ff047807 */ /* 0x000fe40000800000 */
[----:B------:R-:W-:Y:S02]  /*103c0*/  SEL R3, R3, RZ, P1 ;  /* 0x000000ff03037207 */ /* 0x000fe40000800000 */
[C---:B--2---:R-:W-:Y:S02]  /*103d0*/  SHF.L.U32 R5, R7.reuse, 0x1f, RZ ;  /* 0x0000001f07057819 */ /* 0x044fe400000006ff */
[----:B------:R-:W-:Y:S01]  /*103e0*/  LOP3.LUT R4, R7, R4, RZ, 0x3c, !PT ;  /* 0x0000000407047212 */ /* 0x000fe200078e3cff */
[----:B------:R-:W-:Y:S01]  /*103f0*/  IMAD R7, R3, 0x8, R2 ;  /* 0x0000000803077824 */ /* 0x000fe200078e0202 */
[----:B------:R-:W0:Y:S02]  /*10400*/  SYNCS.PHASECHK.TRANS64.TRYWAIT P0, [R6+URZ], R5 ;  /* 0x00000005060075a7 */ /* 0x000e24000800017f */
[----:B------:R-:W-:Y:S01]  /*10410*/  SHF.L.U32 R2, R4, 0x1f, RZ ;  /* 0x0000001f04027819 */ /* 0x000fe200000006ff */
[----:B0-----:R-:W-:Y:S06]  /*10420*/  @!P0 BRA `(.L_x_337) ;  /* 0x0000001c00cc8947 */ /* 0x001fec0003800000 */
.L_x_408:
[----:B------:R-:W1:Y:S02]  /*10430*/  SYNCS.PHASECHK.TRANS64.TRYWAIT P0, [R7+URZ], R2 ;  /* 0x00000002070075a7 */ /* 0x000e64000800017f */
[----:B-1----:R-:W-:Y:S05]  /*10440*/  @!P0 BRA `(.L_x_338) ;  /* 0x0000001c00d88947 */ /* 0x002fea0003800000 */
.L_x_409:
[----:B------:R-:W-:Y:S05]  /*10450*/  @!P2 BRA `(.L_x_339) ;  /* 0x000000000004a947 */ /* 0x000fea0003800000 */
[----:B------:R-:W-:Y:S01]  /*10460*/  BPT.TRAP 0x1 ;  /* 0x000000040000795c */ /* 0x000fe20000300000 */
.L_x_339:
[----:B------:R-:W-:-:S04]  /*10470*/  VIADD R0, R0, 0x34860 ;  /* 0x0003486000007836 */ /* 0x000fc80000000000 */
[----:B------:R-:W-:-:S04]  /*10480*/  IMAD R4, R19, 0x8, R0 ;  /* 0x0000000813047824 */ /* 0x000fc800078e0200 */
[----:B------:R-:W2:Y:S02]  /*10490*/  SYNCS.PHASECHK.TRANS64.TRYWAIT P0, [R4+URZ], R5 ;  /* 0x00000005040075a7 */ /* 0x000ea4000800017f */
[----:B--2---:R-:W-:Y:S05]  /*104a0*/  @!P0 BRA `(.L_x_340) ;  /* 0x0000001c00d48947 */ /* 0x004fea0003800000 */
.L_x_410:
[----:B------:R-:W-:-:S07]  /*104b0*/  IMAD R3, R3, 0x8, R0 ;  /* 0x0000000803037824 */ /* 0x000fce00078e0200 */
.L_x_341:
[----:B---3--:R3:W4:Y:S02]  /*104c0*/  SYNCS.PHASECHK.TRANS64.TRYWAIT P0, [R3+URZ], R2 ;  /* 0x00000002030075a7 */ /* 0x008724000800017f */
[----:B----4-:R-:W-:Y:S05]  /*104d0*/  @!P0 NANOSLEEP.SYNCS 0x989680 ;  /* 0x009896800000895d */ /* 0x010fea0003900000 */
[----:B------:R-:W4:Y:S02]  /*104e0*/  @!P0 SYNCS.PHASECHK.TRANS64 P0, [R3+URZ], R2 ;  /* 0x00000002030085a7 */ /* 0x000f24000800007f */
[----:B----4-:R-:W-:Y:S05]  /*104f0*/  @!P0 BRA `(.L_x_341) ;  /* 0xfffffffc00f08947 */ /* 0x010fea000383ffff */
.L_x_334:
[----:B------:R-:W-:Y:S05]  /*10500*/  BSYNC B0 ;  /* 0x0000000000007941 */ /* 0x000fea0003800000 */
.L_x_333:
[----:B------:R-:W-:Y:S05]  /*10510*/  EXIT ;  /* 0x000000000000794d */ /* 0x000fea0003800000 */
.L_x_178:
[----:B0-----:R0:W1:Y:S02]  /*10520*/  SYNCS.PHASECHK.TRANS64.TRYWAIT P1, [R0+URZ+0x34800], R3 ;  /* 0x03480003000075a7 */ /* 0x001064000802017f */
[----:B-1----:R-:W-:Y:S05]  /*10530*/  @!P1 NANOSLEEP.SYNCS 0x989680 ;  /* 0x009896800000995d */ /* 0x002fea0003900000 */
[----:B------:R-:W1:Y:S02]  /*10540*/  @!P1 SYNCS.PHASECHK.TRANS64 P1, [R0+URZ+0x34800], R3 ;  /* 0x03480003000095a7 */ /* 0x000e64000802007f */
[----:B-1----:R-:W-:Y:S05]  /*10550*/  @!P1 BRA `(.L_x_178) ;  /* 0xfffffffc00f09947 */ /* 0x002fea000383ffff */
[----:B------:R-:W-:Y:S05]  /*10560*/  BRA `(.L_x_342) ;  /* 0xffffff14001c7947 */ /* 0x000fea000383ffff */
.L_x_182:
[----:B0-----:R0:W2:Y:S02]  /*10570*/  SYNCS.PHASECHK.TRANS64.TRYWAIT P2, [R5+URZ+0x34830], R4 ;  /* 0x03483004050075a7 */ /* 0x0010a4000804017f */
[----:B--2---:R-:W-:Y:S05]  /*10580*/  @!P2 NANOSLEEP.SYNCS 0x989680 ;  /* 0x009896800000a95d */ /* 0x004fea0003900000 */
[----:B------:R-:W2:Y:S02]  /*10590*/  @!P2 SYNCS.PHASECHK.TRANS64 P2, [R5+URZ+0x34830], R4 ;  /* 0x034830040500a5a7 */ /* 0x000ea4000804007f */
[----:B--2---:R-:W-:Y:S05]  /*105a0*/  @!P2 BRA `(.L_x_182) ;  /* 0xfffffffc00f0a947 */ /* 0x004fea000383ffff */
[----:B------:R-:W-:Y:S05]  /*105b0*/  BRA `(.L_x_181) ;  /* 0xffffff1400407947 */ /* 0x000fea000383ffff */
.L_x_187:
[----:B-1----:R1:W2:Y:S02]  /*105c0*/  SYNCS.PHASECHK.TRANS64.TRYWAIT P2, [R14+URZ+0x34830], R3 ;  /* 0x034830030e0075a7 */ /* 0x0022a4000804017f */
[----:B--2---:R-:W-:Y:S05]  /*105d0*/  @!P2 NANOSLEEP.SYNCS 0x989680 ;  /* 0x009896800000a95d */ /* 0x004fea0003900000 */
[----:B------:R-:W2:Y:S02]  /*105e0*/  @!P2 SYNCS.PHASECHK.TRANS64 P2, [R14+URZ+0x34830], R3 ;  /* 0x034830030e00a5a7 */ /* 0x000ea4000804007f */
[----:B--2---:R-:W-:Y:S05]  /*105f0*/  @!P2 BRA `(.L_x_187) ;  /* 0xfffffffc00f0a947 */ /* 0x004fea000383ffff */
[----:B------:R-:W-:Y:S05]  /*10600*/  BRA `(.L_x_186) ;  /* 0xffffff3c00047947 */ /* 0x000fea000383ffff */
.L_x_191:
[----:B-1----:R1:W2:Y:S02]  /*10610*/  SYNCS.PHASECHK.TRANS64.TRYWAIT P2, [R13+URZ+0x34850], R4 ;  /* 0x034850040d0075a7 */ /* 0x0022a4000804017f */
[----:B--2---:R-:W-:Y:S05]  /*10620*/  @!P2 NANOSLEEP.SYNCS 0x989680 ;  /* 0x009896800000a95d */ /* 0x004fea0003900000 */
[----:B------:R-:W2:Y:S02]  /*10630*/  @!P2 SYNCS.PHASECHK.TRANS64 P2, [R13+URZ+0x34850], R4 ;  /* 0x034850040d00a5a7 */ /* 0x000ea4000804007f */
[----:B--2---:R-:W-:Y:S05]  /*10640*/  @!P2 BRA `(.L_x_191) ;  /* 0xfffffffc00f0a947 */ /* 0x004fea000383ffff */
[----:B------:R-:W-:Y:S05]  /*10650*/  BRA `(.L_x_190) ;  /* 0xffffff4400287947 */ /* 0x000fea000383ffff */
.L_x_196:
[----:B-1----:R1:W2:Y:S02]  /*10660*/  SYNCS.PHASECHK.TRANS64.TRYWAIT P0, [R14+URZ+0x34850], R7 ;  /* 0x034850070e0075a7 */ /* 0x0022a4000800017f */
[----:B--2---:R-:W-:Y:S05]  /*10670*/  @!P0 NANOSLEEP.SYNCS 0x989680 ;  /* 0x009896800000895d */ /* 0x004fea0003900000 */
[----:B------:R-:W2:Y:S02]  /*10680*/  @!P0 SYNCS.PHASECHK.TRANS64 P0, [R14+URZ+0x34850], R7 ;  /* 0x034850070e0085a7 */ /* 0x000ea4000800007f */
[----:B--2---:R-:W-:Y:S05]  /*10690*/  @!P0 BRA `(.L_x_196) ;  /* 0xfffffffc00f08947 */ /* 0x004fea000383ffff */
[----:B------:R-:W-:Y:S05]  /*106a0*/  BRA `(.L_x_195) ;  /* 0xffffff5c00f47947 */ /* 0x000fea000383ffff */
.L_x_241:
[----:B------:R-:W2:Y:S01]  /*106b0*/  S2R R4, SR_TID.X ;  /* 0x0000000000047919 */ /* 0x000ea20000002100 */
[----:B------:R-:W-:Y:S01]  /*106c0*/  BSSY B0, `(.L_x_343) ;  /* 0x000000a000007945 */ /* 0x000fe20003800000 */
[----:B------:R-:W-:Y:S02]  /*106d0*/  IMAD.MOV.U32 R12, RZ, RZ, RZ ;  /* 0x000000ffff0c7224 */ /* 0x000fe400078e00ff */
[----:B0-----:R-:W-:Y:S02]  /*106e0*/  IMAD.MOV.U32 R11, RZ, RZ, 0x1f ;  /* 0x0000001fff0b7424 */ /* 0x001fe400078e00ff */
[----:B------:R-:W-:Y:S01]  /*106f0*/  IMAD.MOV.U32 R15, RZ, RZ, -0x1 ;  /* 0xffffffffff0f7424 */ /* 0x000fe200078e00ff */
[----:B--2---:R-:W-:-:S04]  /*10700*/  SHF.R.U32.HI R4, RZ, 0x5, R4 ;  /* 0x00000005ff047819 */ /* 0x004fc80000011604 */
[----:B------:R-:W-:-:S05]  /*10710*/  LOP3.LUT R4, R4, 0x3, RZ, 0xc0, !PT ;  /* 0x0000000304047812 */ /* 0x000fca00078ec0ff */
[----:B------:R-:W-:-:S07]  /*10720*/  IMAD.MOV.U32 R13, RZ, RZ, R4 ;  /* 0x000000ffff0d7224 */ /* 0x000fce00078e0004 */
[----:B-1----:R-:W-:Y:S05]  /*10730*/  WARPSYNC.COLLECTIVE R15, `(.L_x_344) ;  /* 0x000000000f087348 */ /* 0x002fea0003c00000 */
[----:B------:R0:W2:Y:S02]  /*10740*/  SHFL.IDX P6, R14, R13, R12, R11 ;  /* 0x0000000c0d0e7389 */ /* 0x0000a400000c000b */
[----:B012---:R-:W-:Y:S01]  /*10750*/  ENDCOLLECTIVE ;  /* 0x000000000000791b */ /* 0x007fe20003800000 */
.L_x_344:
[----:B------:R-:W-:Y:S05]  /*10760*/  BSYNC B0 ;  /* 0x0000000000007941 */ /* 0x000fea0003800000 */
.L_x_343:
[----:B------:R-:W-:Y:S05]  /*10770*/  BRA `(.L_x_345) ;  /* 0xffffffb000887947 */ /* 0x000fea000383ffff */
.L_x_243:
[----:B------:R-:W-:Y:S01]  /*10780*/  BSSY B0, `(.L_x_346) ;  /* 0x0000006000007945 */ /* 0x000fe20003800000 */
[----:B------:R-:W-:-:S07]  /*10790*/  IMAD.MOV.U32 R15, RZ, RZ, -0x1 ;  /* 0xffffffffff0f7424 */ /* 0x000fce00078e00ff */
[----:B01-3--:R-:W-:Y:S05]  /*107a0*/  WARPSYNC.COLLECTIVE R15, `(.L_x_347) ;  /* 0x000000000f0c7348 */ /* 0x00bfea0003c00000 */
[----:B------:R-:W-:Y:S02]  /*107b0*/  ELECT P6, UR62, PT ;  /* 0x00000000003e782f */ /* 0x000fe400038c0000 */
[----:B------:R-:W-:Y:S01]  /*107c0*/  MOV R14, UR62 ;  /* 0x0000003e000e7c02 */ /* 0x000fe20008000f00 */
[----:B01-3--:R-:W-:Y:S10]  /*107d0*/  ENDCOLLECTIVE ;  /* 0x000000000000791b */ /* 0x00bff40003800000 */
.L_x_347:
[----:B------:R-:W-:Y:S05]  /*107e0*/  BSYNC B0 ;  /* 0x0000000000007941 */ /* 0x000fea0003800000 */
.L_x_346:
[----:B------:R-:W-:Y:S05]  /*107f0*/  BRA `(.L_x_348) ;  /* 0xffffffb000947947 */ /* 0x000fea000383ffff */
.L_x_245:
[----:B--2---:R2:W3:Y:S02]  /*10800*/  SYNCS.PHASECHK.TRANS64.TRYWAIT P0, [R0+URZ+0x34840], R2 ;  /* 0x03484002000075a7 */ /* 0x0044e4000800017f */
[----:B---3--:R-:W-:Y:S05]  /*10810*/  @!P0 NANOSLEEP.SYNCS 0x989680 ;  /* 0x009896800000895d */ /* 0x008fea0003900000 */
[----:B------:R-:W3:Y:S02]  /*10820*/  @!P0 SYNCS.PHASECHK.TRANS64 P0, [R0+URZ+0x34840], R2 ;  /* 0x03484002000085a7 */ /* 0x000ee4000800007f */
[----:B---3--:R-:W-:Y:S05]  /*10830*/  @!P0 BRA `(.L_x_245) ;  /* 0xfffffffc00f08947 */ /* 0x008fea000383ffff */
[----:B------:R-:W-:Y:S05]  /*10840*/  BRA `(.L_x_349) ;  /* 0xffffffb000f47947 */ /* 0x000fea000383ffff */
.L_x_249:
[----:B------:R0:W5:Y:S01]  /*10850*/  LDL.LU R9, [R1+0x40] ;  /* 0x0000400001097983 */ /* 0x0001620000300800 */
[----:B------:R-:W-:Y:S02]  /*10860*/  IMAD.MOV.U32 R13, RZ, RZ, R3 ;  /* 0x000000ffff0d7224 */ /* 0x000fe400078e0003 */
[----:B------:R-:W-:Y:S01]  /*10870*/  IMAD.MOV.U32 R12, RZ, RZ, RZ ;  /* 0x000000ffff0c7224 */ /* 0x000fe200078e00ff */
[----:B------:R-:W1:Y:S01]  /*10880*/  S2R R7, SR_TID.X ;  /* 0x0000000000077919 */ /* 0x000e620000002100 */
[----:B------:R-:W-:Y:S02]  /*10890*/  IMAD.MOV.U32 R11, RZ, RZ, 0x181f ;  /* 0x0000181fff0b7424 */ /* 0x000fe400078e00ff */
[----:B------:R-:W-:-:S07]  /*108a0*/  IMAD.MOV.U32 R15, RZ, RZ, -0x1 ;  /* 0xffffffffff0f7424 */ /* 0x000fce00078e00ff */
[----:B01---5:R-:W-:Y:S05]  /*108b0*/  WARPSYNC.COLLECTIVE R15, `(.L_x_350) ;  /* 0x000000000f087348 */ /* 0x023fea0003c00000 */
[----:B------:R2:W3:Y:S02]  /*108c0*/  SHFL.IDX P6, R14, R13, R12, R11 ;  /* 0x0000000c0d0e7389 */ /* 0x0004e400000c000b */
[----:B0123-5:R-:W-:Y:S01]  /*108d0*/  ENDCOLLECTIVE ;  /* 0x000000000000791b */ /* 0x02ffe20003800000 */
.L_x_350:
[----:B------:R-:W-:Y:S02]  /*108e0*/  IMAD.MOV.U32 R13, RZ, RZ, R4 ;  /* 0x000000ffff0d7224 */ /* 0x000fe400078e0004 */
[----:B------:R-:W-:-:S07]  /*108f0*/  IMAD.MOV.U32 R6, RZ, RZ, R14 ;  /* 0x000000ffff067224 */ /* 0x000fce00078e000e */
[----:B------:R-:W-:Y:S05]  /*10900*/  WARPSYNC.COLLECTIVE R15, `(.L_x_351) ;  /* 0x000000000f087348 */ /* 0x000fea0003c00000 */
[----:B------:R0:W1:Y:S02]  /*10910*/  SHFL.IDX P6, R14, R13, R12, R11 ;  /* 0x0000000c0d0e7389 */ /* 0x00006400000c000b */
[----:B01----:R-:W-:Y:S01]  /*10920*/  ENDCOLLECTIVE ;  /* 0x000000000000791b */ /* 0x003fe20003800000 */
.L_x_351:
[----:B------:R-:W-:Y:S02]  /*10930*/  IMAD.MOV.U32 R13, RZ, RZ, R3 ;  /* 0x000000ffff0d7224 */ /* 0x000fe400078e0003 */
[----:B------:R-:W-:Y:S02]  /*10940*/  IMAD.MOV.U32 R12, RZ, RZ, 0x1 ;  /* 0x00000001ff0c7424 */ /* 0x000fe400078e00ff */
[----:B------:R-:W-:Y:S02]  /*10950*/  IMAD R2, R9, R8, RZ ;  /* 0x0000000809027224 */ /* 0x000fe400078e02ff */
[----:B------:R-:W0:Y:S01]  /*10960*/  S2R R9, SR_TID.X ;  /* 0x0000000000097919 */ /* 0x000e220000002100 */
[----:B------:R-:W-:Y:S02]  /*10970*/  IMAD.SHL.U32 R8, R7, 0x8, RZ ;  /* 0x0000000807087824 */ /* 0x000fe400078e00ff */
[----:B------:R-:W-:-:S07]  /*10980*/  IMAD.MOV.U32 R7, RZ, RZ, R14 ;  /* 0x000000ffff077224 */ /* 0x000fce00078e000e */
[----:B0-----:R-:W-:Y:S05]  /*10990*/  WARPSYNC.COLLECTIVE R15, `(.L_x_352) ;  /* 0x000000000f087348 */ /* 0x001fea0003c00000 */
[----:B------:R1:W2:Y:S02]  /*109a0*/  SHFL.IDX P6, R14, R13, R12, R11 ;  /* 0x0000000c0d0e7389 */ /* 0x0002a400000c000b */
[----:B012---:R-:W-:Y:S01]  /*109b0*/  ENDCOLLECTIVE ;  /* 0x000000000000791b */ /* 0x007fe20003800000 */
.L_x_352:
[----:B------:R-:W-:Y:S01]  /*109c0*/  LOP3.LUT R8, R8, 0x38, RZ, 0xc0, !PT ;  /* 0x0000003808087812 */ /* 0x000fe200078ec0ff */
[----:B------:R-:W-:Y:S01]  /*109d0*/  IMAD.MOV.U32 R13, RZ, RZ, R4 ;  /* 0x000000ffff0d7224 */ /* 0x000fe200078e0004 */
[----:B------:R-:W-:-:S04]  /*109e0*/  LOP3.LUT R9, R9, 0x7f, RZ, 0xc0, !PT ;  /* 0x0000007f09097812 */ /* 0x000fc800078ec0ff */
[----:B------:R-:W-:-:S05]  /*109f0*/  SHF.R.U32.HI R9, RZ, 0x3, R9 ;  /* 0x00000003ff097819 */ /* 0x000fca0000011609 */
[----:B------:R-:W-:Y:S02]  /*10a00*/  IMAD.IADD R0, R9, 0x1, R5 ;  /* 0x0000000109007824 */ /* 0x000fe400078e0205 */
[----:B------:R-:W-:-:S07]  /*10a10*/  IMAD.MOV.U32 R9, RZ, RZ, R14 ;  /* 0x000000ffff097224 */ /* 0x000fce00078e000e */
[----:B------:R-:W-:Y:S05]  /*10a20*/  WARPSYNC.COLLECTIVE R15, `(.L_x_353) ;  /* 0x000000000f087348 */ /* 0x000fea0003c00000 */
[----:B------:R0:W1:Y:S02]  /*10a30*/  SHFL.IDX P6, R14, R13, R12, R11 ;  /* 0x0000000c0d0e7389 */ /* 0x00006400000c000b */
[----:B01----:R-:W-:Y:S01]  /*10a40*/  ENDCOLLECTIVE ;  /* 0x000000000000791b */ /* 0x003fe20003800000 */
.L_x_353:
[C---:B------:R-:W-:Y:S01]  /*10a50*/  ISETP.GE.AND P3, PT, R0.reuse, R2, PT ;  /* 0x000000020000720c */ /* 0x040fe20003f66270 */
[----:B------:R-:W-:-:S12]  /*10a60*/  VIADD R5, R0, 0x10 ;  /* 0x0000001000057836 */ /* 0x000fd80000000000 */
[----:B------:R-:W-:Y:S01]  /*10a70*/  @!P3 LEA R7, P5, R8, R7, 0x1 ;  /* 0x000000070807b211 */ /* 0x000fe200078a08ff */
[----:B------:R-:W-:Y:S02]  /*10a80*/  IMAD.MOV.U32 R13, RZ, RZ, R3 ;  /* 0x000000ffff0d7224 */ /* 0x000fe400078e0003 */
[----:B------:R-:W-:Y:S02]  /*10a90*/  IMAD.MOV.U32 R12, RZ, RZ, 0x2 ;  /* 0x00000002ff0c7424 */ /* 0x000fe400078e00ff */
[----:B------:R-:W-:-:S05]  /*10aa0*/  @!P3 IMAD.X R6, RZ, RZ, R6, P5 ;  /* 0x000000ffff06b224 */ /* 0x000fca00028e0606 */
[----:B------:R-:W-:-:S04]  /*10ab0*/  @!P3 LOP3.LUT R7, R7, R6, RZ, 0x3c, !PT ;  /* 0x000000060707b212 */ /* 0x000fc800078e3cff */
[----:B------:R-:W-:-:S04]  /*10ac0*/  @!P3 LOP3.LUT R6, R7, R6, RZ, 0x3c, !PT ;  /* 0x000000060706b212 */ /* 0x000fc800078e3cff */
[----:B------:R-:W-:-:S05]  /*10ad0*/  @!P3 LOP3.LUT R7, R7, R6, RZ, 0x3c, !PT ;  /* 0x000000060707b212 */ /* 0x000fca00078e3cff */
[----:B------:R-:W-:Y:S01]  /*10ae0*/  @!PT LDS RZ, [RZ] ;  /* 0x00000000fffff984 */ /* 0x000fe20000000800 */
[----:B------:R-:W-:Y:S01]  /*10af0*/  @!PT LDS RZ, [RZ] ;  /* 0x00000000fffff984 */ /* 0x000fe20000000800 */
[----:B------:R-:W-:Y:S01]  /*10b00*/  @!PT LDS RZ, [RZ] ;  /* 0x00000000fffff984 */ /* 0x000fe20000000800 */
[----:B------:R0:W-:Y:S04]  /*10b10*/  @!P3 LDGSTS.E.BYPASS.LTC128B.128 [R10+0x10400], desc[UR40][R6.64], !P2 ;  /* 0x10400000060abfae */ /* 0x0001e8000d101d68 */
[----:B------:R0:W-:Y:S04]  /*10b20*/  @!P3 LDGSTS.E.BYPASS.LTC128B.128 [R10+0x14400], desc[UR40][R6.64+0x80], !P1 ;  /* 0x14400080060abfae */ /* 0x0001e8000c901d68 */
[----:B------:R0:W-:Y:S01]  /*10b30*/  @!P3 LDGSTS.E.BYPASS.LTC128B.128 [R10+0x18400], desc[UR40][R6.64+0x100], !P0 ;  /* 0x18400100060abfae */ /* 0x0001e2000c101d68 */
[----:B------:R-:W-:Y:S01]  /*10b40*/  ISETP.GE.AND P3, PT, R5, R2, PT ;  /* 0x000000020500720c */ /* 0x000fe20003f66270 */
[----:B------:R-:W-:-:S12]  /*10b50*/  IMAD.MOV.U32 R5, RZ, RZ, R14 ;  /* 0x000000ffff057224 */ /* 0x000fd800078e000e */
[----:B0-----:R-:W-:Y:S05]  /*10b60*/  WARPSYNC.COLLECTIVE R15, `(.L_x_354) ;  /* 0x000000000f087348 */ /* 0x001fea0003c00000 */
[----:B------:R1:W2:Y:S02]  /*10b70*/  SHFL.IDX P6, R14, R13, R12, R11 ;  /* 0x0000000c0d0e7389 */ /* 0x0002a400000c000b */
[----:B012---:R-:W-:Y:S01]  /*10b80*/  ENDCOLLECTIVE ;  /* 0x000000000000791b */ /* 0x007fe20003800000 */
.L_x_354:
[----:B------:R-:W-:Y:S01]  /*10b90*/  @!P3 LEA R8, P5, R8, R5, 0x1 ;  /* 0x000000050808b211 */ /* 0x000fe200078a08ff */
[----:B------:R-:W-:-:S04]  /*10ba0*/  IMAD.MOV.U32 R13, RZ, RZ, R4 ;  /* 0x000000ffff0d7224 */ /* 0x000fc800078e0004 */
[----:B------:R-:W-:Y:S02]  /*10bb0*/  @!P3 IMAD.X R5, RZ, RZ, R9, P5 ;  /* 0x000000ffff05b224 */ /* 0x000fe400028e0609 */
[----:B------:R-:W0:Y:S01]  /*10bc0*/  S2R R9, SR_TID.X ;  /* 0x0000000000097919 */ /* 0x000e220000002100 */
[----:B------:R-:W-:Y:S02]  /*10bd0*/  @!P3 IMAD.MOV.U32 R6, RZ, RZ, R8 ;  /* 0x000000ffff06b224 */ /* 0x000fe400078e0008 */
[----:B------:R-:W-:Y:S02]  /*10be0*/  @!P3 IMAD.MOV.U32 R7, RZ, RZ, R5 ;  /* 0x000000ffff07b224 */ /* 0x000fe400078e0005 */
[----:B------:R-:W-:Y:S02]  /*10bf0*/  VIADD R5, R0, 0x20 ;  /* 0x0000002000057836 */ /* 0x000fe40000000000 */
[----:B------:R-:W-:Y:S01]  /*10c00*/  IMAD.MOV.U32 R8, RZ, RZ, R14 ;  /* 0x000000ffff087224 */ /* 0x000fe200078e000e */
[----:B------:R-:W-:Y:S01]  /*10c10*/  @!PT LDS RZ, [RZ] ;  /* 0x00000000fffff984 */ /* 0x000fe20000000800 */
[----:B------:R-:W-:Y:S01]  /*10c20*/  @!PT LDS RZ, [RZ] ;  /* 0x00000000fffff984 */ /* 0x000fe20000000800 */
[----:B------:R-:W-:Y:S01]  /*10c30*/  @!PT LDS RZ, [RZ] ;  /* 0x00000000fffff984 */ /* 0x000fe20000000800 */
[----:B------:R1:W-:Y:S06]  /*10c40*/  @!P3 LDGSTS.E.BYPASS.LTC128B.128 [R10+0x10c00], desc[UR40][R6.64], !P2 ;  /* 0x10c00000060abfae */ /* 0x0003ec000d101d68 */
[----:B01----:R-:W-:Y:S05]  /*10c50*/  WARPSYNC.COLLECTIVE R15, `(.L_x_355) ;  /* 0x000000000f087348 */ /* 0x003fea0003c00000 */
[----:B------:R2:W3:Y:S02]  /*10c60*/  SHFL.IDX P6, R14, R13, R12, R11 ;  /* 0x0000000c0d0e7389 */ /* 0x0004e400000c000b */
[----:B0123--:R-:W-:Y:S01]  /*10c70*/  ENDCOLLECTIVE ;  /* 0x000000000000791b */ /* 0x00ffe20003800000 */
.L_x_355:
[----:B------:R-:W-:Y:S01]  /*10c80*/  @!PT LDS RZ, [RZ] ;  /* 0x00000000fffff984 */ /* 0x000fe20000000800 */
[----:B------:R-:W-:Y:S01]  /*10c90*/  @!PT LDS RZ, [RZ] ;  /* 0x00000000fffff984 */ /* 0x000fe20000000800 */
[----:B------:R-:W-:Y:S01]  /*10ca0*/  @!PT LDS RZ, [RZ] ;  /* 0x00000000fffff984 */ /* 0x000fe20000000800 */
[----:B------:R0:W-:Y:S04]  /*10cb0*/  @!P3 LDGSTS.E.BYPASS.LTC128B.128 [R10+0x14c00], desc[UR40][R6.64+0x80], !P1 ;  /* 0x14c00080060abfae */ /* 0x0001e8000c901d68 */
[----:B------:R0:W-:Y:S01]  /*10cc0*/  @!P3 LDGSTS.E.BYPASS.LTC128B.128 [R10+0x18c00], desc[UR40][R6.64+0x100], !P0 ;  /* 0x18c00100060abfae */ /* 0x0001e2000c101d68 */
[----:B------:R-:W-:Y:S01]  /*10cd0*/  ISETP.GE.AND P3, PT, R5, R2, PT ;  /* 0x000000020500720c */ /* 0x000fe20003f66270 */
[----:B------:R-:W-:Y:S02]  /*10ce0*/  IMAD.MOV.U32 R13, RZ, RZ, R3 ;  /* 0x000000ffff0d7224 */ /* 0x000fe400078e0003 */
[----:B------:R-:W-:Y:S02]  /*10cf0*/  IMAD.MOV.U32 R12, RZ, RZ, 0x3 ;  /* 0x00000003ff0c7424 */ /* 0x000fe400078e00ff */
[----:B------:R-:W-:-:S02]  /*10d00*/  IMAD.SHL.U32 R9, R9, 0x8, RZ ;  /* 0x0000000809097824 */ /* 0x000fc400078e00ff */
[----:B------:R-:W-:-:S03]  /*10d10*/  IMAD.MOV.U32 R5, RZ, RZ, R14 ;  /* 0x000000ffff057224 */ /* 0x000fc600078e000e */
[----:B------:R-:W-:-:S07]  /*10d20*/  LOP3.LUT R9, R9, 0x38, RZ, 0xc0, !PT ;  /* 0x0000003809097812 */ /* 0x000fce00078ec0ff */
[----:B0-----:R-:W-:Y:S05]  /*10d30*/  WARPSYNC.COLLECTIVE R15, `(.L_x_356) ;  /* 0x000000000f087348 */ /* 0x001fea0003c00000 */
[----:B------:R1:W2:Y:S02]  /*10d40*/  SHFL.IDX P6, R14, R13, R12, R11 ;  /* 0x0000000c0d0e7389 */ /* 0x0002a400000c000b */
[----:B012---:R-:W-:Y:S01]  /*10d50*/  ENDCOLLECTIVE ;  /* 0x000000000000791b */ /* 0x007fe20003800000 */
.L_x_356:
[----:B------:R-:W-:-:S05]  /*10d60*/  @!P3 LEA R5, P4, R9, R5, 0x1 ;  /* 0x000000050905b211 */ /* 0x000fca00078808ff */
[----:B------:R-:W-:-:S04]  /*10d70*/  @!P3 IMAD.X R6, RZ, RZ, R8, P4 ;  /* 0x000000ffff06b224 */ /* 0x000fc800020e0608 */
[----:B------:R-:W-:Y:S02]  /*10d80*/  @!P3 IMAD.MOV.U32 R7, RZ, RZ, R6 ;  /* 0x000000ffff07b224 */ /* 0x000fe400078e0006 */
[----:B------:R-:W-:Y:S02]  /*10d90*/  @!P3 IMAD.MOV.U32 R6, RZ, RZ, R5 ;  /* 0x000000ffff06b224 */ /* 0x000fe400078e0005 */
[----:B------:R-:W-:Y:S02]  /*10da0*/  IMAD.MOV.U32 R13, RZ, RZ, R4 ;  /* 0x000000ffff0d7224 */ /* 0x000fe400078e0004 */
[----:B------:R-:W-:Y:S01]  /*10db0*/  VIADD R5, R0, 0x30 ;  /* 0x0000003000057836 */ /* 0x000fe20000000000 */
[----:B------:R-:W-:Y:S01]  /*10dc0*/  @!PT LDS RZ, [RZ] ;  /* 0x00000000fffff984 */ /* 0x000fe20000000800 */
[----:B------:R-:W-:Y:S01]  /*10dd0*/  @!PT LDS RZ, [RZ] ;  /* 0x00000000fffff984 */ /* 0x000fe20000000800 */
[----:B------:R-:W-:Y:S01]  /*10de0*/  @!PT LDS RZ, [RZ] ;  /* 0x00000000fffff984 */ /* 0x000fe20000000800 */
[----:B------:R-:W-:Y:S04]  /*10df0*/  @!P3 LDGSTS.E.BYPASS.LTC128B.128 [R10+0x11400], desc[UR40][R6.64], !P2 ;  /* 0x11400000060abfae */ /* 0x000fe8000d101d68 */
[----:B------:R-:W-:Y:S04]  /*10e00*/  @!P3 LDGSTS.E.BYPASS.LTC128B.128 [R10+0x15400], desc[UR40][R6.64+0x80], !P1 ;  /* 0x15400080060abfae */ /* 0x000fe8000c901d68 */
[----:B------:R0:W-:Y:S01]  /*10e10*/  @!P3 LDGSTS.E.BYPASS.LTC128B.128 [R10+0x19400], desc[UR40][R6.64+0x100], !P0 ;  /* 0x19400100060abfae */ /* 0x0001e2000c101d68 */
[----:B------:R-:W-:Y:S01]  /*10e20*/  ISETP.GE.AND P3, PT, R5, R2, PT ;  /* 0x000000020500720c */ /* 0x000fe20003f66270 */
[----:B0-----:R-:W-:-:S12]  /*10e30*/  IMAD.MOV.U32 R6, RZ, RZ, R14 ;  /* 0x000000ffff067224 */ /* 0x001fd800078e000e */
[----:B------:R-:W-:Y:S05]  /*10e40*/  WARPSYNC.COLLECTIVE R15, `(.L_x_357) ;  /* 0x000000000f087348 */ /* 0x000fea0003c00000 */
[----:B------:R0:W1:Y:S02]  /*10e50*/  SHFL.IDX P6, R14, R13, R12, R11 ;  /* 0x0000000c0d0e7389 */ /* 0x00006400000c000b */
[----:B01----:R-:W-:Y:S01]  /*10e60*/  ENDCOLLECTIVE ;  /* 0x000000000000791b */ /* 0x003fe20003800000 */
.L_x_357:
[----:B------:R-:W-:Y:S02]  /*10e70*/  IMAD.MOV.U32 R13, RZ, RZ, R3 ;  /* 0x000000ffff0d7224 */ /* 0x000fe400078e0003 */
[----:B------:R-:W-:Y:S02]  /*10e80*/  IMAD.MOV.U32 R12, RZ, RZ, 0x4 ;  /* 0x00000004ff0c7424 */ /* 0x000fe400078e00ff */
[----:B------:R-:W-:-:S07]  /*10e90*/  IMAD.MOV.U32 R5, RZ, RZ, R14 ;  /* 0x000000ffff057224 */ /* 0x000fce00078e000e */
[----:B------:R-:W-:Y:S05]  /*10ea0*/  WARPSYNC.COLLECTIVE R15, `(.L_x_358) ;  /* 0x000000000f087348 */ /* 0x000fea0003c00000 */
[----:B------:R0:W1:Y:S02]  /*10eb0*/  SHFL.IDX P6, R14, R13, R12, R11 ;  /* 0x0000000c0d0e7389 */ /* 0x00006400000c000b */
[----:B01----:R-:W-:Y:S01]  /*10ec0*/  ENDCOLLECTIVE ;  /* 0x000000000000791b */ /* 0x003fe20003800000 */
.L_x_358:
        /* <DEDUP_REMOVED lines=17> */
.L_x_359:
[----:B------:R-:W-:Y:S02]  /*10fe0*/  IMAD.MOV.U32 R13, RZ, RZ, R3 ;  /* 0x000000ffff0d7224 */ /* 0x000fe400078e0003 */
[----:B------:R-:W-:Y:S02]  /*10ff0*/  IMAD.MOV.U32 R12, RZ, RZ, 0x5 ;  /* 0x00000005ff0c7424 */ /* 0x000fe400078e00ff */
[----:B------:R-:W-:-:S07]  /*11000*/  IMAD.MOV.U32 R5, RZ, RZ, R14 ;  /* 0x000000ffff057224 */ /* 0x000fce00078e000e */
[----:B------:R-:W-:Y:S05]  /*11010*/  WARPSYNC.COLLECTIVE R15, `(.L_x_360) ;  /* 0x000000000f087348 */ /* 0x000fea0003c00000 */
[----:B------:R0:W1:Y:S02]  /*11020*/  SHFL.IDX P6, R14, R13, R12, R11 ;  /* 0x0000000c0d0e7389 */ /* 0x00006400000c000b */
[----:B01----:R-:W-:Y:S01]  /*11030*/  ENDCOLLECTIVE ;  /* 0x000000000000791b */ /* 0x003fe20003800000 */
.L_x_360:
        /* <DEDUP_REMOVED lines=17> */
.L_x_361:
[----:B------:R-:W-:Y:S02]  /*11150*/  IMAD.MOV.U32 R13, RZ, RZ, R3 ;  /* 0x000000ffff0d7224 */ /* 0x000fe400078e0003 */
[----:B------:R-:W-:Y:S02]  /*11160*/  IMAD.MOV.U32 R12, RZ, RZ, 0x6 ;  /* 0x00000006ff0c7424 */ /* 0x000fe400078e00ff */
[----:B------:R-:W-:-:S07]  /*11170*/  IMAD.MOV.U32 R5, RZ, RZ, R14 ;  /* 0x000000ffff057224 */ /* 0x000fce00078e000e */
[----:B------:R-:W-:Y:S05]  /*11180*/  WARPSYNC.COLLECTIVE R15, `(.L_x_362) ;  /* 0x000000000f087348 */ /* 0x000fea0003c00000 */
[----:B------:R0:W1:Y:S02]  /*11190*/  SHFL.IDX P6, R14, R13, R12, R11 ;  /* 0x0000000c0d0e7389 */ /* 0x00006400000c000b */
[----:B01----:R-:W-:Y:S01]  /*111a0*/  ENDCOLLECTIVE ;  /* 0x000000000000791b */ /* 0x003fe20003800000 */
.L_x_362:
[----:B------:R-:W-:-:S05]  /*111b0*/  @!P3 LEA R5, P4, R9, R5, 0x1 ;  /* 0x000000050905b211 */ /* 0x000fca00078808ff */
[----:B------:R-:W-:-:S04]  /*111c0*/  @!P3 IMAD.X R6, RZ, RZ, R6, P4 ;  /* 0x000000ffff06b224 */ /* 0x000fc800020e0606 */
[----:B------:R-:W-:Y:S02]  /*111d0*/  @!P3 IMAD.MOV.U32 R7, RZ, RZ, R6 ;  /* 0x000000ffff07b224 */ /* 0x000fe400078e0006 */
[----:B------:R-:W-:Y:S02]  /*111e0*/  @!P3 IMAD.MOV.U32 R6, RZ, RZ, R5 ;  /* 0x000000ffff06b224 */ /* 0x000fe400078e0005 */
[----:B------:R-:W-:-:S03]  /*111f0*/  IMAD.MOV.U32 R13, RZ, RZ, R4 ;  /* 0x000000ffff0d7224 */ /* 0x000fc600078e0004 */
[----:B------:R-:W-:Y:S01]  /*11200*/  @!PT LDS RZ, [RZ] ;  /* 0x00000000fffff984 */ /* 0x000fe20000000800 */
[----:B------:R-:W-:Y:S01]  /*11210*/  @!PT LDS RZ, [RZ] ;  /* 0x00000000fffff984 */ /* 0x000fe20000000800 */
[----:B------:R-:W-:Y:S01]  /*11220*/  @!PT LDS RZ, [RZ] ;  /* 0x00000000fffff984 */ /* 0x000fe20000000800 */
[----:B------:R-:W-:Y:S04]  /*11230*/  @!P3 LDGSTS.E.BYPASS.LTC128B.128 [R10+0x12c00], desc[UR40][R6.64], !P2 ;  /* 0x12c00000060abfae */ /* 0x000fe8000d101d68 */
[----:B------:R-:W-:Y:S04]  /*11240*/  @!P3 LDGSTS.E.BYPASS.LTC128B.128 [R10+0x16c00], desc[UR40][R6.64+0x80], !P1 ;  /* 0x16c00080060abfae */ /* 0x000fe8000c901d68 */
[----:B------:R0:W-:Y:S02]  /*11250*/  @!P3 LDGSTS.E.BYPASS.LTC128B.128 [R10+0x1ac00], desc[UR40][R6.64+0x100], !P0 ;  /* 0x1ac00100060abfae */ /* 0x0001e4000c101d68 */
[----:B0-----:R-:W-:-:S07]  /*11260*/  IMAD.MOV.U32 R6, RZ, RZ, R14 ;  /* 0x000000ffff067224 */ /* 0x001fce00078e000e */
[----:B------:R-:W-:Y:S05]  /*11270*/  WARPSYNC.COLLECTIVE R15, `(.L_x_363) ;  /* 0x000000000f087348 */ /* 0x000fea0003c00000 */
[----:B------:R0:W1:Y:S02]  /*11280*/  SHFL.IDX P6, R14, R13, R12, R11 ;  /* 0x0000000c0d0e7389 */ /* 0x00006400000c000b */
[----:B01----:R-:W-:Y:S01]  /*11290*/  ENDCOLLECTIVE ;  /* 0x000000000000791b */ /* 0x003fe20003800000 */
.L_x_363:
[----:B------:R-:W-:-:S05]  /*112a0*/  VIADD R7, R0, 0x60 ;  /* 0x0000006000077836 */ /* 0x000fca0000000000 */
[----:B------:R-:W-:Y:S01]  /*112b0*/  ISETP.GE.AND P4, PT, R7, R2, PT ;  /* 0x000000020700720c */ /* 0x000fe20003f86270 */
[----:B------:R-:W-:Y:S02]  /*112c0*/  IMAD.MOV.U32 R13, RZ, RZ, R3 ;  /* 0x000000ffff0d7224 */ /* 0x000fe400078e0003 */
[----:B------:R-:W-:Y:S02]  /*112d0*/  IMAD.MOV.U32 R12, RZ, RZ, 0x7 ;  /* 0x00000007ff0c7424 */ /* 0x000fe400078e00ff */
[----:B------:R-:W-:-:S08]  /*112e0*/  IMAD.MOV.U32 R5, RZ, RZ, R14 ;  /* 0x000000ffff057224 */ /* 0x000fd000078e000e */
[----:B------:R-:W-:Y:S05]  /*112f0*/  WARPSYNC.COLLECTIVE R15, `(.L_x_364) ;  /* 0x000000000f087348 */ /* 0x000fea0003c00000 */
[----:B------:R0:W1:Y:S02]  /*11300*/  SHFL.IDX P6, R14, R13, R12, R11 ;  /* 0x0000000c0d0e7389 */ /* 0x00006400000c000b */
[----:B01----:R-:W-:Y:S01]  /*11310*/  ENDCOLLECTIVE ;  /* 0x000000000000791b */ /* 0x003fe20003800000 */
.L_x_364:
[----:B------:R-:W-:-:S05]  /*11320*/  @!P4 LEA R5, P3, R9, R5, 0x1 ;  /* 0x000000050905c211 */ /* 0x000fca00078608ff */
[----:B------:R-:W-:-:S04]  /*11330*/  @!P4 IMAD.X R6, RZ, RZ, R6, P3 ;  /* 0x000000ffff06c224 */ /* 0x000fc800018e0606 */
[----:B------:R-:W-:Y:S02]  /*11340*/  @!P4 IMAD.MOV.U32 R7, RZ, RZ, R6 ;  /* 0x000000ffff07c224 */ /* 0x000fe400078e0006 */
[----:B------:R-:W-:Y:S02]  /*11350*/  IMAD.MOV.U32 R13, RZ, RZ, R4 ;  /* 0x000000ffff0d7224 */ /* 0x000fe400078e0004 */
[----:B------:R-:W-:-:S05]  /*11360*/  @!P4 IMAD.MOV.U32 R6, RZ, RZ, R5 ;  /* 0x000000ffff06c224 */ /* 0x000fca00078e0005 */
[----:B------:R-:W-:Y:S01]  /*11370*/  @!PT LDS RZ, [RZ] ;  /* 0x00000000fffff984 */ /* 0x000fe20000000800 */
[----:B------:R-:W-:Y:S01]  /*11380*/  @!PT LDS RZ, [RZ] ;  /* 0x00000000fffff984 */ /* 0x000fe20000000800 */
[----:B------:R-:W-:Y:S01]  /*11390*/  @!PT LDS RZ, [RZ] ;  /* 0x00000000fffff984 */ /* 0x000fe20000000800 */
[----:B------:R0:W-:Y:S01]  /*113a0*/  @!P4 LDGSTS.E.BYPASS.LTC128B.128 [R10+0x13400], desc[UR40][R6.64], !P2 ;  /* 0x13400000060acfae */ /* 0x0001e2000d101d68 */
[----:B------:R-:W-:-:S03]  /*113b0*/  IMAD.MOV.U32 R5, RZ, RZ, R14 ;  /* 0x000000ffff057224 */ /* 0x000fc600078e000e */
[----:B------:R0:W-:Y:S04]  /*113c0*/  @!P4 LDGSTS.E.BYPASS.LTC128B.128 [R10+0x17400], desc[UR40][R6.64+0x80], !P1 ;  /* 0x17400080060acfae */ /* 0x0001e8000c901d68 */
[----:B0-----:R-:W-:Y:S05]  /*113d0*/  WARPSYNC.COLLECTIVE R15, `(.L_x_365) ;  /* 0x000000000f087348 */ /* 0x001fea0003c00000 */
[----:B------:R1:W2:Y:S02]  /*113e0*/  SHFL.IDX P6, R14, R13, R12, R11 ;  /* 0x0000000c0d0e7389 */ /* 0x0002a400000c000b */
[----:B012---:R-:W-:Y:S01]  /*113f0*/  ENDCOLLECTIVE ;  /* 0x000000000000791b */ /* 0x007fe20003800000 */
.L_x_365:
[----:B------:R-:W-:Y:S01]  /*11400*/  @!PT LDS RZ, [RZ] ;  /* 0x00000000fffff984 */ /* 0x000fe20000000800 */
[----:B------:R-:W-:Y:S01]  /*11410*/  @!PT LDS RZ, [RZ] ;  /* 0x00000000fffff984 */ /* 0x000fe20000000800 */
[----:B------:R-:W-:Y:S01]  /*11420*/  @!PT LDS RZ, [RZ] ;  /* 0x00000000fffff984 */ /* 0x000fe20000000800 */
[----:B------:R0:W-:Y:S01]  /*11430*/  @!P4 LDGSTS.E.BYPASS.LTC128B.128 [R10+0x1b400], desc[UR40][R6.64+0x100], !P0 ;  /* 0x1b400100060acfae */ /* 0x0001e2000c101d68 */
[----:B------:R-:W-:Y:S01]  /*11440*/  IMAD.MOV.U32 R3, RZ, RZ, R14 ;  /* 0x000000ffff037224 */ /* 0x000fe200078e000e */
[----:B------:R-:W-:Y:S06]  /*11450*/  BRA `(.L_x_366) ;  /* 0xffffffb400907947 */ /* 0x000fec000383ffff */
.L_x_254:
[----:B0-----:R0:W1:Y:S02]  /*11460*/  SYNCS.PHASECHK.TRANS64.TRYWAIT P0, [R18+URZ+0x34820], R0 ;  /* 0x03482000120075a7 */ /* 0x001064000800017f */
[----:B-1----:R-:W-:Y:S05]  /*11470*/  @!P0 NANOSLEEP.SYNCS 0x989680 ;  /* 0x009896800000895d */ /* 0x002fea0003900000 */
[----:B------:R-:W1:Y:S02]  /*11480*/  @!P0 SYNCS.PHASECHK.TRANS64 P0, [R18+URZ+0x34820], R0 ;  /* 0x03482000120085a7 */ /* 0x000e64000800007f */
[----:B-1----:R-:W-:Y:S05]  /*11490*/  @!P0 BRA `(.L_x_254) ;  /* 0xfffffffc00f08947 */ /* 0x002fea000383ffff */
[----:B------:R-:W-:Y:S05]  /*114a0*/  BRA `(.L_x_367) ;  /* 0xffffffb800107947 */ /* 0x000fea000383ffff */
.L_x_263:
[----:B-1----:R1:W2:Y:S02]  /*114b0*/  SYNCS.PHASECHK.TRANS64.TRYWAIT P0, [R3+URZ+0x34840], R2 ;  /* 0x03484002030075a7 */ /* 0x0022a4000800017f */
[----:B--2---:R-:W-:Y:S05]  /*114c0*/  @!P0 NANOSLEEP.SYNCS 0x989680 ;  /* 0x009896800000895d */ /* 0x004fea0003900000 */
[----:B------:R-:W2:Y:S02]  /*114d0*/  @!P0 SYNCS.PHASECHK.TRANS64 P0, [R3+URZ+0x34840], R2 ;  /* 0x03484002030085a7 */ /* 0x000ea4000800007f */
[----:B--2---:R-:W-:Y:S05]  /*114e0*/  @!P0 BRA `(.L_x_263) ;  /* 0xfffffffc00f08947 */ /* 0x004fea000383ffff */
[----:B------:R-:W-:Y:S05]  /*114f0*/  BRA `(.L_x_368) ;  /* 0xffffffb800ec7947 */ /* 0x000fea000383ffff */
.L_x_270:
[----:B-1----:R1:W2:Y:S02]  /*11500*/  SYNCS.PHASECHK.TRANS64.TRYWAIT P0, [R3+URZ+0x60], R2 ;  /* 0x00006002030075a7 */ /* 0x0022a4000800017f */
[----:B--2---:R-:W-:Y:S05]  /*11510*/  @!P0 NANOSLEEP.SYNCS 0x989680 ;  /* 0x009896800000895d */ /* 0x004fea0003900000 */
[----:B------:R-:W2:Y:S02]  /*11520*/  @!P0 SYNCS.PHASECHK.TRANS64 P0, [R3+URZ+0x60], R2 ;  /* 0x00006002030085a7 */ /* 0x000ea4000800007f */
[----:B--2---:R-:W-:Y:S05]  /*11530*/  @!P0 BRA `(.L_x_270) ;  /* 0xfffffffc00f08947 */ /* 0x004fea000383ffff */
[----:B------:R-:W-:Y:S05]  /*11540*/  BRA `(.L_x_369) ;  /* 0xffffffbc00fc7947 */ /* 0x000fea000383ffff */
.L_x_279:
[----:B-1----:R1:W2:Y:S02]  /*11550*/  SYNCS.PHASECHK.TRANS64.TRYWAIT P0, [R3+URZ+0x34840], R2 ;  /* 0x03484002030075a7 */ /* 0x0022a4000800017f */
[----:B--2---:R-:W-:Y:S05]  /*11560*/  @!P0 NANOSLEEP.SYNCS 0x989680 ;  /* 0x009896800000895d */ /* 0x004fea0003900000 */
[----:B------:R-:W2:Y:S02]  /*11570*/  @!P0 SYNCS.PHASECHK.TRANS64 P0, [R3+URZ+0x34840], R2 ;  /* 0x03484002030085a7 */ /* 0x000ea4000800007f */
[----:B--2---:R-:W-:Y:S05]  /*11580*/  @!P0 BRA `(.L_x_279) ;  /* 0xfffffffc00f08947 */ /* 0x004fea000383ffff */
[----:B------:R-:W-:Y:S05]  /*11590*/  BRA `(.L_x_370) ;  /* 0xffffffc4008c7947 */ /* 0x000fea000383ffff */
.L_x_286:
[----:B0-----:R0:W1:Y:S02]  /*115a0*/  SYNCS.PHASECHK.TRANS64.TRYWAIT P0, [R2+URZ+0x60], R3 ;  /* 0x00006003020075a7 */ /* 0x001064000800017f */
[----:B-1----:R-:W-:Y:S05]  /*115b0*/  @!P0 NANOSLEEP.SYNCS 0x989680 ;  /* 0x009896800000895d */ /* 0x002fea0003900000 */
[----:B------:R-:W1:Y:S02]  /*115c0*/  @!P0 SYNCS.PHASECHK.TRANS64 P0, [R2+URZ+0x60], R3 ;  /* 0x00006003020085a7 */ /* 0x000e64000800007f */
[----:B-1----:R-:W-:Y:S05]  /*115d0*/  @!P0 BRA `(.L_x_286) ;  /* 0xfffffffc00f08947 */ /* 0x002fea000383ffff */
[----:B------:R-:W-:Y:S05]  /*115e0*/  BRA `(.L_x_371) ;  /* 0xffffffc8009c7947 */ /* 0x000fea000383ffff */
.L_x_295:
[----:B--2---:R2:W3:Y:S02]  /*115f0*/  SYNCS.PHASECHK.TRANS64.TRYWAIT P0, [R2+URZ+0x34840], R3 ;  /* 0x03484003020075a7 */ /* 0x0044e4000800017f */
[----:B---3--:R-:W-:Y:S05]  /*11600*/  @!P0 NANOSLEEP.SYNCS 0x989680 ;  /* 0x009896800000895d */ /* 0x008fea0003900000 */
[----:B------:R-:W3:Y:S02]  /*11610*/  @!P0 SYNCS.PHASECHK.TRANS64 P0, [R2+URZ+0x34840], R3 ;  /* 0x03484003020085a7 */ /* 0x000ee4000800007f */
[----:B---3--:R-:W-:Y:S05]  /*11620*/  @!P0 BRA `(.L_x_295) ;  /* 0xfffffffc00f08947 */ /* 0x008fea000383ffff */
[----:B------:R-:W-:Y:S05]  /*11630*/  BRA `(.L_x_372) ;  /* 0xffffffcc00fc7947 */ /* 0x000fea000383ffff */
.L_x_302:
[----:B0-----:R0:W1:Y:S02]  /*11640*/  SYNCS.PHASECHK.TRANS64.TRYWAIT P0, [R2+URZ+0x60], R5 ;  /* 0x00006005020075a7 */ /* 0x001064000800017f */
[----:B-1----:R-:W-:Y:S05]  /*11650*/  @!P0 NANOSLEEP.SYNCS 0x989680 ;  /* 0x009896800000895d */ /* 0x002fea0003900000 */
[----:B------:R-:W1:Y:S02]  /*11660*/  @!P0 SYNCS.PHASECHK.TRANS64 P0, [R2+URZ+0x60], R5 ;  /* 0x00006005020085a7 */ /* 0x000e64000800007f */
[----:B-1----:R-:W-:Y:S05]  /*11670*/  @!P0 BRA `(.L_x_302) ;  /* 0xfffffffc00f08947 */ /* 0x002fea000383ffff */
[----:B------:R-:W-:Y:S05]  /*11680*/  BRA `(.L_x_373) ;  /* 0xffffffd4000c7947 */ /* 0x000fea000383ffff */
.L_x_313:
[----:B---3--:R3:W4:Y:S02]  /*11690*/  SYNCS.PHASECHK.TRANS64.TRYWAIT P0, [R0+URZ+0x34860], R2 ;  /* 0x03486002000075a7 */ /* 0x008724000800017f */
[----:B----4-:R-:W-:Y:S05]  /*116a0*/  @!P0 NANOSLEEP.SYNCS 0x989680 ;  /* 0x009896800000895d */ /* 0x010fea0003900000 */
[----:B------:R-:W4:Y:S02]  /*116b0*/  @!P0 SYNCS.PHASECHK.TRANS64 P0, [R0+URZ+0x34860], R2 ;  /* 0x03486002000085a7 */ /* 0x000f24000800007f */
[----:B----4-:R-:W-:Y:S05]  /*116c0*/  @!P0 BRA `(.L_x_313) ;  /* 0xfffffffc00f08947 */ /* 0x010fea000383ffff */
[----:B------:R-:W-:Y:S05]  /*116d0*/  BRA `(.L_x_374) ;  /* 0xffffffd800587947 */ /* 0x000fea000383ffff */
.L_x_320:
[----:B------:R-:W4:Y:S01]  /*116e0*/  LDL R3, [R1] ;  /* 0x0000000001037983 */ /* 0x000f220000100800 */
[----:B------:R-:W-:Y:S01]  /*116f0*/  BSSY B0, `(.L_x_375) ;  /* 0x0000008000007945 */ /* 0x000fe20003800000 */
[----:B0-----:R-:W-:Y:S02]  /*11700*/  IMAD.MOV.U32 R12, RZ, RZ, RZ ;  /* 0x000000ffff0c7224 */ /* 0x001fe400078e00ff */
[----:B------:R-:W-:Y:S02]  /*11710*/  IMAD.MOV.U32 R11, RZ, RZ, 0x1f ;  /* 0x0000001fff0b7424 */ /* 0x000fe400078e00ff */
[----:B------:R-:W-:Y:S02]  /*11720*/  IMAD.MOV.U32 R15, RZ, RZ, -0x1 ;  /* 0xffffffffff0f7424 */ /* 0x000fe400078e00ff */
[----:B----4-:R-:W-:-:S07]  /*11730*/  IMAD.MOV.U32 R13, RZ, RZ, R3 ;  /* 0x000000ffff0d7224 */ /* 0x010fce00078e0003 */
[----:B-123--:R-:W-:Y:S05]  /*11740*/  WARPSYNC.COLLECTIVE R15, `(.L_x_376) ;  /* 0x000000000f087348 */ /* 0x00efea0003c00000 */
[----:B------:R0:W4:Y:S02]  /*11750*/  SHFL.IDX P6, R14, R13, R12, R11 ;  /* 0x0000000c0d0e7389 */ /* 0x00012400000c000b */
[----:B01234-:R-:W-:Y:S01]  /*11760*/  ENDCOLLECTIVE ;  /* 0x000000000000791b */ /* 0x01ffe20003800000 */
.L_x_376:
[----:B------:R-:W-:Y:S05]  /*11770*/  BSYNC B0 ;  /* 0x0000000000007941 */ /* 0x000fea0003800000 */
.L_x_375:
[----:B------:R0:W5:Y:S01]  /*11780*/  LDL R2, [R1+0xc] ;  /* 0x00000c0001027983 */ /* 0x0001620000100800 */
[----:B------:R-:W-:Y:S02]  /*11790*/  IMAD.MOV.U32 R13, RZ, RZ, R3 ;  /* 0x000000ffff0d7224 */ /* 0x000fe400078e0003 */
[----:B------:R-:W-:Y:S02]  /*117a0*/  IMAD.MOV.U32 R12, RZ, RZ, 0x1 ;  /* 0x00000001ff0c7424 */ /* 0x000fe400078e00ff */
[----:B------:R-:W-:Y:S02]  /*117b0*/  IMAD.MOV.U32 R11, RZ, RZ, 0x1f ;  /* 0x0000001fff0b7424 */ /* 0x000fe400078e00ff */
[----:B------:R-:W-:Y:S02]  /*117c0*/  IMAD.MOV.U32 R15, RZ, RZ, -0x1 ;  /* 0xffffffffff0f7424 */ /* 0x000fe400078e00ff */
[----:B0-----:R-:W-:-:S07]  /*117d0*/  IMAD.MOV.U32 R0, RZ, RZ, R14 ;  /* 0x000000ffff007224 */ /* 0x001fce00078e000e */
[----:B-----5:R-:W-:Y:S05]  /*117e0*/  WARPSYNC.COLLECTIVE R15, `(.L_x_377) ;  /* 0x000000000f087348 */ /* 0x020fea0003c00000 */
[----:B------:R0:W1:Y:S02]  /*117f0*/  SHFL.IDX P6, R14, R13, R12, R11 ;  /* 0x0000000c0d0e7389 */ /* 0x00006400000c000b */
[----:B01---5:R-:W-:Y:S01]  /*11800*/  ENDCOLLECTIVE ;  /* 0x000000000000791b */ /* 0x023fe20003800000 */
.L_x_377:
[----:B------:R-:W-:Y:S01]  /*11810*/  ULDC UR4, c[0x0][0xc3c] ;  /* 0x00030f0000047ab9 */ /* 0x000fe20000000800 */
[----:B------:R-:W-:Y:S02]  /*11820*/  IMAD.IADD R7, R2, 0x1, R16 ;  /* 0x0000000102077824 */ /* 0x000fe400078e0210 */
[----:B------:R-:W-:Y:S02]  /*11830*/  IMAD.MOV.U32 R11, RZ, RZ, RZ ;  /* 0x000000ffff0b7224 */ /* 0x000fe400078e00ff */
[----:B------:R-:W-:Y:S01]  /*11840*/  IMAD.MOV.U32 R8, RZ, RZ, R14 ;  /* 0x000000ffff087224 */ /* 0x000fe200078e000e */
[----:B------:R-:W-:-:S13]  /*11850*/  ISETP.GE.OR P1, PT, R7, UR4, !P0 ;  /* 0x0000000407007c0c */ /* 0x000fda000c726670 */
[----:B------:R-:W0:Y:S08]  /*11860*/  @!P1 LDC.64 R2, c[0x0][0xc80] ;  /* 0x00032000ff029b82 */ /* 0x000e300000000a00 */
[----:B------:R-:W1:Y:S01]  /*11870*/  @!P1 LDC.64 R4, c[0x0][0xc78] ;  /* 0x00031e00ff049b82 */ /* 0x000e620000000a00 */
[----:B0-----:R-:W-:-:S05]  /*11880*/  @!P1 IMAD.WIDE R2, R7, 0x4, R2 ;  /* 0x0000000407029825 */ /* 0x001fca00078e0202 */
[----:B------:R1:W2:Y:S02]  /*11890*/  @!P1 LDG.E R6, desc[UR40][R2.64] ;  /* 0x0000002802069981 */ /* 0x0002a4000c1e1900 */
[----:B-1----:R-:W-:-:S06]  /*118a0*/  @!P1 IMAD.WIDE R2, R7, 0x4, R4 ;  /* 0x0000000407029825 */ /* 0x002fcc00078e0204 */
[----:B------:R-:W3:Y:S01]  /*118b0*/  @!P1 LDG.E R2, desc[UR40][R2.64] ;  /* 0x0000002802029981 */ /* 0x000ee2000c1e1900 */
[----:B------:R-:W-:Y:S01]  /*118c0*/  IMAD.MOV.U32 R5, RZ, RZ, RZ ;  /* 0x000000ffff057224 */ /* 0x000fe200078e00ff */
[C---:B------:R-:W-:Y:S02]  /*118d0*/  ISETP.GE.U32.AND P2, PT, R16.reuse, 0x2, PT ;  /* 0x000000021000780c */ /* 0x040fe40003f46070 */
[C---:B------:R-:W-:Y:S02]  /*118e0*/  ISETP.GE.U32.AND P3, PT, R16.reuse, 0x4, PT ;  /* 0x000000041000780c */ /* 0x040fe40003f66070 */
[C---:B------:R-:W-:Y:S02]  /*118f0*/  ISETP.GE.U32.AND P4, PT, R16.reuse, 0x8, PT ;  /* 0x000000081000780c */ /* 0x040fe40003f86070 */
[----:B------:R-:W-:Y:S01]  /*11900*/  ISETP.GE.U32.AND P5, PT, R16, 0x10, PT ;  /* 0x000000101000780c */ /* 0x000fe20003fa6070 */
[----:B--2---:R-:W-:Y:S01]  /*11910*/  @!P1 IMAD.MOV.U32 R5, RZ, RZ, R6 ;  /* 0x000000ffff059224 */ /* 0x004fe200078e0006 */
[----:B------:R-:W-:-:S02]  /*11920*/  CS2R R6, SRZ ;  /* 0x0000000000067805 */ /* 0x000fc4000001ff00 */
[----:B---3--:R-:W-:Y:S01]  /*11930*/  @!P1 IMAD.MOV.U32 R7, RZ, RZ, R2 ;  /* 0x000000ffff079224 */ /* 0x008fe200078e0002 */
[----:B------:R-:W-:-:S03]  /*11940*/  ISETP.NE.AND P1, PT, R16, RZ, PT ;  /* 0x000000ff1000720c */ /* 0x000fc60003f25270 */
[----:B------:R-:W-:-:S04]  /*11950*/  IMAD R2, R7, R5, RZ ;  /* 0x0000000507027224 */ /* 0x000fc800078e02ff */
[----:B------:R-:W-:-:S07]  /*11960*/  IMAD.MOV.U32 R13, RZ, RZ, R2 ;  /* 0x000000ffff0d7224 */ /* 0x000fce00078e0002 */
[----:B------:R-:W-:Y:S05]  /*11970*/  WARPSYNC.COLLECTIVE R15, `(.L_x_378) ;  /* 0x000000000f087348 */ /* 0x000fea0003c00000 */
[----:B------:R0:W1:Y:S02]  /*11980*/  SHFL.UP P6, R14, R13, R12, R11 ;  /* 0x0400000c0d0e7389 */ /* 0x00006400000c000b */
[----:B01----:R-:W-:Y:S01]  /*11990*/  ENDCOLLECTIVE ;  /* 0x000000000000791b */ /* 0x003fe20003800000 */
.L_x_378:
[----:B------:R-:W-:Y:S02]  /*119a0*/  IMAD.MOV.U32 R12, RZ, RZ, 0x2 ;  /* 0x00000002ff0c7424 */ /* 0x000fe400078e00ff */
[----:B------:R-:W-:-:S05]  /*119b0*/  IMAD.MOV.U32 R3, RZ, RZ, R14 ;  /* 0x000000ffff037224 */ /* 0x000fca00078e000e */
[----:B------:R-:W-:-:S05]  /*119c0*/  SEL R3, R3, RZ, P1 ;  /* 0x000000ff03037207 */ /* 0x000fca0000800000 */
[----:B------:R-:W-:-:S04]  /*119d0*/  IMAD.IADD R2, R2, 0x1, R3 ;  /* 0x0000000102027824 */ /* 0x000fc800078e0203 */
[----:B------:R-:W-:-:S07]  /*119e0*/  IMAD.MOV.U32 R13, RZ, RZ, R2 ;  /* 0x000000ffff0d7224 */ /* 0x000fce00078e0002 */
[----:B------:R-:W-:Y:S05]  /*119f0*/  WARPSYNC.COLLECTIVE R15, `(.L_x_379) ;  /* 0x000000000f087348 */ /* 0x000fea0003c00000 */
[----:B------:R0:W1:Y:S02]  /*11a00*/  SHFL.UP P6, R14, R13, R12, R11 ;  /* 0x0400000c0d0e7389 */ /* 0x00006400000c000b */
[----:B01----:R-:W-:Y:S01]  /*11a10*/  ENDCOLLECTIVE ;  /* 0x000000000000791b */ /* 0x003fe20003800000 */
.L_x_379:
        /* <DEDUP_REMOVED lines=8> */
.L_x_380:
        /* <DEDUP_REMOVED lines=8> */
.L_x_381:
        /* <DEDUP_REMOVED lines=8> */
.L_x_382:
[----:B------:R-:W-:Y:S02]  /*11ba0*/  IMAD.MOV.U32 R12, RZ, RZ, 0x1f ;  /* 0x0000001fff0c7424 */ /* 0x000fe400078e00ff */
[----:B------:R-:W-:Y:S02]  /*11bb0*/  IMAD.MOV.U32 R11, RZ, RZ, 0x1f ;  /* 0x0000001fff0b7424 */ /* 0x000fe400078e00ff */
[----:B------:R-:W-:-:S05]  /*11bc0*/  IMAD.MOV.U32 R3, RZ, RZ, R14 ;  /* 0x000000ffff037224 */ /* 0x000fca00078e000e */
[----:B------:R-:W-:-:S05]  /*11bd0*/  SEL R3, R3, RZ, P5 ;  /* 0x000000ff03037207 */ /* 0x000fca0002800000 */
[----:B------:R-:W-:-:S04]  /*11be0*/  IMAD.IADD R2, R2, 0x1, R3 ;  /* 0x0000000102027824 */ /* 0x000fc800078e0203 */
[----:B------:R-:W-:-:S07]  /*11bf0*/  IMAD.MOV.U32 R13, RZ, RZ, R2 ;  /* 0x000000ffff0d7224 */ /* 0x000fce00078e0002 */
[----:B------:R-:W-:Y:S05]  /*11c00*/  WARPSYNC.COLLECTIVE R15, `(.L_x_383) ;  /* 0x000000000f087348 */ /* 0x000fea0003c00000 */
[----:B------:R0:W1:Y:S02]  /*11c10*/  SHFL.IDX P6, R14, R13, R12, R11 ;  /* 0x0000000c0d0e7389 */ /* 0x00006400000c000b */
[----:B01----:R-:W-:Y:S01]  /*11c20*/  ENDCOLLECTIVE ;  /* 0x000000000000791b */ /* 0x003fe20003800000 */
.L_x_383:
[----:B------:R-:W-:Y:S01]  /*11c30*/  IMAD.MOV.U32 R9, RZ, RZ, R14 ;  /* 0x000000ffff097224 */ /* 0x000fe200078e000e */
[----:B------:R-:W-:Y:S06]  /*11c40*/  BRA `(.L_x_384) ;  /* 0xffffffd800cc7947 */ /* 0x000fec000383ffff */
.L_x_323:
[----:B------:R-:W-:Y:S01]  /*11c50*/  BSSY B0, `(.L_x_385) ;  /* 0x0000008000007945 */ /* 0x000fe20003800000 */
[----:B------:R-:W-:Y:S02]  /*11c60*/  IMAD.MOV.U32 R13, RZ, RZ, R2 ;  /* 0x000000ffff0d7224 */ /* 0x000fe400078e0002 */
[----:B0-----:R-:W-:Y:S02]  /*11c70*/  IMAD.MOV.U32 R12, RZ, RZ, 0x1 ;  /* 0x00000001ff0c7424 */ /* 0x001fe400078e00ff */
[----:B------:R-:W-:Y:S02]  /*11c80*/  IMAD.MOV.U32 R11, RZ, RZ, RZ ;  /* 0x000000ffff0b7224 */ /* 0x000fe400078e00ff */
[----:B------:R-:W-:-:S07]  /*11c90*/  IMAD.MOV.U32 R15, RZ, RZ, -0x1 ;  /* 0xffffffffff0f7424 */ /* 0x000fce00078e00ff */
[----:B------:R-:W-:Y:S05]  /*11ca0*/  WARPSYNC.COLLECTIVE R15, `(.L_x_386) ;  /* 0x000000000f087348 */ /* 0x000fea0003c00000 */
[----:B------:R0:W1:Y:S02]  /*11cb0*/  SHFL.UP P6, R14, R13, R12, R11 ;  /* 0x0400000c0d0e7389 */ /* 0x00006400000c000b */
[----:B01----:R-:W-:Y:S01]  /*11cc0*/  ENDCOLLECTIVE ;  /* 0x000000000000791b */ /* 0x003fe20003800000 */
.L_x_386:
[----:B------:R-:W-:Y:S05]  /*11cd0*/  BSYNC B0 ;  /* 0x0000000000007941 */ /* 0x000fea0003800000 */
.L_x_385:
[----:B------:R-:W-:Y:S02]  /*11ce0*/  IMAD.MOV.U32 R3, RZ, RZ, R14 ;  /* 0x000000ffff037224 */ /* 0x000fe400078e000e */
[----:B------:R-:W-:Y:S02]  /*11cf0*/  IMAD.MOV.U32 R12, RZ, RZ, 0x2 ;  /* 0x00000002ff0c7424 */ /* 0x000fe400078e00ff */
[----:B------:R-:W-:Y:S01]  /*11d00*/  IMAD.MOV.U32 R11, RZ, RZ, RZ ;  /* 0x000000ffff0b7224 */ /* 0x000fe200078e00ff */
[----:B------:R-:W-:Y:S01]  /*11d10*/  SEL R3, R3, RZ, P1 ;  /* 0x000000ff03037207 */ /* 0x000fe20000800000 */
[----:B------:R-:W-:-:S04]  /*11d20*/  IMAD.MOV.U32 R15, RZ, RZ, -0x1 ;  /* 0xffffffffff0f7424 */ /* 0x000fc800078e00ff */
[----:B------:R-:W-:-:S04]  /*11d30*/  IMAD.IADD R2, R2, 0x1, R3 ;  /* 0x0000000102027824 */ /* 0x000fc800078e0203 */
[----:B------:R-:W-:-:S07]  /*11d40*/  IMAD.MOV.U32 R13, RZ, RZ, R2 ;  /* 0x000000ffff0d7224 */ /* 0x000fce00078e0002 */
[----:B------:R-:W-:Y:S05]  /*11d50*/  WARPSYNC.COLLECTIVE R15, `(.L_x_387) ;  /* 0x000000000f087348 */ /* 0x000fea0003c00000 */
[----:B------:R0:W1:Y:S02]  /*11d60*/  SHFL.UP P6, R14, R13, R12, R11 ;  /* 0x0400000c0d0e7389 */ /* 0x00006400000c000b */
[----:B01----:R-:W-:Y:S01]  /*11d70*/  ENDCOLLECTIVE ;  /* 0x000000000000791b */ /* 0x003fe20003800000 */
.L_x_387:
        /* <DEDUP_REMOVED lines=8> */
.L_x_388:
        /* <DEDUP_REMOVED lines=8> */
.L_x_389:
        /* <DEDUP_REMOVED lines=8> */
.L_x_390:
        /* <DEDUP_REMOVED lines=9> */
.L_x_391:
[----:B------:R-:W-:Y:S01]  /*11f90*/  IMAD.MOV.U32 R9, RZ, RZ, R14 ;  /* 0x000000ffff097224 */ /* 0x000fe200078e000e */
[----:B------:R-:W-:Y:S06]  /*11fa0*/  BRA `(.L_x_392) ;  /* 0xffffffd800a07947 */ /* 0x000fec000383ffff */
.L_x_325:
[----:B------:R-:W-:Y:S01]  /*11fb0*/  BSSY B0, `(.L_x_393) ;  /* 0x0000006000007945 */ /* 0x000fe20003800000 */
[----:B------:R-:W-:Y:S01]  /*11fc0*/  PLOP3.LUT P6, PT, P6, PT, PT, 0x8, 0x0 ;  /* 0x000000000000781c */ /* 0x000fe200037ce170 */
[----:B------:R-:W-:-:S12]  /*11fd0*/  IMAD.MOV.U32 R15, RZ, RZ, -0x1 ;  /* 0xffffffffff0f7424 */ /* 0x000fd800078e00ff */
[----:B01----:R-:W-:Y:S05]  /*11fe0*/  WARPSYNC.COLLECTIVE R15, `(.L_x_394) ;  /* 0x000000000f087348 */ /* 0x003fea0003c00000 */
[----:B------:R-:W-:Y:S01]  /*11ff0*/  VOTE.ANY R14, PT, P6 ;  /* 0x00000000000e7806 */ /* 0x000fe200030e0100 */
[----:B01----:R-:W-:Y:S06]  /*12000*/  ENDCOLLECTIVE ;  /* 0x000000000000791b */ /* 0x003fec0003800000 */
.L_x_394:
[----:B------:R-:W-:Y:S05]  /*12010*/  BSYNC B0 ;  /* 0x0000000000007941 */ /* 0x000fea0003800000 */
.L_x_393:
[----:B------:R-:W-:Y:S02]  /*12020*/  IMAD.MOV.U32 R8, RZ, RZ, R14 ;  /* 0x000000ffff087224 */ /* 0x000fe400078e000e */
[----:B------:R-:W-:Y:S02]  /*12030*/  IMAD.MOV.U32 R13, RZ, RZ, R5 ;  /* 0x000000ffff0d7224 */ /* 0x000fe400078e0005 */
[----:B------:R-:W0:Y:S01]  /*12040*/  POPC R4, R8 ;  /* 0x0000000800047309 */ /* 0x000e220000000000 */
[----:B------:R-:W-:Y:S02]  /*12050*/  IMAD.MOV.U32 R11, RZ, RZ, 0x1f ;  /* 0x0000001fff0b7424 */ /* 0x000fe400078e00ff */
[----:B------:R-:W-:Y:S02]  /*12060*/  IMAD.MOV.U32 R15, RZ, RZ, -0x1 ;  /* 0xffffffffff0f7424 */ /* 0x000fe400078e00ff */
[----:B0-----:R-:W-:-:S07]  /*12070*/  IMAD.MOV.U32 R12, RZ, RZ, R4 ;  /* 0x000000ffff0c7224 */ /* 0x001fce00078e0004 */
[----:B------:R-:W-:Y:S05]  /*12080*/  WARPSYNC.COLLECTIVE R15, `(.L_x_395) ;  /* 0x000000000f087348 */ /* 0x000fea0003c00000 */
[----:B------:R0:W1:Y:S02]  /*12090*/  SHFL.IDX P6, R14, R13, R12, R11 ;  /* 0x0000000c0d0e7389 */ /* 0x00006400000c000b */
[----:B01----:R-:W-:Y:S01]  /*120a0*/  ENDCOLLECTIVE ;  /* 0x000000000000791b */ /* 0x003fe20003800000 */
.L_x_395:
[----:B------:R-:W-:Y:S02]  /*120b0*/  IMAD.MOV.U32 R13, RZ, RZ, R7 ;  /* 0x000000ffff0d7224 */ /* 0x000fe400078e0007 */
[----:B------:R-:W-:-:S07]  /*120c0*/  IMAD.MOV.U32 R5, RZ, RZ, R14 ;  /* 0x000000ffff057224 */ /* 0x000fce00078e000e */
[----:B------:R-:W-:Y:S05]  /*120d0*/  WARPSYNC.COLLECTIVE R15, `(.L_x_396) ;  /* 0x000000000f087348 */ /* 0x000fea0003c00000 */
[----:B------:R0:W1:Y:S02]  /*120e0*/  SHFL.IDX P6, R14, R13, R12, R11 ;  /* 0x0000000c0d0e7389 */ /* 0x00006400000c000b */
[----:B01----:R-:W-:Y:S01]  /*120f0*/  ENDCOLLECTIVE ;  /* 0x000000000000791b */ /* 0x003fe20003800000 */
.L_x_396:
[----:B------:R-:W-:Y:S01]  /*12100*/  IMAD.MOV.U32 R7, RZ, RZ, R14 ;  /* 0x000000ffff077224 */ /* 0x000fe200078e000e */
[----:B------:R-:W-:Y:S06]  /*12110*/  BRA `(.L_x_397) ;  /* 0xffffffd800807947 */ /* 0x000fec000383ffff */
.L_x_327:
[----:B------:R-:W-:Y:S01]  /*12120*/  BSSY B0, `(.L_x_398) ;  /* 0x0000007000007945 */ /* 0x000fe20003800000 */
[----:B------:R-:W-:Y:S02]  /*12130*/  IMAD.MOV.U32 R13, RZ, RZ, R2 ;  /* 0x000000ffff0d7224 */ /* 0x000fe400078e0002 */
[----:B------:R-:W-:Y:S02]  /*12140*/  IMAD.MOV.U32 R11, RZ, RZ, 0x1f ;  /* 0x0000001fff0b7424 */ /* 0x000fe400078e00ff */
[----:B------:R-:W-:-:S07]  /*12150*/  IMAD.MOV.U32 R15, RZ, RZ, -0x1 ;  /* 0xffffffffff0f7424 */ /* 0x000fce00078e00ff */
[----:B-1234-:R-:W-:Y:S05]  /*12160*/  WARPSYNC.COLLECTIVE R15, `(.L_x_399) ;  /* 0x000000000f087348 */ /* 0x01efea0003c00000 */
[----:B------:R0:W0:Y:S02]  /*12170*/  SHFL.IDX P6, R14, R13, R12, R11 ;  /* 0x0000000c0d0e7389 */ /* 0x00002400000c000b */
[----:B01234-:R-:W-:Y:S01]  /*12180*/  ENDCOLLECTIVE ;  /* 0x000000000000791b */ /* 0x01ffe20003800000 */
.L_x_399:
[----:B------:R-:W-:Y:S05]  /*12190*/  BSYNC B0 ;  /* 0x0000000000007941 */ /* 0x000fea0003800000 */
.L_x_398:
[----:B------:R-:W-:Y:S01]  /*121a0*/  IMAD.MOV.U32 R2, RZ, RZ, R14 ;  /* 0x000000ffff027224 */ /* 0x000fe200078e000e */
[----:B------:R-:W-:Y:S06]  /*121b0*/  BRA `(.L_x_400) ;  /* 0xffffffd800707947 */ /* 0x000fec000383ffff */
.L_x_331:
[----:B0-----:R0:W1:Y:S02]  /*121c0*/  SYNCS.PHASECHK.TRANS64.TRYWAIT P0, [R0+URZ+0x34820], R3 ;  /* 0x03482003000075a7 */ /* 0x001064000800017f */
[----:B-1----:R-:W-:Y:S05]  /*121d0*/  @!P0 NANOSLEEP.SYNCS 0x989680 ;  /* 0x009896800000895d */ /* 0x002fea0003900000 */
[----:B------:R-:W1:Y:S02]  /*121e0*/  @!P0 SYNCS.PHASECHK.TRANS64 P0, [R0+URZ+0x34820], R3 ;  /* 0x03482003000085a7 */ /* 0x000e64000800007f */
[----:B-1----:R-:W-:Y:S05]  /*121f0*/  @!P0 BRA `(.L_x_331) ;  /* 0xfffffffc00f08947 */ /* 0x002fea000383ffff */
[----:B------:R-:W-:Y:S05]  /*12200*/  BRA `(.L_x_401) ;  /* 0xffffffe000087947 */ /* 0x000fea000383ffff */
.L_x_332:
[----:B------:R-:W1:Y:S01]  /*12210*/  S2R R2, SR_TID.X ;  /* 0x0000000000027919 */ /* 0x000e620000002100 */
[----:B------:R-:W-:Y:S01]  /*12220*/  BSSY B0, `(.L_x_402) ;  /* 0x000000a000007945 */ /* 0x000fe20003800000 */
[----:B------:R-:W-:Y:S02]  /*12230*/  IMAD.MOV.U32 R12, RZ, RZ, RZ ;  /* 0x000000ffff0c7224 */ /* 0x000fe400078e00ff */
[----:B------:R-:W-:Y:S02]  /*12240*/  IMAD.MOV.U32 R11, RZ, RZ, 0x1f ;  /* 0x0000001fff0b7424 */ /* 0x000fe400078e00ff */
[----:B------:R-:W-:Y:S01]  /*12250*/  IMAD.MOV.U32 R15, RZ, RZ, -0x1 ;  /* 0xffffffffff0f7424 */ /* 0x000fe200078e00ff */
[----:B-1----:R-:W-:-:S04]  /*12260*/  SHF.R.U32.HI R2, RZ, 0x5, R2 ;  /* 0x00000005ff027819 */ /* 0x002fc80000011602 */
[----:B------:R-:W-:-:S05]  /*12270*/  LOP3.LUT R2, R2, 0x3, RZ, 0xc0, !PT ;  /* 0x0000000302027812 */ /* 0x000fca00078ec0ff */
[----:B------:R-:W-:-:S07]  /*12280*/  IMAD.MOV.U32 R13, RZ, RZ, R2 ;  /* 0x000000ffff0d7224 */ /* 0x000fce00078e0002 */
[----:B0-----:R-:W-:Y:S05]  /*12290*/  WARPSYNC.COLLECTIVE R15, `(.L_x_403) ;  /* 0x000000000f087348 */ /* 0x001fea0003c00000 */
[----:B------:R1:W2:Y:S02]  /*122a0*/  SHFL.IDX P6, R14, R13, R12, R11 ;  /* 0x0000000c0d0e7389 */ /* 0x0002a400000c000b */
[----:B012---:R-:W-:Y:S01]  /*122b0*/  ENDCOLLECTIVE ;  /* 0x000000000000791b */ /* 0x007fe20003800000 */
.L_x_403:
[----:B------:R-:W-:Y:S05]  /*122c0*/  BSYNC B0 ;  /* 0x0000000000007941 */ /* 0x000fea0003800000 */
.L_x_402:
[----:B------:R-:W-:Y:S05]  /*122d0*/  BRA `(.L_x_404) ;  /* 0xffffffdc00f07947 */ /* 0x000fea000383ffff */
.L_x_335:
[----:B------:R-:W-:Y:S01]  /*122e0*/  BSSY B1, `(.L_x_405) ;  /* 0x0000006000017945 */ /* 0x000fe20003800000 */
[----:B------:R-:W-:-:S07]  /*122f0*/  IMAD.MOV.U32 R15, RZ, RZ, -0x1 ;  /* 0xffffffffff0f7424 */ /* 0x000fce00078e00ff */
[----:B01----:R-:W-:Y:S05]  /*12300*/  WARPSYNC.COLLECTIVE R15, `(.L_x_406) ;  /* 0x000000000f0c7348 */ /* 0x003fea0003c00000 */
[----:B------:R-:W-:Y:S02]  /*12310*/  ELECT P6, UR62, PT ;  /* 0x00000000003e782f */ /* 0x000fe400038c0000 */
[----:B------:R-:W-:Y:S01]  /*12320*/  MOV R14, UR62 ;  /* 0x0000003e000e7c02 */ /* 0x000fe20008000f00 */
[----:B01----:R-:W-:Y:S10]  /*12330*/  ENDCOLLECTIVE ;  /* 0x000000000000791b */ /* 0x003ff40003800000 */
.L_x_406:
[----:B------:R-:W-:Y:S05]  /*12340*/  BSYNC B1 ;  /* 0x0000000000017941 */ /* 0x000fea0003800000 */
.L_x_405:
[----:B------:R-:W-:Y:S05]  /*12350*/  BRA `(.L_x_407) ;  /* 0xffffffdc00e87947 */ /* 0x000fea000383ffff */
.L_x_337:
[----:B0-----:R0:W1:Y:S02]  /*12360*/  SYNCS.PHASECHK.TRANS64.TRYWAIT P0, [R6+URZ], R5 ;  /* 0x00000005060075a7 */ /* 0x001064000800017f */
[----:B-1----:R-:W-:Y:S05]  /*12370*/  @!P0 NANOSLEEP.SYNCS 0x989680 ;  /* 0x009896800000895d */ /* 0x002fea0003900000 */
[----:B------:R-:W1:Y:S02]  /*12380*/  @!P0 SYNCS.PHASECHK.TRANS64 P0, [R6+URZ], R5 ;  /* 0x00000005060085a7 */ /* 0x000e64000800007f */
[----:B-1----:R-:W-:Y:S05]  /*12390*/  @!P0 BRA `(.L_x_337) ;  /* 0xfffffffc00f08947 */ /* 0x002fea000383ffff */
[----:B------:R-:W-:Y:S05]  /*123a0*/  BRA `(.L_x_408) ;  /* 0xffffffe000207947 */ /* 0x000fea000383ffff */
.L_x_338:
[----:B-1----:R1:W2:Y:S02]  /*123b0*/  SYNCS.PHASECHK.TRANS64.TRYWAIT P0, [R7+URZ], R2 ;  /* 0x00000002070075a7 */ /* 0x0022a4000800017f */
[----:B--2---:R-:W-:Y:S05]  /*123c0*/  @!P0 NANOSLEEP.SYNCS 0x989680 ;  /* 0x009896800000895d */ /* 0x004fea0003900000 */
[----:B------:R-:W2:Y:S02]  /*123d0*/  @!P0 SYNCS.PHASECHK.TRANS64 P0, [R7+URZ], R2 ;  /* 0x00000002070085a7 */ /* 0x000ea4000800007f */
[----:B--2---:R-:W-:Y:S05]  /*123e0*/  @!P0 BRA `(.L_x_338) ;  /* 0xfffffffc00f08947 */ /* 0x004fea000383ffff */
[----:B------:R-:W-:Y:S05]  /*123f0*/  BRA `(.L_x_409) ;  /* 0xffffffe000147947 */ /* 0x000fea000383ffff */
.L_x_340:
[----:B--2---:R2:W3:Y:S02]  /*12400*/  SYNCS.PHASECHK.TRANS64.TRYWAIT P0, [R4+URZ], R5 ;  /* 0x00000005040075a7 */ /* 0x0044e4000800017f */
[----:B---3--:R-:W-:Y:S05]  /*12410*/  @!P0 NANOSLEEP.SYNCS 0x989680 ;  /* 0x009896800000895d */ /* 0x008fea0003900000 */
[----:B------:R-:W3:Y:S02]  /*12420*/  @!P0 SYNCS.PHASECHK.TRANS64 P0, [R4+URZ], R5 ;  /* 0x00000005040085a7 */ /* 0x000ee4000800007f */
[----:B---3--:R-:W-:Y:S05]  /*12430*/  @!P0 BRA `(.L_x_340) ;  /* 0xfffffffc00f08947 */ /* 0x008fea000383ffff */
[----:B------:R-:W-:Y:S05]  /*12440*/  BRA `(.L_x_410) ;  /* 0xffffffe000187947 */ /* 0x000fea000383ffff */
.L_x_411:
        /* <DEDUP_REMOVED lines=11> */
.L_x_2982:


//--------------------- .text._ZN7cutlass13device_kernelIN5flash11enable_sm90INS1_16FlashAttnFwdSm90INS1_25CollectiveMainloopFwdSm90ILi2EN4cute5tupleIJNS5_1CILi1EEES8_S8_EEENS6_IJNS7_ILi128EEESA_NS7_ILi192EEEEEELi128ENS_6half_tEfNS_4arch4Sm90ELb0ELb0ELb0ELb1ELb0ELb1ELb0ELb1ELb1ELb1ELb1ELb0EEENS1_21CollectiveEpilogueFwdINS6_IJSA_SA_SA_EEES9_SD_SF_Li256ELb1ELb1ELb1ELb0EEENS1_36VarlenDynamicPersistentTileSchedulerILi128ELi128ELi256ELi128ELb1ELb1ELb1ELb0ELb1ELb1EEEEEEEEEvNT_6ParamsE --------------------------
	.section	.text._ZN7cutlass13device_kernelIN5flash11enable_sm90INS1_16FlashAttnFwdSm90INS1_25CollectiveMainloopFwdSm90ILi2EN4cute5tupleIJNS5_1CILi1EEES8_S8_EEENS6_IJNS7_ILi128EEESA_NS7_ILi192EEEEEELi128ENS_6half_tEfNS_4arch4Sm90ELb0ELb0ELb0ELb1ELb0ELb1ELb0ELb1ELb1ELb1ELb1ELb0EEENS1_21CollectiveEpilogueFwdINS6_IJSA_SA_SA_EEES9_SD_SF_Li256ELb1ELb1ELb1ELb0EEENS1_36VarlenDynamicPersistentTileSchedulerILi128ELi128ELi256ELi128ELb1ELb1ELb1ELb0ELb1ELb1EEEEEEEEEvNT_6ParamsE,"ax",@progbits
	.align	128
.text._ZN7cutlass13device_kernelIN5flash11enable_sm90INS1_16FlashAttnFwdSm90INS1_25CollectiveMainloopFwdSm90ILi2EN4cute5tupleIJNS5_1CILi1EEES8_S8_EEENS6_IJNS7_ILi128EEESA_NS7_ILi192EEEEEELi128ENS_6half_tEfNS_4arch4Sm90ELb0ELb0ELb0ELb1ELb0ELb1ELb0ELb1ELb1ELb1ELb1ELb0EEENS1_21CollectiveEpilogueFwdINS6_IJSA_SA_SA_EEES9_SD_SF_Li256ELb1ELb1ELb1ELb0EEENS1_36VarlenDynamicPersistentTileSchedulerILi128ELi128ELi256ELi128ELb1ELb1ELb1ELb0ELb1ELb1EEEEEEEEEvNT_6ParamsE:
        .type           _ZN7cutlass13device_kernelIN5flash11enable_sm90INS1_16FlashAttnFwdSm90INS1_25CollectiveMainloopFwdSm90ILi2EN4cute5tupleIJNS5_1CILi1EEES8_S8_EEENS6_IJNS7_ILi128EEESA_NS7_ILi192EEEEEELi128ENS_6half_tEfNS_4arch4Sm90ELb0ELb0ELb0ELb1ELb0ELb1ELb0ELb1ELb1ELb1ELb1ELb0EEENS1_21CollectiveEpilogueFwdINS6_IJSA_SA_SA_EEES9_SD_SF_Li256ELb1ELb1ELb1ELb0EEENS1_36VarlenDynamicPersistentTileSchedulerILi128ELi128ELi256ELi128ELb1ELb1ELb1ELb0ELb1ELb1EEEEEEEEEvNT_6ParamsE,@function
        .size           _ZN7cutlass13device_kernelIN5flash11enable_sm90INS1_16FlashAttnFwdSm90INS1_25CollectiveMainloopFwdSm90ILi2EN4cute5tupleIJNS5_1CILi1EEES8_S8_EEENS6_IJNS7_ILi128EEESA_NS7_ILi192EEEEEELi128ENS_6half_tEfNS_4arch4Sm90ELb0ELb0ELb0ELb1ELb0ELb1ELb0ELb1ELb1ELb1ELb1ELb0EEENS1_21CollectiveEpilogueFwdINS6_IJSA_SA_SA_EEES9_SD_SF_Li256ELb1ELb1ELb1ELb0EEENS1_36VarlenDynamicPersistentTileSchedulerILi128ELi128ELi256ELi128ELb1ELb1ELb1ELb0ELb1ELb1EEEEEEEEEvNT_6ParamsE,(.L_x_2983 - _ZN7cutlass13device_kernelIN5flash11enable_sm90INS1_16FlashAttnFwdSm90INS1_25CollectiveMainloopFwdSm90ILi2EN4cute5tupleIJNS5_1CILi1EEES8_S8_EEENS6_IJNS7_ILi128EEESA_NS7_ILi192EEEEEELi128ENS_6half_tEfNS_4arch4Sm90ELb0ELb0ELb0ELb1ELb0ELb1ELb0ELb1ELb1ELb1ELb1ELb0EEENS1_21CollectiveEpilogueFwdINS6_IJSA_SA_SA_EEES9_SD_SF_Li256ELb1ELb1ELb1ELb0EEENS1_36VarlenDynamicPersistentTileSchedulerILi128ELi128ELi256ELi128ELb1ELb1ELb1ELb0ELb1ELb1EEEEEEEEEvNT_6ParamsE)
        .other          _ZN7cutlass13device_kernelIN5flash11enable_sm90INS1_16FlashAttnFwdSm90INS1_25CollectiveMainloopFwdSm90ILi2EN4cute5tupleIJNS5_1CILi1EEES8_S8_EEENS6_IJNS7_ILi128EEESA_NS7_ILi192EEEEEELi128ENS_6half_tEfNS_4arch4Sm90ELb0ELb0ELb0ELb1ELb0ELb1ELb0ELb1ELb1ELb1ELb1ELb0EEENS1_21CollectiveEpilogueFwdINS6_IJSA_SA_SA_EEES9_SD_SF_Li256ELb1ELb1ELb1ELb0EEENS1_36VarlenDynamicPersistentTileSchedulerILi128ELi128ELi256ELi128ELb1ELb1ELb1ELb0ELb1ELb1EEEEEEEEEvNT_6ParamsE,@"STO_CUDA_ENTRY STV_DEFAULT"
_ZN7cutlass13device_kernelIN5flash11enable_sm90INS1_16FlashAttnFwdSm90INS1_25CollectiveMainloopFwdSm90ILi2EN4cute5tupleIJNS5_1CILi1EEES8_S8_EEENS6_IJNS7_ILi128EEESA_NS7_ILi192EEEEEELi128ENS_6half_tEfNS_4arch4Sm90ELb0ELb0ELb0ELb1ELb0ELb1ELb0ELb1ELb1ELb1ELb1ELb0EEENS1_21CollectiveEpilogueFwdINS6_IJSA_SA_SA_EEES9_SD_SF_Li256ELb1ELb1ELb1ELb0EEENS1_36VarlenDynamicPersistentTileSchedulerILi128ELi128ELi256ELi128ELb1ELb1ELb1ELb0ELb1ELb1EEEEEEEEEvNT_6ParamsE:
[----:B------:R-:W0:Y:S02]  /*0000*/  LDC R1, c[0x0][0x28] ;  /* 0x00000a00ff017b82 */ /* 0x000e240000000800 */
[----:B0-----:R-:W-:Y:S01]  /*0010*/  VIADD R1, R1, 0xffffff50 ;  /* 0xffffff5001017836 */ /* 0x001fe20000000000 */
[----:B------:R-:W0:Y:S01]  /*0020*/  S2R R6, SR_TID.X ;  /* 0x0000000000067919 */ /* 0x000e220000002100 */
[----:B------:R-:W-:Y:S01]  /*0030*/  ELECT P0, URZ, PT ;  /* 0x00000000003f782f */ /* 0x000fe20003800000 */
[----:B------:R-:W-:Y:S01]  /*0040*/  BSSY B0, `(.L_x_412) ;  /* 0x0000014000007945 */ /* 0x000fe20003800000 */
[----:B0-----:R-:W-:-:S05]  /*0050*/  SHF.R.U32.HI R0, RZ, 0x5, R6 ;  /* 0x00000005ff007819 */ /* 0x001fca0000011606 */
[----:B------:R-:W0:Y:S02]  /*0060*/  SHFL.IDX PT, R2, R0, RZ, 0x1f ;  /* 0x00001fff00027589 */ /* 0x000e2400000e0000 */
[----:B0-----:R-:W-:Y:S02]  /*0070*/  ISETP.EQ.AND P0, PT, R2, RZ, P0 ;  /* 0x000000ff0200720c */ /* 0x001fe40000702270 */
[----:B------:R-:W-:-:S11]  /*0080*/  SHF.R.U32.HI R2, RZ, 0x7, R6 ;  /* 0x00000007ff027819 */ /* 0x000fd60000011606 */
[----:B------:R-:W-:Y:S05]  /*0090*/  @!P0 BRA `(.L_x_413) ;  /* 0x0000000000388947 */ /* 0x000fea0003800000 */
[----:B------:R-:W-:Y:S02]  /*00a0*/  ULDC.64 UR4, c[0x0][0x198] ;  /* 0x0000660000047ab9 */ /* 0x000fe40000000a00 */
[----:B------:R-:W-:Y:S02]  /*00b0*/  UIADD3 UR6, UP0, UR4, 0x370, URZ ;  /* 0x0000037004067890 */ /* 0x000fe4000ff1e03f */
[----:B------:R-:W-:Y:S02]  /*00c0*/  UIADD3 UR8, UP1, UR4, 0x470, URZ ;  /* 0x0000047004087890 */ /* 0x000fe4000ff3e03f */
[----:B------:R-:W-:Y:S02]  /*00d0*/  UIADD3 UR10, UP2, UR4, 0x570, URZ ;  /* 0x00000570040a7890 */ /* 0x000fe4000ff5e03f */
[----:B------:R-:W-:Y:S02]  /*00e0*/  UIADD3 UR4, UP3, UR4, 0x670, URZ ;  /* 0x0000067004047890 */ /* 0x000fe4000ff7e03f */
[----:B------:R-:W-:-:S02]  /*00f0*/  UIADD3.X UR7, URZ, UR5, URZ, UP0, !UPT ;  /* 0x000000053f077290 */ /* 0x000fc400087fe43f */
[----:B------:R-:W-:Y:S02]  /*0100*/  UIADD3.X UR9, URZ, UR5, URZ, UP1, !UPT ;  /* 0x000000053f097290 */ /* 0x000fe40008ffe43f */
[----:B------:R-:W-:Y:S02]  /*0110*/  UIADD3.X UR11, URZ, UR5, URZ, UP2, !UPT ;  /* 0x000000053f0b7290 */ /* 0x000fe400097fe43f */
[----:B------:R-:W-:-:S03]  /*0120*/  UIADD3.X UR5, URZ, UR5, URZ, UP3, !UPT ;  /* 0x000000053f057290 */ /* 0x000fc60009ffe43f */
[----:B------:R0:W-:Y:S02]  /*0130*/  UTMACCTL.PF [UR6] ;  /* 0x00000000060079b9 */ /* 0x0001e40008040000 */
[----:B------:R0:W-:Y:S02]  /*0140*/  UTMACCTL.PF [UR8] ;  /* 0x00000000080079b9 */ /* 0x0001e40008040000 */
[----:B------:R0:W-:Y:S02]  /*0150*/  UTMACCTL.PF [UR10] ;  /* 0x000000000a0079b9 */ /* 0x0001e40008040000 */
[----:B------:R0:W-:Y:S02]  /*0160*/  UTMACCTL.PF [UR4] ;  /* 0x00000000040079b9 */ /* 0x0001e40008040000 */
[----:B0-----:R-:W-:Y:S01]  /*0170*/  NOP ;  /* 0x0000000000007918 */ /* 0x001fe20000000000 */
.L_x_413:
[----:B------:R-:W-:Y:S05]  /*0180*/  BSYNC B0 ;  /* 0x0000000000007941 */ /* 0x000fea0003800000 */
.L_x_412:
[----:B------:R-:W-:Y:S01]  /*0190*/  VOTEU.ANY UP0, P0 ;  /* 0x00000000003f7886 */ /* 0x000fe20000000100 */
[----:B------:R-:W0:Y:S01]  /*01a0*/  SHFL.IDX PT, R2, R2, RZ, 0x1f ;  /* 0x00001fff02027589 */ /* 0x000e2200000e0000 */
[----:B------:R-:W-:Y:S01]  /*01b0*/  UMOV UR4, 0x80 ;  /* 0x0000008000047882 */ /* 0x000fe20000000000 */
[----:B------:R-:W-:Y:S01]  /*01c0*/  UMOV UR7, 0x100 ;  /* 0x0000010000077882 */ /* 0x000fe20000000000 */
[----:B------:R-:W-:Y:S01]  /*01d0*/  VOTEU.ANY UP1, P0 ;  /* 0x00000000003f7886 */ /* 0x000fe20000020100 */
[----:B------:R-:W1:Y:S01]  /*01e0*/  @UP0 S2UR UR8, SR_CgaCtaId ;  /* 0x00000000000809c3 */ /* 0x000e620000008800 */
[----:B------:R-:W2:Y:S01]  /*01f0*/  SHFL.IDX PT, R3, R0, RZ, 0x1f ;  /* 0x00001fff00037589 */ /* 0x000ea200000e0000 */
[----:B------:R-:W-:Y:S01]  /*0200*/  @UP0 UMOV UR6, 0x400 ;  /* 0x0000040000060882 */ /* 0x000fe20000000000 */
[----:B------:R-:W-:-:S04]  /*0210*/  @UP0 UIADD3 UR4, -UR4, 0x100000, URZ ;  /* 0x0010000004040890 */ /* 0x000fc8000fffe13f */
[----:B------:R-:W-:Y:S02]  /*0220*/  @UP0 USHF.L.U32 UR5, UR4, 0xb, URZ ;  /* 0x0000000b04050899 */ /* 0x000fe4000800063f */
[----:B------:R-:W-:Y:S01]  /*0230*/  @UP0 USHF.L.U32 UR4, UR4, 0x1, URZ ;  /* 0x0000000104040899 */ /* 0x000fe2000800063f */
[----:B------:R-:W-:Y:S01]  /*0240*/  VOTEU.ANY UP2, P0 ;  /* 0x00000000003f7886 */ /* 0x000fe20000040100 */
[----:B0-----:R-:W-:Y:S01]  /*0250*/  R2UR UR9, R2 ;  /* 0x00000000020972ca */ /* 0x001fe200000e0000 */
[----:B-1----:R-:W-:Y:S01]  /*0260*/  @UP0 ULEA UR8, UR8, UR6, 0x18 ;  /* 0x0000000608080291 */ /* 0x002fe2000f8ec03f */
[----:B--2---:R-:W-:Y:S01]  /*0270*/  ISETP.NE.AND P1, PT, R3, RZ, PT ;  /* 0x000000ff0300720c */ /* 0x004fe20003f25270 */
[----:B------:R-:W-:-:S04]  /*0280*/  @UP0 UIADD3 UR6, -UR7, 0x100000, URZ ;  /* 0x0010000007060890 */ /* 0x000fc8000fffe13f */
[----:B------:R-:W-:Y:S02]  /*0290*/  @UP0 USHF.L.U32 UR7, UR6, 0xb, URZ ;  /* 0x0000000b06070899 */ /* 0x000fe4000800063f */
[----:B------:R-:W-:-:S04]  /*02a0*/  @UP0 USHF.L.U32 UR6, UR6, 0x1, URZ ;  /* 0x0000000106060899 */ /* 0x000fc8000800063f */
[----:B------:R-:W-:Y:S01]  /*02b0*/  UISETP.NE.AND UP0, UPT, UR9, URZ, UPT ;  /* 0x0000003f0900728c */ /* 0x000fe2000bf05270 */
[----:B------:R-:W0:Y:S02]  /*02c0*/  FENCE.VIEW.ASYNC.S ;  /* 0x00000000000073c6 */ /* 0x000e240000000000 */
[----:B0-----:R0:W1:Y:S05]  /*02d0*/  @UP1 SYNCS.EXCH.64 URZ, [UR8+0x34800], UR4 ;  /* 0x03480004083f15b2 */ /* 0x00106a0008000100 */
[----:B------:R0:W2:Y:S01]  /*02e0*/  @UP2 SYNCS.EXCH.64 URZ, [UR8+0x34820], UR6 ;  /* 0x03482006083f25b2 */ /* 0x0000a20008000100 */
[----:B------:R-:W-:Y:S05]  /*02f0*/  @P1 BRA `(.L_x_414) ;  /* 0x0000000000481947 */ /* 0x000fea0003800000 */
[----:B0-----:R-:W0:Y:S01]  /*0300*/  S2UR UR5, SR_CgaCtaId ;  /* 0x00000000000579c3 */ /* 0x001e220000008800 */
[----:B------:R-:W-:Y:S01]  /*0310*/  UMOV UR4, 0x400 ;  /* 0x0000040000047882 */ /* 0x000fe20000000000 */
[----:B------:R-:W-:Y:S01]  /*0320*/  UMOV UR6, 0x1 ;  /* 0x0000000100067882 */ /* 0x000fe20000000000 */
[----:B------:R-:W-:Y:S01]  /*0330*/  UMOV UR7, 0x2 ;  /* 0x0000000200077882 */ /* 0x000fe20000000000 */
[----:B------:R-:W-:Y:S01]  /*0340*/  ELECT P0, URZ, PT ;  /* 0x00000000003f782f */ /* 0x000fe20003800000 */
[----:B0-----:R-:W-:Y:S02]  /*0350*/  ULEA UR8, UR5, UR4, 0x18 ;  /* 0x0000000405087291 */ /* 0x001fe4000f8ec03f */
[----:B------:R-:W-:-:S04]  /*0360*/  UIADD3 UR4, -UR6, 0x100000, URZ ;  /* 0x0010000006047890 */ /* 0x000fc8000fffe13f */
[----:B------:R-:W-:Y:S02]  /*0370*/  USHF.L.U32 UR5, UR4, 0xb, URZ ;  /* 0x0000000b04057899 */ /* 0x000fe4000800063f */
[----:B------:R-:W-:Y:S02]  /*0380*/  USHF.L.U32 UR4, UR4, 0x1, URZ ;  /* 0x0000000104047899 */ /* 0x000fe4000800063f */
[----:B------:R-:W-:-:S04]  /*0390*/  UIADD3 UR6, -UR7, 0x100000, URZ ;  /* 0x0010000007067890 */ /* 0x000fc8000fffe13f */
[----:B------:R-:W-:Y:S02]  /*03a0*/  USHF.L.U32 UR7, UR6, 0xb, URZ ;  /* 0x0000000b06077899 */ /* 0x000fe4000800063f */
[----:B------:R-:W-:Y:S01]  /*03b0*/  USHF.L.U32 UR6, UR6, 0x1, URZ ;  /* 0x0000000106067899 */ /* 0x000fe2000800063f */
[----:B------:R-:W0:Y:S03]  /*03c0*/  FENCE.VIEW.ASYNC.S ;  /* 0x00000000000073c6 */ /* 0x000e260000000000 */
[----:B0-----:R3:W4:Y:S08]  /*03d0*/  SYNCS.EXCH.64 URZ, [UR8+0x34830], UR4 ;  /* 0x03483004083f75b2 */ /* 0x0017300008000100 */
[----:B------:R3:W0:Y:S01]  /*03e0*/  SYNCS.EXCH.64 URZ, [UR8+0x34840], UR6 ;  /* 0x03484006083f75b2 */ /* 0x0006220008000100 */
[----:B------:R3:W0:Y:S01]  /*03f0*/  SYNCS.EXCH.64 URZ, [UR8+0x34838], UR4 ;  /* 0x03483804083f75b2 */ /* 0x0006220008000100 */
[----:B------:R3:W0:Y:S02]  /*0400*/  SYNCS.EXCH.64 URZ, [UR8+0x34848], UR6 ;  /* 0x03484806083f75b2 */ /* 0x0006240008000100 */
[----:B---3--:R-:W-:Y:S01]  /*0410*/  NOP ;  /* 0x0000000000007918 */ /* 0x008fe20000000000 */
.L_x_414:
[----:B------:R-:W3:Y:S01]  /*0420*/  SHFL.IDX PT, R2, R0, RZ, 0x1f ;  /* 0x00001fff00027589 */ /* 0x000ee200000e0000 */
[----:B------:R-:W-:Y:S01]  /*0430*/  NOP ;  /* 0x0000000000007918 */ /* 0x000fe20000000000 */
[----:B---3--:R-:W-:-:S13]  /*0440*/  ISETP.NE.AND P0, PT, R2, RZ, PT ;  /* 0x000000ff0200720c */ /* 0x008fda0003f05270 */
        /* <DEDUP_REMOVED lines=14> */
[----:B0-----:R3:W0:Y:S08]  /*0530*/  SYNCS.EXCH.64 URZ, [UR8+0x34850], UR4 ;  /* 0x03485004083f75b2 */ /* 0x0016300008000100 */
[----:B------:R3:W0:Y:S01]  /*0540*/  SYNCS.EXCH.64 URZ, [UR8+0x34860], UR6 ;  /* 0x03486006083f75b2 */ /* 0x0006220008000100 */
[----:B------:R3:W0:Y:S01]  /*0550*/  SYNCS.EXCH.64 URZ, [UR8+0x34858], UR4 ;  /* 0x03485804083f75b2 */ /* 0x0006220008000100 */
[----:B------:R3:W0:Y:S02]  /*0560*/  SYNCS.EXCH.64 URZ, [UR8+0x34868], UR6 ;  /* 0x03486806083f75b2 */ /* 0x0006240008000100 */
[----:B---3--:R-:W-:Y:S01]  /*0570*/  NOP ;  /* 0x0000000000007918 */ /* 0x008fe20000000000 */
.L_x_415:
[----:B------:R-:W3:Y:S01]  /*0580*/  SHFL.IDX PT, R2, R0, RZ, 0x1f ;  /* 0x00001fff00027589 */ /* 0x000ee200000e0000 */
[----:B------:R-:W-:Y:S01]  /*0590*/  NOP ;  /* 0x0000000000007918 */ /* 0x000fe20000000000 */
[----:B---3--:R-:W-:-:S13]  /*05a0*/  ISETP.NE.AND P0, PT, R2, RZ, PT ;  /* 0x000000ff0200720c */ /* 0x008fda0003f05270 */
[----:B------:R-:W-:Y:S05]  /*05b0*/  @P0 BRA `(.L_x_416) ;  /* 0x0000000000380947 */ /* 0x000fea0003800000 */
[----:B0-----:R-:W0:Y:S01]  /*05c0*/  S2UR UR5, SR_CgaCtaId ;  /* 0x00000000000579c3 */ /* 0x001e220000008800 */
[----:B------:R-:W-:Y:S01]  /*05d0*/  UMOV UR4, 0x400 ;  /* 0x0000040000047882 */ /* 0x000fe20000000000 */
[----:B------:R-:W-:Y:S01]  /*05e0*/  UMOV UR7, 0x1 ;  /* 0x0000000100077882 */ /* 0x000fe20000000000 */
[----:B------:R-:W-:Y:S01]  /*05f0*/  ELECT P0, URZ, PT ;  /* 0x00000000003f782f */ /* 0x000fe20003800000 */
[----:B0-----:R-:W-:Y:S02]  /*0600*/  ULEA UR6, UR5, UR4, 0x18 ;  /* 0x0000000405067291 */ /* 0x001fe4000f8ec03f */
[----:B------:R-:W-:-:S04]  /*0610*/  UIADD3 UR4, -UR7, 0x100000, URZ ;  /* 0x0010000007047890 */ /* 0x000fc8000fffe13f */
[----:B------:R-:W-:Y:S02]  /*0620*/  USHF.L.U32 UR5, UR4, 0xb, URZ ;  /* 0x0000000b04057899 */ /* 0x000fe4000800063f */
[----:B------:R-:W-:Y:S01]  /*0630*/  USHF.L.U32 UR4, UR4, 0x1, URZ ;  /* 0x0000000104047899 */ /* 0x000fe2000800063f */
[----:B------:R-:W0:Y:S11]  /*0640*/  FENCE.VIEW.ASYNC.S ;  /* 0x00000000000073c6 */ /* 0x000e360000000000 */
[----:B0-----:R3:W0:Y:S01]  /*0650*/  SYNCS.EXCH.64 URZ, [UR6+0x34870], UR4 ;  /* 0x03487004063f75b2 */ /* 0x0016220008000100 */
[----:B------:R3:W0:Y:S01]  /*0660*/  SYNCS.EXCH.64 URZ, [UR6+0x34880], UR4 ;  /* 0x03488004063f75b2 */ /* 0x0006220008000100 */
[----:B------:R3:W0:Y:S01]  /*0670*/  SYNCS.EXCH.64 URZ, [UR6+0x34878], UR4 ;  /* 0x03487804063f75b2 */ /* 0x0006220008000100 */
[----:B------:R3:W0:Y:S02]  /*0680*/  SYNCS.EXCH.64 URZ, [UR6+0x34888], UR4 ;  /* 0x03488804063f75b2 */ /* 0x0006240008000100 */
[----:B---3--:R-:W-:Y:S01]  /*0690*/  NOP ;  /* 0x0000000000007918 */ /* 0x008fe20000000000 */
.L_x_416:
        /* <DEDUP_REMOVED lines=22> */
.L_x_417:
        /* <DEDUP_REMOVED lines=22> */
.L_x_418:
[----:B0-----:R-:W-:Y:S01]  /*0960*/  UMOV UR4, 0x1 ;  /* 0x0000000100047882 */ /* 0x001fe20000000000 */
[----:B------:R-:W-:Y:S01]  /*0970*/  PLOP3.LUT P0, PT, PT, PT, UP0, 0x80, 0x0 ;  /* 0x000000000000781c */ /* 0x000fe20003f0f008 */
[----:B------:R-:W-:Y:S01]  /*0980*/  USEL UR4, UR4, 0x2, !UP0 ;  /* 0x0000000204047887 */ /* 0x000fe2000c000000 */
[----:B------:R-:W-:Y:S01]  /*0990*/  NOP ;  /* 0x0000000000007918 */ /* 0x000fe20000000000 */
[----:B------:R-:W-:Y:S01]  /*09a0*/  ULDC.64 UR56, c[0x0][0x208] ;  /* 0x0000820000387ab9 */ /* 0x000fe20000000a00 */
[----:B------:R-:W-:Y:S03]  /*09b0*/  BSSY B9, `(.L_x_419) ;  /* 0x00020ce000097945 */ /* 0x000fe60003800000 */
[----:B------:R-:W-:-:S05]  /*09c0*/  IMAD.U32 R2, RZ, RZ, UR4 ;  /* 0x00000004ff027e24 */ /* 0x000fca000f8e00ff */
[----:B------:R0:W-:Y:S01]  /*09d0*/  STL [R1+0x88], R2 ;  /* 0x0000880201007387 */ /* 0x0001e20000100800 */
[----:B-12-4-:R-:W-:Y:S06]  /*09e0*/  BAR.SYNC.DEFER_BLOCKING 0x0 ;  /* 0x0000000000007b1d */ /* 0x016fec0000010000 */
[----:B------:R-:W-:Y:S05]  /*09f0*/  @!P0 BRA `(.L_x_420) ;  /* 0x0000018c00408947 */ /* 0x000fea0003800000 */
.L_x_421:
        /* <DEDUP_REMOVED lines=8> */
[----:B-1----:R-:W-:-:S06]  /*0a80*/  ULEA UR4, UR5, UR4, 0x18 ;  /* 0x0000000405047291 */ /* 0x002fcc000f8ec03f */
[----:B0-----:R-:W-:Y:S01]  /*0a90*/  IMAD.U32 R2, RZ, RZ, UR4 ;  /* 0x00000004ff027e24 */ /* 0x001fe2000f8e00ff */
[----:B------:R-:W-:-:S04]  /*0aa0*/  ULDC UR4, c[0x0][0xc3c] ;  /* 0x00030f0000047ab9 */ /* 0x000fc80000000800 */
[----:B------:R-:W0:Y:S01]  /*0ab0*/  LDS.128 R144, [R2+0x348d0] ;  /* 0x0348d00002907984 */ /* 0x000e220000000c00 */
[----:B------:R-:W-:Y:S06]  /*0ac0*/  BAR.ARV 0x4, 0x180 ;  /* 0x0106000000007b1d */ /* 0x000fec0000002000 */
[----:B0-----:R-:W-:-:S13]  /*0ad0*/  ISETP.GE.AND P0, PT, R147, UR4, PT ;  /* 0x0000000493007c0c */ /* 0x001fda000bf06270 */
[----:B------:R-:W-:Y:S05]  /*0ae0*/  @P0 BRA `(.L_x_422) ;  /* 0x0000020800e80947 */ /* 0x000fea0003800000 */
[----:B------:R-:W2:Y:S01]  /*0af0*/  LDL R0, [R1+0x88] ;  /* 0x0000880001007983 */ /* 0x000ea20000100800 */
[----:B------:R-:W-:Y:S01]  /*0b00*/  IADD3 R18, R6, -0x80, RZ ;  /* 0xffffff8006127810 */ /* 0x000fe20007ffe0ff */
[----:B------:R-:W-:Y:S01]  /*0b10*/  IMAD.MOV.U32 R206, RZ, RZ, RZ ;  /* 0x000000ffffce7224 */ /* 0x000fe200078e00ff */
[----:B------:R-:W-:Y:S01]  /*0b20*/  R2UR UR61, R2 ;  /* 0x00000000023d72ca */ /* 0x000fe200000e0000 */
[----:B------:R-:W-:Y:S01]  /*0b30*/  IMAD.MOV.U32 R184, RZ, RZ, RZ ;  /* 0x000000ffffb87224 */ /* 0x000fe200078e00ff */
[----:B------:R-:W-:Y:S01]  /*0b40*/  MOV R16, RZ ;  /* 0x000000ff00107202 */ /* 0x000fe20000000f00 */
[----:B------:R-:W-:Y:S02]  /*0b50*/  IMAD.MOV.U32 R196, RZ, RZ, RZ ;  /* 0x000000ffffc47224 */ /* 0x000fe400078e00ff */
[----:B------:R-:W-:-:S08]  /*0b60*/  IMAD.MOV.U32 R194, RZ, RZ, RZ ;  /* 0x000000ffffc27224 */ /* 0x000fd000078e00ff */
[----:B------:R-:W-:Y:S01]  /*0b70*/  UIADD3 UR61, UR61, 0x10400, URZ ;  /* 0x000104003d3d7890 */ /* 0x000fe2000fffe03f */
[----:B--2---:R-:W-:Y:S02]  /*0b80*/  R2UR UR4, R0 ;  /* 0x00000000000472ca */ /* 0x004fe400000e0000 */
[----:B------:R-:W-:-:S04]  /*0b90*/  SHF.R.S32.HI R0, RZ, 0x1f, R18 ;  /* 0x0000001fff007819 */ /* 0x000fc80000011412 */
[CC--:B------:R-:W-:Y:S02]  /*0ba0*/  LEA.HI R4, R0.reuse, R18.reuse, RZ, 0x4 ;  /* 0x0000001200047211 */ /* 0x0c0fe400078f20ff */
[CC--:B------:R-:W-:Y:S02]  /*0bb0*/  LEA.HI R3, R0.reuse, R18.reuse, RZ, 0x7 ;  /* 0x0000001200037211 */ /* 0x0c0fe400078f38ff */
[----:B------:R-:W-:Y:S02]  /*0bc0*/  SHF.R.S32.HI R7, RZ, 0x4, R4 ;  /* 0x00000004ff077819 */ /* 0x000fe40000011404 */
[----:B------:R-:W-:Y:S01]  /*0bd0*/  LEA.HI R6, R0, R18, RZ, 0x2 ;  /* 0x0000001200067211 */ /* 0x000fe200078f10ff */
[----:B------:R-:W-:Y:S01]  /*0be0*/  ULOP3.LUT UR58, UR4, 0x1, URZ, 0xfc, !UPT ;  /* 0x00000001043a7892 */ /* 0x000fe2000f8efc3f */
[C---:B------:R-:W-:Y:S02]  /*0bf0*/  LOP3.LUT R5, R4.reuse, 0x3fffff0, RZ, 0xc0, !PT ;  /* 0x03fffff004057812 */ /* 0x040fe400078ec0ff */
[----:B------:R-:W-:-:S02]  /*0c00*/  LEA.HI R4, R4, R7, RZ, 0x1 ;  /* 0x0000000704047211 */ /* 0x000fc400078f08ff */
[----:B------:R-:W-:Y:S02]  /*0c10*/  LOP3.LUT R230, R3, 0xffffff80, RZ, 0xc0, !PT ;  /* 0xffffff8003e67812 */ /* 0x000fe400078ec0ff */
[----:B------:R-:W-:Y:S02]  /*0c20*/  LOP3.LUT R226, R6, 0xfffffffc, RZ, 0xc0, !PT ;  /* 0xfffffffc06e27812 */ /* 0x000fe400078ec0ff */
[----:B------:R-:W-:Y:S01]  /*0c30*/  LEA.HI R192, R0, R18, RZ, 0x5 ;  /* 0x0000001200c07211 */ /* 0x000fe200078f28ff */
[----:B------:R-:W-:Y:S01]  /*0c40*/  IMAD.IADD R230, R18, 0x1, -R230 ;  /* 0x0000000112e67824 */ /* 0x000fe200078e0ae6 */
[----:B------:R-:W-:Y:S01]  /*0c50*/  LOP3.LUT R4, R4, 0x1ffffffe, RZ, 0xc0, !PT ;  /* 0x1ffffffe04047812 */ /* 0x000fe200078ec0ff */
[C---:B------:R-:W-:Y:S01]  /*0c60*/  IMAD.IADD R226, R18.reuse, 0x1, -R226 ;  /* 0x0000000112e27824 */ /* 0x040fe200078e0ae2 */
[----:B------:R-:W-:Y:S02]  /*0c70*/  SHF.R.S32.HI R192, RZ, 0x5, R192 ;  /* 0x00000005ffc07819 */ /* 0x000fe400000114c0 */
[----:B------:R-:W-:Y:S01]  /*0c80*/  IADD3 R5, R18, -R5, RZ ;  /* 0x8000000512057210 */ /* 0x000fe20007ffe0ff */
[----:B------:R-:W-:Y:S01]  /*0c90*/  IMAD.IADD R4, R7, 0x1, -R4 ;  /* 0x0000000107047824 */ /* 0x000fe200078e0a04 */
[----:B------:R-:W-:Y:S01]  /*0ca0*/  SHF.R.S32.HI R7, RZ, 0x1f, R230 ;  /* 0x0000001fff077819 */ /* 0x000fe200000114e6 */
[----:B------:R-:W-:Y:S01]  /*0cb0*/  IMAD.SHL.U32 R22, R226, 0x4, RZ ;  /* 0x00000004e2167824 */ /* 0x000fe200078e00ff */
[--C-:B------:R-:W-:Y:S01]  /*0cc0*/  SHF.R.S32.HI R17, RZ, 0x2, R6.reuse ;  /* 0x00000002ff117819 */ /* 0x100fe20000011406 */
[----:B------:R-:W-:Y:S01]  /*0cd0*/  IMAD R9, R192, 0x10, R5 ;  /* 0x00000010c0097824 */ /* 0x000fe200078e0205 */
[----:B------:R-:W-:Y:S01]  /*0ce0*/  LEA.HI R5, R7, R230, RZ, 0x2 ;  /* 0x000000e607057211 */ /* 0x000fe200078f10ff */
[C---:B------:R-:W-:Y:S01]  /*0cf0*/  VIADD R186, R22.reuse, 0x20 ;  /* 0x0000002016ba7836 */ /* 0x040fe20000000000 */
[----:B------:R-:W-:Y:S01]  /*0d00*/  SHF.R.S32.HI R6, RZ, 0x1f, R6 ;  /* 0x0000001fff067819 */ /* 0x000fe20000011406 */
[----:B------:R-:W-:Y:S01]  /*0d10*/  IMAD R14, R9, 0x8, R4 ;  /* 0x00000008090e7824 */ /* 0x000fe200078e0204 */
[--C-:B------:R-:W-:Y:S01]  /*0d20*/  SHF.R.S32.HI R4, RZ, 0x2, R5.reuse ;  /* 0x00000002ff047819 */ /* 0x100fe20000011405 */
[C---:B------:R-:W-:Y:S01]  /*0d30*/  VIADD R188, R22.reuse, 0x40 ;  /* 0x0000004016bc7836 */ /* 0x040fe20000000000 */
[----:B------:R-:W-:Y:S01]  /*0d40*/  SHF.R.S32.HI R9, RZ, 0x1f, R5 ;  /* 0x0000001fff097819 */ /* 0x000fe20000011405 */
[----:B------:R-:W-:Y:S01]  /*0d50*/  VIADD R207, R17, 0x40 ;  /* 0x0000004011cf7836 */ /* 0x000fe20000000000 */
[C---:B------:R-:W-:Y:S01]  /*0d60*/  IADD3 R8, R22.reuse, R186, RZ ;  /* 0x000000ba16087210 */ /* 0x040fe20007ffe0ff */
[C---:B------:R-:W-:Y:S01]  /*0d70*/  IMAD.IADD R10, R22.reuse, 0x1, R188 ;  /* 0x00000001160a7824 */ /* 0x040fe200078e02bc */
[----:B------:R-:W-:Y:S01]  /*0d80*/  LEA.HI R9, R9, R4, RZ, 0x3 ;  /* 0x0000000409097211 */ /* 0x000fe200078f18ff */
[C---:B------:R-:W-:Y:S01]  /*0d90*/  VIADD R190, R22.reuse, 0x50 ;  /* 0x0000005016be7836 */ /* 0x040fe20000000000 */
[----:B------:R-:W-:Y:S01]  /*0da0*/  SHF.R.S32.HI R15, RZ, 0x7, R3 ;  /* 0x00000007ff0f7819 */ /* 0x000fe20000011403 */
[----:B------:R-:W-:Y:S01]  /*0db0*/  VIADD R187, R22, 0x10 ;  /* 0x0000001016bb7836 */ /* 0x000fe20000000000 */
[----:B------:R-:W-:Y:S01]  /*0dc0*/  LEA.HI R6, R6, R17, RZ, 0x3 ;  /* 0x0000001106067211 */ /* 0x000fe200078f18ff */
[----:B------:R-:W-:Y:S01]  /*0dd0*/  IMAD.SHL.U32 R234, R186, 0x2, RZ ;  /* 0x00000002baea7824 */ /* 0x000fe200078e00ff */
[----:B------:R-:W-:-:S02]  /*0de0*/  SHF.R.S32.HI R11, RZ, 0x1f, R8 ;  /* 0x0000001fff0b7819 */ /* 0x000fc40000011408 */
[----:B------:R-:W-:Y:S02]  /*0df0*/  LOP3.LUT R9, R9, 0xfffffff8, RZ, 0xc0, !PT ;  /* 0xfffffff809097812 */ /* 0x000fe400078ec0ff */
[----:B------:R-:W-:Y:S02]  /*0e00*/  LEA.HI R7, R7, R230, RZ, 0x5 ;  /* 0x000000e607077211 */ /* 0x000fe400078f28ff */
[----:B------:R-:W-:Y:S02]  /*0e10*/  LEA.HI R3, R3, R15, RZ, 0x1 ;  /* 0x0000000f03037211 */ /* 0x000fe400078f08ff */
[----:B------:R-:W-:Y:S02]  /*0e20*/  LOP3.LUT R6, R6, 0xfffffff8, RZ, 0xc0, !PT ;  /* 0xfffffff806067812 */ /* 0x000fe400078ec0ff */
[CC--:B------:R-:W-:Y:S02]  /*0e30*/  LEA.HI R12, R11.reuse, R8.reuse, RZ, 0x3 ;  /* 0x000000080b0c7211 */ /* 0x0c0fe400078f18ff */
[----:B------:R-:W-:Y:S01]  /*0e40*/  LEA.HI R13, R11, R8, RZ, 0x6 ;  /* 0x000000080b0d7211 */ /* 0x000fe200078f30ff */
[----:B------:R-:W-:Y:S01]  /*0e50*/  IMAD.IADD R229, R17, 0x1, -R6 ;  /* 0x0000000111e57824 */ /* 0x000fe200078e0a06 */
[----:B------:R-:W-:-:S02]  /*0e60*/  IADD3 R4, R4, -R9, RZ ;  /* 0x8000000904047210 */ /* 0x000fc40007ffe0ff */
[----:B------:R-:W-:Y:S01]  /*0e70*/  SHF.R.S32.HI R7, RZ, 0x5, R7 ;  /* 0x00000005ff077819 */ /* 0x000fe20000011407 */
[----:B------:R-:W-:Y:S01]  /*0e80*/  IMAD.SHL.U32 R191, R229, 0x40, RZ ;  /* 0x00000040e5bf7824 */ /* 0x000fe200078e00ff */
[----:B------:R-:W-:Y:S01]  /*0e90*/  SHF.R.S32.HI R8, RZ, 0x1f, R207 ;  /* 0x0000001fff087819 */ /* 0x000fe200000114cf */
[----:B------:R-:W-:Y:S01]  /*0ea0*/  IMAD.SHL.U32 R13, R13, 0x80, RZ ;  /* 0x000000800d0d7824 */ /* 0x000fe200078e00ff */
[----:B------:R-:W-:Y:S01]  /*0eb0*/  LOP3.LUT R3, R3, 0x3fffffe, RZ, 0xc0, !PT ;  /* 0x03fffffe03037812 */ /* 0x000fe200078ec0ff */
[----:B------:R-:W-:Y:S01]  /*0ec0*/  IMAD R4, R7, 0x10, R4 ;  /* 0x0000001007047824 */ /* 0x000fe200078e0204 */
[----:B------:R-:W-:Y:S02]  /*0ed0*/  SHF.L.U32 R185, R207, 0x6, RZ ;  /* 0x00000006cfb97819 */ /* 0x000fe400000006ff */
[----:B------:R-:W-:Y:S01]  /*0ee0*/  LEA.HI R0, R0, R18, RZ, 0x3 ;  /* 0x0000001200007211 */ /* 0x000fe200078f18ff */
[----:B------:R-:W-:Y:S01]  /*0ef0*/  IMAD.IADD R3, R15, 0x1, -R3 ;  /* 0x000000010f037824 */ /* 0x000fe200078e0a03 */
[----:B------:R-:W-:-:S02]  /*0f00*/  SHF.R.S32.HI R11, RZ, 0x1f, R10 ;  /* 0x0000001fff0b7819 */ /* 0x000fc4000001140a */
[----:B------:R-:W-:Y:S02]  /*0f10*/  LEA.HI R8, R8, R207, RZ, 0x3 ;  /* 0x000000cf08087211 */ /* 0x000fe400078f18ff */
[----:B------:R-:W-:Y:S02]  /*0f20*/  LOP3.LUT R185, R185, 0x1c0, RZ, 0xc0, !PT ;  /* 0x000001c0b9b97812 */ /* 0x000fe400078ec0ff */
[----:B------:R-:W-:Y:S01]  /*0f30*/  LOP3.LUT R201, R0, 0xfffffff8, RZ, 0xc0, !PT ;  /* 0xfffffff800c97812 */ /* 0x000fe200078ec0ff */
[----:B------:R-:W-:Y:S01]  /*0f40*/  IMAD.SHL.U32 R8, R8, 0x40, RZ ;  /* 0x0000004008087824 */ /* 0x000fe200078e00ff */
[CC--:B------:R-:W-:Y:S02]  /*0f50*/  LEA.HI R228, R11.reuse, R10.reuse, RZ, 0x3 ;  /* 0x0000000a0be47211 */ /* 0x0c0fe400078f18ff */
[----:B------:R-:W-:Y:S02]  /*0f60*/  LEA.HI R10, R11, R10, RZ, 0x6 ;  /* 0x0000000a0b0a7211 */ /* 0x000fe400078f30ff */
[----:B------:R-:W-:-:S02]  /*0f70*/  LEA R11, R3, R4, 0x6 ;  /* 0x00000004030b7211 */ /* 0x000fc400078e30ff */
[----:B------:R-:W-:Y:S01]  /*0f80*/  LOP3.LUT R191, R191, 0x1c0, RZ, 0xc0, !PT ;  /* 0x000001c0bfbf7812 */ /* 0x000fe200078ec0ff */
[----:B------:R-:W-:Y:S01]  /*0f90*/  IMAD.SHL.U32 R10, R10, 0x80, RZ ;  /* 0x000000800a0a7824 */ /* 0x000fe200078e00ff */
[----:B------:R-:W-:Y:S01]  /*0fa0*/  SHF.R.U32.HI R15, RZ, 0x3, R185 ;  /* 0x00000003ff0f7819 */ /* 0x000fe200000116b9 */
[----:B------:R-:W-:Y:S01]  /*0fb0*/  STL [R1+0x7c], R11 ;  /* 0x00007c0b01007387 */ /* 0x000fe20000100800 */
[--C-:B------:R-:W-:Y:S02]  /*0fc0*/  LOP3.LUT R3, R185, 0x38, R12.reuse, 0xf8, !PT ;  /* 0x00000038b9037812 */ /* 0x100fe400078ef80c */
[----:B------:R-:W-:Y:S01]  /*0fd0*/  IADD3 R201, R18, -R201, RZ ;  /* 0x800000c912c97210 */ /* 0x000fe20007ffe0ff */
[----:B------:R-:W-:Y:S01]  /*0fe0*/  IMAD.SHL.U32 R18, R226, 0x8, RZ ;  /* 0x00000008e2127824 */ /* 0x000fe200078e00ff */
[----:B------:R-:W-:Y:S02]  /*0ff0*/  LOP3.LUT R195, R8, 0xfffffe00, RZ, 0xc0, !PT ;  /* 0xfffffe0008c37812 */ /* 0x000fe400078ec0ff */
[----:B------:R-:W-:Y:S01]  /*1000*/  SHF.R.U32.HI R193, RZ, 0x3, R191 ;  /* 0x00000003ffc17819 */ /* 0x000fe200000116bf */
[----:B------:R-:W-:Y:S01]  /*1010*/  IMAD.SHL.U32 R198, R201, 0x8, RZ ;  /* 0x00000008c9c67824 */ /* 0x000fe200078e00ff */
[----:B------:R-:W-:-:S02]  /*1020*/  LOP3.LUT R4, R191, 0x38, R12, 0xf8, !PT ;  /* 0x00000038bf047812 */ /* 0x000fc400078ef80c */
[----:B------:R-:W-:Y:S01]  /*1030*/  LOP3.LUT R13, R13, 0xffffe000, RZ, 0xc0, !PT ;  /* 0xffffe0000d0d7812 */ /* 0x000fe200078ec0ff */
[----:B------:R-:W-:Y:S01]  /*1040*/  VIADD R200, R198, 0x40 ;  /* 0x00000040c6c87836 */ /* 0x000fe20000000000 */
[----:B------:R-:W-:Y:S02]  /*1050*/  LOP3.LUT R8, R3, R15, RZ, 0x3c, !PT ;  /* 0x0000000f03087212 */ /* 0x000fe400078e3cff */
[----:B------:R-:W-:Y:S02]  /*1060*/  LOP3.LUT R4, R4, R193, RZ, 0x3c, !PT ;  /* 0x000000c104047212 */ /* 0x000fe400078e3cff */
[----:B------:R-:W-:Y:S01]  /*1070*/  IADD3 R8, R8, R13, R195 ;  /* 0x0000000d08087210 */ /* 0x000fe20007ffe0c3 */
[----:B------:R-:W-:Y:S01]  /*1080*/  IMAD R13, R192, 0x200, R13 ;  /* 0x00000200c00d7824 */ /* 0x000fe200078e020d */
[----:B------:R-:W-:Y:S02]  /*1090*/  LOP3.LUT R5, R5, 0x7ffffffc, RZ, 0xc0, !PT ;  /* 0x7ffffffc05057812 */ /* 0x000fe400078ec0ff */
[----:B------:R-:W-:Y:S01]  /*10a0*/  SHF.R.S32.HI R224, RZ, 0x3, R0 ;  /* 0x00000003ffe07819 */ /* 0x000fe20000011400 */
[----:B------:R-:W-:Y:S01]  /*10b0*/  IMAD.IADD R4, R13, 0x1, R4 ;  /* 0x000000010d047824 */ /* 0x000fe200078e0204 */
[----:B------:R-:W-:Y:S01]  /*10c0*/  SHF.R.S32.HI R0, RZ, 0x1f, R198 ;  /* 0x0000001fff007819 */ /* 0x000fe200000114c6 */
[----:B------:R-:W-:Y:S01]  /*10d0*/  IMAD.IADD R5, R230, 0x1, -R5 ;  /* 0x00000001e6057824 */ /* 0x000fe200078e0a05 */
[----:B------:R-:W-:Y:S01]  /*10e0*/  SHF.R.S32.HI R13, RZ, 0x1f, R200 ;  /* 0x0000001fff0d7819 */ /* 0x000fe200000114c8 */
[----:B------:R-:W-:Y:S01]  /*10f0*/  IMAD.SHL.U32 R13, R188, 0x2, RZ ;  /* 0x00000002bc0d7824 */ /* 0x000fe200078e00ff */
[----:B------:R-:W-:Y:S01]  /*1100*/  LOP3.LUT R6, R191, 0x38, R228, 0xf8, !PT ;  /* 0x00000038bf067812 */ /* 0x000fe200078ef8e4 */
[----:B------:R-:W-:Y:S01]  /*1110*/  IMAD.SHL.U32 R209, R5, 0x2, RZ ;  /* 0x0000000205d17824 */ /* 0x000fe200078e00ff */
[----:B------:R-:W-:-:S02]  /*1120*/  LOP3.LUT R10, R10, 0xffffe000, RZ, 0xc0, !PT ;  /* 0xffffe0000a0a7812 */ /* 0x000fc400078ec0ff */
[----:B------:R-:W-:Y:S01]  /*1130*/  LOP3.LUT R0, R185, 0x38, R18, 0xf8, !PT ;  /* 0x00000038b9007812 */ /* 0x000fe200078ef812 */
[----:B------:R0:W-:Y:S01]  /*1140*/  STL [R1+0x10], R13 ;  /* 0x0000100d01007387 */ /* 0x0001e20000100800 */
[----:B------:R-:W-:Y:S01]  /*1150*/  SHF.R.S32.HI R9, RZ, 0x1f, R190 ;  /* 0x0000001fff097819 */ /* 0x000fe200000114be */
[C---:B------:R-:W-:Y:S01]  /*1160*/  VIADD R222, R209.reuse, 0x28 ;  /* 0x00000028d1de7836 */ /* 0x040fe20000000000 */
[----:B------:R-:W-:Y:S01]  /*1170*/  LOP3.LUT R6, R6, R193, RZ, 0x3c, !PT ;  /* 0x000000c106067212 */ /* 0x000fe200078e3cff */
[C---:B------:R-:W-:Y:S01]  /*1180*/  VIADD R219, R209.reuse, 0x40 ;  /* 0x00000040d1db7836 */ /* 0x040fe20000000000 */
[----:B------:R-:W-:Y:S01]  /*1190*/  LEA R3, R192, R10, 0x9 ;  /* 0x0000000ac0037211 */ /* 0x000fe200078e48ff */
[----:B------:R-:W-:Y:S01]  /*11a0*/  VIADD R213, R209, 0x70 ;  /* 0x00000070d1d57836 */ /* 0x000fe20000000000 */
[----:B------:R-:W-:Y:S01]  /*11b0*/  LOP3.LUT R0, R195, R0, R15, 0xf6, !PT ;  /* 0x00000000c3007212 */ /* 0x000fe200078ef60f */
[----:B------:R-:W-:Y:S01]  /*11c0*/  VIADD R221, R209, 0x30 ;  /* 0x00000030d1dd7836 */ /* 0x000fe20000000000 */
[----:B------:R-:W-:Y:S01]  /*11d0*/  SHF.L.U32 R21, R190, 0x1, RZ ;  /* 0x00000001be157819 */ /* 0x000fe200000006ff */
[----:B0-----:R-:W-:Y:S01]  /*11e0*/  IMAD.SHL.U32 R13, R14, 0x8, RZ ;  /* 0x000000080e0d7824 */ /* 0x001fe200078e00ff */
[----:B------:R-:W-:Y:S01]  /*11f0*/  LOP3.LUT R7, R185, 0x38, R228, 0xf8, !PT ;  /* 0x00000038b9077812 */ /* 0x000fe200078ef8e4 */
[----:B------:R-:W-:Y:S01]  /*1200*/  IMAD.IADD R6, R3, 0x1, R6 ;  /* 0x0000000103067824 */ /* 0x000fe200078e0206 */
[----:B------:R-:W-:Y:S01]  /*1210*/  SHF.L.U64.HI R9, R190, 0x1, R9 ;  /* 0x00000001be097819 */ /* 0x000fe20000010209 */
[----:B------:R-:W-:Y:S01]  /*1220*/  STL [R1+0x4c], R21 ;  /* 0x00004c1501007387 */ /* 0x000fe20000100800 */
[----:B------:R-:W-:Y:S01]  /*1230*/  LEA R0, R0, UR61, 0x1 ;  /* 0x0000003d00007c11 */ /* 0x000fe2000f8e08ff */
[----:B------:R-:W-:Y:S01]  /*1240*/  VIADD R218, R209, 0x48 ;  /* 0x00000048d1da7836 */ /* 0x000fe20000000000 */
[----:B------:R-:W-:Y:S01]  /*1250*/  LOP3.LUT R7, R7, R15, RZ, 0x3c, !PT ;  /* 0x0000000f07077212 */ /* 0x000fe200078e3cff */
[----:B------:R-:W-:Y:S01]  /*1260*/  STL [R1+0x84], R13 ;  /* 0x0000840d01007387 */ /* 0x000fe20000100800 */
[----:B------:R-:W-:Y:S01]  /*1270*/  LEA.HI R3, R226, R226, RZ, 0x1 ;  /* 0x000000e2e2037211 */ /* 0x000fe200078f08ff */
[C---:B------:R-:W-:Y:S01]  /*1280*/  VIADD R215, R209.reuse, 0x60 ;  /* 0x00000060d1d77836 */ /* 0x040fe20000000000 */
[----:B------:R-:W-:Y:S01]  /*1290*/  IADD3 R216, R209, 0x58, RZ ;  /* 0x00000058d1d87810 */ /* 0x000fe20007ffe0ff */
[----:B------:R-:W-:Y:S01]  /*12a0*/  STL [R1+0x48], R9 ;  /* 0x0000480901007387 */ /* 0x000fe20000100800 */
[----:B------:R-:W-:Y:S01]  /*12b0*/  IADD3 R7, R7, R10, R195 ;  /* 0x0000000a07077210 */ /* 0x000fe20007ffe0c3 */
[----:B------:R-:W-:Y:S01]  /*12c0*/  VIADD R223, R209, 0x20 ;  /* 0x00000020d1df7836 */ /* 0x000fe20000000000 */
[----:B------:R-:W-:Y:S01]  /*12d0*/  LOP3.LUT R3, R3, 0x1ffffffe, RZ, 0xc0, !PT ;  /* 0x1ffffffe03037812 */ /* 0x000fe200078ec0ff */
[----:B------:R0:W-:Y:S01]  /*12e0*/  STL [R1+0x74], R0 ;  /* 0x0000740001007387 */ /* 0x0001e20000100800 */
[----:B------:R-:W-:Y:S01]  /*12f0*/  LEA R8, R8, UR61, 0x1 ;  /* 0x0000003d08087c11 */ /* 0x000fe2000f8e08ff */
[C---:B------:R-:W-:Y:S01]  /*1300*/  VIADD R217, R209.reuse, 0x50 ;  /* 0x00000050d1d97836 */ /* 0x040fe20000000000 */
[C---:B------:R-:W-:Y:S01]  /*1310*/  IADD3 R212, R209.reuse, 0x78, RZ ;  /* 0x00000078d1d47810 */ /* 0x040fe20007ffe0ff */
[----:B------:R-:W-:Y:S01]  /*1320*/  IMAD.IADD R3, R226, 0x1, -R3 ;  /* 0x00000001e2037824 */ /* 0x000fe200078e0a03 */
[----:B------:R-:W-:Y:S01]  /*1330*/  SHF.R.S32.HI R5, RZ, 0x1f, R221 ;  /* 0x0000001fff057819 */ /* 0x000fe200000114dd */
[----:B------:R-:W-:Y:S01]  /*1340*/  STL [R1+0x6c], R8 ;  /* 0x00006c0801007387 */ /* 0x000fe20000100800 */
[----:B------:R-:W-:Y:S01]  /*1350*/  SHF.R.S32.HI R5, RZ, 0x1f, R218 ;  /* 0x0000001fff057819 */ /* 0x000fe200000114da */
[----:B------:R-:W-:Y:S01]  /*1360*/  VIADD R214, R209, 0x68 ;  /* 0x00000068d1d67836 */ /* 0x000fe20000000000 */
[----:B------:R-:W-:-:S02]  /*1370*/  SHF.R.S32.HI R5, RZ, 0x1f, R215 ;  /* 0x0000001fff057819 */ /* 0x000fc400000114d7 */
[----:B0-----:R-:W-:Y:S02]  /*1380*/  SHF.R.S32.HI R0, RZ, 0x1f, R222 ;  /* 0x0000001fff007819 */ /* 0x001fe400000114de */
[----:B------:R-:W-:Y:S02]  /*1390*/  SHF.R.S32.HI R0, RZ, 0x1f, R219 ;  /* 0x0000001fff007819 */ /* 0x000fe400000114db */
[----:B------:R-:W-:Y:S02]  /*13a0*/  SHF.R.S32.HI R0, RZ, 0x1f, R216 ;  /* 0x0000001fff007819 */ /* 0x000fe400000114d8 */
[----:B------:R-:W-:Y:S02]  /*13b0*/  SHF.R.S32.HI R0, RZ, 0x1f, R213 ;  /* 0x0000001fff007819 */ /* 0x000fe400000114d5 */
[----:B------:R-:W-:Y:S02]  /*13c0*/  LEA R0, R7, UR61, 0x1 ;  /* 0x0000003d07007c11 */ /* 0x000fe4000f8e08ff */
[----:B------:R-:W-:Y:S01]  /*13d0*/  SHF.R.S32.HI R5, RZ, 0x1f, R212 ;  /* 0x0000001fff057819 */ /* 0x000fe200000114d4 */
[----:B------:R-:W-:Y:S01]  /*13e0*/  IMAD R5, R3, 0x8, R11 ;  /* 0x0000000803057824 */ /* 0x000fe200078e020b */
[----:B------:R-:W-:Y:S01]  /*13f0*/  LEA R3, R4, UR61, 0x1 ;  /* 0x0000003d04037c11 */ /* 0x000fe2000f8e08ff */
[----:B------:R0:W-:Y:S01]  /*1400*/  STL [R1+0x68], R0 ;  /* 0x0000680001007387 */ /* 0x0001e20000100800 */
[----:B------:R-:W-:-:S02]  /*1410*/  IADD3 R189, R22, 0x30, RZ ;  /* 0x0000003016bd7810 */ /* 0x000fc40007ffe0ff */
[----:B------:R-:W-:Y:S01]  /*1420*/  IADD3 R220, R209, 0x38, RZ ;  /* 0x00000038d1dc7810 */ /* 0x000fe20007ffe0ff */
[----:B------:R1:W-:Y:S01]  /*1430*/  STL [R1+0x80], R5 ;  /* 0x0000800501007387 */ /* 0x0003e20000100800 */
[----:B------:R-:W-:Y:S01]  /*1440*/  SHF.R.S32.HI R10, RZ, 0x1f, R187 ;  /* 0x0000001fff0a7819 */ /* 0x000fe200000114bb */
[----:B------:R-:W-:Y:S01]  /*1450*/  IMAD.SHL.U32 R236, R189, 0x2, RZ ;  /* 0x00000002bdec7824 */ /* 0x000fe200078e00ff */
[----:B------:R-:W-:Y:S02]  /*1460*/  SHF.R.S32.HI R233, RZ, 0x1f, R186 ;  /* 0x0000001fffe97819 */ /* 0x000fe400000114ba */
[----:B------:R-:W-:Y:S02]  /*1470*/  SHF.R.S32.HI R20, RZ, 0x1f, R189 ;  /* 0x0000001fff147819 */ /* 0x000fe400000114bd */
[----:B0-----:R-:W-:Y:S02]  /*1480*/  LEA R0, R6, UR61, 0x1 ;  /* 0x0000003d06007c11 */ /* 0x001fe4000f8e08ff */
[----:B------:R-:W-:-:S02]  /*1490*/  SHF.R.S32.HI R237, RZ, 0x1f, R188 ;  /* 0x0000001fffed7819 */ /* 0x000fc400000114bc */
[----:B------:R-:W-:Y:S01]  /*14a0*/  SHF.R.S32.HI R9, RZ, 0x1f, R223 ;  /* 0x0000001fff097819 */ /* 0x000fe200000114df */
[----:B------:R1:W-:Y:S01]  /*14b0*/  STL [R1+0x70], R0 ;  /* 0x0000700001007387 */ /* 0x0003e20000100800 */
[----:B------:R-:W-:Y:S02]  /*14c0*/  SHF.R.S32.HI R9, RZ, 0x1f, R220 ;  /* 0x0000001fff097819 */ /* 0x000fe400000114dc */
[----:B------:R-:W-:Y:S01]  /*14d0*/  SHF.R.S32.HI R9, RZ, 0x1f, R217 ;  /* 0x0000001fff097819 */ /* 0x000fe200000114d9 */
[----:B------:R1:W-:Y:S01]  /*14e0*/  STL [R1+0x78], R3 ;  /* 0x0000780301007387 */ /* 0x0003e20000100800 */
[C---:B------:R-:W-:Y:S02]  /*14f0*/  SHF.L.U32 R232, R187.reuse, 0x1, RZ ;  /* 0x00000001bbe87819 */ /* 0x040fe400000006ff */
[----:B------:R-:W-:Y:S02]  /*1500*/  SHF.L.U64.HI R231, R187, 0x1, R10 ;  /* 0x00000001bbe77819 */ /* 0x000fe4000001020a */
[----:B------:R-:W-:-:S02]  /*1510*/  SHF.L.U64.HI R233, R186, 0x1, R233 ;  /* 0x00000001bae97819 */ /* 0x000fc400000102e9 */
[----:B------:R-:W-:Y:S02]  /*1520*/  SHF.L.U64.HI R235, R189, 0x1, R20 ;  /* 0x00000001bdeb7819 */ /* 0x000fe40000010214 */
[----:B------:R-:W-:Y:S02]  /*1530*/  SHF.L.U64.HI R237, R188, 0x1, R237 ;  /* 0x00000001bced7819 */ /* 0x000fe400000102ed */
[----:B------:R-:W-:Y:S02]  /*1540*/  SHF.R.S32.HI R227, RZ, 0x3, R12 ;  /* 0x00000003ffe37819 */ /* 0x000fe4000001140c */
[----:B------:R-:W-:Y:S02]  /*1550*/  SHF.R.S32.HI R228, RZ, 0x3, R228 ;  /* 0x00000003ffe47819 */ /* 0x000fe400000114e4 */
[----:B------:R-:W-:Y:S02]  /*1560*/  IADD3 R211, R209, 0x18, RZ ;  /* 0x00000018d1d37810 */ /* 0x000fe40007ffe0ff */
[----:B-1----:R-:W-:-:S07]  /*1570*/  SHF.R.S32.HI R9, RZ, 0x1f, R214 ;  /* 0x0000001fff097819 */ /* 0x002fce00000114d6 */
.L_x_634:
[----:B01-34-:R-:W0:Y:S01]  /*1580*/  LDC.64 R4, c[0x0][0xc88] ;  /* 0x00032200ff047b82 */ /* 0x01be220000000a00 */
[----:B------:R-:W-:Y:S01]  /*1590*/  ULDC.64 UR4, c[0x0][0xa28] ;  /* 0x00028a0000047ab9 */ /* 0x000fe20000000a00 */
[----:B------:R-:W-:Y:S01]  /*15a0*/  ULDC.64 UR8, c[0x0][0xa18] ;  /* 0x0002860000087ab9 */ /* 0x000fe20000000a00 */
[----:B------:R-:W-:Y:S01]  /*15b0*/  ULDC.64 UR6, c[0x0][0xa08] ;  /* 0x0002820000067ab9 */ /* 0x000fe20000000a00 */
[----:B0-----:R-:W-:-:S05]  /*15c0*/  IMAD.WIDE R4, R147, 0x4, R4 ;  /* 0x0000000493047825 */ /* 0x001fca00078e0204 */
[----:B------:R-:W2:Y:S01]  /*15d0*/  LDG.E R203, desc[UR56][R4.64] ;  /* 0x0000003804cb7981 */ /* 0x000ea2000c1e1900 */
[----:B------:R-:W-:Y:S01]  /*15e0*/  ISETP.NE.U32.AND P2, PT, RZ, UR4, PT ;  /* 0x00000004ff007c0c */ /* 0x000fe2000bf45070 */
[----:B------:R-:W-:Y:S01]  /*15f0*/  IMAD.MOV.U32 R11, RZ, RZ, RZ ;  /* 0x000000ffff0b7224 */ /* 0x000fe200078e00ff */
[----:B------:R-:W-:Y:S02]  /*1600*/  ISETP.NE.U32.AND P1, PT, RZ, UR8, PT ;  /* 0x00000008ff007c0c */ /* 0x000fe4000bf25070 */
[----:B------:R-:W-:Y:S02]  /*1610*/  ISETP.NE.AND.EX P2, PT, RZ, UR5, PT, P2 ;  /* 0x00000005ff007c0c */ /* 0x000fe4000bf45320 */
[----:B------:R-:W-:Y:S02]  /*1620*/  ISETP.NE.AND.EX P1, PT, RZ, UR9, PT, P1 ;  /* 0x00000009ff007c0c */ /* 0x000fe4000bf25310 */
[----:B------:R-:W-:Y:S02]  /*1630*/  ISETP.NE.U32.AND P0, PT, RZ, UR6, PT ;  /* 0x00000006ff007c0c */ /* 0x000fe4000bf05070 */
[----:B------:R-:W-:-:S02]  /*1640*/  MOV R27, RZ ;  /* 0x000000ff001b7202 */ /* 0x000fc40000000f00 */
[----:B------:R-:W-:Y:S02]  /*1650*/  ISETP.NE.AND.EX P0, PT, RZ, UR7, PT, P0 ;  /* 0x00000007ff007c0c */ /* 0x000fe4000bf05300 */
[----:B--2---:R-:W-:Y:S01]  /*1660*/  SHF.R.S32.HI R225, RZ, 0x1f, R203 ;  /* 0x0000001fffe17819 */ /* 0x004fe200000114cb */
[C---:B------:R-:W-:Y:S02]  /*1670*/  IMAD.SHL.U32 R204, R203.reuse, 0x4, RZ ;  /* 0x00000004cbcc7824 */ /* 0x040fe400078e00ff */
[C---:B------:R-:W-:Y:S02]  /*1680*/  @P2 LEA R4, P3, R203.reuse, UR4, 0x2 ;  /* 0x00000004cb042c11 */ /* 0x040fe4000f8610ff */
[C-C-:B------:R-:W-:Y:S02]  /*1690*/  SHF.L.U64.HI R205, R203.reuse, 0x2, R225.reuse ;  /* 0x00000002cbcd7819 */ /* 0x140fe400000102e1 */
[----:B------:R-:W-:Y:S01]  /*16a0*/  @P2 LEA.HI.X R5, R203, UR5, R225, 0x2, P3 ;  /* 0x00000005cb052c11 */ /* 0x000fe200098f14e1 */
[----:B------:R-:W-:Y:S01]  /*16b0*/  ULDC UR4, c[0x0][0x288] ;  /* 0x0000a20000047ab9 */ /* 0x000fe20000000800 */
[----:B------:R-:W-:-:S03]  /*16c0*/  IADD3 R8, P4, R204, UR6, RZ ;  /* 0x00000006cc087c10 */ /* 0x000fc6000ff9e0ff */
[----:B------:R0:W5:Y:S01]  /*16d0*/  @P2 LDG.E R11, desc[UR56][R4.64] ;  /* 0x00000038040b2981 */ /* 0x000162000c1e1900 */
[----:B------:R-:W-:Y:S01]  /*16e0*/  @P1 IADD3 R6, P2, R204, UR8, RZ ;  /* 0x00000008cc061c10 */ /* 0x000fe2000ff5e0ff */
[----:B------:R-:W-:Y:S01]  /*16f0*/  IMAD.U32 R150, RZ, RZ, UR4 ;  /* 0x00000004ff967e24 */ /* 0x000fe2000f8e00ff */
[C---:B------:R-:W-:Y:S01]  /*1700*/  IADD3.X R9, R205.reuse, UR7, RZ, P4, !PT ;  /* 0x00000007cd097c10 */ /* 0x040fe2000a7fe4ff */
[----:B------:R-:W-:Y:S01]  /*1710*/  ULDC.64 UR4, c[0x0][0x418] ;  /* 0x0001060000047ab9 */ /* 0x000fe20000000a00 */
[----:B------:R-:W-:-:S03]  /*1720*/  @P1 IADD3.X R7, R205, UR9, RZ, P2, !PT ;  /* 0x00000009cd071c10 */ /* 0x000fc600097fe4ff */
[----:B------:R0:W5:Y:S01]  /*1730*/  @P0 LDG.E R27, desc[UR56][R8.64] ;  /* 0x00000038081b0981 */ /* 0x000162000c1e1900 */
[----:B------:R-:W-:Y:S01]  /*1740*/  UISETP.NE.U32.AND UP0, UPT, UR4, URZ, UPT ;  /* 0x0000003f0400728c */ /* 0x000fe2000bf05070 */
[C---:B------:R-:W-:Y:S01]  /*1750*/  LOP3.LUT R3, R146.reuse, 0xff000000, RZ, 0xc0, !PT ;  /* 0xff00000092037812 */ /* 0x040fe200078ec0ff */
[----:B------:R-:W-:Y:S01]  /*1760*/  ULDC.64 UR8, c[0x0][0xa20] ;  /* 0x0002880000087ab9 */ /* 0x000fe20000000a00 */
[----:B------:R0:W5:Y:S01]  /*1770*/  @P1 LDG.E R150, desc[UR56][R6.64] ;  /* 0x0000003806961981 */ /* 0x000162000c1e1900 */
[----:B------:R-:W-:Y:S01]  /*1780*/  UISETP.NE.AND.EX UP0, UPT, UR5, URZ, UPT, UP0 ;  /* 0x0000003f0500728c */ /* 0x000fe2000bf05300 */
[----:B------:R-:W-:Y:S01]  /*1790*/  ULDC UR4, c[0x0][0x424] ;  /* 0x0001090000047ab9 */ /* 0x000fe20000000800 */
[----:B------:R-:W-:Y:S02]  /*17a0*/  ISETP.NE.U32.AND P2, PT, RZ, UR8, PT ;  /* 0x00000008ff007c0c */ /* 0x000fe4000bf45070 */
[----:B------:R-:W-:Y:S01]  /*17b0*/  USEL UR4, UR4, 0x1, UP0 ;  /* 0x0000000104047887 */ /* 0x000fe20008000000 */
[----:B------:R-:W-:Y:S01]  /*17c0*/  ULDC UR5, c[0x0][0x2f0] ;  /* 0x0000bc0000057ab9 */ /* 0x000fe20000000800 */
[----:B------:R-:W-:-:S02]  /*17d0*/  LOP3.LUT R0, R146, 0xff0000, RZ, 0xc0, !PT ;  /* 0x00ff000092007812 */ /* 0x000fc400078ec0ff */
[----:B------:R-:W-:Y:S01]  /*17e0*/  UIMAD UR4, UR4, UR5, URZ ;  /* 0x00000005040472a4 */ /* 0x000fe2000f8e023f */
[----:B------:R-:W-:Y:S02]  /*17f0*/  SHF.R.U32.HI R3, RZ, 0x8, R3 ;  /* 0x00000008ff037819 */ /* 0x000fe40000011603 */
[----:B------:R-:W-:Y:S01]  /*1800*/  ISETP.NE.AND.EX P2, PT, RZ, UR9, PT, P2 ;  /* 0x00000009ff007c0c */ /* 0x000fe2000bf45320 */
[----:B------:R-:W-:Y:S01]  /*1810*/  ULDC UR5, c[0x0][0x348] ;  /* 0x0000d20000057ab9 */ /* 0x000fe20000000800 */
[----:B------:R-:W-:Y:S01]  /*1820*/  LEA.HI R202, R0, R3, RZ, 0x10 ;  /* 0x0000000300ca7211 */ /* 0x000fe200078f80ff */
[----:B------:R-:W-:Y:S01]  /*1830*/  IMAD.MOV.U32 R208, RZ, RZ, R145 ;  /* 0x000000ffffd07224 */ /* 0x000fe200078e0091 */
[----:B------:R-:W-:Y:S01]  /*1840*/  LOP3.LUT R199, R146, 0xffff, RZ, 0xc0, !PT ;  /* 0x0000ffff92c77812 */ /* 0x000fe200078ec0ff */
[----:B0-----:R-:W-:Y:S08]  /*1850*/  @P1 BRA `(.L_x_423) ;  /* 0x0000000000241947 */ /* 0x001ff00003800000 */
[----:B------:R-:W-:Y:S02]  /*1860*/  ULDC.64 UR6, c[0x0][0xa00] ;  /* 0x0002800000067ab9 */ /* 0x000fe40000000a00 */
[----:B------:R-:W-:-:S04]  /*1870*/  ISETP.NE.U32.AND P1, PT, RZ, UR6, PT ;  /* 0x00000006ff007c0c */ /* 0x000fc8000bf25070 */
[----:B------:R-:W-:-:S13]  /*1880*/  ISETP.NE.AND.EX P1, PT, RZ, UR7, PT, P1 ;  /* 0x00000007ff007c0c */ /* 0x000fda000bf25310 */
[----:B------:R-:W-:Y:S05]  /*1890*/  @!P1 BRA `(.L_x_423) ;  /* 0x0000000000149947 */ /* 0x000fea0003800000 */
[----:B------:R-:W0:Y:S02]  /*18a0*/  LDC.64 R4, c[0x0][0xa00] ;  /* 0x00028000ff047b82 */ /* 0x000e240000000a00 */
[----:B0-----:R-:W-:-:S05]  /*18b0*/  IMAD.WIDE R4, R203, 0x4, R4 ;  /* 0x00000004cb047825 */ /* 0x001fca00078e0204 */
[----:B-----5:R-:W2:Y:S04]  /*18c0*/  LDG.E R150, desc[UR56][R4.64] ;  /* 0x0000003804967981 */ /* 0x020ea8000c1e1900 */
[----:B------:R-:W2:Y:S02]  /*18d0*/  LDG.E R3, desc[UR56][R4.64+0x4] ;  /* 0x0000043804037981 */ /* 0x000ea4000c1e1900 */
[----:B--2---:R-:W-:-:S07]  /*18e0*/  IMAD.IADD R150, R3, 0x1, -R150 ;  /* 0x0000000103967824 */ /* 0x004fce00078e0a96 */
.L_x_423:
[----:B------:R-:W-:Y:S01]  /*18f0*/  MOV R24, UR5 ;  /* 0x0000000500187c02 */ /* 0x000fe20008000f00 */
[----:B------:R-:W-:Y:S01]  /*1900*/  IMAD.U32 R26, RZ, RZ, UR4 ;  /* 0x00000004ff1a7e24 */ /* 0x000fe2000f8e00ff */
[----:B------:R-:W-:Y:S06]  /*1910*/  @!P2 BRA `(.L_x_424) ;  /* 0x000000000010a947 */ /* 0x000fec0003800000 */
[----:B------:R-:W-:-:S04]  /*1920*/  IADD3 R4, P0, R204, UR8, RZ ;  /* 0x00000008cc047c10 */ /* 0x000fc8000ff1e0ff */
[----:B------:R-:W-:-:S05]  /*1930*/  IADD3.X R5, R205, UR9, RZ, P0, !PT ;  /* 0x00000009cd057c10 */ /* 0x000fca00087fe4ff */
[----:B------:R0:W5:Y:S01]  /*1940*/  LDG.E R26, desc[UR56][R4.64] ;  /* 0x00000038041a7981 */ /* 0x000162000c1e1900 */
[----:B------:R-:W-:Y:S05]  /*1950*/  BRA `(.L_x_425) ;  /* 0x0000000000107947 */ /* 0x000fea0003800000 */
.L_x_424:
[----:B------:R-:W-:Y:S05]  /*1960*/  @!P0 BRA `(.L_x_425) ;  /* 0x00000000000c8947 */ /* 0x000fea0003800000 */
[----:B------:R-:W2:Y:S04]  /*1970*/  LDG.E R3, desc[UR56][R8.64] ;  /* 0x0000003808037981 */ /* 0x000ea8000c1e1900 */
[----:B------:R-:W2:Y:S02]  /*1980*/  LDG.E R26, desc[UR56][R8.64+0x4] ;  /* 0x00000438081a7981 */ /* 0x000ea4000c1e1900 */
[----:B--2---:R-:W-:-:S07]  /*1990*/  IMAD.IADD R26, R26, 0x1, -R3 ;  /* 0x000000011a1a7824 */ /* 0x004fce00078e0a03 */
.L_x_425:
[----:B------:R-:W-:Y:S01]  /*19a0*/  ULDC.64 UR4, c[0x0][0xa10] ;  /* 0x0002840000047ab9 */ /* 0x000fe20000000a00 */
[----:B------:R-:W2:Y:S01]  /*19b0*/  LDL.LU R28, [R1+0x14] ;  /* 0x00001400011c7983 */ /* 0x000ea20000300800 */
[----:B------:R-:W-:-:S04]  /*19c0*/  ISETP.NE.U32.AND P0, PT, RZ, UR4, PT ;  /* 0x00000004ff007c0c */ /* 0x000fc8000bf05070 */
[----:B------:R-:W-:Y:S01]  /*19d0*/  ISETP.NE.AND.EX P0, PT, RZ, UR5, PT, P0 ;  /* 0x00000005ff007c0c */ /* 0x000fe2000bf05300 */
[----:B------:R-:W-:Y:S02]  /*19e0*/  ULDC.64 UR4, c[0x0][0xa30] ;  /* 0x00028c0000047ab9 */ /* 0x000fe40000000a00 */
[----:B------:R-:W-:-:S10]  /*19f0*/  ISETP.NE.U32.AND P1, PT, RZ, UR4, PT ;  /* 0x00000004ff007c0c */ /* 0x000fd4000bf25070 */
[----:B0-----:R-:W0:Y:S02]  /*1a00*/  @P0 LDC.64 R4, c[0x0][0xa10] ;  /* 0x00028400ff040b82 */ /* 0x001e240000000a00 */
[----:B0-----:R-:W-:-:S05]  /*1a10*/  @P0 IMAD.WIDE R4, R203, 0x4, R4 ;  /* 0x00000004cb040825 */ /* 0x001fca00078e0204 */
[----:B------:R-:W3:Y:S04]  /*1a20*/  @P0 LDG.E R0, desc[UR56][R4.64] ;  /* 0x0000003804000981 */ /* 0x000ee8000c1e1900 */
[----:B------:R-:W3:Y:S01]  /*1a30*/  @P0 LDG.E R3, desc[UR56][R4.64+0x4] ;  /* 0x0000043804030981 */ /* 0x000ee2000c1e1900 */
[----:B------:R-:W-:Y:S01]  /*1a40*/  ISETP.NE.AND.EX P1, PT, RZ, UR5, PT, P1 ;  /* 0x00000005ff007c0c */ /* 0x000fe2000bf25310 */
[----:B-----5:R-:W-:-:S12]  /*1a50*/  IMAD.MOV.U32 R143, RZ, RZ, R26 ;  /* 0x000000ffff8f7224 */ /* 0x020fd800078e001a */
[----:B------:R-:W-:-:S04]  /*1a60*/  @P1 IADD3 R6, P2, R204, UR4, RZ ;  /* 0x00000004cc061c10 */ /* 0x000fc8000ff5e0ff */
[----:B------:R-:W-:-:S05]  /*1a70*/  @P1 IADD3.X R7, R205, UR5, RZ, P2, !PT ;  /* 0x00000005cd071c10 */ /* 0x000fca00097fe4ff */
[----:B------:R0:W5:Y:S01]  /*1a80*/  @P1 LDG.E R143, desc[UR56][R6.64] ;  /* 0x00000038068f1981 */ /* 0x000162000c1e1900 */
[----:B------:R-:W-:Y:S01]  /*1a90*/  IADD3 R11, -R11, R26, RZ ;  /* 0x0000001a0b0b7210 */ /* 0x000fe20007ffe1ff */
[----:B------:R-:W-:Y:S01]  /*1aa0*/  BSSY B0, `(.L_x_426) ;  /* 0x000002c000007945 */ /* 0x000fe20003800000 */
[----:B------:R-:W-:Y:S02]  /*1ab0*/  LOP3.LUT R210, R202, 0xff, RZ, 0xc0, !PT ;  /* 0x000000ffcad27812 */ /* 0x000fe400078ec0ff */
[----:B------:R-:W-:Y:S02]  /*1ac0*/  SHF.R.U32.HI R202, RZ, 0x10, R202 ;  /* 0x00000010ffca7819 */ /* 0x000fe400000116ca */
[----:B--2---:R-:W-:Y:S01]  /*1ad0*/  LOP3.LUT R28, R28, 0xfffffffb, RZ, 0xc0, !PT ;  /* 0xfffffffb1c1c7812 */ /* 0x004fe200078ec0ff */
[----:B---3--:R-:W-:-:S04]  /*1ae0*/  @P0 IMAD.IADD R24, R3, 0x1, -R0 ;  /* 0x0000000103180824 */ /* 0x008fc800078e0a00 */
[----:B------:R-:W-:-:S04]  /*1af0*/  IMAD.IADD R152, R11, 0x1, R24 ;  /* 0x000000010b987824 */ /* 0x000fc800078e0218 */
[C---:B------:R-:W-:Y:S01]  /*1b00*/  VIADD R0, R152.reuse, 0x7f ;  /* 0x0000007f98007836 */ /* 0x040fe20000000000 */
[----:B------:R-:W-:-:S04]  /*1b10*/  ISETP.GE.AND P3, PT, R152, 0x1, PT ;  /* 0x000000019800780c */ /* 0x000fc80003f66270 */
[----:B------:R-:W-:-:S04]  /*1b20*/  SHF.R.S32.HI R3, RZ, 0x1f, R0 ;  /* 0x0000001fff037819 */ /* 0x000fc80000011400 */
[----:B------:R-:W-:Y:S02]  /*1b30*/  LEA.HI R3, R3, R0, RZ, 0x7 ;  /* 0x0000000003037211 */ /* 0x000fe400078f38ff */
[----:B------:R-:W-:Y:S02]  /*1b40*/  MOV R0, RZ ;  /* 0x000000ff00007202 */ /* 0x000fe40000000f00 */
[----:B------:R-:W-:Y:S02]  /*1b50*/  SHF.R.S32.HI R149, RZ, 0x7, R3 ;  /* 0x00000007ff957819 */ /* 0x000fe40000011403 */
[----:B------:R-:W-:-:S05]  /*1b60*/  @P3 LOP3.LUT R28, R28, 0x4, RZ, 0xfc, !PT ;  /* 0x000000041c1c3812 */ /* 0x000fca00078efcff */
[----:B------:R0:W-:Y:S01]  /*1b70*/  STL [R1+0x14], R28 ;  /* 0x0000141c01007387 */ /* 0x0001e20000100800 */
[----:B------:R-:W-:Y:S05]  /*1b80*/  @!P3 BRA `(.L_x_427) ;  /* 0x000000000074b947 */ /* 0x000fea0003800000 */
[----:B------:R-:W-:Y:S01]  /*1b90*/  ISETP.NE.AND P0, PT, R202, RZ, PT ;  /* 0x000000ffca00720c */ /* 0x000fe20003f05270 */
[----:B------:R-:W-:-:S03]  /*1ba0*/  ULDC UR4, c[0x0][0x9f0] ;  /* 0x00027c0000047ab9 */ /* 0x000fc60000000800 */
[----:B------:R-:W-:-:S04]  /*1bb0*/  SEL R9, R202, UR4, P0 ;  /* 0x00000004ca097c07 */ /* 0x000fc80008000000 */
[-C--:B0-----:R-:W-:Y:S02]  /*1bc0*/  IABS R6, R9.reuse ;  /* 0x0000000900067213 */ /* 0x081fe40000000000 */
[----:B------:R-:W-:Y:S02]  /*1bd0*/  IADD3 R0, R149, -0x1, R9 ;  /* 0xffffffff95007810 */ /* 0x000fe40007ffe009 */
[----:B------:R-:W0:Y:S01]  /*1be0*/  I2F.RP R3, R6 ;  /* 0x0000000600037306 */ /* 0x000e220000209400 */
[-C--:B------:R-:W-:Y:S02]  /*1bf0*/  IABS R10, R9.reuse ;  /* 0x00000009000a7213 */ /* 0x080fe40000000000 */
[----:B------:R-:W-:Y:S02]  /*1c00*/  IABS R8, R0 ;  /* 0x0000000000087213 */ /* 0x000fe40000000000 */
[----:B------:R-:W-:-:S04]  /*1c10*/  LOP3.LUT R0, R0, R9, RZ, 0x3c, !PT ;  /* 0x0000000900007212 */ /* 0x000fc800078e3cff */
[----:B------:R-:W-:Y:S01]  /*1c20*/  ISETP.GE.AND P2, PT, R0, RZ, PT ;  /* 0x000000ff0000720c */ /* 0x000fe20003f46270 */
[----:B0-----:R-:W0:Y:S02]  /*1c30*/  MUFU.RCP R3, R3 ;  /* 0x0000000300037308 */ /* 0x001e240000001000 */
[----:B0-----:R-:W-:Y:S02]  /*1c40*/  VIADD R4, R3, 0xffffffe ;  /* 0x0ffffffe03047836 */ /* 0x001fe40000000000 */
[----:B------:R-:W-:-:S04]  /*1c50*/  IMAD.MOV R3, RZ, RZ, -R10 ;  /* 0x000000ffff037224 */ /* 0x000fc800078e0a0a */
[----:B------:R0:W1:Y:S02]  /*1c60*/  F2I.FTZ.U32.TRUNC.NTZ R5, R4 ;  /* 0x0000000400057305 */ /* 0x000064000021f000 */
[----:B0-----:R-:W-:Y:S01]  /*1c70*/  MOV R4, RZ ;  /* 0x000000ff00047202 */ /* 0x001fe20000000f00 */
        /* <DEDUP_REMOVED lines=10> */
[----:B------:R-:W-:-:S05]  /*1d20*/  @P0 VIADD R5, R5, 0x1 ;  /* 0x0000000105050836 */ /* 0x000fca0000000000 */
[----:B------:R-:W-:-:S05]  /*1d30*/  MOV R0, R5 ;  /* 0x0000000500007202 */ /* 0x000fca0000000f00 */
[----:B------:R-:W-:Y:S01]  /*1d40*/  @!P2 IMAD.MOV R0, RZ, RZ, -R0 ;  /* 0x000000ffff00a224 */ /* 0x000fe200078e0a00 */
[----:B------:R-:W-:-:S07]  /*1d50*/  @!P1 LOP3.LUT R0, RZ, R9, RZ, 0x33, !PT ;  /* 0x00000009ff009212 */ /* 0x000fce00078e33ff */
.L_x_427:
[----:B------:R-:W-:Y:S05]  /*1d60*/  BSYNC B0 ;  /* 0x0000000000007941 */ /* 0x000fea0003800000 */
.L_x_426:
[----:B------:R-:W-:Y:S01]  /*1d70*/  IMAD R3, R210, R0, RZ ;  /* 0x00000000d2037224 */ /* 0x000fe200078e02ff */
[----:B------:R-:W-:-:S04]  /*1d80*/  PLOP3.LUT P2, PT, PT, PT, PT, 0x80, 0x0 ;  /* 0x000000000000781c */ /* 0x000fc80003f4f070 */
[C---:B------:R-:W-:Y:S01]  /*1d90*/  VIADDMNMX R0, R3.reuse, R0, R149, PT ;  /* 0x0000000003007246 */ /* 0x040fe20003800195 */
[----:B------:R-:W-:-:S04]  /*1da0*/  IMAD R3, R3, 0x80, -R11 ;  /* 0x0000008003037824 */ /* 0x000fc800078e0a0b */
[----:B------:R-:W-:Y:S01]  /*1db0*/  IMAD R5, R0, 0x80, -R11 ;  /* 0x0000008000057824 */ /* 0x000fe200078e0a0b */
[----:B------:R-:W-:-:S04]  /*1dc0*/  VIMNMX R3, RZ, R3, !PT ;  /* 0x00000003ff037248 */ /* 0x000fc80007fe0100 */
[----:B------:R-:W-:Y:S02]  /*1dd0*/  VIMNMX R0, R5, R24, PT ;  /* 0x0000001805007248 */ /* 0x000fe40003fe0100 */
[----:B------:R-:W-:Y:S02]  /*1de0*/  SHF.R.U32.HI R123, RZ, 0x7, R3 ;  /* 0x00000007ff7b7819 */ /* 0x000fe40000011603 */
[----:B------:R-:W-:-:S03]  /*1df0*/  ISETP.GT.AND P0, PT, R0, R3, PT ;  /* 0x000000030000720c */ /* 0x000fc60003f04270 */
[----:B------:R-:W-:-:S10]  /*1e00*/  IMAD.MOV.U32 R25, RZ, RZ, R123 ;  /* 0x000000ffff197224 */ /* 0x000fd400078e007b */
[----:B------:R-:W-:-:S04]  /*1e10*/  @P0 IADD3 R0, R0, 0x7f, RZ ;  /* 0x0000007f00000810 */ /* 0x000fc80007ffe0ff */
[----:B------:R-:W-:-:S04]  /*1e20*/  @P0 SHF.R.S32.HI R3, RZ, 0x1f, R0 ;  /* 0x0000001fff030819 */ /* 0x000fc80000011400 */
[----:B------:R-:W-:-:S04]  /*1e30*/  @P0 LEA.HI R3, R3, R0, RZ, 0x7 ;  /* 0x0000000003030211 */ /* 0x000fc800078f38ff */
[----:B------:R-:W-:-:S04]  /*1e40*/  @P0 SHF.R.S32.HI R25, RZ, 0x7, R3 ;  /* 0x00000007ff190819 */ /* 0x000fc80000011403 */
[----:B------:R-:W-:-:S13]  /*1e50*/  ISETP.GT.AND P0, PT, R25, R123, PT ;  /* 0x0000007b1900720c */ /* 0x000fda0003f04270 */
[----:B------:R-:W-:Y:S05]  /*1e60*/  @!P0 BRA `(.L_x_428) ;  /* 0x0000008800bc8947 */ /* 0x000fea0003800000 */
[----:B------:R-:W-:Y:S01]  /*1e70*/  VIADD R116, R2, 0x1c400 ;  /* 0x0001c40002747836 */ /* 0x000fe20000000000 */
[----:B------:R-:W-:Y:S04]  /*1e80*/  BSSY B6, `(.L_x_429) ;  /* 0x0000013000067945 */ /* 0x000fe80003800000 */
[----:B------:R-:W-:-:S13]  /*1e90*/  LOP3.LUT P0, RZ, R116, 0x3ff, RZ, 0xc0, !PT ;  /* 0x000003ff74ff7812 */ /* 0x000fda000780c0ff */
[----:B------:R-:W-:Y:S05]  /*1ea0*/  @!P0 BRA `(.L_x_430) ;  /* 0x0000000000408947 */ /* 0x000fea0003800000 */
[----:B------:R-:W-:Y:S01]  /*1eb0*/  MOV R14, 0x0 ;  /* 0x00000000000e7802 */ /* 0x000fe20000000f00 */
[----:B------:R-:W-:Y:S01]  /*1ec0*/  ULDC.64 UR4, c[0x4][0xb8] ;  /* 0x01002e0000047ab9 */ /* 0x000fe20000000a00 */
[----:B------:R-:W-:Y:S01]  /*1ed0*/  ULDC.64 UR6, c[0x4][0x28] ;  /* 0x01000a0000067ab9 */ /* 0x000fe20000000a00 */
[----:B------:R-:W-:Y:S01]  /*1ee0*/  IMAD.U32 R4, RZ, RZ, UR4 ;  /* 0x00000004ff047e24 */ /* 0x000fe2000f8e00ff */
[----:B------:R-:W-:Y:S01]  /*1ef0*/  MOV R5, UR5 ;  /* 0x0000000500057c02 */ /* 0x000fe20008000f00 */
[----:B------:R-:W-:Y:S01]  /*1f00*/  ULDC.64 UR4, c[0x4][0xc0] ;  /* 0x0100300000047ab9 */ /* 0x000fe20000000a00 */
[----:B------:R-:W1:Y:S01]  /*1f10*/  LDC.64 R14, c[0x4][R14] ;  /* 0x010000000e0e7b82 */ /* 0x000e620000000a00 */
[----:B0-----:R-:W-:Y:S01]  /*1f20*/  IMAD.U32 R6, RZ, RZ, UR4 ;  /* 0x00000004ff067e24 */ /* 0x001fe2000f8e00ff */
[----:B------:R-:W-:Y:S01]  /*1f30*/  MOV R11, UR7 ;  /* 0x00000007000b7c02 */ /* 0x000fe20008000f00 */
[----:B------:R-:W-:Y:S02]  /*1f40*/  IMAD.U32 R7, RZ, RZ, UR5 ;  /* 0x00000005ff077e24 */ /* 0x000fe4000f8e00ff */
[----:B------:R-:W-:-:S02]  /*1f50*/  IMAD.U32 R10, RZ, RZ, UR6 ;  /* 0x00000006ff0a7e24 */ /* 0x000fc4000f8e00ff */
[----:B------:R-:W-:Y:S02]  /*1f60*/  IMAD.MOV.U32 R8, RZ, RZ, 0x70 ;  /* 0x00000070ff087424 */ /* 0x000fe400078e00ff */
[----:B------:R-:W-:Y:S02]  /*1f70*/  IMAD.MOV.U32 R12, RZ, RZ, 0x1 ;  /* 0x00000001ff0c7424 */ /* 0x000fe400078e00ff */
[----:B------:R-:W-:-:S07]  /*1f80*/  IMAD.MOV.U32 R13, RZ, RZ, RZ ;  /* 0x000000ffff0d7224 */ /* 0x000fce00078e00ff */
[----:B------:R-:W-:-:S07]  /*1f90*/  LEPC R20, `(.L_x_430) ;  /* 0x000000001014794e */ /* 0x000fce0000000000 */
[----:B-1---5:R-:W-:Y:S05]  /*1fa0*/  CALL.ABS.NOINC R14 ;  /* 0x000000000e007343 */ /* 0x022fea0003c00000 */
.L_x_430:
[----:B------:R-:W-:Y:S05]  /*1fb0*/  BSYNC B6 ;  /* 0x0000000000067941 */ /* 0x000fea0003800000 */
.L_x_429:
[----:B------:R-:W-:Y:S01]  /*1fc0*/  IADD3 R103, R2, 0x400, RZ ;  /* 0x0000040002677810 */ /* 0x000fe20007ffe0ff */
[----:B------:R-:W-:Y:S03]  /*1fd0*/  BSSY B6, `(.L_x_431) ;  /* 0x0000013000067945 */ /* 0x000fe60003800000 */
[----:B------:R-:W-:-:S13]  /*1fe0*/  LOP3.LUT P0, RZ, R103, 0x3ff, RZ, 0xc0, !PT ;  /* 0x000003ff67ff7812 */ /* 0x000fda000780c0ff */
[----:B------:R-:W-:Y:S05]  /*1ff0*/  @!P0 BRA `(.L_x_432) ;  /* 0x0000000000408947 */ /* 0x000fea0003800000 */
[----:B------:R-:W-:Y:S01]  /*2000*/  MOV R14, 0x0 ;  /* 0x00000000000e7802 */ /* 0x000fe20000000f00 */
[----:B------:R-:W-:Y:S01]  /*2010*/  ULDC.64 UR4, c[0x4][0xb8] ;  /* 0x01002e0000047ab9 */ /* 0x000fe20000000a00 */
[----:B------:R-:W-:Y:S01]  /*2020*/  ULDC.64 UR6, c[0x4][0xc0] ;  /* 0x0100300000067ab9 */ /* 0x000fe20000000a00 */
[----:B------:R-:W-:Y:S01]  /*2030*/  IMAD.U32 R4, RZ, RZ, UR4 ;  /* 0x00000004ff047e24 */ /* 0x000fe2000f8e00ff */
[----:B0-----:R-:W-:Y:S01]  /*2040*/  MOV R7, UR7 ;  /* 0x0000000700077c02 */ /* 0x001fe20008000f00 */
[----:B------:R-:W-:Y:S01]  /*2050*/  IMAD.U32 R5, RZ, RZ, UR5 ;  /* 0x00000005ff057e24 */ /* 0x000fe2000f8e00ff */
[----:B------:R-:W0:Y:S01]  /*2060*/  LDC.64 R14, c[0x4][R14] ;  /* 0x010000000e0e7b82 */ /* 0x000e220000000a00 */
[----:B------:R-:W-:Y:S01]  /*2070*/  ULDC.64 UR4, c[0x4][0x18] ;  /* 0x0100060000047ab9 */ /* 0x000fe20000000a00 */
[----:B------:R-:W-:Y:S01]  /*2080*/  IMAD.U32 R6, RZ, RZ, UR6 ;  /* 0x00000006ff067e24 */ /* 0x000fe2000f8e00ff */
[----:B------:R-:W-:Y:S01]  /*2090*/  MOV R12, 0x1 ;  /* 0x00000001000c7802 */ /* 0x000fe20000000f00 */
[----:B------:R-:W-:-:S02]  /*20a0*/  IMAD.U32 R10, RZ, RZ, UR4 ;  /* 0x00000004ff0a7e24 */ /* 0x000fc4000f8e00ff */
[----:B------:R-:W-:Y:S02]  /*20b0*/  IMAD.U32 R11, RZ, RZ, UR5 ;  /* 0x00000005ff0b7e24 */ /* 0x000fe4000f8e00ff */
[----:B------:R-:W-:Y:S02]  /*20c0*/  IMAD.MOV.U32 R8, RZ, RZ, 0x70 ;  /* 0x00000070ff087424 */ /* 0x000fe400078e00ff */
[----:B------:R-:W-:-:S07]  /*20d0*/  IMAD.MOV.U32 R13, RZ, RZ, RZ ;  /* 0x000000ffff0d7224 */ /* 0x000fce00078e00ff */
[----:B------:R-:W-:-:S07]  /*20e0*/  LEPC R20, `(.L_x_432) ;  /* 0x000000001014794e */ /* 0x000fce0000000000 */
[----:B0----5:R-:W-:Y:S05]  /*20f0*/  CALL.ABS.NOINC R14 ;  /* 0x000000000e007343 */ /* 0x021fea0003c00000 */
.L_x_432:
[----:B------:R-:W-:Y:S05]  /*2100*/  BSYNC B6 ;  /* 0x0000000000067941 */ /* 0x000fea0003800000 */
.L_x_431:
[----:B------:R-:W-:Y:S01]  /*2110*/  ULDC.64 UR4, c[0x0][0x9f8] ;  /* 0x00027e0000047ab9 */ /* 0x000fe20000000a00 */
[----:B------:R-:W-:Y:S01]  /*2120*/  IMAD.MOV.U32 R8, RZ, RZ, R203 ;  /* 0x000000ffff087224 */ /* 0x000fe200078e00cb */
[----:B------:R-:W-:Y:S01]  /*2130*/  ISETP.NE.U32.AND P0, PT, RZ, UR4, PT ;  /* 0x00000004ff007c0c */ /* 0x000fe2000bf05070 */
[----:B------:R-:W1:Y:S01]  /*2140*/  LDC.64 R10, c[0x0][0x300] ;  /* 0x0000c000ff0a7b82 */ /* 0x000e620000000a00 */
[C---:B------:R-:W-:Y:S01]  /*2150*/  VIADD R0, R18.reuse, 0x20 ;  /* 0x0000002012007836 */ /* 0x040fe20000000000 */
[C---:B------:R-:W-:Y:S01]  /*2160*/  IADD3 R3, R18.reuse, 0x80, RZ ;  /* 0x0000008012037810 */ /* 0x040fe20007ffe0ff */
[----:B------:R-:W-:Y:S01]  /*2170*/  IMAD.IADD R118, R27, 0x1, R26 ;  /* 0x000000011b767824 */ /* 0x000fe200078e021a */
[----:B------:R-:W-:Y:S01]  /*2180*/  ISETP.NE.AND.EX P0, PT, RZ, UR5, PT, P0 ;  /* 0x00000005ff007c0c */ /* 0x000fe2000bf05300 */
[----:B------:R-:W-:Y:S01]  /*2190*/  ULDC.64 UR6, c[0x0][0x330] ;  /* 0x0000cc0000067ab9 */ /* 0x000fe20000000a00 */
[----:B------:R-:W-:Y:S02]  /*21a0*/  SHF.R.S32.HI R19, RZ, 0x1f, R18 ;  /* 0x0000001fff137819 */ /* 0x000fe40000011412 */
[----:B------:R-:W2:Y:S01]  /*21b0*/  LDC.64 R12, c[0x0][0x3f8] ;  /* 0x0000fe00ff0c7b82 */ /* 0x000ea20000000a00 */
[----:B------:R-:W-:-:S07]  /*21c0*/  VIADD R20, R18, 0xa0 ;  /* 0x000000a012147836 */ /* 0x000fce0000000000 */
[----:B------:R-:W3:Y:S01]  /*21d0*/  LDC R27, c[0x0][0x3f4] ;  /* 0x0000fd00ff1b7b82 */ /* 0x000ee20000000800 */
[----:B------:R-:W-:Y:S01]  /*21e0*/  @P0 IADD3 R4, P1, R204, UR4, RZ ;  /* 0x00000004cc040c10 */ /* 0x000fe2000ff3e0ff */
[----:B------:R-:W-:-:S03]  /*21f0*/  ULDC UR4, c[0x0][0x2f4] ;  /* 0x0000bd0000047ab9 */ /* 0x000fc60000000800 */
[----:B------:R-:W-:-:S05]  /*2200*/  @P0 IADD3.X R5, R205, UR5, RZ, P1, !PT ;  /* 0x00000005cd050c10 */ /* 0x000fca0008ffe4ff */
[----:B------:R4:W3:Y:S01]  /*2210*/  @P0 LDG.E R8, desc[UR56][R4.64] ;  /* 0x0000003804080981 */ /* 0x0008e2000c1e1900 */
[----:B------:R-:W-:Y:S01]  /*2220*/  ISETP.GE.AND P2, PT, R0, UR4, PT ;  /* 0x0000000400007c0c */ /* 0x000fe2000bf46270 */
[C---:B------:R-:W-:Y:S01]  /*2230*/  IMAD.WIDE.U32 R112, R199.reuse, UR6, R18 ;  /* 0x00000006c7707c25 */ /* 0x040fe2000f8e0012 */
[----:B------:R-:W-:Y:S01]  /*2240*/  ISETP.GE.AND P0, PT, R18, UR4, PT ;  /* 0x0000000412007c0c */ /* 0x000fe2000bf06270 */
[----:B------:R-:W3:Y:S01]  /*2250*/  S2R R151, SR_TID.X ;  /* 0x0000000000977919 */ /* 0x000ee20000002100 */
[----:B0-----:R-:W-:Y:S01]  /*2260*/  SEL R6, RZ, 0xffffffff, P2 ;  /* 0xffffffffff067807 */ /* 0x001fe20001000000 */
[----:B------:R-:W-:Y:S01]  /*2270*/  IMAD R113, R199, UR7, R113 ;  /* 0x00000007c7717c24 */ /* 0x000fe2000f8e0271 */
[----:B------:R-:W-:Y:S01]  /*2280*/  ISETP.GE.AND P1, PT, R3, UR4, PT ;  /* 0x0000000403007c0c */ /* 0x000fe2000bf26270 */
[----:B------:R-:W-:Y:S01]  /*2290*/  ULDC.64 UR6, c[0x0][0xa08] ;  /* 0x0002820000067ab9 */ /* 0x000fe20000000a00 */
[----:B------:R-:W-:Y:S01]  /*22a0*/  SEL R3, RZ, 0x1, P0 ;  /* 0x00000001ff037807 */ /* 0x000fe20000000000 */
[----:B------:R-:W-:Y:S01]  /*22b0*/  IMAD.SHL.U32 R6, R6, 0x2, RZ ;  /* 0x0000000206067824 */ /* 0x000fe200078e00ff */
[----:B------:R-:W-:Y:S01]  /*22c0*/  SHF.R.S32.HI R21, RZ, 0x1f, R118 ;  /* 0x0000001fff157819 */ /* 0x000fe20000011476 */
[----:B--2---:R-:W-:Y:S01]  /*22d0*/  IMAD.WIDE.U32 R108, R17, R12, R18 ;  /* 0x0000000c116c7225 */ /* 0x004fe200078e0012 */
[----:B----4-:R-:W-:-:S02]  /*22e0*/  IADD3 R4, R18, 0x60, RZ ;  /* 0x0000006012047810 */ /* 0x010fc40007ffe0ff */
[----:B------:R-:W-:Y:S01]  /*22f0*/  LOP3.LUT R5, R6, 0x2, R3, 0xe2, !PT ;  /* 0x0000000206057812 */ /* 0x000fe200078ee203 */
[----:B------:R-:W-:Y:S01]  /*2300*/  VIADD R3, R18, 0x40 ;  /* 0x0000004012037836 */ /* 0x000fe20000000000 */
[----:B------:R-:W-:Y:S01]  /*2310*/  ISETP.GE.AND P2, PT, R4, UR4, PT ;  /* 0x0000000404007c0c */ /* 0x000fe2000bf46270 */
[-C--:B-1----:R-:W-:Y:S01]  /*2320*/  IMAD R9, R21, R10.reuse, RZ ;  /* 0x0000000a15097224 */ /* 0x082fe200078e02ff */
[----:B------:R-:W-:Y:S01]  /*2330*/  SHF.R.S32.HI R144, RZ, 0x1f, R17 ;  /* 0x0000001fff907819 */ /* 0x000fe20000011411 */
[C---:B------:R-:W-:Y:S01]  /*2340*/  IMAD.WIDE.U32 R6, R118.reuse, R10, RZ ;  /* 0x0000000a76067225 */ /* 0x040fe200078e00ff */
[----:B------:R-:W-:Y:S02]  /*2350*/  ISETP.GE.AND P0, PT, R3, UR4, PT ;  /* 0x0000000403007c0c */ /* 0x000fe4000bf06270 */
[----:B------:R-:W-:Y:S01]  /*2360*/  SEL R34, RZ, 0x10, P1 ;  /* 0x00000010ff227807 */ /* 0x000fe20000800000 */
[----:B------:R-:W-:Y:S01]  /*2370*/  IMAD R15, R118, R11, R9 ;  /* 0x0000000b760f7224 */ /* 0x000fe200078e0209 */
[----:B------:R-:W-:Y:S01]  /*2380*/  SEL R14, RZ, 0x4, P0 ;  /* 0x00000004ff0e7807 */ /* 0x000fe20000000000 */
[----:B------:R-:W-:Y:S01]  /*2390*/  IMAD.SHL.U32 R135, R10, 0x40, RZ ;  /* 0x000000400a877824 */ /* 0x000fe200078e00ff */
[----:B------:R-:W-:Y:S01]  /*23a0*/  SEL R9, RZ, 0x8, P2 ;  /* 0x00000008ff097807 */ /* 0x000fe20001000000 */
[----:B------:R-:W-:Y:S01]  /*23b0*/  IMAD.IADD R7, R7, 0x1, R15 ;  /* 0x0000000107077824 */ /* 0x000fe200078e020f */
[----:B------:R-:W-:Y:S01]  /*23c0*/  ISETP.NE.U32.AND P0, PT, RZ, UR6, PT ;  /* 0x00000006ff007c0c */ /* 0x000fe2000bf05070 */
[----:B------:R-:W-:Y:S01]  /*23d0*/  IMAD.MOV.U32 R130, RZ, RZ, 0x20 ;  /* 0x00000020ff827424 */ /* 0x000fe200078e00ff */
[----:B------:R-:W-:Y:S01]  /*23e0*/  ISETP.GE.AND P2, PT, R20, UR4, PT ;  /* 0x0000000414007c0c */ /* 0x000fe2000bf46270 */
[----:B------:R-:W-:Y:S01]  /*23f0*/  ULDC.64 UR4, c[0x0][0x308] ;  /* 0x0000c20000047ab9 */ /* 0x000fe20000000a00 */
[----:B------:R-:W-:Y:S01]  /*2400*/  LOP3.LUT R5, R9, R5, R14, 0xfe, !PT ;  /* 0x0000000509057212 */ /* 0x000fe200078efe0e */
[----:B------:R-:W-:Y:S01]  /*2410*/  IMAD.WIDE.U32 R6, R199, UR4, R6 ;  /* 0x00000004c7067c25 */ /* 0x000fe2000f8e0006 */
[----:B------:R-:W-:Y:S01]  /*2420*/  ISETP.NE.AND.EX P0, PT, RZ, UR7, PT, P0 ;  /* 0x00000007ff007c0c */ /* 0x000fe2000bf05300 */
[----:B------:R-:W0:Y:S01]  /*2430*/  LDC.64 R14, c[0x0][0x408] ;  /* 0x00010200ff0e7b82 */ /* 0x000e220000000a00 */
[----:B------:R-:W-:Y:S01]  /*2440*/  LOP3.LUT R34, R5, R34, RZ, 0xfc, !PT ;  /* 0x0000002205227212 */ /* 0x000fe200078efcff */
[----:B------:R-:W-:Y:S01]  /*2450*/  IMAD R7, R199, UR5, R7 ;  /* 0x00000005c7077c24 */ /* 0x000fe2000f8e0207 */
[----:B------:R-:W-:Y:S01]  /*2460*/  ULDC.64 UR4, c[0x0][0x310] ;  /* 0x0000c40000047ab9 */ /* 0x000fe20000000a00 */
[----:B------:R-:W-:-:S02]  /*2470*/  SHF.R.S32.HI R23, RZ, 0x1f, R22 ;  /* 0x0000001fff177819 */ /* 0x000fc40000011416 */
[-C--:B---3--:R-:W-:Y:S02]  /*2480*/  ISETP.GE.AND P3, PT, R3, R27.reuse, PT ;  /* 0x0000001b0300720c */ /* 0x088fe40003f66270 */
[----:B------:R-:W-:Y:S01]  /*2490*/  ISETP.GE.AND P1, PT, R0, R27, PT ;  /* 0x0000001b0000720c */ /* 0x000fe20003f26270 */
[----:B------:R-:W-:Y:S01]  /*24a0*/  IMAD.WIDE.U32 R110, R17, R12, R22 ;  /* 0x0000000c116e7225 */ /* 0x000fe200078e0016 */
[----:B------:R-:W-:Y:S02]  /*24b0*/  LOP3.LUT R28, R28, 0xfffffffe, RZ, 0xc0, !PT ;  /* 0xfffffffe1c1c7812 */ /* 0x000fe400078ec0ff */
[----:B------:R-:W-:Y:S02]  /*24c0*/  SHF.R.U32.HI R37, RZ, 0x3, R185 ;  /* 0x00000003ff257819 */ /* 0x000fe400000116b9 */
[C-C-:B------:R-:W-:Y:S02]  /*24d0*/  SHF.L.U64.HI R131, R10.reuse, 0x7, R11.reuse ;  /* 0x000000070a837819 */ /* 0x140fe4000001020b */
[----:B------:R-:W-:-:S02]  /*24e0*/  SHF.L.U64.HI R134, R10, 0x6, R11 ;  /* 0x000000060a867819 */ /* 0x000fc4000001020b */
[----:B------:R-:W-:Y:S02]  /*24f0*/  SHF.L.U64.HI R132, R12, 0x7, R13 ;  /* 0x000000070c847819 */ /* 0x000fe4000001020d */
[----:B------:R-:W-:Y:S02]  /*2500*/  @P3 LOP3.LUT R28, R28, 0x1, RZ, 0xfc, !PT ;  /* 0x000000011c1c3812 */ /* 0x000fe400078efcff */
[C---:B------:R-:W-:Y:S01]  /*2510*/  IADD3 R118, P4, R17.reuse, R118, RZ ;  /* 0x0000007611767210 */ /* 0x040fe20007f9e0ff */
[CC--:B0-----:R-:W-:Y:S02]  /*2520*/  IMAD.WIDE.U32 R106, R17.reuse, R14.reuse, R22 ;  /* 0x0000000e116a7225 */ /* 0x0c1fe400078e0016 */
[----:B------:R0:W-:Y:S01]  /*2530*/  STL [R1+0x14], R28 ;  /* 0x0000141c01007387 */ /* 0x0001e20000100800 */
[----:B------:R-:W-:Y:S01]  /*2540*/  SHF.L.U64.HI R133, R14, 0x7, R15 ;  /* 0x000000070e857819 */ /* 0x000fe2000001020f */
[----:B------:R-:W-:Y:S01]  /*2550*/  IMAD.WIDE.U32 R104, R17, R14, R18 ;  /* 0x0000000e11687225 */ /* 0x000fe200078e0012 */
[----:B------:R-:W-:-:S02]  /*2560*/  SHF.L.U32 R122, R27, 0x1, RZ ;  /* 0x000000011b7a7819 */ /* 0x000fc400000006ff */
[----:B------:R-:W-:Y:S01]  /*2570*/  SHF.R.S32.HI R147, RZ, 0x1f, R207 ;  /* 0x0000001fff937819 */ /* 0x000fe200000114cf */
[----:B------:R-:W-:Y:S01]  /*2580*/  IMAD.X R119, R21, 0x1, R144, P4 ;  /* 0x0000000115777824 */ /* 0x000fe200020e0690 */
[----:B------:R-:W-:Y:S02]  /*2590*/  LEA.HI R151, R151, 0x8, RZ, 0x19 ;  /* 0x0000000897977811 */ /* 0x000fe400078fc8ff */
[----:B------:R-:W-:Y:S02]  /*25a0*/  SHF.R.S32.HI R9, RZ, 0x1f, R8 ;  /* 0x0000001fff097819 */ /* 0x000fe40000011408 */
[----:B------:R-:W-:Y:S01]  /*25b0*/  SEL R99, R8, RZ, !P0 ;  /* 0x000000ff08637207 */ /* 0x000fe20004000000 */
[----:B------:R-:W-:Y:S01]  /*25c0*/  IMAD R8, R144, R12, RZ ;  /* 0x0000000c90087224 */ /* 0x000fe200078e02ff */
[----:B------:R-:W-:-:S03]  /*25d0*/  SEL R9, R9, RZ, !P0 ;  /* 0x000000ff09097207 */ /* 0x000fc60004000000 */
[----:B------:R-:W-:-:S04]  /*25e0*/  IMAD.WIDE.U32 R114, R99, UR4, R6 ;  /* 0x0000000463727c25 */ /* 0x000fc8000f8e0006 */
[----:B------:R-:W-:Y:S02]  /*25f0*/  IMAD R20, R9, UR4, RZ ;  /* 0x0000000409147c24 */ /* 0x000fe4000f8e02ff */
[----:B------:R-:W-:-:S04]  /*2600*/  IMAD.WIDE.U32 R6, R17, R10, R18 ;  /* 0x0000000a11067225 */ /* 0x000fc800078e0012 */
[----:B------:R-:W-:Y:S01]  /*2610*/  IMAD R31, R99, UR5, R20 ;  /* 0x00000005631f7c24 */ /* 0x000fe2000f8e0214 */
[----:B------:R-:W-:Y:S01]  /*2620*/  ULDC.64 UR4, c[0x0][0x338] ;  /* 0x0000ce0000047ab9 */ /* 0x000fe20000000a00 */
[----:B------:R-:W-:Y:S01]  /*2630*/  IMAD R20, R144, R10, RZ ;  /* 0x0000000a90147224 */ /* 0x000fe200078e02ff */
[----:B------:R-:W-:Y:S01]  /*2640*/  IADD3 R5, P0, R114, R6, RZ ;  /* 0x0000000672057210 */ /* 0x000fe20007f1e0ff */
[----:B------:R-:W-:Y:S01]  /*2650*/  IMAD R29, R17, R13, R8 ;  /* 0x0000000d111d7224 */ /* 0x000fe200078e0208 */
[----:B------:R-:W-:Y:S01]  /*2660*/  IADD3 R6, R115, R31, RZ ;  /* 0x0000001f73067210 */ /* 0x000fe20007ffe0ff */
[----:B------:R-:W-:Y:S02]  /*2670*/  IMAD R33, R17, R11, R20 ;  /* 0x0000000b11217224 */ /* 0x000fe400078e0214 */
[----:B------:R-:W-:Y:S02]  /*2680*/  IMAD R8, R9, UR4, RZ ;  /* 0x0000000409087c24 */ /* 0x000fe4000f8e02ff */
[----:B------:R-:W-:Y:S01]  /*2690*/  IMAD.WIDE.U32 R112, R99, UR4, R112 ;  /* 0x0000000463707c25 */ /* 0x000fe2000f8e0070 */
[----:B------:R-:W-:-:S02]  /*26a0*/  IADD3.X R7, R6, R7, R33, P0, !PT ;  /* 0x0000000706077210 */ /* 0x000fc400007fe421 */
[----:B------:R-:W-:Y:S01]  /*26b0*/  ISETP.GE.AND P0, PT, R18, R27, PT ;  /* 0x0000001b1200720c */ /* 0x000fe20003f06270 */
[----:B------:R-:W-:Y:S02]  /*26c0*/  IMAD R99, R99, UR5, R8 ;  /* 0x0000000563637c24 */ /* 0x000fe4000f8e0208 */
[----:B------:R-:W-:Y:S01]  /*26d0*/  IMAD R8, R144, R14, RZ ;  /* 0x0000000e90087224 */ /* 0x000fe200078e02ff */
[----:B------:R-:W-:Y:S01]  /*26e0*/  SEL R9, R27, RZ, P0 ;  /* 0x000000ff1b097207 */ /* 0x000fe20000000000 */
[----:B------:R-:W-:Y:S02]  /*26f0*/  IMAD.IADD R111, R111, 0x1, R29 ;  /* 0x000000016f6f7824 */ /* 0x000fe400078e021d */
[----:B------:R-:W-:Y:S01]  /*2700*/  IMAD R31, R17, R15, R8 ;  /* 0x0000000f111f7224 */ /* 0x000fe200078e0208 */
[----:B------:R-:W-:Y:S01]  /*2710*/  SEL R8, R27, RZ, P3 ;  /* 0x000000ff1b087207 */ /* 0x000fe20001800000 */
[----:B------:R-:W-:Y:S01]  /*2720*/  IMAD.IADD R109, R29, 0x1, R109 ;  /* 0x000000011d6d7824 */ /* 0x000fe200078e026d */
[----:B------:R-:W-:Y:S01]  /*2730*/  IADD3 R9, R18, R9, RZ ;  /* 0x0000000912097210 */ /* 0x000fe20007ffe0ff */
[----:B------:R-:W-:Y:S01]  /*2740*/  IMAD.IADD R107, R107, 0x1, R31 ;  /* 0x000000016b6b7824 */ /* 0x000fe200078e021f */
[----:B------:R-:W-:Y:S01]  /*2750*/  SEL R29, R27, RZ, P1 ;  /* 0x000000ff1b1d7207 */ /* 0x000fe20000800000 */
[----:B------:R-:W-:Y:S01]  /*2760*/  IMAD.IADD R26, R3, 0x1, R8 ;  /* 0x00000001031a7824 */ /* 0x000fe200078e0208 */
[----:B------:R-:W-:Y:S01]  /*2770*/  SHF.R.S32.HI R8, RZ, 0x1f, R9 ;  /* 0x0000001fff087819 */ /* 0x000fe20000011409 */
[----:B------:R-:W-:Y:S01]  /*2780*/  IMAD.IADD R105, R31, 0x1, R105 ;  /* 0x000000011f697824 */ /* 0x000fe200078e0269 */
[----:B------:R-:W-:Y:S01]  /*2790*/  LOP3.LUT P3, RZ, R229, 0x4, RZ, 0xc0, !PT ;  /* 0x00000004e5ff7812 */ /* 0x000fe2000786c0ff */
[----:B------:R-:W-:Y:S01]  /*27a0*/  IMAD.IADD R29, R0, 0x1, R29 ;  /* 0x00000001001d7824 */ /* 0x000fe200078e021d */
[CC--:B------:R-:W-:Y:S01]  /*27b0*/  LEA.HI R30, R8.reuse, R9.reuse, RZ, 0x3 ;  /* 0x00000009081e7211 */ /* 0x0c0fe200078f18ff */
[----:B-----5:R-:W-:Y:S01]  /*27c0*/  IMAD.WIDE.U32 R110, R143, R12, R110 ;  /* 0x0000000c8f6e7225 */ /* 0x020fe200078e006e */
[----:B------:R-:W-:-:S02]  /*27d0*/  LEA.HI R8, R8, R9, RZ, 0x6 ;  /* 0x0000000908087211 */ /* 0x000fc400078f30ff */
[----:B------:R-:W-:Y:S01]  /*27e0*/  SHF.R.S32.HI R20, RZ, 0x1f, R29 ;  /* 0x0000001fff147819 */ /* 0x000fe2000001141d */
[----:B------:R-:W-:Y:S01]  /*27f0*/  IMAD.WIDE.U32 R108, R143, R12, R108 ;  /* 0x0000000c8f6c7225 */ /* 0x000fe200078e006c */
[----:B------:R-:W-:Y:S02]  /*2800*/  SHF.R.S32.HI R31, RZ, 0x1f, R26 ;  /* 0x0000001fff1f7819 */ /* 0x000fe4000001141a */
[-C--:B------:R-:W-:Y:S01]  /*2810*/  LEA.HI R32, R20, R29.reuse, RZ, 0x3 ;  /* 0x0000001d14207211 */ /* 0x080fe200078f18ff */
[----:B------:R-:W-:Y:S01]  /*2820*/  IMAD.SHL.U32 R9, R8, 0x80, RZ ;  /* 0x0000008008097824 */ /* 0x000fe200078e00ff */
[----:B------:R-:W-:Y:S01]  /*2830*/  LEA.HI R20, R20, R29, RZ, 0x6 ;  /* 0x0000001d14147211 */ /* 0x000fe200078f30ff */
[----:B------:R-:W-:Y:S01]  /*2840*/  IMAD.SHL.U32 R11, R12, 0x40, RZ ;  /* 0x000000400c0b7824 */ /* 0x000fe200078e00ff */
[----:B------:R-:W-:Y:S01]  /*2850*/  LEA.HI R36, R31, R26, RZ, 0x3 ;  /* 0x0000001a1f247211 */ /* 0x000fe200078f18ff */
[----:B------:R-:W-:Y:S01]  /*2860*/  IMAD.WIDE.U32 R106, R143, R14, R106 ;  /* 0x0000000e8f6a7225 */ /* 0x000fe200078e006a */
[----:B------:R-:W-:-:S02]  /*2870*/  LEA.HI R31, R31, R26, RZ, 0x6 ;  /* 0x0000001a1f1f7211 */ /* 0x000fc400078f30ff */
[----:B------:R-:W-:Y:S01]  /*2880*/  LOP3.LUT R8, R191, 0x38, R30, 0xf8, !PT ;  /* 0x00000038bf087812 */ /* 0x000fe200078ef81e */
[----:B------:R-:W-:Y:S01]  /*2890*/  IMAD.WIDE.U32 R104, R143, R14, R104 ;  /* 0x0000000e8f687225 */ /* 0x000fe200078e0068 */
[----:B------:R-:W-:Y:S02]  /*28a0*/  LOP3.LUT R9, R9, 0xffffe000, RZ, 0xc0, !PT ;  /* 0xffffe00009097812 */ /* 0x000fe400078ec0ff */
[----:B------:R-:W-:Y:S01]  /*28b0*/  SHF.L.U32 R26, R20, 0x7, RZ ;  /* 0x00000007141a7819 */ /* 0x000fe200000006ff */
[----:B------:R-:W-:Y:S01]  /*28c0*/  IMAD.SHL.U32 R31, R31, 0x80, RZ ;  /* 0x000000801f1f7824 */ /* 0x000fe200078e00ff */
[-C--:B------:R-:W-:Y:S01]  /*28d0*/  LOP3.LUT R29, R8, R193.reuse, RZ, 0x3c, !PT ;  /* 0x000000c1081d7212 */ /* 0x080fe200078e3cff */
[----:B------:R-:W-:Y:S01]  /*28e0*/  IMAD R142, R192, 0x200, R9 ;  /* 0x00000200c08e7824 */ /* 0x000fe200078e0209 */
[----:B------:R-:W-:Y:S01]  /*28f0*/  LOP3.LUT R20, R191, 0x38, R32, 0xf8, !PT ;  /* 0x00000038bf147812 */ /* 0x000fe200078ef820 */
[----:B------:R-:W-:Y:S01]  /*2900*/  IMAD.IADD R99, R113, 0x1, R99 ;  /* 0x0000000171637824 */ /* 0x000fe200078e0263 */
[----:B------:R-:W-:Y:S01]  /*2910*/  LOP3.LUT R26, R26, 0xffffe000, RZ, 0xc0, !PT ;  /* 0xffffe0001a1a7812 */ /* 0x000fe200078ec0ff */
[----:B------:R-:W-:Y:S01]  /*2920*/  IMAD.IADD R142, R142, 0x1, R29 ;  /* 0x000000018e8e7824 */ /* 0x000fe200078e021d */
[----:B------:R-:W-:-:S02]  /*2930*/  LOP3.LUT R20, R20, R193, RZ, 0x3c, !PT ;  /* 0x000000c114147212 */ /* 0x000fc400078e3cff */
[----:B------:R-:W-:Y:S01]  /*2940*/  LOP3.LUT R35, R185, 0x38, R36, 0xf8, !PT ;  /* 0x00000038b9237812 */ /* 0x000fe200078ef824 */
[----:B------:R-:W-:Y:S01]  /*2950*/  IMAD R141, R192, 0x200, R26 ;  /* 0x00000200c08d7824 */ /* 0x000fe200078e021a */
[----:B------:R-:W-:Y:S02]  /*2960*/  SHF.R.S32.HI R29, RZ, 0x1f, R143 ;  /* 0x0000001fff1d7819 */ /* 0x000fe4000001148f */
[----:B------:R-:W-:Y:S01]  /*2970*/  LOP3.LUT R31, R31, 0xffffe000, RZ, 0xc0, !PT ;  /* 0xffffe0001f1f7812 */ /* 0x000fe200078ec0ff */
[----:B------:R-:W-:Y:S01]  /*2980*/  IMAD.IADD R141, R141, 0x1, R20 ;  /* 0x000000018d8d7824 */ /* 0x000fe200078e0214 */
[----:B------:R-:W-:Y:S01]  /*2990*/  LOP3.LUT R8, R35, R37, RZ, 0x3c, !PT ;  /* 0x0000002523087212 */ /* 0x000fe200078e3cff */
[----:B------:R-:W-:Y:S01]  /*29a0*/  IMAD R20, R29, R12, RZ ;  /* 0x0000000c1d147224 */ /* 0x000fe200078e02ff */
[----:B0-----:R-:W-:Y:S02]  /*29b0*/  LOP3.LUT R28, R185, 0x38, R30, 0xf8, !PT ;  /* 0x00000038b91c7812 */ /* 0x001fe400078ef81e */
[----:B------:R-:W-:-:S02]  /*29c0*/  IADD3 R137, R8, R31, R195 ;  /* 0x0000001f08897210 */ /* 0x000fc40007ffe0c3 */
[----:B------:R-:W-:Y:S01]  /*29d0*/  LEA R139, R192, R31, 0x9 ;  /* 0x0000001fc08b7211 */ /* 0x000fe200078e48ff */
[----:B------:R-:W-:Y:S01]  /*29e0*/  IMAD R31, R143, R13, R20 ;  /* 0x0000000d8f1f7224 */ /* 0x000fe200078e0214 */
[----:B------:R-:W-:Y:S01]  /*29f0*/  LOP3.LUT R28, R28, R37, RZ, 0x3c, !PT ;  /* 0x000000251c1c7212 */ /* 0x000fe200078e3cff */
[----:B------:R-:W-:Y:S01]  /*2a00*/  IMAD R20, R29, R14, RZ ;  /* 0x0000000e1d147224 */ /* 0x000fe200078e02ff */
[----:B------:R-:W-:Y:S02]  /*2a10*/  LOP3.LUT R33, R185, 0x38, R32, 0xf8, !PT ;  /* 0x00000038b9217812 */ /* 0x000fe400078ef820 */
[----:B------:R-:W-:Y:S01]  /*2a20*/  IADD3 R140, R28, R9, R195 ;  /* 0x000000091c8c7210 */ /* 0x000fe20007ffe0c3 */
[----:B------:R-:W-:Y:S01]  /*2a30*/  IMAD R29, R143, R15, R20 ;  /* 0x0000000f8f1d7224 */ /* 0x000fe200078e0214 */
[C---:B------:R-:W-:Y:S02]  /*2a40*/  LOP3.LUT R20, R191.reuse, 0x18, R18, 0xf8, !PT ;  /* 0x00000018bf147812 */ /* 0x040fe400078ef812 */
[----:B------:R-:W-:Y:S01]  /*2a50*/  SHF.L.U32 R8, R10, 0x7, RZ ;  /* 0x000000070a087819 */ /* 0x000fe200000006ff */
[C---:B------:R-:W-:Y:S01]  /*2a60*/  IMAD.SHL.U32 R10, R12.reuse, 0x80, RZ ;  /* 0x000000800c0a7824 */ /* 0x040fe200078e00ff */
[----:B------:R-:W-:Y:S01]  /*2a70*/  LOP3.LUT R38, R191, 0x38, R36, 0xf8, !PT ;  /* 0x00000038bf267812 */ /* 0x000fe200078ef824 */
[----:B------:R-:W-:Y:S01]  /*2a80*/  IMAD.IADD R27, R29, 0x1, R105 ;  /* 0x000000011d1b7824 */ /* 0x000fe200078e0269 */
[----:B------:R-:W-:-:S02]  /*2a90*/  SHF.L.U64.HI R9, R12, 0x6, R13 ;  /* 0x000000060c097819 */ /* 0x000fc4000001020d */
[----:B------:R-:W-:Y:S02]  /*2aa0*/  LOP3.LUT R33, R33, R37, RZ, 0x3c, !PT ;  /* 0x0000002521217212 */ /* 0x000fe400078e3cff */
[----:B------:R-:W-:Y:S02]  /*2ab0*/  SHF.L.U64.HI R12, R14, 0x6, R15 ;  /* 0x000000060e0c7819 */ /* 0x000fe4000001020f */
[-C--:B------:R-:W-:Y:S01]  /*2ac0*/  LOP3.LUT R15, R20, R193.reuse, RZ, 0x3c, !PT ;  /* 0x000000c1140f7212 */ /* 0x080fe200078e3cff */
[----:B------:R-:W-:Y:S01]  /*2ad0*/  IMAD.IADD R20, R111, 0x1, R31 ;  /* 0x000000016f147824 */ /* 0x000fe200078e021f */
[----:B------:R-:W-:Y:S02]  /*2ae0*/  SEL R35, RZ, 0x20, P2 ;  /* 0x00000020ff237807 */ /* 0x000fe40001000000 */
[----:B------:R-:W-:Y:S01]  /*2af0*/  LOP3.LUT R38, R38, R193, RZ, 0x3c, !PT ;  /* 0x000000c126267212 */ /* 0x000fe200078e3cff */
[----:B------:R-:W-:Y:S01]  /*2b00*/  IMAD R15, R192, 0x200, R15 ;  /* 0x00000200c00f7824 */ /* 0x000fe200078e020f */
[----:B------:R-:W-:Y:S01]  /*2b10*/  IADD3 R138, R33, R26, R195 ;  /* 0x0000001a218a7210 */ /* 0x000fe20007ffe0c3 */
[----:B------:R-:W-:Y:S01]  /*2b20*/  IMAD.IADD R26, R107, 0x1, R29 ;  /* 0x000000016b1a7824 */ /* 0x000fe200078e021d */
[----:B------:R-:W-:Y:S01]  /*2b30*/  SEL R130, R130, 0xffffffe0, !P3 ;  /* 0xffffffe082827807 */ /* 0x000fe20005800000 */
[----:B------:R-:W-:Y:S01]  /*2b40*/  IMAD.IADD R139, R139, 0x1, R38 ;  /* 0x000000018b8b7824 */ /* 0x000fe200078e0226 */
[----:B------:R-:W-:-:S02]  /*2b50*/  IADD3 R21, R31, R109, RZ ;  /* 0x0000006d1f157210 */ /* 0x000fc40007ffe0ff */
[----:B------:R-:W-:Y:S01]  /*2b60*/  LOP3.LUT R98, R34, R35, RZ, 0xfc, !PT ;  /* 0x0000002322627212 */ /* 0x000fe200078efcff */
[----:B------:R-:W-:Y:S01]  /*2b70*/  IMAD.IADD R136, R130, 0x1, R15 ;  /* 0x0000000182887824 */ /* 0x000fe200078e020f */
[----:B------:R-:W-:Y:S02]  /*2b80*/  LOP3.LUT R29, R30, 0xfffffff8, RZ, 0xc0, !PT ;  /* 0xfffffff81e1d7812 */ /* 0x000fe400078ec0ff */
[----:B------:R-:W-:Y:S02]  /*2b90*/  LOP3.LUT R31, R32, 0xfffffff8, RZ, 0xc0, !PT ;  /* 0xfffffff8201f7812 */ /* 0x000fe400078ec0ff */
[----:B------:R-:W-:Y:S02]  /*2ba0*/  LOP3.LUT R33, R36, 0xfffffff8, RZ, 0xc0, !PT ;  /* 0xfffffff824217812 */ /* 0x000fe400078ec0ff */
[----:B------:R-:W-:Y:S02]  /*2bb0*/  SHF.R.S32.HI R28, RZ, 0x3, R30 ;  /* 0x00000003ff1c7819 */ /* 0x000fe4000001141e */
[----:B------:R-:W-:-:S02]  /*2bc0*/  SHF.R.S32.HI R30, RZ, 0x3, R32 ;  /* 0x00000003ff1e7819 */ /* 0x000fc40000011420 */
[C---:B------:R-:W-:Y:S01]  /*2bd0*/  SHF.L.U32 R13, R14.reuse, 0x7, RZ ;  /* 0x000000070e0d7819 */ /* 0x040fe200000006ff */
[----:B------:R-:W-:Y:S01]  /*2be0*/  IMAD.SHL.U32 R14, R14, 0x40, RZ ;  /* 0x000000400e0e7824 */ /* 0x000fe200078e00ff */
[----:B------:R-:W-:Y:S02]  /*2bf0*/  SHF.R.S32.HI R32, RZ, 0x3, R36 ;  /* 0x00000003ff207819 */ /* 0x000fe40000011424 */
[C---:B------:R-:W-:Y:S02]  /*2c00*/  LOP3.LUT R38, R98.reuse, 0x2, RZ, 0xc0, !PT ;  /* 0x0000000262267812 */ /* 0x040fe400078ec0ff */
[C---:B------:R-:W-:Y:S02]  /*2c10*/  LOP3.LUT R39, R98.reuse, 0x4, RZ, 0xc0, !PT ;  /* 0x0000000462277812 */ /* 0x040fe400078ec0ff */
[C---:B------:R-:W-:Y:S02]  /*2c20*/  LOP3.LUT R96, R98.reuse, 0x8, RZ, 0xc0, !PT ;  /* 0x0000000862607812 */ /* 0x040fe400078ec0ff */
[----:B------:R-:W-:-:S02]  /*2c30*/  LOP3.LUT R97, R98, 0x10, RZ, 0xc0, !PT ;  /* 0x0000001062617812 */ /* 0x000fc400078ec0ff */
[----:B------:R-:W-:Y:S02]  /*2c40*/  LOP3.LUT R34, R34, 0x1, RZ, 0xc0, !PT ;  /* 0x0000000122227812 */ /* 0x000fe400078ec0ff */
[----:B------:R-:W-:Y:S02]  /*2c50*/  SHF.R.S32.HI R35, RZ, 0x1f, R29 ;  /* 0x0000001fff237819 */ /* 0x000fe4000001141d */
[----:B------:R-:W-:Y:S02]  /*2c60*/  SHF.R.S32.HI R36, RZ, 0x1f, R31 ;  /* 0x0000001fff247819 */ /* 0x000fe4000001141f */
[----:B------:R-:W-:Y:S02]  /*2c70*/  SHF.R.S32.HI R37, RZ, 0x1f, R33 ;  /* 0x0000001fff257819 */ /* 0x000fe40000011421 */
[----:B------:R-:W-:-:S07]  /*2c80*/  LOP3.LUT R98, R98, 0x20, RZ, 0xc0, !PT ;  /* 0x0000002062627812 */ /* 0x000fce00078ec0ff */
.L_x_532:
[----:B------:R-:W2:Y:S01]  /*2c90*/  LDL.LU R46, [R1+0x14] ;  /* 0x00001400012e7983 */ /* 0x000ea20000300800 */
[----:B------:R-:W0:Y:S01]  /*2ca0*/  LDC.64 R120, c[0x0][0x2e8] ;  /* 0x0000ba00ff787b82 */ /* 0x000e220000000a00 */
[----:B------:R-:W-:Y:S01]  /*2cb0*/  IADD3 R50, R25, -0x1, RZ ;  /* 0xffffffff19327810 */ /* 0x000fe20007ffe0ff */
[----:B------:R-:W-:Y:S01]  /*2cc0*/  IMAD R47, R16, 0x6000, R15 ;  /* 0x00006000102f7824 */ /* 0x000fe200078e020f */
[----:B------:R-:W-:Y:S05]  /*2cd0*/  YIELD ;  /* 0x0000000000007946 */ /* 0x000fea0003800000 */
[----:B------:R-:W1:Y:S01]  /*2ce0*/  LDC R117, c[0x0][0x3f4] ;  /* 0x0000fd00ff757b82 */ /* 0x000e620000000800 */
[----:B------:R-:W-:Y:S01]  /*2cf0*/  SHF.R.S32.HI R43, RZ, 0x1f, R50 ;  /* 0x0000001fff2b7819 */ /* 0x000fe20000011432 */
[-C--:B------:R-:W-:Y:S01]  /*2d00*/  IMAD R25, R131, R50.reuse, RZ ;  /* 0x0000003283197224 */ /* 0x080fe200078e02ff */
[----:B------:R-:W-:Y:S01]  /*2d10*/  BSSY B0, `(.L_x_433) ;  /* 0x0000761000007945 */ /* 0x000fe20003800000 */
[----:B------:R-:W-:-:S04]  /*2d20*/  IMAD.WIDE.U32 R124, R8, R50, RZ ;  /* 0x00000032087c7225 */ /* 0x000fc800078e00ff */
[----:B------:R-:W-:Y:S01]  /*2d30*/  IMAD R25, R43, R8, R25 ;  /* 0x000000082b197224 */ /* 0x000fe200078e0219 */
[-C--:B------:R-:W-:Y:S01]  /*2d40*/  IADD3 R41, P4, R5, R124.reuse, RZ ;  /* 0x0000007c05297210 */ /* 0x080fe20007f9e0ff */
[----:B------:R-:W-:Y:S02]  /*2d50*/  IMAD R47, R47, 0x2, R116 ;  /* 0x000000022f2f7824 */ /* 0x000fe400078e0274 */
[----:B------:R-:W-:Y:S01]  /*2d60*/  IMAD.IADD R92, R125, 0x1, R25 ;  /* 0x000000017d5c7824 */ /* 0x000fe200078e0219 */
[----:B------:R-:W-:-:S03]  /*2d70*/  IADD3 R25, P2, P3, R5, R124, R135 ;  /* 0x0000007c05197210 */ /* 0x000fc60007b5e087 */
[----:B------:R-:W-:Y:S01]  /*2d80*/  IMAD.X R42, R92, 0x1, R7, P4 ;  /* 0x000000015c2a7824 */ /* 0x000fe200020e0607 */
[----:B------:R-:W-:Y:S02]  /*2d90*/  IADD3.X R40, R7, R92, R134, P2, P3 ;  /* 0x0000005c07287210 */ /* 0x000fe400017e6486 */
[CC--:B0-----:R-:W-:Y:S02]  /*2da0*/  LEA R44, P2, R25.reuse, R120.reuse, 0x1 ;  /* 0x00000078192c7211 */ /* 0x0c1fe400078408ff */
[----:B------:R-:W-:Y:S02]  /*2db0*/  ISETP.GT.AND P3, PT, R50, R123, PT ;  /* 0x0000007b3200720c */ /* 0x000fe40003f64270 */
[----:B------:R-:W-:Y:S01]  /*2dc0*/  LEA.HI.X R45, R25, R121, R40, 0x1, P2 ;  /* 0x00000079192d7211 */ /* 0x000fe200010f0c28 */
[----:B------:R-:W-:Y:S01]  /*2dd0*/  IMAD R25, R16, 0x6000, R136 ;  /* 0x0000600010197824 */ /* 0x000fe200078e0288 */
[----:B-1----:R-:W-:Y:S02]  /*2de0*/  ISETP.GE.AND P2, PT, R117, 0x1, PT ;  /* 0x000000017500780c */ /* 0x002fe40003f46270 */
[----:B------:R-:W-:-:S04]  /*2df0*/  LEA R48, P4, R41, R120, 0x1 ;  /* 0x0000007829307211 */ /* 0x000fc800078808ff */
[----:B------:R-:W-:Y:S02]  /*2e00*/  LEA.HI.X R49, R41, R121, R42, 0x1, P4 ;  /* 0x0000007929317211 */ /* 0x000fe400020f0c2a */
[----:B--2---:R-:W-:-:S04]  /*2e10*/  LOP3.LUT R46, R46, 0xfffffffd, RZ, 0xc0, !PT ;  /* 0xfffffffd2e2e7812 */ /* 0x004fc800078ec0ff */
[----:B------:R-:W-:-:S05]  /*2e20*/  @P3 LOP3.LUT R46, R46, 0x2, RZ, 0xfc, !PT ;  /* 0x000000022e2e3812 */ /* 0x000fca00078efcff */
[----:B------:R0:W-:Y:S02]  /*2e30*/  STL [R1+0x14], R46 ;  /* 0x0000142e01007387 */ /* 0x0001e40000100800 */
[----:B0-----:R-:W-:Y:S01]  /*2e40*/  LEA R46, R25, R116, 0x1 ;  /* 0x00000074192e7211 */ /* 0x001fe200078e08ff */
[----:B------:R-:W-:Y:S01]  /*2e50*/  IMAD.MOV.U32 R25, RZ, RZ, R50 ;  /* 0x000000ffff197224 */ /* 0x000fe200078e0032 */
[----:B------:R-:W-:Y:S06]  /*2e60*/  @!P2 BRA `(.L_x_434) ;  /* 0x000000700054a947 */ /* 0x000fec0003800000 */
[----:B------:R-:W-:Y:S01]  /*2e70*/  ULDC.U8 UR4, c[0x0][0x410] ;  /* 0x0001040000047ab9 */ /* 0x000fe20000000000 */
[-C--:B------:R-:W-:Y:S01]  /*2e80*/  IMAD R41, R132, R50.reuse, RZ ;  /* 0x0000003284297224 */ /* 0x080fe200078e02ff */
[----:B------:R-:W-:Y:S01]  /*2e90*/  ISETP.NE.AND P2, PT, RZ, UR4, PT ;  /* 0x00000004ff007c0c */ /* 0x000fe2000bf45270 */
[----:B------:R-:W-:Y:S02]  /*2ea0*/  IMAD R40, R133, R50, RZ ;  /* 0x0000003285287224 */ /* 0x000fe400078e02ff */
[----:B------:R-:W-:Y:S02]  /*2eb0*/  IMAD R41, R43, R10, R41 ;  /* 0x0000000a2b297224 */ /* 0x000fe400078e0229 */
[----:B------:R-:W-:Y:S02]  /*2ec0*/  IMAD R100, R25, -0x80, R24 ;  /* 0xffffff8019647824 */ /* 0x000fe400078e0218 */
[----:B------:R-:W-:Y:S02]  /*2ed0*/  IMAD R43, R43, R13, R40 ;  /* 0x0000000d2b2b7224 */ /* 0x000fe400078e0228 */
[----:B------:R-:W-:Y:S01]  /*2ee0*/  IMAD.WIDE.U32 R90, R10, R50, RZ ;  /* 0x000000320a5a7225 */ /* 0x000fe200078e00ff */
[----:B------:R-:W-:-:S03]  /*2ef0*/  VIMNMX R100, R100, 0x80, PT ;  /* 0x0000008064647848 */ /* 0x000fc60003fe0100 */
[----:B------:R-:W-:-:S04]  /*2f00*/  IMAD.WIDE.U32 R88, R13, R50, RZ ;  /* 0x000000320d587225 */ /* 0x000fc800078e00ff */
[----:B------:R-:W-:Y:S02]  /*2f10*/  IMAD.IADD R101, R91, 0x1, R41 ;  /* 0x000000015b657824 */ /* 0x000fe400078e0229 */
[----:B------:R-:W-:Y:S01]  /*2f20*/  IMAD.IADD R102, R89, 0x1, R43 ;  /* 0x0000000159667824 */ /* 0x000fe200078e022b */
[----:B------:R-:W-:Y:S06]  /*2f30*/  @!P2 BRA `(.L_x_435) ;  /* 0x000000340018a947 */ /* 0x000fec0003800000 */
[----:B------:R-:W-:Y:S01]  /*2f40*/  ISETP.GE.AND P3, PT, R17, R100, PT ;  /* 0x000000641100720c */ /* 0x000fe20003f66270 */
[----:B------:R-:W-:Y:S01]  /*2f50*/  BSSY B1, `(.L_x_436) ;  /* 0x0000037000017945 */ /* 0x000fe20003800000 */
        /* <DEDUP_REMOVED lines=13> */
[----:B------:R-:W-:Y:S06]  /*3030*/  @P3 BRA `(.L_x_437) ;  /* 0x0000000000a03947 */ /* 0x000fec0003800000 */
[----:B------:R-:W-:Y:S01]  /*3040*/  IADD3 R41, P2, R110, R90, RZ ;  /* 0x0000005a6e297210 */ /* 0x000fe20007f5e0ff */
[----:B------:R-:W-:Y:S01]  /*3050*/  ULDC.64 UR4, c[0x0][0x3e8] ;  /* 0x0000fa0000047ab9 */ /* 0x000fe20000000a00 */
[----:B------:R-:W-:Y:S02]  /*3060*/  CS2R R124, SRZ ;  /* 0x00000000007c7805 */ /* 0x000fe4000001ff00 */
[----:B------:R-:W-:Y:S02]  /*3070*/  CS2R R126, SRZ ;  /* 0x00000000007e7805 */ /* 0x000fe4000001ff00 */
[----:B------:R-:W-:Y:S02]  /*3080*/  IADD3.X R42, R101, R20, RZ, P2, !PT ;  /* 0x00000014652a7210 */ /* 0x000fe400017fe4ff */
[----:B------:R-:W-:-:S04]  /*3090*/  LEA R40, P2, R41, UR4, 0x1 ;  /* 0x0000000429287c11 */ /* 0x000fc8000f8408ff */
[----:B------:R-:W-:Y:S01]  /*30a0*/  LEA.HI.X R41, R41, UR5, R42, 0x1, P2 ;  /* 0x0000000529297c11 */ /* 0x000fe200090f0c2a */
[----:B------:R-:W-:Y:S01]  /*30b0*/  ULDC.64 UR4, c[0x0][0x400] ;  /* 0x0001000000047ab9 */ /* 0x000fe20000000a00 */
[----:B------:R-:W-:-:S05]  /*30c0*/  IADD3 R43, P2, R106, R88, RZ ;  /* 0x000000586a2b7210 */ /* 0x000fca0007f5e0ff */
[----:B------:R-:W-:Y:S01]  /*30d0*/  IMAD.X R52, R102, 0x1, R26, P2 ;  /* 0x0000000166347824 */ /* 0x000fe200010e061a */
[----:B------:R-:W-:-:S04]  /*30e0*/  LEA R42, P2, R43, UR4, 0x1 ;  /* 0x000000042b2a7c11 */ /* 0x000fc8000f8408ff */
[----:B------:R-:W-:Y:S02]  /*30f0*/  LEA.HI.X R43, R43, UR5, R52, 0x1, P2 ;  /* 0x000000052b2b7c11 */ /* 0x000fe400090f0c34 */
[----:B------:R-:W-:Y:S02]  /*3100*/  ISETP.GE.AND P2, PT, R22, R117, PT ;  /* 0x000000751600720c */ /* 0x000fe40003f46270 */
[----:B------:R-:W-:Y:S02]  /*3110*/  CS2R R94, SRZ ;  /* 0x00000000005e7805 */ /* 0x000fe4000001ff00 */
[----:B------:R-:W-:-:S09]  /*3120*/  CS2R R120, SRZ ;  /* 0x0000000000787805 */ /* 0x000fd2000001ff00 */
[----:B------:R0:W5:Y:S04]  /*3130*/  @!P2 LDG.E.64 R124, desc[UR56][R40.64] ;  /* 0x00000038287ca981 */ /* 0x000168000c1e1b00 */
[----:B------:R0:W5:Y:S01]  /*3140*/  @!P2 LDG.E.64 R126, desc[UR56][R42.64] ;  /* 0x000000382a7ea981 */ /* 0x000162000c1e1b00 */
        /* <DEDUP_REMOVED lines=20> */
[----:B------:R-:W-:-:S13]  /*3290*/  ISETP.GE.AND P2, PT, R190, R117, PT ;  /* 0x00000075be00720c */ /* 0x000fda0003f46270 */
[----:B------:R0:W5:Y:S04]  /*32a0*/  @!P2 LDG.E.64 R74, desc[UR56][R40.64+0xa0] ;  /* 0x0000a038284aa981 */ /* 0x000168000c1e1b00 */
[----:B------:R0:W5:Y:S02]  /*32b0*/  @!P2 LDG.E.64 R76, desc[UR56][R42.64+0xa0] ;  /* 0x0000a0382a4ca981 */ /* 0x000164000c1e1b00 */
.L_x_437:
[----:B------:R-:W-:Y:S05]  /*32c0*/  BSYNC B1 ;  /* 0x0000000000017941 */ /* 0x000fea0003800000 */
.L_x_436:
        /* <DEDUP_REMOVED lines=13> */
[----:B------:R-:W-:Y:S06]  /*33a0*/  @P4 BRA `(.L_x_439) ;  /* 0x0000000000a04947 */ /* 0x000fec0003800000 */
[----:B------:R-:W-:Y:S01]  /*33b0*/  IADD3 R90, P2, P5, R110, R90, R11 ;  /* 0x0000005a6e5a7210 */ /* 0x000fe20007d5e00b */
[----:B------:R-:W-:Y:S01]  /*33c0*/  ULDC.64 UR4, c[0x0][0x3e8] ;  /* 0x0000fa0000047ab9 */ /* 0x000fe20000000a00 */
[----:B------:R-:W-:Y:S02]  /*33d0*/  CS2R R70, SRZ ;  /* 0x0000000000467805 */ /* 0x000fe4000001ff00 */
[----:B------:R-:W-:Y:S02]  /*33e0*/  CS2R R72, SRZ ;  /* 0x0000000000487805 */ /* 0x000fe4000001ff00 */
[----:B------:R-:W-:Y:S02]  /*33f0*/  IADD3.X R101, R20, R101, R9, P2, P5 ;  /* 0x0000006514657210 */ /* 0x000fe400017ea409 */
[----:B------:R-:W-:-:S04]  /*3400*/  IADD3 R88, P2, P5, R106, R88, R14 ;  /* 0x000000586a587210 */ /* 0x000fc80007d5e00e */
[----:B0-----:R-:W-:Y:S02]  /*3410*/  IADD3.X R41, R26, R102, R12, P2, P5 ;  /* 0x000000661a297210 */ /* 0x001fe400017ea40c */
[----:B------:R-:W-:-:S04]  /*3420*/  LEA R42, P2, R90, UR4, 0x1 ;  /* 0x000000045a2a7c11 */ /* 0x000fc8000f8408ff */
[----:B------:R-:W-:Y:S01]  /*3430*/  LEA.HI.X R43, R90, UR5, R101, 0x1, P2 ;  /* 0x000000055a2b7c11 */ /* 0x000fe200090f0c65 */
[----:B------:R-:W-:Y:S02]  /*3440*/  ULDC.64 UR4, c[0x0][0x400] ;  /* 0x0001000000047ab9 */ /* 0x000fe40000000a00 */
        /* <DEDUP_REMOVED lines=30> */
.L_x_439:
[----:B------:R-:W-:Y:S05]  /*3630*/  BSYNC B1 ;  /* 0x0000000000017941 */ /* 0x000fea0003800000 */
.L_x_438:
[----:B01---5:R-:W-:Y:S01]  /*3640*/  IMAD.MOV.U32 R41, RZ, RZ, R74 ;  /* 0x000000ffff297224 */ /* 0x023fe200078e004a */
[----:B------:R-:W-:Y:S01]  /*3650*/  UISETP.NE.AND UP0, UPT, UR58, 0x3, UPT ;  /* 0x000000033a00788c */ /* 0x000fe2000bf05270 */
[----:B------:R-:W-:Y:S01]  /*3660*/  IMAD.MOV.U32 R40, RZ, RZ, R75 ;  /* 0x000000ffff287224 */ /* 0x000fe200078e004b */
[----:B------:R-:W-:Y:S01]  /*3670*/  MOV R43, R78 ;  /* 0x0000004e002b7202 */ /* 0x000fe20000000f00 */
[----:B------:R-:W-:Y:S01]  /*3680*/  IMAD.MOV.U32 R42, RZ, RZ, R79 ;  /* 0x000000ffff2a7224 */ /* 0x000fe200078e004f */
[----:B------:R-:W-:Y:S01]  /*3690*/  PRMT R158, R158, 0x5410, R41 ;  /* 0x000054109e9e7816 */ /* 0x000fe20000000029 */
[----:B------:R-:W-:Y:S01]  /*36a0*/  IMAD.MOV.U32 R41, RZ, RZ, R82 ;  /* 0x000000ffff297224 */ /* 0x000fe200078e0052 */
[----:B------:R-:W-:Y:S01]  /*36b0*/  PRMT R159, R40, 0x7610, R159 ;  /* 0x00007610289f7816 */ /* 0x000fe2000000009f */
[----:B------:R-:W-:Y:S01]  /*36c0*/  IMAD.MOV.U32 R40, RZ, RZ, R83 ;  /* 0x000000ffff287224 */ /* 0x000fe200078e0053 */
[----:B------:R-:W-:Y:S02]  /*36d0*/  PLOP3.LUT P2, PT, PT, PT, UP0, 0x80, 0x0 ;  /* 0x000000000000781c */ /* 0x000fe40003f4f008 */
[----:B------:R-:W-:Y:S01]  /*36e0*/  PRMT R165, R41, 0x7610, R165 ;  /* 0x0000761029a57816 */ /* 0x000fe200000000a5 */
[----:B------:R-:W-:Y:S01]  /*36f0*/  IMAD.MOV.U32 R41, RZ, RZ, R87 ;  /* 0x000000ffff297224 */ /* 0x000fe200078e0057 */
[----:B------:R-:W-:-:S02]  /*3700*/  PRMT R164, R40, 0x7610, R164 ;  /* 0x0000761028a47816 */ /* 0x000fc400000000a4 */
[----:B------:R-:W-:Y:S02]  /*3710*/  MOV R40, R86 ;  /* 0x0000005600287202 */ /* 0x000fe40000000f00 */
[----:B------:R-:W-:Y:S01]  /*3720*/  PRMT R161, R42, 0x5410, R43 ;  /* 0x000054102aa17816 */ /* 0x000fe2000000002b */
[----:B------:R-:W-:Y:S01]  /*3730*/  IMAD.MOV.U32 R42, RZ, RZ, R94 ;  /* 0x000000ffff2a7224 */ /* 0x000fe200078e005e */
[----:B------:R-:W-:Y:S01]  /*3740*/  PRMT R166, R40, 0x5410, R41 ;  /* 0x0000541028a67816 */ /* 0x000fe20000000029 */
[----:B------:R-:W-:Y:S01]  /*3750*/  IMAD.MOV.U32 R41, RZ, RZ, R125 ;  /* 0x000000ffff297224 */ /* 0x000fe200078e007d */
[----:B------:R-:W-:Y:S01]  /*3760*/  MOV R40, R124 ;  /* 0x0000007c00287202 */ /* 0x000fe20000000f00 */
[----:B------:R-:W-:-:S03]  /*3770*/  IMAD.MOV.U32 R43, RZ, RZ, R95 ;  /* 0x000000ffff2b7224 */ /* 0x000fc600078e005f */
[----:B------:R-:W-:Y:S01]  /*3780*/  PRMT R154, R40, 0x5410, R41 ;  /* 0x00005410289a7816 */ /* 0x000fe20000000029 */
[----:B------:R-:W-:Y:S01]  /*3790*/  IMAD.MOV.U32 R40, RZ, RZ, R77 ;  /* 0x000000ffff287224 */ /* 0x000fe200078e004d */
[----:B------:R-:W-:Y:S01]  /*37a0*/  PRMT R167, R42, 0x5410, R43 ;  /* 0x000054102aa77816 */ /* 0x000fe2000000002b */
[----:B------:R-:W-:-:S03]  /*37b0*/  IMAD.MOV.U32 R41, RZ, RZ, R76 ;  /* 0x000000ffff297224 */ /* 0x000fc600078e004c */
[----:B------:R-:W-:Y:S01]  /*37c0*/  PRMT R160, R40, 0x7610, R160 ;  /* 0x0000761028a07816 */ /* 0x000fe200000000a0 */
[----:B------:R-:W-:Y:S01]  /*37d0*/  IMAD.MOV.U32 R40, RZ, RZ, R81 ;  /* 0x000000ffff287224 */ /* 0x000fe200078e0051 */
[----:B------:R-:W-:Y:S02]  /*37e0*/  PRMT R159, R159, 0x5410, R41 ;  /* 0x000054109f9f7816 */ /* 0x000fe40000000029 */
[----:B------:R-:W-:-:S04]  /*37f0*/  MOV R41, R80 ;  /* 0x0000005000297202 */ /* 0x000fc80000000f00 */
[----:B------:R-:W-:Y:S01]  /*3800*/  PRMT R162, R40, 0x5410, R41 ;  /* 0x0000541028a27816 */ /* 0x000fe20000000029 */
[----:B------:R-:W-:Y:S02]  /*3810*/  IMAD.MOV.U32 R41, RZ, RZ, R85 ;  /* 0x000000ffff297224 */ /* 0x000fe400078e0055 */
[----:B------:R-:W-:-:S03]  /*3820*/  IMAD.MOV.U32 R40, RZ, RZ, R84 ;  /* 0x000000ffff287224 */ /* 0x000fc600078e0054 */
[----:B------:R-:W-:Y:S01]  /*3830*/  PRMT R164, R164, 0x5410, R41 ;  /* 0x00005410a4a47816 */ /* 0x000fe20000000029 */
[----:B------:R-:W-:Y:S01]  /*3840*/  IMAD.MOV.U32 R41, RZ, RZ, R93 ;  /* 0x000000ffff297224 */ /* 0x000fe200078e005d */
[----:B------:R-:W-:Y:S02]  /*3850*/  PRMT R165, R165, 0x5410, R40 ;  /* 0x00005410a5a57816 */ /* 0x000fe40000000028 */
[----:B------:R-:W-:-:S04]  /*3860*/  MOV R40, R92 ;  /* 0x0000005c00287202 */ /* 0x000fc80000000f00 */
[----:B------:R-:W-:Y:S01]  /*3870*/  PRMT R168, R40, 0x5410, R41 ;  /* 0x0000541028a87816 */ /* 0x000fe20000000029 */
[----:B------:R-:W-:Y:S02]  /*3880*/  IMAD.MOV.U32 R40, RZ, RZ, R120 ;  /* 0x000000ffff287224 */ /* 0x000fe400078e0078 */
[----:B------:R-:W-:-:S05]  /*3890*/  IMAD.MOV.U32 R41, RZ, RZ, R121 ;  /* 0x000000ffff297224 */ /* 0x000fca00078e0079 */
[----:B------:R-:W-:Y:S01]  /*38a0*/  PRMT R169, R40, 0x5410, R41 ;  /* 0x0000541028a97816 */ /* 0x000fe20000000029 */
[----:B------:R-:W-:Y:S01]  /*38b0*/  IMAD.MOV.U32 R41, RZ, RZ, R127 ;  /* 0x000000ffff297224 */ /* 0x000fe200078e007f */
        /* <DEDUP_REMOVED lines=14> */
[----:B------:R-:W-:Y:S01]  /*39a0*/  IMAD.MOV.U32 R41, RZ, RZ, R66 ;  /* 0x000000ffff297224 */ /* 0x000fe200078e0042 */
[----:B------:R-:W-:Y:S01]  /*39b0*/  PRMT R148, R40, 0x7610, R148 ;  /* 0x0000761028947816 */ /* 0x000fe20000000094 */
        /* <DEDUP_REMOVED lines=12> */
[----:B------:R-:W-:-:S03]  /*3a80*/  IMAD.MOV.U32 R41, RZ, RZ, R60 ;  /* 0x000000ffff297224 */ /* 0x000fc600078e003c */
[----:B------:R-:W-:Y:S02]  /*3a90*/  PRMT R148, R148, 0x5410, R40 ;  /* 0x0000541094947816 */ /* 0x000fe40000000028 */
[----:B------:R-:W-:Y:S02]  /*3aa0*/  MOV R40, R64 ;  /* 0x0000004000287202 */ /* 0x000fe40000000f00 */
[----:B------:R-:W-:Y:S02]  /*3ab0*/  PRMT R146, R41, 0x7610, R146 ;  /* 0x0000761029927816 */ /* 0x000fe40000000092 */
[----:B------:R-:W-:Y:S01]  /*3ac0*/  PRMT R156, R40, 0x7610, R156 ;  /* 0x00007610289c7816 */ /* 0x000fe2000000009c */
[----:B------:R-:W-:-:S05]  /*3ad0*/  IMAD.MOV.U32 R40, RZ, RZ, R65 ;  /* 0x000000ffff287224 */ /* 0x000fca00078e0041 */
[----:B------:R-:W-:Y:S01]  /*3ae0*/  PRMT R156, R156, 0x5410, R40 ;  /* 0x000054109c9c7816 */ /* 0x000fe20000000028 */
[----:B------:R-:W-:-:S05]  /*3af0*/  IMAD.MOV.U32 R40, RZ, RZ, R68 ;  /* 0x000000ffff287224 */ /* 0x000fca00078e0044 */
[----:B------:R-:W-:Y:S01]  /*3b00*/  PRMT R158, R40, 0x7610, R158 ;  /* 0x00007610289e7816 */ /* 0x000fe2000000009e */
[----:B------:R-:W-:-:S05]  /*3b10*/  IMAD.MOV.U32 R40, RZ, RZ, R69 ;  /* 0x000000ffff287224 */ /* 0x000fca00078e0045 */
[----:B------:R-:W-:Y:S02]  /*3b20*/  PRMT R160, R160, 0x5410, R40 ;  /* 0x00005410a0a07816 */ /* 0x000fe40000000028 */
[----:B------:R-:W-:-:S04]  /*3b30*/  MOV R40, R72 ;  /* 0x0000004800287202 */ /* 0x000fc80000000f00 */
[----:B------:R-:W-:Y:S01]  /*3b40*/  PRMT R163, R40, 0x7610, R163 ;  /* 0x0000761028a37816 */ /* 0x000fe200000000a3 */
[----:B------:R-:W-:-:S05]  /*3b50*/  IMAD.MOV.U32 R40, RZ, RZ, R73 ;  /* 0x000000ffff287224 */ /* 0x000fca00078e0049 */
[----:B------:R-:W-:Y:S01]  /*3b60*/  PRMT R163, R163, 0x5410, R40 ;  /* 0x00005410a3a37816 */ /* 0x000fe20000000028 */
[----:B------:R-:W-:Y:S06]  /*3b70*/  @!P2 BRA `(.L_x_440) ;  /* 0x000000000004a947 */ /* 0x000fec0003800000 */
[----:B------:R-:W-:Y:S01]  /*3b80*/  BPT.TRAP 0x1 ;  /* 0x000000040000795c */ /* 0x000fe20000300000 */
.L_x_440:
[----:B------:R-:W-:Y:S01]  /*3b90*/  IMAD R101, R16, 0x8, R2 ;  /* 0x0000000810657824 */ /* 0x000fe200078e0202 */
[----:B------:R-:W-:Y:S01]  /*3ba0*/  SHF.L.U32 R102, R184, 0x1f, RZ ;  /* 0x0000001fb8667819 */ /* 0x000fe200000006ff */
[----:B------:R-:W-:Y:S03]  /*3bb0*/  BSSY B1, `(.L_x_441) ;  /* 0x0000003000017945 */ /* 0x000fe60003800000 */
[----:B------:R-:W0:Y:S02]  /*3bc0*/  SYNCS.PHASECHK.TRANS64.TRYWAIT P5, [R101+URZ+0x34890], R102 ;  /* 0x03489066650075a7 */ /* 0x000e2400080a017f */
[----:B0-----:R-:W-:Y:S05]  /*3bd0*/  @!P5 BRA `(.L_x_442) ;  /* 0x000001d800b4d947 */ /* 0x001fea0003800000 */
.L_x_795:
[----:B------:R-:W-:Y:S05]  /*3be0*/  BSYNC B1 ;  /* 0x0000000000017941 */ /* 0x000fea0003800000 */
.L_x_441:
[----:B------:R-:W-:Y:S04]  /*3bf0*/  BSSY B1, `(.L_x_443) ;  /* 0x0000147000017945 */ /* 0x000fe80003800000 */
[----:B------:R-:W-:Y:S05]  /*3c00*/  @P3 BRA `(.L_x_444) ;  /* 0x0000001400143947 */ /* 0x000fea0003800000 */
[----:B------:R-:W-:Y:S01]  /*3c10*/  ISETP.NE.AND P3, PT, R34, RZ, PT ;  /* 0x000000ff2200720c */ /* 0x000fe20003f65270 */
[----:B------:R-:W-:-:S12]  /*3c20*/  BSSY B2, `(.L_x_445) ;  /* 0x0000032000027945 */ /* 0x000fd80003800000 */
[----:B------:R-:W-:Y:S05]  /*3c30*/  @!P3 BRA `(.L_x_446) ;  /* 0x0000000000c0b947 */ /* 0x000fea0003800000 */
[----:B------:R1:W2:Y:S01]  /*3c40*/  LDS.128 R40, [R47] ;  /* 0x000000002f287984 */ /* 0x0002a20000000c00 */
[----:B------:R-:W-:Y:S01]  /*3c50*/  ISETP.GE.AND P3, PT, R22, R117, PT ;  /* 0x000000751600720c */ /* 0x000fe20003f66270 */
[----:B------:R-:W-:-:S12]  /*3c60*/  BSSY B3, `(.L_x_447) ;  /* 0x000002c000037945 */ /* 0x000fd80003800000 */
[----:B-1----:R-:W-:Y:S05]  /*3c70*/  @P3 BRA `(.L_x_448) ;  /* 0x0000000000a83947 */ /* 0x002fea0003800000 */
[--C-:B------:R-:W-:Y:S01]  /*3c80*/  SHF.R.U64 R128, R124, 0x10, R125.reuse ;  /* 0x000000107c807819 */ /* 0x100fe2000000127d */
[--C-:B--2---:R-:W-:Y:S01]  /*3c90*/  HADD2.F32 R153, -RZ, R41.reuse.H0_H0 ;  /* 0x20000029ff997230 */ /* 0x104fe20000004100 */
[----:B------:R-:W-:Y:S02]  /*3ca0*/  SHF.R.U32.HI R124, RZ, 0x10, R125 ;  /* 0x00000010ff7c7819 */ /* 0x000fe4000001167d */
[--C-:B------:R-:W-:Y:S01]  /*3cb0*/  SHF.R.U64 R125, R126, 0x10, R127.reuse ;  /* 0x000000107e7d7819 */ /* 0x100fe2000000127f */
[----:B------:R-:W-:Y:S01]  /*3cc0*/  HADD2.F32 R128, -RZ, R128.H0_H0 ;  /* 0x20000080ff807230 */ /* 0x000fe20000004100 */
[----:B------:R-:W-:Y:S01]  /*3cd0*/  SHF.R.U32.HI R126, RZ, 0x10, R127 ;  /* 0x00000010ff7e7819 */ /* 0x000fe2000001167f */
[----:B------:R-:W-:Y:S02]  /*3ce0*/  HADD2.F32 R127, -RZ, R41.H1_H1 ;  /* 0x30000029ff7f7230 */ /* 0x000fe40000004100 */
[----:B------:R-:W-:Y:S02]  /*3cf0*/  HADD2.F32 R125, -RZ, R125.H0_H0 ;  /* 0x2000007dff7d7230 */ /* 0x000fe40000004100 */
[----:B------:R-:W-:-:S03]  /*3d00*/  HADD2.F32 R126, -RZ, R126.H0_H0 ;  /* 0x2000007eff7e7230 */ /* 0x000fc60000004100 */
[-C--:B------:R-:W-:Y:S01]  /*3d10*/  FMUL.FTZ R41, R127, R125.reuse ;  /* 0x0000007d7f297220 */ /* 0x080fe20000410000 */
[----:B------:R-:W-:-:S03]  /*3d20*/  FMUL.FTZ R125, R153, R125 ;  /* 0x0000007d997d7220 */ /* 0x000fc60000410000 */
[-C--:B------:R-:W-:Y:S01]  /*3d30*/  FFMA.FTZ R41, R153, R128.reuse, -R41 ;  /* 0x0000008099297223 */ /* 0x080fe20000010829 */
[----:B------:R-:W-:Y:S01]  /*3d40*/  FFMA.FTZ R125, R127, R128, R125 ;  /* 0x000000807f7d7223 */ /* 0x000fe2000001007d */
[----:B------:R-:W-:Y:S01]  /*3d50*/  IMAD.MOV.U32 R127, RZ, RZ, R43 ;  /* 0x000000ffff7f7224 */ /* 0x000fe200078e002b */
[----:B------:R-:W-:Y:S01]  /*3d60*/  MOV R153, R40 ;  /* 0x0000002800997202 */ /* 0x000fe20000000f00 */
[----:B------:R-:W-:Y:S02]  /*3d70*/  HADD2.F32 R128, -RZ, R124.H0_H0 ;  /* 0x2000007cff807230 */ /* 0x000fe40000004100 */
[----:B------:R-:W-:Y:S01]  /*3d80*/  F2FP.F16.F32.PACK_AB R41, R125, R41 ;  /* 0x000000297d29723e */ /* 0x000fe200000000ff */
[--C-:B------:R-:W-:Y:S02]  /*3d90*/  HADD2.F32 R43, -RZ, R127.reuse.H1_H1 ;  /* 0x3000007fff2b7230 */ /* 0x100fe40000004100 */
[----:B------:R-:W-:Y:S02]  /*3da0*/  HADD2.F32 R127, -RZ, R127.H0_H0 ;  /* 0x2000007fff7f7230 */ /* 0x000fe40000004100 */
[----:B------:R-:W-:-:S02]  /*3db0*/  HADD2.F32 R40, -RZ, R153.H1_H1 ;  /* 0x30000099ff287230 */ /* 0x000fc40000004100 */
[-C--:B------:R-:W-:Y:S01]  /*3dc0*/  FMUL.FTZ R124, R43, R126.reuse ;  /* 0x0000007e2b7c7220 */ /* 0x080fe20000410000 */
[----:B------:R-:W-:Y:S02]  /*3dd0*/  HADD2.F32 R153, -RZ, R153.H0_H0 ;  /* 0x20000099ff997230 */ /* 0x000fe40000004100 */
[C---:B------:R-:W-:Y:S01]  /*3de0*/  FMUL.FTZ R126, R127.reuse, R126 ;  /* 0x0000007e7f7e7220 */ /* 0x040fe20000410000 */
[----:B------:R-:W-:-:S03]  /*3df0*/  FFMA.FTZ R124, R127, R128, -R124 ;  /* 0x000000807f7c7223 */ /* 0x000fc6000001087c */
[----:B------:R-:W-:Y:S01]  /*3e00*/  FFMA.FTZ R43, R43, R128, R126 ;  /* 0x000000802b2b7223 */ /* 0x000fe2000001007e */
[----:B------:R-:W-:Y:S02]  /*3e10*/  HADD2.F32 R128, -RZ, R170.H0_H0 ;  /* 0x200000aaff807230 */ /* 0x000fe40000004100 */
[----:B------:R-:W-:Y:S02]  /*3e20*/  HADD2.F32 R126, -RZ, R154.H0_H0 ;  /* 0x2000009aff7e7230 */ /* 0x000fe40000004100 */
[----:B------:R-:W-:Y:S01]  /*3e30*/  F2FP.F16.F32.PACK_AB R43, R43, R124 ;  /* 0x0000007c2b2b723e */ /* 0x000fe200000000ff */
[-C--:B------:R-:W-:Y:S01]  /*3e40*/  FMUL.FTZ R127, R40, R128.reuse ;  /* 0x00000080287f7220 */ /* 0x080fe20000410000 */
[----:B------:R-:W-:-:S03]  /*3e50*/  FMUL.FTZ R128, R153, R128 ;  /* 0x0000008099807220 */ /* 0x000fc60000410000 */
[-C--:B------:R-:W-:Y:S01]  /*3e60*/  FFMA.FTZ R127, R153, R126.reuse, -R127 ;  /* 0x0000007e997f7223 */ /* 0x080fe2000001087f */
[----:B------:R-:W-:Y:S01]  /*3e70*/  FFMA.FTZ R40, R40, R126, R128 ;  /* 0x0000007e28287223 */ /* 0x000fe20000010080 */
[----:B------:R-:W-:Y:S02]  /*3e80*/  HADD2.F32 R126, -RZ, R170.H1_H1 ;  /* 0x300000aaff7e7230 */ /* 0x000fe40000004100 */
[----:B------:R-:W-:Y:S02]  /*3e90*/  HADD2.F32 R128, -RZ, R42.H1_H1 ;  /* 0x3000002aff807230 */ /* 0x000fe40000004100 */
[----:B------:R-:W-:Y:S01]  /*3ea0*/  HADD2.F32 R153, -RZ, R154.H1_H1 ;  /* 0x3000009aff997230 */ /* 0x000fe20000004100 */
[----:B------:R-:W-:Y:S01]  /*3eb0*/  F2FP.F16.F32.PACK_AB R40, R40, R127 ;  /* 0x0000007f2828723e */ /* 0x000fe200000000ff */
[----:B------:R-:W-:Y:S02]  /*3ec0*/  HADD2.F32 R42, -RZ, R42.H0_H0 ;  /* 0x2000002aff2a7230 */ /* 0x000fe40000004100 */
[----:B------:R-:W-:-:S04]  /*3ed0*/  FMUL.FTZ R154, R128, R126 ;  /* 0x0000007e809a7220 */ /* 0x000fc80000410000 */
[C---:B------:R-:W-:Y:S01]  /*3ee0*/  FFMA.FTZ R154, R42.reuse, R153, -R154 ;  /* 0x000000992a9a7223 */ /* 0x040fe2000001089a */
[----:B------:R-:W-:-:S04]  /*3ef0*/  FMUL.FTZ R42, R42, R126 ;  /* 0x0000007e2a2a7220 */ /* 0x000fc80000410000 */
[----:B------:R-:W-:-:S05]  /*3f00*/  FFMA.FTZ R42, R128, R153, R42 ;  /* 0x00000099802a7223 */ /* 0x000fca000001002a */
[----:B------:R-:W-:-:S07]  /*3f10*/  F2FP.F16.F32.PACK_AB R42, R42, R154 ;  /* 0x0000009a2a2a723e */ /* 0x000fce00000000ff */
.L_x_448:
[----:B------:R-:W-:Y:S05]  /*3f20*/  BSYNC B3 ;  /* 0x0000000000037941 */ /* 0x000fea0003800000 */
.L_x_447:
[----:B--2---:R1:W-:Y:S02]  /*3f30*/  STG.E.128 desc[UR56][R48.64], R40 ;  /* 0x0000002830007986 */ /* 0x0043e4000c101d38 */
.L_x_446:
[----:B------:R-:W-:Y:S05]  /*3f40*/  BSYNC B2 ;  /* 0x0000000000027941 */ /* 0x000fea0003800000 */
.L_x_445:
[----:B------:R-:W-:Y:S01]  /*3f50*/  ISETP.NE.AND P3, PT, R38, RZ, PT ;  /* 0x000000ff2600720c */ /* 0x000fe20003f65270 */
[----:B------:R-:W-:-:S12]  /*3f60*/  BSSY B2, `(.L_x_449) ;  /* 0x0000033000027945 */ /* 0x000fd80003800000 */
[----:B------:R-:W-:Y:S05]  /*3f70*/  @!P3 BRA `(.L_x_450) ;  /* 0x0000000000c4b947 */ /* 0x000fea0003800000 */
[----:B-1----:R1:W2:Y:S01]  /*3f80*/  LDS.128 R40, [R46] ;  /* 0x000000002e287984 */ /* 0x0022a20000000c00 */
[----:B------:R-:W-:Y:S01]  /*3f90*/  ISETP.GE.AND P3, PT, R187, R117, PT ;  /* 0x00000075bb00720c */ /* 0x000fe20003f66270 */
[----:B------:R-:W-:-:S12]  /*3fa0*/  BSSY B3, `(.L_x_451) ;  /* 0x000002d000037945 */ /* 0x000fd80003800000 */
[----:B-1----:R-:W-:Y:S05]  /*3fb0*/  @P3 BRA `(.L_x_452) ;  /* 0x0000000000ac3947 */ /* 0x002fea0003800000 */
[--C-:B------:R-:W-:Y:S02]  /*3fc0*/  SHF.R.U64 R124, R94, 0x10, R95.reuse ;  /* 0x000000105e7c7819 */ /* 0x100fe4000000125f */
[----:B------:R-:W-:Y:S01]  /*3fd0*/  SHF.R.U32.HI R94, RZ, 0x10, R95 ;  /* 0x00000010ff5e7819 */ /* 0x000fe2000001165f */
[----:B--2---:R-:W-:Y:S01]  /*3fe0*/  IMAD.MOV.U32 R95, RZ, RZ, R41 ;  /* 0x000000ffff5f7224 */ /* 0x004fe200078e0029 */
[--C-:B------:R-:W-:Y:S01]  /*3ff0*/  SHF.R.U64 R125, R120, 0x10, R121.reuse ;  /* 0x00000010787d7819 */ /* 0x100fe20000001279 */
[----:B------:R-:W-:Y:S01]  /*4000*/  HADD2.F32 R124, -RZ, R124.H0_H0 ;  /* 0x2000007cff7c7230 */ /* 0x000fe20000004100 */
[----:B------:R-:W-:Y:S02]  /*4010*/  SHF.R.U32.HI R120, RZ, 0x10, R121 ;  /* 0x00000010ff787819 */ /* 0x000fe40000011679 */
[----:B------:R-:W-:Y:S02]  /*4020*/  HADD2.F32 R121, -RZ, R95.H1_H1 ;  /* 0x3000005fff797230 */ /* 0x000fe40000004100 */
[----:B------:R-:W-:-:S02]  /*4030*/  HADD2.F32 R41, -RZ, R125.H0_H0 ;  /* 0x2000007dff297230 */ /* 0x000fc40000004100 */
[----:B------:R-:W-:Y:S02]  /*4040*/  HADD2.F32 R125, -RZ, R95.H0_H0 ;  /* 0x2000005fff7d7230 */ /* 0x000fe40000004100 */
[----:B------:R-:W-:Y:S02]  /*4050*/  HADD2.F32 R120, -RZ, R120.H0_H0 ;  /* 0x20000078ff787230 */ /* 0x000fe40000004100 */
[-C--:B------:R-:W-:Y:S01]  /*4060*/  FMUL.FTZ R95, R121, R41.reuse ;  /* 0x00000029795f7220 */ /* 0x080fe20000410000 */
[----:B------:R-:W-:-:S03]  /*4070*/  FMUL.FTZ R41, R125, R41 ;  /* 0x000000297d297220 */ /* 0x000fc60000410000 */
[-C--:B------:R-:W-:Y:S01]  /*4080*/  FFMA.FTZ R95, R125, R124.reuse, -R95 ;  /* 0x0000007c7d5f7223 */ /* 0x080fe2000001085f */
[----:B------:R-:W-:Y:S02]  /*4090*/  IMAD.MOV.U32 R125, RZ, RZ, R40 ;  /* 0x000000ffff7d7224 */ /* 0x000fe400078e0028 */
[----:B------:R-:W-:Y:S01]  /*40a0*/  FFMA.FTZ R41, R121, R124, R41 ;  /* 0x0000007c79297223 */ /* 0x000fe20000010029 */
[----:B------:R-:W-:Y:S02]  /*40b0*/  IMAD.MOV.U32 R121, RZ, RZ, R43 ;  /* 0x000000ffff797224 */ /* 0x000fe400078e002b */
[----:B------:R-:W-:Y:S02]  /*40c0*/  HADD2.F32 R124, -RZ, R94.H0_H0 ;  /* 0x2000005eff7c7230 */ /* 0x000fe40000004100 */
[----:B------:R-:W-:Y:S01]  /*40d0*/  HADD2.F32 R40, -RZ, R125.H1_H1 ;  /* 0x3000007dff287230 */ /* 0x000fe20000004100 */
[----:B------:R-:W-:Y:S01]  /*40e0*/  F2FP.F16.F32.PACK_AB R41, R41, R95 ;  /* 0x0000005f2929723e */ /* 0x000fe200000000ff */
[----:B------:R-:W-:-:S02]  /*40f0*/  HADD2.F32 R43, -RZ, R121.H1_H1 ;  /* 0x30000079ff2b7230 */ /* 0x000fc40000004100 */
[----:B------:R-:W-:Y:S02]  /*4100*/  HADD2.F32 R121, -RZ, R121.H0_H0 ;  /* 0x20000079ff797230 */ /* 0x000fe40000004100 */
[----:B------:R-:W-:Y:S02]  /*4110*/  HADD2.F32 R125, -RZ, R125.H0_H0 ;  /* 0x2000007dff7d7230 */ /* 0x000fe40000004100 */
[-C--:B------:R-:W-:Y:S01]  /*4120*/  FMUL.FTZ R94, R43, R120.reuse ;  /* 0x000000782b5e7220 */ /* 0x080fe20000410000 */
[----:B------:R-:W-:-:S03]  /*4130*/  FMUL.FTZ R120, R121, R120 ;  /* 0x0000007879787220 */ /* 0x000fc60000410000 */
[-C--:B------:R-:W-:Y:S01]  /*4140*/  FFMA.FTZ R94, R121, R124.reuse, -R94 ;  /* 0x0000007c795e7223 */ /* 0x080fe2000001085e */
        /* <DEDUP_REMOVED lines=9> */
[--C-:B------:R-:W-:Y:S02]  /*41e0*/  HADD2.F32 R124, -RZ, R42.reuse.H1_H1 ;  /* 0x3000002aff7c7230 */ /* 0x100fe40000004100 */
        /* <DEDUP_REMOVED lines=8> */
.L_x_452:
[----:B------:R-:W-:Y:S05]  /*4270*/  BSYNC B3 ;  /* 0x0000000000037941 */ /* 0x000fea0003800000 */
.L_x_451:
[----:B--2---:R2:W-:Y:S02]  /*4280*/  STG.E.128 desc[UR56][R48.64+0x40], R40 ;  /* 0x0000402830007986 */ /* 0x0045e4000c101d38 */
.L_x_450:
[----:B------:R-:W-:Y:S05]  /*4290*/  BSYNC B2 ;  /* 0x0000000000027941 */ /* 0x000fea0003800000 */
.L_x_449:
[----:B------:R-:W-:Y:S01]  /*42a0*/  ISETP.NE.AND P3, PT, R39, RZ, PT ;  /* 0x000000ff2700720c */ /* 0x000fe20003f65270 */
[----:B------:R-:W-:-:S12]  /*42b0*/  BSSY B2, `(.L_x_453) ;  /* 0x0000033000027945 */ /* 0x000fd80003800000 */
[----:B------:R-:W-:Y:S05]  /*42c0*/  @!P3 BRA `(.L_x_454) ;  /* 0x0000000000c4b947 */ /* 0x000fea0003800000 */
[----:B-12---:R1:W2:Y:S01]  /*42d0*/  LDS.128 R40, [R47+0x4000] ;  /* 0x004000002f287984 */ /* 0x0062a20000000c00 */
[----:B------:R-:W-:Y:S01]  /*42e0*/  ISETP.GE.AND P3, PT, R186, R117, PT ;  /* 0x00000075ba00720c */ /* 0x000fe20003f66270 */
[----:B------:R-:W-:-:S12]  /*42f0*/  BSSY B3, `(.L_x_455) ;  /* 0x000002d000037945 */ /* 0x000fd80003800000 */
[----:B-1----:R-:W-:Y:S05]  /*4300*/  @P3 BRA `(.L_x_456) ;  /* 0x0000000000ac3947 */ /* 0x002fea0003800000 */
[--C-:B------:R-:W-:Y:S02]  /*4310*/  SHF.R.U64 R94, R86, 0x10, R87.reuse ;  /* 0x00000010565e7819 */ /* 0x100fe40000001257 */
[----:B------:R-:W-:Y:S02]  /*4320*/  SHF.R.U32.HI R86, RZ, 0x10, R87 ;  /* 0x00000010ff567819 */ /* 0x000fe40000011657 */
[--C-:B------:R-:W-:Y:S01]  /*4330*/  SHF.R.U64 R95, R92, 0x10, R93.reuse ;  /* 0x000000105c5f7819 */ /* 0x100fe2000000125d */
[----:B------:R-:W-:Y:S01]  /*4340*/  HADD2.F32 R94, -RZ, R94.H0_H0 ;  /* 0x2000005eff5e7230 */ /* 0x000fe20000004100 */
[----:B--2---:R-:W-:Y:S02]  /*4350*/  MOV R87, R41 ;  /* 0x0000002900577202 */ /* 0x004fe40000000f00 */
[----:B------:R-:W-:Y:S01]  /*4360*/  SHF.R.U32.HI R92, RZ, 0x10, R93 ;  /* 0x00000010ff5c7819 */ /* 0x000fe2000001165d */
[----:B------:R-:W-:Y:S02]  /*4370*/  HADD2.F32 R41, -RZ, R95.H0_H0 ;  /* 0x2000005fff297230 */ /* 0x000fe40000004100 */
[----:B------:R-:W-:-:S02]  /*4380*/  HADD2.F32 R93, -RZ, R87.H1_H1 ;  /* 0x30000057ff5d7230 */ /* 0x000fc40000004100 */
        /* <DEDUP_REMOVED lines=35> */
.L_x_456:
[----:B------:R-:W-:Y:S05]  /*45c0*/  BSYNC B3 ;  /* 0x0000000000037941 */ /* 0x000fea0003800000 */
.L_x_455:
[----:B--2---:R3:W-:Y:S02]  /*45d0*/  STG.E.128 desc[UR56][R48.64+0x80], R40 ;  /* 0x0000802830007986 */ /* 0x0047e4000c101d38 */
.L_x_454:
[----:B------:R-:W-:Y:S05]  /*45e0*/  BSYNC B2 ;  /* 0x0000000000027941 */ /* 0x000fea0003800000 */
.L_x_453:
[----:B------:R-:W-:Y:S01]  /*45f0*/  ISETP.NE.AND P3, PT, R96, RZ, PT ;  /* 0x000000ff6000720c */ /* 0x000fe20003f65270 */
[----:B------:R-:W-:-:S12]  /*4600*/  BSSY B2, `(.L_x_457) ;  /* 0x0000038000027945 */ /* 0x000fd80003800000 */
[----:B------:R-:W-:Y:S05]  /*4610*/  @!P3 BRA `(.L_x_458) ;  /* 0x0000000000d8b947 */ /* 0x000fea0003800000 */
[----:B-123--:R1:W2:Y:S01]  /*4620*/  LDS.128 R40, [R46+0x4000] ;  /* 0x004000002e287984 */ /* 0x00e2a20000000c00 */
[----:B------:R-:W-:Y:S01]  /*4630*/  ISETP.GE.AND P3, PT, R189, R117, PT ;  /* 0x00000075bd00720c */ /* 0x000fe20003f66270 */
[----:B------:R-:W-:-:S12]  /*4640*/  BSSY B3, `(.L_x_459) ;  /* 0x0000032000037945 */ /* 0x000fd80003800000 */
[----:B-1----:R-:W-:Y:S05]  /*4650*/  @P3 BRA `(.L_x_460) ;  /* 0x0000000000c03947 */ /* 0x002fea0003800000 */
[----:B------:R-:W-:Y:S01]  /*4660*/  SHF.R.U64 R86, R84, 0x10, R85 ;  /* 0x0000001054567819 */ /* 0x000fe20000001255 */
[----:B--2---:R-:W-:Y:S01]  /*4670*/  IMAD.MOV.U32 R84, RZ, RZ, R41 ;  /* 0x000000ffff547224 */ /* 0x004fe200078e0029 */
[--C-:B------:R-:W-:Y:S01]  /*4680*/  SHF.R.U64 R82, R82, 0x10, R83.reuse ;  /* 0x0000001052527819 */ /* 0x100fe20000001253 */
[----:B------:R-:W-:Y:S01]  /*4690*/  HADD2.F32 R92, -RZ, R164.H1_H1 ;  /* 0x300000a4ff5c7230 */ /* 0x000fe20000004100 */
[----:B------:R-:W-:Y:S01]  /*46a0*/  SHF.R.U32.HI R83, RZ, 0x10, R83 ;  /* 0x00000010ff537819 */ /* 0x000fe20000011653 */
[----:B------:R-:W-:Y:S02]  /*46b0*/  HADD2.F32 R86, -RZ, R86.H0_H0 ;  /* 0x20000056ff567230 */ /* 0x000fe40000004100 */
[--C-:B------:R-:W-:Y:S02]  /*46c0*/  HADD2.F32 R41, -RZ, R84.reuse.H1_H1 ;  /* 0x30000054ff297230 */ /* 0x100fe40000004100 */
[----:B------:R-:W-:Y:S02]  /*46d0*/  HADD2.F32 R84, -RZ, R84.H0_H0 ;  /* 0x20000054ff547230 */ /* 0x000fe40000004100 */
[----:B------:R-:W-:-:S02]  /*46e0*/  HADD2.F32 R82, -RZ, R82.H0_H0 ;  /* 0x20000052ff527230 */ /* 0x000fc40000004100 */
[CC--:B------:R-:W-:Y:S01]  /*46f0*/  FMUL.FTZ R87, R41.reuse, R86.reuse ;  /* 0x0000005629577220 */ /* 0x0c0fe20000410000 */
[----:B------:R-:W-:Y:S02]  /*4700*/  HADD2.F32 R83, -RZ, R83.H0_H0 ;  /* 0x20000053ff537230 */ /* 0x000fe40000004100 */
[C---:B------:R-:W-:Y:S01]  /*4710*/  FMUL.FTZ R86, R84.reuse, R86 ;  /* 0x0000005654567220 */ /* 0x040fe20000410000 */
[-C--:B------:R-:W-:Y:S01]  /*4720*/  FFMA.FTZ R87, R84, R82.reuse, -R87 ;  /* 0x0000005254577223 */ /* 0x080fe20000010857 */
[----:B------:R-:W-:Y:S02]  /*4730*/  SHF.R.U32.HI R84, RZ, 0x10, R85 ;  /* 0x00000010ff547819 */ /* 0x000fe40000011655 */
[----:B------:R-:W-:Y:S01]  /*4740*/  FFMA.FTZ R86, R41, R82, R86 ;  /* 0x0000005229567223 */ /* 0x000fe20000010056 */
[----:B------:R-:W-:Y:S01]  /*4750*/  MOV R82, R40 ;  /* 0x0000002800527202 */ /* 0x000fe20000000f00 */
[----:B------:R-:W-:Y:S02]  /*4760*/  IMAD.MOV.U32 R40, RZ, RZ, R43 ;  /* 0x000000ffff287224 */ /* 0x000fe400078e002b */
[----:B------:R-:W-:Y:S01]  /*4770*/  HADD2.F32 R43, -RZ, R84.H0_H0 ;  /* 0x20000054ff2b7230 */ /* 0x000fe20000004100 */
[----:B------:R-:W-:-:S02]  /*4780*/  F2FP.F16.F32.PACK_AB R86, R86, R87 ;  /* 0x000000575656723e */ /* 0x000fc400000000ff */
[--C-:B------:R-:W-:Y:S02]  /*4790*/  HADD2.F32 R41, -RZ, R40.reuse.H1_H1 ;  /* 0x30000028ff297230 */ /* 0x100fe40000004100 */
[----:B------:R-:W-:-:S03]  /*47a0*/  HADD2.F32 R40, -RZ, R40.H0_H0 ;  /* 0x20000028ff287230 */ /* 0x000fc60000004100 */
[CC--:B------:R-:W-:Y:S02]  /*47b0*/  FMUL.FTZ R84, R41.reuse, R43.reuse ;  /* 0x0000002b29547220 */ /* 0x0c0fe40000410000 */
[C---:B------:R-:W-:Y:S02]  /*47c0*/  FMUL.FTZ R43, R40.reuse, R43 ;  /* 0x0000002b282b7220 */ /* 0x040fe40000410000 */
[-C--:B------:R-:W-:Y:S01]  /*47d0*/  FFMA.FTZ R40, R40, R83.reuse, -R84 ;  /* 0x0000005328287223 */ /* 0x080fe20000010854 */
[----:B------:R-:W-:Y:S02]  /*47e0*/  HADD2.F32 R84, -RZ, R165.H1_H1 ;  /* 0x300000a5ff547230 */ /* 0x000fe40000004100 */
[----:B------:R-:W-:Y:S01]  /*47f0*/  FFMA.FTZ R41, R41, R83, R43 ;  /* 0x0000005329297223 */ /* 0x000fe2000001002b */
[----:B------:R-:W-:Y:S02]  /*4800*/  IMAD.MOV.U32 R83, RZ, RZ, R42 ;  /* 0x000000ffff537224 */ /* 0x000fe400078e002a */
[----:B------:R-:W-:-:S02]  /*4810*/  HADD2.F32 R42, -RZ, R82.H1_H1 ;  /* 0x30000052ff2a7230 */ /* 0x000fc40000004100 */
[----:B------:R-:W-:Y:S02]  /*4820*/  HADD2.F32 R43, -RZ, R82.H0_H0 ;  /* 0x20000052ff2b7230 */ /* 0x000fe40000004100 */
[----:B------:R-:W-:Y:S02]  /*4830*/  HADD2.F32 R82, -RZ, R165.H0_H0 ;  /* 0x200000a5ff527230 */ /* 0x000fe40000004100 */
[-C--:B------:R-:W-:Y:S01]  /*4840*/  FMUL.FTZ R85, R42, R84.reuse ;  /* 0x000000542a557220 */ /* 0x080fe20000410000 */
[----:B------:R-:W-:-:S03]  /*4850*/  FMUL.FTZ R84, R43, R84 ;  /* 0x000000542b547220 */ /* 0x000fc60000410000 */
[-C--:B------:R-:W-:Y:S01]  /*4860*/  FFMA.FTZ R43, R43, R82.reuse, -R85 ;  /* 0x000000522b2b7223 */ /* 0x080fe20000010855 */
[----:B------:R-:W-:Y:S01]  /*4870*/  FFMA.FTZ R42, R42, R82, R84 ;  /* 0x000000522a2a7223 */ /* 0x000fe20000010054 */
[--C-:B------:R-:W-:Y:S02]  /*4880*/  HADD2.F32 R82, -RZ, R83.reuse.H1_H1 ;  /* 0x30000053ff527230 */ /* 0x100fe40000004100 */
[----:B------:R-:W-:Y:S02]  /*4890*/  HADD2.F32 R84, -RZ, R83.H0_H0 ;  /* 0x20000053ff547230 */ /* 0x000fe40000004100 */
[----:B------:R-:W-:Y:S02]  /*48a0*/  HADD2.F32 R83, -RZ, R164.H0_H0 ;  /* 0x200000a4ff537230 */ /* 0x000fe40000004100 */
[-C--:B------:R-:W-:Y:S01]  /*48b0*/  FMUL.FTZ R85, R82, R92.reuse ;  /* 0x0000005c52557220 */ /* 0x080fe20000410000 */
[----:B------:R-:W-:Y:S01]  /*48c0*/  F2FP.F16.F32.PACK_AB R42, R42, R43 ;  /* 0x0000002b2a2a723e */ /* 0x000fe200000000ff */
[----:B------:R-:W-:-:S02]  /*48d0*/  FMUL.FTZ R92, R84, R92 ;  /* 0x0000005c545c7220 */ /* 0x000fc40000410000 */
[-C--:B------:R-:W-:Y:S02]  /*48e0*/  FFMA.FTZ R85, R84, R83.reuse, -R85 ;  /* 0x0000005354557223 */ /* 0x080fe40000010855 */
[----:B------:R-:W-:Y:S01]  /*48f0*/  FFMA.FTZ R92, R82, R83, R92 ;  /* 0x00000053525c7223 */ /* 0x000fe2000001005c */
[----:B------:R-:W-:Y:S01]  /*4900*/  F2FP.F16.F32.PACK_AB R82, R41, R40 ;  /* 0x000000282952723e */ /* 0x000fe200000000ff */
[----:B------:R-:W-:Y:S01]  /*4910*/  IMAD.MOV.U32 R40, RZ, RZ, R42 ;  /* 0x000000ffff287224 */ /* 0x000fe200078e002a */
[----:B------:R-:W-:Y:S02]  /*4920*/  MOV R41, R86 ;  /* 0x0000005600297202 */ /* 0x000fe40000000f00 */
[----:B------:R-:W-:Y:S01]  /*4930*/  F2FP.F16.F32.PACK_AB R85, R92, R85 ;  /* 0x000000555c55723e */ /* 0x000fe200000000ff */
[----:B------:R-:W-:-:S04]  /*4940*/  IMAD.MOV.U32 R43, RZ, RZ, R82 ;  /* 0x000000ffff2b7224 */ /* 0x000fc800078e0052 */
[----:B------:R-:W-:-:S07]  /*4950*/  IMAD.MOV.U32 R42, RZ, RZ, R85 ;  /* 0x000000ffff2a7224 */ /* 0x000fce00078e0055 */
.L_x_460:
[----:B------:R-:W-:Y:S05]  /*4960*/  BSYNC B3 ;  /* 0x0000000000037941 */ /* 0x000fea0003800000 */
.L_x_459:
[----:B--2---:R4:W-:Y:S02]  /*4970*/  STG.E.128 desc[UR56][R48.64+0xc0], R40 ;  /* 0x0000c02830007986 */ /* 0x0049e4000c101d38 */
.L_x_458:
[----:B------:R-:W-:Y:S05]  /*4980*/  BSYNC B2 ;  /* 0x0000000000027941 */ /* 0x000fea0003800000 */
.L_x_457:
[----:B------:R-:W-:Y:S01]  /*4990*/  ISETP.NE.AND P3, PT, R97, RZ, PT ;  /* 0x000000ff6100720c */ /* 0x000fe20003f65270 */
[----:B------:R-:W-:-:S12]  /*49a0*/  BSSY B2, `(.L_x_461) ;  /* 0x0000035000027945 */ /* 0x000fd80003800000 */
[----:B------:R-:W-:Y:S05]  /*49b0*/  @!P3 BRA `(.L_x_462) ;  /* 0x0000000000ccb947 */ /* 0x000fea0003800000 */
[----:B-1234-:R1:W2:Y:S01]  /*49c0*/  LDS.128 R40, [R47+0x8000] ;  /* 0x008000002f287984 */ /* 0x01e2a20000000c00 */
[----:B------:R-:W-:Y:S01]  /*49d0*/  ISETP.GE.AND P3, PT, R188, R117, PT ;  /* 0x00000075bc00720c */ /* 0x000fe20003f66270 */
[----:B------:R-:W-:-:S12]  /*49e0*/  BSSY B3, `(.L_x_463) ;  /* 0x000002f000037945 */ /* 0x000fd80003800000 */
[----:B-1----:R-:W-:Y:S05]  /*49f0*/  @P3 BRA `(.L_x_464) ;  /* 0x0000000000b43947 */ /* 0x002fea0003800000 */
[----:B------:R-:W-:Y:S01]  /*4a00*/  SHF.R.U64 R83, R80, 0x10, R81 ;  /* 0x0000001050537819 */ /* 0x000fe20000001251 */
[----:B--2---:R-:W-:Y:S01]  /*4a10*/  IMAD.MOV.U32 R80, RZ, RZ, R41 ;  /* 0x000000ffff507224 */ /* 0x004fe200078e0029 */
[----:B------:R-:W-:-:S03]  /*4a20*/  SHF.R.U64 R78, R78, 0x10, R79 ;  /* 0x000000104e4e7819 */ /* 0x000fc6000000124f */
[----:B------:R-:W-:Y:S02]  /*4a30*/  HADD2.F32 R83, -RZ, R83.H0_H0 ;  /* 0x20000053ff537230 */ /* 0x000fe40000004100 */
[--C-:B------:R-:W-:Y:S02]  /*4a40*/  HADD2.F32 R41, -RZ, R80.reuse.H1_H1 ;  /* 0x30000050ff297230 */ /* 0x100fe40000004100 */
[----:B------:R-:W-:Y:S02]  /*4a50*/  HADD2.F32 R80, -RZ, R80.H0_H0 ;  /* 0x20000050ff507230 */ /* 0x000fe40000004100 */
[----:B------:R-:W-:Y:S02]  /*4a60*/  HADD2.F32 R78, -RZ, R78.H0_H0 ;  /* 0x2000004eff4e7230 */ /* 0x000fe40000004100 */
[-C--:B------:R-:W-:Y:S01]  /*4a70*/  FMUL.FTZ R82, R41, R83.reuse ;  /* 0x0000005329527220 */ /* 0x080fe20000410000 */
[----:B------:R-:W-:-:S03]  /*4a80*/  FMUL.FTZ R83, R80, R83 ;  /* 0x0000005350537220 */ /* 0x000fc60000410000 */
[-C--:B------:R-:W-:Y:S01]  /*4a90*/  FFMA.FTZ R82, R80, R78.reuse, -R82 ;  /* 0x0000004e50527223 */ /* 0x080fe20000010852 */
[----:B------:R-:W-:Y:S01]  /*4aa0*/  FFMA.FTZ R83, R41, R78, R83 ;  /* 0x0000004e29537223 */ /* 0x000fe20000010053 */
[----:B------:R-:W-:Y:S01]  /*4ab0*/  SHF.R.U32.HI R78, RZ, 0x10, R79 ;  /* 0x00000010ff4e7819 */ /* 0x000fe2000001164f */
[--C-:B------:R-:W-:Y:S01]  /*4ac0*/  HADD2.F32 R41, -RZ, R43.reuse.H1_H1 ;  /* 0x3000002bff297230 */ /* 0x100fe20000004100 */
[----:B------:R-:W-:Y:S01]  /*4ad0*/  SHF.R.U32.HI R79, RZ, 0x10, R81 ;  /* 0x00000010ff4f7819 */ /* 0x000fe20000011651 */
[----:B------:R-:W-:Y:S01]  /*4ae0*/  HADD2.F32 R43, -RZ, R43.H0_H0 ;  /* 0x2000002bff2b7230 */ /* 0x000fe20000004100 */
[----:B------:R-:W-:Y:S01]  /*4af0*/  F2FP.F16.F32.PACK_AB R82, R83, R82 ;  /* 0x000000525352723e */ /* 0x000fe200000000ff */
[----:B------:R-:W-:Y:S02]  /*4b00*/  HADD2.F32 R78, -RZ, R78.H0_H0 ;  /* 0x2000004eff4e7230 */ /* 0x000fe40000004100 */
[----:B------:R-:W-:-:S05]  /*4b10*/  HADD2.F32 R79, -RZ, R79.H0_H0 ;  /* 0x2000004fff4f7230 */ /* 0x000fca0000004100 */
[-C--:B------:R-:W-:Y:S01]  /*4b20*/  FMUL.FTZ R80, R41, R79.reuse ;  /* 0x0000004f29507220 */ /* 0x080fe20000410000 */
[----:B------:R-:W-:-:S03]  /*4b30*/  FMUL.FTZ R79, R43, R79 ;  /* 0x0000004f2b4f7220 */ /* 0x000fc60000410000 */
[-C--:B------:R-:W-:Y:S01]  /*4b40*/  FFMA.FTZ R80, R43, R78.reuse, -R80 ;  /* 0x0000004e2b507223 */ /* 0x080fe20000010850 */
[----:B------:R-:W-:Y:S01]  /*4b50*/  FFMA.FTZ R79, R41, R78, R79 ;  /* 0x0000004e294f7223 */ /* 0x000fe2000001004f */
[--C-:B------:R-:W-:Y:S02]  /*4b60*/  HADD2.F32 R41, -RZ, R40.reuse.H0_H0 ;  /* 0x20000028ff297230 */ /* 0x100fe40000004100 */
[----:B------:R-:W-:Y:S02]  /*4b70*/  HADD2.F32 R40, -RZ, R40.H1_H1 ;  /* 0x30000028ff287230 */ /* 0x000fe40000004100 */
[--C-:B------:R-:W-:Y:S01]  /*4b80*/  HADD2.F32 R43, -RZ, R162.reuse.H1_H1 ;  /* 0x300000a2ff2b7230 */ /* 0x100fe20000004100 */
[----:B------:R-:W-:Y:S01]  /*4b90*/  F2FP.F16.F32.PACK_AB R79, R79, R80 ;  /* 0x000000504f4f723e */ /* 0x000fe200000000ff */
[----:B------:R-:W-:Y:S02]  /*4ba0*/  HADD2.F32 R78, -RZ, R161.H1_H1 ;  /* 0x300000a1ff4e7230 */ /* 0x000fe40000004100 */
[----:B------:R-:W-:-:S02]  /*4bb0*/  HADD2.F32 R162, -RZ, R162.H0_H0 ;  /* 0x200000a2ffa27230 */ /* 0x000fc40000004100 */
[CC--:B------:R-:W-:Y:S01]  /*4bc0*/  FMUL.FTZ R81, R40.reuse, R43.reuse ;  /* 0x0000002b28517220 */ /* 0x0c0fe20000410000 */
[C---:B------:R-:W-:Y:S01]  /*4bd0*/  FMUL.FTZ R43, R41.reuse, R43 ;  /* 0x0000002b292b7220 */ /* 0x040fe20000410000 */
[----:B------:R-:W-:Y:S02]  /*4be0*/  HADD2.F32 R161, -RZ, R161.H0_H0 ;  /* 0x200000a1ffa17230 */ /* 0x000fe40000004100 */
[-C--:B------:R-:W-:Y:S01]  /*4bf0*/  FFMA.FTZ R81, R41, R78.reuse, -R81 ;  /* 0x0000004e29517223 */ /* 0x080fe20000010851 */
[----:B------:R-:W-:Y:S01]  /*4c00*/  FFMA.FTZ R43, R40, R78, R43 ;  /* 0x0000004e282b7223 */ /* 0x000fe2000001002b */
[--C-:B------:R-:W-:Y:S02]  /*4c10*/  HADD2.F32 R40, -RZ, R42.reuse.H0_H0 ;  /* 0x2000002aff287230 */ /* 0x100fe40000004100 */
[----:B------:R-:W-:Y:S02]  /*4c20*/  HADD2.F32 R42, -RZ, R42.H1_H1 ;  /* 0x3000002aff2a7230 */ /* 0x000fe40000004100 */
[----:B------:R-:W-:-:S03]  /*4c30*/  F2FP.F16.F32.PACK_AB R43, R43, R81 ;  /* 0x000000512b2b723e */ /* 0x000fc600000000ff */
[-C--:B------:R-:W-:Y:S01]  /*4c40*/  FMUL.FTZ R41, R42, R162.reuse ;  /* 0x000000a22a297220 */ /* 0x080fe20000410000 */
[----:B------:R-:W-:-:S03]  /*4c50*/  FMUL.FTZ R162, R40, R162 ;  /* 0x000000a228a27220 */ /* 0x000fc60000410000 */
[-C--:B------:R-:W-:Y:S01]  /*4c60*/  FFMA.FTZ R41, R40, R161.reuse, -R41 ;  /* 0x000000a128297223 */ /* 0x080fe20000010829 */
[----:B------:R-:W-:Y:S01]  /*4c70*/  FFMA.FTZ R162, R42, R161, R162 ;  /* 0x000000a12aa27223 */ /* 0x000fe200000100a2 */
[----:B------:R-:W-:Y:S01]  /*4c80*/  MOV R40, R43 ;  /* 0x0000002b00287202 */ /* 0x000fe20000000f00 */
[----:B------:R-:W-:-:S03]  /*4c90*/  IMAD.MOV.U32 R43, RZ, RZ, R79 ;  /* 0x000000ffff2b7224 */ /* 0x000fc600078e004f */
[----:B------:R-:W-:Y:S01]  /*4ca0*/  F2FP.F16.F32.PACK_AB R162, R162, R41 ;  /* 0x00000029a2a2723e */ /* 0x000fe200000000ff */
[----:B------:R-:W-:-:S04]  /*4cb0*/  IMAD.MOV.U32 R41, RZ, RZ, R82 ;  /* 0x000000ffff297224 */ /* 0x000fc800078e0052 */
[----:B------:R-:W-:-:S07]  /*4cc0*/  IMAD.MOV.U32 R42, RZ, RZ, R162 ;  /* 0x000000ffff2a7224 */ /* 0x000fce00078e00a2 */
.L_x_464:
[----:B------:R-:W-:Y:S05]  /*4cd0*/  BSYNC B3 ;  /* 0x0000000000037941 */ /* 0x000fea0003800000 */
.L_x_463:
[----:B--2---:R1:W-:Y:S02]  /*4ce0*/  STG.E.128 desc[UR56][R48.64+0x100], R40 ;  /* 0x0001002830007986 */ /* 0x0043e4000c101d38 */
.L_x_462:
[----:B------:R-:W-:Y:S05]  /*4cf0*/  BSYNC B2 ;  /* 0x0000000000027941 */ /* 0x000fea0003800000 */
.L_x_461:
[----:B------:R-:W-:-:S13]  /*4d00*/  ISETP.NE.AND P3, PT, R98, RZ, PT ;  /* 0x000000ff6200720c */ /* 0x000fda0003f65270 */
[----:B------:R-:W-:Y:S05]  /*4d10*/  @!P3 BRA `(.L_x_444) ;  /* 0x0000000000d0b947 */ /* 0x000fea0003800000 */
[----:B-1234-:R1:W2:Y:S01]  /*4d20*/  LDS.128 R40, [R46+0x8000] ;  /* 0x008000002e287984 */ /* 0x01e2a20000000c00 */
[----:B------:R-:W-:Y:S01]  /*4d30*/  ISETP.GE.AND P3, PT, R190, R117, PT ;  /* 0x00000075be00720c */ /* 0x000fe20003f66270 */
[----:B------:R-:W-:-:S12]  /*4d40*/  BSSY B2, `(.L_x_465) ;  /* 0x0000030000027945 */ /* 0x000fd80003800000 */
[----:B-1----:R-:W-:Y:S05]  /*4d50*/  @P3 BRA `(.L_x_466) ;  /* 0x0000000000b83947 */ /* 0x002fea0003800000 */
[----:B------:R-:W-:Y:S01]  /*4d60*/  SHF.R.U64 R79, R76, 0x10, R77 ;  /* 0x000000104c4f7819 */ /* 0x000fe2000000124d */
[--C-:B--2---:R-:W-:Y:S01]  /*4d70*/  HADD2.F32 R80, -RZ, R42.reuse.H1_H1 ;  /* 0x3000002aff507230 */ /* 0x104fe20000004100 */
[----:B------:R-:W-:Y:S01]  /*4d80*/  MOV R76, R41 ;  /* 0x00000029004c7202 */ /* 0x000fe20000000f00 */
[----:B------:R-:W-:Y:S01]  /*4d90*/  HADD2.F32 R42, -RZ, R42.H0_H0 ;  /* 0x2000002aff2a7230 */ /* 0x000fe20000004100 */
[----:B------:R-:W-:Y:S01]  /*4da0*/  SHF.R.U64 R74, R74, 0x10, R75 ;  /* 0x000000104a4a7819 */ /* 0x000fe2000000124b */
[----:B------:R-:W-:Y:S02]  /*4db0*/  HADD2.F32 R79, -RZ, R79.H0_H0 ;  /* 0x2000004fff4f7230 */ /* 0x000fe40000004100 */
[--C-:B------:R-:W-:Y:S02]  /*4dc0*/  HADD2.F32 R41, -RZ, R76.reuse.H1_H1 ;  /* 0x3000004cff297230 */ /* 0x100fe40000004100 */
[----:B------:R-:W-:Y:S02]  /*4dd0*/  HADD2.F32 R76, -RZ, R76.H0_H0 ;  /* 0x2000004cff4c7230 */ /* 0x000fe40000004100 */
[----:B------:R-:W-:-:S02]  /*4de0*/  HADD2.F32 R74, -RZ, R74.H0_H0 ;  /* 0x2000004aff4a7230 */ /* 0x000fc40000004100 */
[-C--:B------:R-:W-:Y:S01]  /*4df0*/  FMUL.FTZ R78, R41, R79.reuse ;  /* 0x0000004f294e7220 */ /* 0x080fe20000410000 */
[----:B------:R-:W-:-:S03]  /*4e00*/  FMUL.FTZ R79, R76, R79 ;  /* 0x0000004f4c4f7220 */ /* 0x000fc60000410000 */
[-C--:B------:R-:W-:Y:S01]  /*4e10*/  FFMA.FTZ R78, R76, R74.reuse, -R78 ;  /* 0x0000004a4c4e7223 */ /* 0x080fe2000001084e */
[----:B------:R-:W-:Y:S01]  /*4e20*/  SHF.R.U32.HI R76, RZ, 0x10, R77 ;  /* 0x00000010ff4c7819 */ /* 0x000fe2000001164d */
[----:B------:R-:W-:Y:S01]  /*4e30*/  FFMA.FTZ R79, R41, R74, R79 ;  /* 0x0000004a294f7223 */ /* 0x000fe2000001004f */
[----:B------:R-:W-:Y:S01]  /*4e40*/  IMAD.MOV.U32 R41, RZ, RZ, R43 ;  /* 0x000000ffff297224 */ /* 0x000fe200078e002b */
[----:B------:R-:W-:Y:S02]  /*4e50*/  SHF.R.U32.HI R74, RZ, 0x10, R75 ;  /* 0x00000010ff4a7819 */ /* 0x000fe4000001164b */
[----:B------:R-:W-:Y:S01]  /*4e60*/  HADD2.F32 R76, -RZ, R76.H0_H0 ;  /* 0x2000004cff4c7230 */ /* 0x000fe20000004100 */
[----:B------:R-:W-:Y:S01]  /*4e70*/  F2FP.F16.F32.PACK_AB R78, R79, R78 ;  /* 0x0000004e4f4e723e */ /* 0x000fe200000000ff */
[--C-:B------:R-:W-:Y:S02]  /*4e80*/  HADD2.F32 R43, -RZ, R41.reuse.H1_H1 ;  /* 0x30000029ff2b7230 */ /* 0x100fe40000004100 */
[----:B------:R-:W-:-:S02]  /*4e90*/  HADD2.F32 R41, -RZ, R41.H0_H0 ;  /* 0x20000029ff297230 */ /* 0x000fc40000004100 */
[----:B------:R-:W-:Y:S02]  /*4ea0*/  HADD2.F32 R74, -RZ, R74.H0_H0 ;  /* 0x2000004aff4a7230 */ /* 0x000fe40000004100 */
[-C--:B------:R-:W-:Y:S01]  /*4eb0*/  FMUL.FTZ R75, R43, R76.reuse ;  /* 0x0000004c2b4b7220 */ /* 0x080fe20000410000 */
[----:B------:R-:W-:-:S03]  /*4ec0*/  FMUL.FTZ R76, R41, R76 ;  /* 0x0000004c294c7220 */ /* 0x000fc60000410000 */
[-C--:B------:R-:W-:Y:S01]  /*4ed0*/  FFMA.FTZ R75, R41, R74.reuse, -R75 ;  /* 0x0000004a294b7223 */ /* 0x080fe2000001084b */
[--C-:B------:R-:W-:Y:S02]  /*4ee0*/  HADD2.F32 R41, -RZ, R159.reuse.H1_H1 ;  /* 0x3000009fff297230 */ /* 0x100fe40000004100 */
[----:B------:R-:W-:Y:S01]  /*4ef0*/  FFMA.FTZ R76, R43, R74, R76 ;  /* 0x0000004a2b4c7223 */ /* 0x000fe2000001004c */
[--C-:B------:R-:W-:Y:S02]  /*4f00*/  HADD2.F32 R43, -RZ, R40.reuse.H1_H1 ;  /* 0x30000028ff2b7230 */ /* 0x100fe40000004100 */
[----:B------:R-:W-:Y:S02]  /*4f10*/  HADD2.F32 R40, -RZ, R40.H0_H0 ;  /* 0x20000028ff287230 */ /* 0x000fe40000004100 */
[----:B------:R-:W-:Y:S02]  /*4f20*/  HADD2.F32 R74, -RZ, R158.H1_H1 ;  /* 0x3000009eff4a7230 */ /* 0x000fe40000004100 */
[----:B------:R-:W-:Y:S01]  /*4f30*/  FMUL.FTZ R77, R43, R41 ;  /* 0x000000292b4d7220 */ /* 0x000fe20000410000 */
[----:B------:R-:W-:-:S02]  /*4f40*/  HADD2.F32 R159, -RZ, R159.H0_H0 ;  /* 0x2000009fff9f7230 */ /* 0x000fc40000004100 */
[----:B------:R-:W-:Y:S01]  /*4f50*/  FMUL.FTZ R41, R40, R41 ;  /* 0x0000002928297220 */ /* 0x000fe20000410000 */
[----:B------:R-:W-:Y:S01]  /*4f60*/  F2FP.F16.F32.PACK_AB R75, R76, R75 ;  /* 0x0000004b4c4b723e */ /* 0x000fe200000000ff */
[-C--:B------:R-:W-:Y:S01]  /*4f70*/  FFMA.FTZ R77, R40, R74.reuse, -R77 ;  /* 0x0000004a284d7223 */ /* 0x080fe2000001084d */
[----:B------:R-:W-:Y:S02]  /*4f80*/  HADD2.F32 R40, -RZ, R160.H0_H0 ;  /* 0x200000a0ff287230 */ /* 0x000fe40000004100 */
[----:B------:R-:W-:-:S03]  /*4f90*/  FFMA.FTZ R41, R43, R74, R41 ;  /* 0x0000004a2b297223 */ /* 0x000fc60000010029 */
[-C--:B------:R-:W-:Y:S01]  /*4fa0*/  FMUL.FTZ R43, R80, R40.reuse ;  /* 0x00000028502b7220 */ /* 0x080fe20000410000 */
[C---:B------:R-:W-:Y:S01]  /*4fb0*/  FMUL.FTZ R40, R42.reuse, R40 ;  /* 0x000000282a287220 */ /* 0x040fe20000410000 */
[----:B------:R-:W-:Y:S02]  /*4fc0*/  F2FP.F16.F32.PACK_AB R41, R41, R77 ;  /* 0x0000004d2929723e */ /* 0x000fe400000000ff */
[-C--:B------:R-:W-:Y:S01]  /*4fd0*/  FFMA.FTZ R43, R42, R159.reuse, -R43 ;  /* 0x0000009f2a2b7223 */ /* 0x080fe2000001082b */
[----:B------:R-:W-:-:S05]  /*4fe0*/  FFMA.FTZ R40, R80, R159, R40 ;  /* 0x0000009f50287223 */ /* 0x000fca0000010028 */
[----:B------:R-:W-:Y:S01]  /*4ff0*/  F2FP.F16.F32.PACK_AB R43, R40, R43 ;  /* 0x0000002b282b723e */ /* 0x000fe200000000ff */
[----:B------:R-:W-:Y:S02]  /*5000*/  IMAD.MOV.U32 R40, RZ, RZ, R41 ;  /* 0x000000ffff287224 */ /* 0x000fe400078e0029 */
[----:B------:R-:W-:Y:S01]  /*5010*/  IMAD.MOV.U32 R41, RZ, RZ, R78 ;  /* 0x000000ffff297224 */ /* 0x000fe200078e004e */
[----:B------:R-:W-:Y:S01]  /*5020*/  MOV R42, R43 ;  /* 0x0000002b002a7202 */ /* 0x000fe20000000f00 */
[----:B------:R-:W-:-:S07]  /*5030*/  IMAD.MOV.U32 R43, RZ, RZ, R75 ;  /* 0x000000ffff2b7224 */ /* 0x000fce00078e004b */
.L_x_466:
[----:B------:R-:W-:Y:S05]  /*5040*/  BSYNC B2 ;  /* 0x0000000000027941 */ /* 0x000fea0003800000 */
.L_x_465:
[----:B--2---:R1:W-:Y:S02]  /*5050*/  STG.E.128 desc[UR56][R48.64+0x140], R40 ;  /* 0x0001402830007986 */ /* 0x0043e4000c101d38 */
.L_x_444:
[----:B------:R-:W-:Y:S05]  /*5060*/  BSYNC B1 ;  /* 0x0000000000017941 */ /* 0x000fea0003800000 */
.L_x_443:
[----:B------:R-:W-:Y:S05]  /*5070*/  @P4 BRA `(.L_x_467) ;  /* 0x0000005000a84947 */ /* 0x000fea0003800000 */
[----:B------:R-:W-:Y:S01]  /*5080*/  ISETP.NE.AND P3, PT, R34, RZ, PT ;  /* 0x000000ff2200720c */ /* 0x000fe20003f65270 */
[----:B------:R-:W-:-:S12]  /*5090*/  BSSY B1, `(.L_x_468) ;  /* 0x0000032000017945 */ /* 0x000fd80003800000 */
[----:B------:R-:W-:Y:S05]  /*50a0*/  @!P3 BRA `(.L_x_469) ;  /* 0x0000000000c0b947 */ /* 0x000fea0003800000 */
[----:B-1234-:R1:W2:Y:S01]  /*50b0*/  LDS.128 R40, [R47+0x2000] ;  /* 0x002000002f287984 */ /* 0x01e2a20000000c00 */
[----:B------:R-:W-:Y:S01]  /*50c0*/  ISETP.GE.AND P3, PT, R22, R117, PT ;  /* 0x000000751600720c */ /* 0x000fe20003f66270 */
[----:B------:R-:W-:-:S12]  /*50d0*/  BSSY B2, `(.L_x_470) ;  /* 0x000002c000027945 */ /* 0x000fd80003800000 */
[----:B-1----:R-:W-:Y:S05]  /*50e0*/  @P3 BRA `(.L_x_471) ;  /* 0x0000000000a83947 */ /* 0x002fea0003800000 */
[--C-:B------:R-:W-:Y:S02]  /*50f0*/  SHF.R.U64 R49, R72, 0x10, R73.reuse ;  /* 0x0000001048317819 */ /* 0x100fe40000001249 */
[----:B------:R-:W-:Y:S01]  /*5100*/  SHF.R.U32.HI R72, RZ, 0x10, R73 ;  /* 0x00000010ff487819 */ /* 0x000fe20000011649 */
[----:B--2---:R-:W-:Y:S01]  /*5110*/  HADD2.F32 R73, -RZ, R43.H1_H1 ;  /* 0x3000002bff497230 */ /* 0x004fe20000004100 */
[--C-:B------:R-:W-:Y:S01]  /*5120*/  SHF.R.U64 R48, R70, 0x10, R71.reuse ;  /* 0x0000001046307819 */ /* 0x100fe20000001247 */
[----:B------:R-:W-:Y:S01]  /*5130*/  HADD2.F32 R49, -RZ, R49.H0_H0 ;  /* 0x20000031ff317230 */ /* 0x000fe20000004100 */
[----:B------:R-:W-:Y:S01]  /*5140*/  SHF.R.U32.HI R70, RZ, 0x10, R71 ;  /* 0x00000010ff467819 */ /* 0x000fe20000011647 */
[--C-:B------:R-:W-:Y:S02]  /*5150*/  HADD2.F32 R71, -RZ, R41.reuse.H1_H1 ;  /* 0x30000029ff477230 */ /* 0x100fe40000004100 */
[----:B------:R-:W-:Y:S02]  /*5160*/  HADD2.F32 R41, -RZ, R41.H0_H0 ;  /* 0x20000029ff297230 */ /* 0x000fe40000004100 */
[----:B------:R-:W-:-:S02]  /*5170*/  HADD2.F32 R72, -RZ, R72.H0_H0 ;  /* 0x20000048ff487230 */ /* 0x000fc40000004100 */
[----:B------:R-:W-:Y:S02]  /*5180*/  HADD2.F32 R48, -RZ, R48.H0_H0 ;  /* 0x20000030ff307230 */ /* 0x000fe40000004100 */
[-C--:B------:R-:W-:Y:S01]  /*5190*/  FMUL.FTZ R75, R41, R49.reuse ;  /* 0x00000031294b7220 */ /* 0x080fe20000410000 */
[----:B------:R-:W-:Y:S02]  /*51a0*/  HADD2.F32 R74, -RZ, R70.H0_H0 ;  /* 0x20000046ff4a7230 */ /* 0x000fe40000004100 */
[----:B------:R-:W-:Y:S01]  /*51b0*/  FMUL.FTZ R70, R71, R49 ;  /* 0x0000003147467220 */ /* 0x000fe20000410000 */
[----:B------:R-:W-:Y:S02]  /*51c0*/  HADD2.F32 R43, -RZ, R43.H0_H0 ;  /* 0x2000002bff2b7230 */ /* 0x000fe40000004100 */
[----:B------:R-:W-:Y:S01]  /*51d0*/  FMUL.FTZ R49, R73, R72 ;  /* 0x0000004849317220 */ /* 0x000fe20000410000 */
[-C--:B------:R-:W-:Y:S01]  /*51e0*/  FFMA.FTZ R75, R71, R48.reuse, R75 ;  /* 0x00000030474b7223 */ /* 0x080fe2000001004b */
[----:B------:R-:W-:Y:S01]  /*51f0*/  FFMA.FTZ R70, R41, R48, -R70 ;  /* 0x0000003029467223 */ /* 0x000fe20000010846 */
[----:B------:R-:W-:-:S02]  /*5200*/  HADD2.F32 R48, -RZ, R40.H1_H1 ;  /* 0x30000028ff307230 */ /* 0x000fc40000004100 */
[C---:B------:R-:W-:Y:S01]  /*5210*/  FMUL.FTZ R72, R43.reuse, R72 ;  /* 0x000000482b487220 */ /* 0x040fe20000410000 */
[----:B------:R-:W-:Y:S01]  /*5220*/  FFMA.FTZ R49, R43, R74, -R49 ;  /* 0x0000004a2b317223 */ /* 0x000fe20000010831 */
[--C-:B------:R-:W-:Y:S01]  /*5230*/  HADD2.F32 R43, -RZ, R163.reuse.H0_H0 ;  /* 0x200000a3ff2b7230 */ /* 0x100fe20000004100 */
[----:B------:R-:W-:Y:S01]  /*5240*/  F2FP.F16.F32.PACK_AB R70, R75, R70 ;  /* 0x000000464b46723e */ /* 0x000fe200000000ff */
[----:B------:R-:W-:Y:S02]  /*5250*/  HADD2.F32 R40, -RZ, R40.H0_H0 ;  /* 0x20000028ff287230 */ /* 0x000fe40000004100 */
[----:B------:R-:W-:Y:S01]  /*5260*/  FFMA.FTZ R72, R73, R74, R72 ;  /* 0x0000004a49487223 */ /* 0x000fe20000010048 */
[----:B------:R-:W-:Y:S02]  /*5270*/  HADD2.F32 R163, -RZ, R163.H1_H1 ;  /* 0x300000a3ffa37230 */ /* 0x000fe40000004100 */
[----:B------:R-:W-:Y:S01]  /*5280*/  FMUL.FTZ R73, R48, R43 ;  /* 0x0000002b30497220 */ /* 0x000fe20000410000 */
[----:B------:R-:W-:-:S02]  /*5290*/  HADD2.F32 R71, -RZ, R42.H1_H1 ;  /* 0x3000002aff477230 */ /* 0x000fc40000004100 */
[----:B------:R-:W-:Y:S01]  /*52a0*/  FMUL.FTZ R74, R40, R43 ;  /* 0x0000002b284a7220 */ /* 0x000fe20000410000 */
[----:B------:R-:W-:Y:S01]  /*52b0*/  HADD2.F32 R42, -RZ, R42.H0_H0 ;  /* 0x2000002aff2a7230 */ /* 0x000fe20000004100 */
[----:B------:R-:W-:Y:S01]  /*52c0*/  F2FP.F16.F32.PACK_AB R49, R72, R49 ;  /* 0x000000314831723e */ /* 0x000fe200000000ff */
[--C-:B------:R-:W-:Y:S02]  /*52d0*/  HADD2.F32 R41, -RZ, R157.reuse.H0_H0 ;  /* 0x2000009dff297230 */ /* 0x100fe40000004100 */
[CC--:B------:R-:W-:Y:S01]  /*52e0*/  FMUL.FTZ R43, R71.reuse, R163.reuse ;  /* 0x000000a3472b7220 */ /* 0x0c0fe20000410000 */
[----:B------:R-:W-:Y:S02]  /*52f0*/  HADD2.F32 R157, -RZ, R157.H1_H1 ;  /* 0x3000009dff9d7230 */ /* 0x000fe40000004100 */
[----:B------:R-:W-:Y:S01]  /*5300*/  FMUL.FTZ R163, R42, R163 ;  /* 0x000000a32aa37220 */ /* 0x000fe20000410000 */
[-C--:B------:R-:W-:Y:S01]  /*5310*/  FFMA.FTZ R73, R40, R41.reuse, -R73 ;  /* 0x0000002928497223 */ /* 0x080fe20000010849 */
[----:B------:R-:W-:Y:S01]  /*5320*/  FFMA.FTZ R74, R48, R41, R74 ;  /* 0x00000029304a7223 */ /* 0x000fe2000001004a */
[-C--:B------:R-:W-:Y:S01]  /*5330*/  FFMA.FTZ R43, R42, R157.reuse, -R43 ;  /* 0x0000009d2a2b7223 */ /* 0x080fe2000001082b */
[----:B------:R-:W-:Y:S01]  /*5340*/  FFMA.FTZ R163, R71, R157, R163 ;  /* 0x0000009d47a37223 */ /* 0x000fe200000100a3 */
[----:B------:R-:W-:-:S02]  /*5350*/  IMAD.MOV.U32 R41, RZ, RZ, R70 ;  /* 0x000000ffff297224 */ /* 0x000fc400078e0046 */
[----:B------:R-:W-:Y:S02]  /*5360*/  F2FP.F16.F32.PACK_AB R40, R74, R73 ;  /* 0x000000494a28723e */ /* 0x000fe400000000ff */
[----:B------:R-:W-:Y:S01]  /*5370*/  F2FP.F16.F32.PACK_AB R42, R163, R43 ;  /* 0x0000002ba32a723e */ /* 0x000fe200000000ff */
[----:B------:R-:W-:-:S07]  /*5380*/  IMAD.MOV.U32 R43, RZ, RZ, R49 ;  /* 0x000000ffff2b7224 */ /* 0x000fce00078e0031 */
.L_x_471:
[----:B------:R-:W-:Y:S05]  /*5390*/  BSYNC B2 ;  /* 0x0000000000027941 */ /* 0x000fea0003800000 */
.L_x_470:
[----:B--2---:R1:W-:Y:S02]  /*53a0*/  STG.E.128 desc[UR56][R44.64], R40 ;  /* 0x000000282c007986 */ /* 0x0043e4000c101d38 */
.L_x_469:
[----:B------:R-:W-:Y:S05]  /*53b0*/  BSYNC B1 ;  /* 0x0000000000017941 */ /* 0x000fea0003800000 */
.L_x_468:
[----:B------:R-:W-:Y:S01]  /*53c0*/  ISETP.NE.AND P3, PT, R38, RZ, PT ;  /* 0x000000ff2600720c */ /* 0x000fe20003f65270 */
[----:B------:R-:W-:-:S12]  /*53d0*/  BSSY B1, `(.L_x_472) ;  /* 0x0000030000017945 */ /* 0x000fd80003800000 */
[----:B------:R-:W-:Y:S05]  /*53e0*/  @!P3 BRA `(.L_x_473) ;  /* 0x0000000000b8b947 */ /* 0x000fea0003800000 */
[----:B-1234-:R1:W2:Y:S01]  /*53f0*/  LDS.128 R40, [R46+0x2000] ;  /* 0x002000002e287984 */ /* 0x01e2a20000000c00 */
[----:B------:R-:W-:Y:S01]  /*5400*/  ISETP.GE.AND P3, PT, R187, R117, PT ;  /* 0x00000075bb00720c */ /* 0x000fe20003f66270 */
[----:B------:R-:W-:-:S12]  /*5410*/  BSSY B2, `(.L_x_474) ;  /* 0x000002a000027945 */ /* 0x000fd80003800000 */
[----:B-1----:R-:W-:Y:S05]  /*5420*/  @P3 BRA `(.L_x_475) ;  /* 0x0000000000a03947 */ /* 0x002fea0003800000 */
[--C-:B------:R-:W-:Y:S01]  /*5430*/  SHF.R.U64 R49, R68, 0x10, R69.reuse ;  /* 0x0000001044317819 */ /* 0x100fe20000001245 */
[----:B------:R-:W-:Y:S01]  /*5440*/  HADD2.F32 R158, -RZ, R158.H0_H0 ;  /* 0x2000009eff9e7230 */ /* 0x000fe20000004100 */
        /* <DEDUP_REMOVED lines=13> */
[-C--:B------:R-:W-:Y:S01]  /*5520*/  FMUL.FTZ R49, R69, R68.reuse ;  /* 0x0000004445317220 */ /* 0x080fe20000410000 */
[----:B------:R-:W-:Y:S01]  /*5530*/  FMUL.FTZ R68, R43, R68 ;  /* 0x000000442b447220 */ /* 0x000fe20000410000 */
[----:B------:R-:W-:-:S02]  /*5540*/  HADD2.F32 R160, -RZ, R160.H1_H1 ;  /* 0x300000a0ffa07230 */ /* 0x000fc40000004100 */
[----:B------:R-:W-:Y:S01]  /*5550*/  FFMA.FTZ R71, R67, R48, R71 ;  /* 0x0000003043477223 */ /* 0x000fe20000010047 */
[-C--:B------:R-:W-:Y:S01]  /*5560*/  FFMA.FTZ R49, R43, R70.reuse, -R49 ;  /* 0x000000462b317223 */ /* 0x080fe20000010831 */
[----:B------:R-:W-:Y:S01]  /*5570*/  FFMA.FTZ R68, R69, R70, R68 ;  /* 0x0000004645447223 */ /* 0x000fe20000010044 */
[----:B------:R-:W-:Y:S02]  /*5580*/  HADD2.F32 R43, -RZ, R40.H1_H1 ;  /* 0x30000028ff2b7230 */ /* 0x000fe40000004100 */
[----:B------:R-:W-:Y:S01]  /*5590*/  FFMA.FTZ R66, R41, R48, -R66 ;  /* 0x0000003029427223 */ /* 0x000fe20000010842 */
[----:B------:R-:W-:Y:S02]  /*55a0*/  HADD2.F32 R67, -RZ, R42.H1_H1 ;  /* 0x3000002aff437230 */ /* 0x000fe40000004100 */
[----:B------:R-:W-:Y:S02]  /*55b0*/  HADD2.F32 R40, -RZ, R40.H0_H0 ;  /* 0x20000028ff287230 */ /* 0x000fe40000004100 */
[----:B------:R-:W-:Y:S01]  /*55c0*/  FMUL.FTZ R73, R43, R158 ;  /* 0x0000009e2b497220 */ /* 0x000fe20000410000 */
[----:B------:R-:W-:-:S02]  /*55d0*/  HADD2.F32 R69, -RZ, R42.H0_H0 ;  /* 0x2000002aff457230 */ /* 0x000fc40000004100 */
[----:B------:R-:W-:Y:S01]  /*55e0*/  FMUL.FTZ R48, R67, R160 ;  /* 0x000000a043307220 */ /* 0x000fe20000410000 */
[--C-:B------:R-:W-:Y:S02]  /*55f0*/  HADD2.F32 R41, -RZ, R155.reuse.H0_H0 ;  /* 0x2000009bff297230 */ /* 0x100fe40000004100 */
[C---:B------:R-:W-:Y:S01]  /*5600*/  FMUL.FTZ R158, R40.reuse, R158 ;  /* 0x0000009e289e7220 */ /* 0x040fe20000410000 */
[----:B------:R-:W-:Y:S02]  /*5610*/  HADD2.F32 R42, -RZ, R155.H1_H1 ;  /* 0x3000009bff2a7230 */ /* 0x000fe40000004100 */
[----:B------:R-:W-:Y:S01]  /*5620*/  FMUL.FTZ R160, R69, R160 ;  /* 0x000000a045a07220 */ /* 0x000fe20000410000 */
[-C--:B------:R-:W-:Y:S01]  /*5630*/  FFMA.FTZ R73, R40, R41.reuse, -R73 ;  /* 0x0000002928497223 */ /* 0x080fe20000010849 */
[----:B------:R-:W-:Y:S01]  /*5640*/  FFMA.FTZ R158, R43, R41, R158 ;  /* 0x000000292b9e7223 */ /* 0x000fe2000001009e */
[-C--:B------:R-:W-:Y:S01]  /*5650*/  FFMA.FTZ R48, R69, R42.reuse, -R48 ;  /* 0x0000002a45307223 */ /* 0x080fe20000010830 */
[----:B------:R-:W-:Y:S01]  /*5660*/  FFMA.FTZ R67, R67, R42, R160 ;  /* 0x0000002a43437223 */ /* 0x000fe200000100a0 */
[----:B------:R-:W-:-:S02]  /*5670*/  F2FP.F16.F32.PACK_AB R41, R71, R66 ;  /* 0x000000424729723e */ /* 0x000fc400000000ff */
[----:B------:R-:W-:Y:S02]  /*5680*/  F2FP.F16.F32.PACK_AB R43, R68, R49 ;  /* 0x00000031442b723e */ /* 0x000fe400000000ff */
[----:B------:R-:W-:Y:S02]  /*5690*/  F2FP.F16.F32.PACK_AB R40, R158, R73 ;  /* 0x000000499e28723e */ /* 0x000fe400000000ff */
[----:B------:R-:W-:-:S07]  /*56a0*/  F2FP.F16.F32.PACK_AB R42, R67, R48 ;  /* 0x00000030432a723e */ /* 0x000fce00000000ff */
.L_x_475:
[----:B------:R-:W-:Y:S05]  /*56b0*/  BSYNC B2 ;  /* 0x0000000000027941 */ /* 0x000fea0003800000 */
.L_x_474:
[----:B--2---:R1:W-:Y:S02]  /*56c0*/  STG.E.128 desc[UR56][R44.64+0x40], R40 ;  /* 0x000040282c007986 */ /* 0x0043e4000c101d38 */
.L_x_473:
[----:B------:R-:W-:Y:S05]  /*56d0*/  BSYNC B1 ;  /* 0x0000000000017941 */ /* 0x000fea0003800000 */
.L_x_472:
        /* <DEDUP_REMOVED lines=9> */
[----:B------:R-:W-:Y:S01]  /*5770*/  HADD2.F32 R65, -RZ, R148.H0_H0 ;  /* 0x20000094ff417230 */ /* 0x000fe20000004100 */
[----:B--2---:R-:W-:Y:S01]  /*5780*/  MOV R49, R43 ;  /* 0x0000002b00317202 */ /* 0x004fe20000000f00 */
[----:B------:R-:W-:Y:S01]  /*5790*/  HADD2.F32 R64, -RZ, R64.H0_H0 ;  /* 0x20000040ff407230 */ /* 0x000fe20000004100 */
[--C-:B------:R-:W-:Y:S01]  /*57a0*/  SHF.R.U64 R48, R62, 0x10, R63.reuse ;  /* 0x000000103e307819 */ /* 0x100fe2000000123f */
[--C-:B------:R-:W-:Y:S01]  /*57b0*/  HADD2.F32 R43, -RZ, R41.reuse.H1_H1 ;  /* 0x30000029ff2b7230 */ /* 0x100fe20000004100 */
[----:B------:R-:W-:Y:S01]  /*57c0*/  SHF.R.U32.HI R62, RZ, 0x10, R63 ;  /* 0x00000010ff3e7819 */ /* 0x000fe2000001163f */
[----:B------:R-:W-:Y:S02]  /*57d0*/  HADD2.F32 R41, -RZ, R41.H0_H0 ;  /* 0x20000029ff297230 */ /* 0x000fe40000004100 */
[----:B------:R-:W-:-:S02]  /*57e0*/  HADD2.F32 R66, -RZ, R66.H0_H0 ;  /* 0x20000042ff427230 */ /* 0x000fc40000004100 */
[-C--:B------:R-:W-:Y:S01]  /*57f0*/  FMUL.FTZ R68, R43, R64.reuse ;  /* 0x000000402b447220 */ /* 0x080fe20000410000 */
[--C-:B------:R-:W-:Y:S02]  /*5800*/  HADD2.F32 R63, -RZ, R49.reuse.H1_H1 ;  /* 0x30000031ff3f7230 */ /* 0x100fe40000004100 */
[----:B------:R-:W-:Y:S01]  /*5810*/  FMUL.FTZ R64, R41, R64 ;  /* 0x0000004029407220 */ /* 0x000fe20000410000 */
[----:B------:R-:W-:Y:S02]  /*5820*/  HADD2.F32 R49, -RZ, R49.H0_H0 ;  /* 0x20000031ff317230 */ /* 0x000fe40000004100 */
[----:B------:R-:W-:Y:S02]  /*5830*/  HADD2.F32 R48, -RZ, R48.H0_H0 ;  /* 0x20000030ff307230 */ /* 0x000fe40000004100 */
[-C--:B------:R-:W-:Y:S01]  /*5840*/  FMUL.FTZ R70, R63, R66.reuse ;  /* 0x000000423f467220 */ /* 0x080fe20000410000 */
[----:B------:R-:W-:Y:S02]  /*5850*/  HADD2.F32 R62, -RZ, R62.H0_H0 ;  /* 0x2000003eff3e7230 */ /* 0x000fe40000004100 */
[----:B------:R-:W-:Y:S01]  /*5860*/  FMUL.FTZ R66, R49, R66 ;  /* 0x0000004231427220 */ /* 0x000fe20000410000 */
[-C--:B------:R-:W-:Y:S01]  /*5870*/  FFMA.FTZ R41, R41, R48.reuse, -R68 ;  /* 0x0000003029297223 */ /* 0x080fe20000010844 */
[----:B------:R-:W-:Y:S01]  /*5880*/  FFMA.FTZ R48, R43, R48, R64 ;  /* 0x000000302b307223 */ /* 0x000fe20000010040 */
[-C--:B------:R-:W-:Y:S01]  /*5890*/  FFMA.FTZ R43, R49, R62.reuse, -R70 ;  /* 0x0000003e312b7223 */ /* 0x080fe20000010846 */
[----:B------:R-:W-:Y:S01]  /*58a0*/  FFMA.FTZ R62, R63, R62, R66 ;  /* 0x0000003e3f3e7223 */ /* 0x000fe20000010042 */
[----:B------:R-:W-:-:S02]  /*58b0*/  HADD2.F32 R66, -RZ, R156.H0_H0 ;  /* 0x2000009cff427230 */ /* 0x000fc40000004100 */
[----:B------:R-:W-:Y:S01]  /*58c0*/  HADD2.F32 R156, -RZ, R156.H1_H1 ;  /* 0x3000009cff9c7230 */ /* 0x000fe20000004100 */
[----:B------:R-:W-:Y:S01]  /*58d0*/  F2FP.F16.F32.PACK_AB R41, R48, R41 ;  /* 0x000000293029723e */ /* 0x000fe200000000ff */
[----:B------:R-:W-:Y:S01]  /*58e0*/  HADD2.F32 R49, -RZ, R40.H1_H1 ;  /* 0x30000028ff317230 */ /* 0x000fe20000004100 */
[----:B------:R-:W-:Y:S01]  /*58f0*/  F2FP.F16.F32.PACK_AB R43, R62, R43 ;  /* 0x0000002b3e2b723e */ /* 0x000fe200000000ff */
[----:B------:R-:W-:Y:S02]  /*5900*/  HADD2.F32 R63, -RZ, R42.H1_H1 ;  /* 0x3000002aff3f7230 */ /* 0x000fe40000004100 */
[----:B------:R-:W-:Y:S02]  /*5910*/  HADD2.F32 R40, -RZ, R40.H0_H0 ;  /* 0x20000028ff287230 */ /* 0x000fe40000004100 */
[----:B------:R-:W-:Y:S01]  /*5920*/  FMUL.FTZ R67, R49, R66 ;  /* 0x0000004231437220 */ /* 0x000fe20000410000 */
[----:B------:R-:W-:Y:S02]  /*5930*/  HADD2.F32 R42, -RZ, R42.H0_H0 ;  /* 0x2000002aff2a7230 */ /* 0x000fe40000004100 */
[----:B------:R-:W-:Y:S01]  /*5940*/  FMUL.FTZ R69, R63, R156 ;  /* 0x0000009c3f457220 */ /* 0x000fe20000410000 */
[----:B------:R-:W-:-:S02]  /*5950*/  HADD2.F32 R64, -RZ, R146.H1_H1 ;  /* 0x30000092ff407230 */ /* 0x000fc40000004100 */
[----:B------:R-:W-:Y:S01]  /*5960*/  FMUL.FTZ R66, R40, R66 ;  /* 0x0000004228427220 */ /* 0x000fe20000410000 */
[C---:B------:R-:W-:Y:S01]  /*5970*/  FMUL.FTZ R156, R42.reuse, R156 ;  /* 0x0000009c2a9c7220 */ /* 0x040fe20000410000 */
[-C--:B------:R-:W-:Y:S01]  /*5980*/  FFMA.FTZ R69, R42, R65.reuse, -R69 ;  /* 0x000000412a457223 */ /* 0x080fe20000010845 */
[-C--:B------:R-:W-:Y:S01]  /*5990*/  FFMA.FTZ R67, R40, R64.reuse, -R67 ;  /* 0x0000004028437223 */ /* 0x080fe20000010843 */
[----:B------:R-:W-:Y:S01]  /*59a0*/  FFMA.FTZ R66, R49, R64, R66 ;  /* 0x0000004031427223 */ /* 0x000fe20000010042 */
[----:B------:R-:W-:-:S04]  /*59b0*/  FFMA.FTZ R156, R63, R65, R156 ;  /* 0x000000413f9c7223 */ /* 0x000fc8000001009c */
[----:B------:R-:W-:Y:S02]  /*59c0*/  F2FP.F16.F32.PACK_AB R40, R66, R67 ;  /* 0x000000434228723e */ /* 0x000fe400000000ff */
[----:B------:R-:W-:-:S07]  /*59d0*/  F2FP.F16.F32.PACK_AB R42, R156, R69 ;  /* 0x000000459c2a723e */ /* 0x000fce00000000ff */
.L_x_479:
[----:B------:R-:W-:Y:S05]  /*59e0*/  BSYNC B2 ;  /* 0x0000000000027941 */ /* 0x000fea0003800000 */
.L_x_478:
[----:B--2---:R1:W-:Y:S02]  /*59f0*/  STG.E.128 desc[UR56][R44.64+0x80], R40 ;  /* 0x000080282c007986 */ /* 0x0043e4000c101d38 */
.L_x_477:
[----:B------:R-:W-:Y:S05]  /*5a00*/  BSYNC B1 ;  /* 0x0000000000017941 */ /* 0x000fea0003800000 */
.L_x_476:
        /* <DEDUP_REMOVED lines=9> */
[----:B------:R-:W-:Y:S01]  /*5aa0*/  SHF.R.U32.HI R63, RZ, 0x10, R59 ;  /* 0x00000010ff3f7819 */ /* 0x000fe2000001163b */
[----:B------:R-:W-:Y:S01]  /*5ab0*/  IMAD.MOV.U32 R48, RZ, RZ, R40 ;  /* 0x000000ffff307224 */ /* 0x000fe200078e0028 */
[--C-:B------:R-:W-:Y:S01]  /*5ac0*/  SHF.R.U64 R59, R60, 0x10, R61.reuse ;  /* 0x000000103c3b7819 */ /* 0x100fe2000000123d */
[--C-:B------:R-:W-:Y:S01]  /*5ad0*/  HADD2.F32 R43, -RZ, R41.reuse.H1_H1 ;  /* 0x30000029ff2b7230 */ /* 0x100fe20000004100 */
[----:B------:R-:W-:Y:S01]  /*5ae0*/  SHF.R.U32.HI R62, RZ, 0x10, R61 ;  /* 0x00000010ff3e7819 */ /* 0x000fe2000001163d */
[----:B------:R-:W-:Y:S02]  /*5af0*/  HADD2.F32 R40, -RZ, R41.H0_H0 ;  /* 0x20000029ff287230 */ /* 0x000fe40000004100 */
[----:B------:R-:W-:Y:S02]  /*5b00*/  HADD2.F32 R59, -RZ, R59.H0_H0 ;  /* 0x2000003bff3b7230 */ /* 0x000fe40000004100 */
[----:B------:R-:W-:-:S02]  /*5b10*/  HADD2.F32 R62, -RZ, R62.H0_H0 ;  /* 0x2000003eff3e7230 */ /* 0x000fc40000004100 */
[--C-:B------:R-:W-:Y:S02]  /*5b20*/  HADD2.F32 R41, -RZ, R49.reuse.H1_H1 ;  /* 0x30000031ff297230 */ /* 0x100fe40000004100 */
[-C--:B------:R-:W-:Y:S01]  /*5b30*/  FMUL.FTZ R61, R43, R59.reuse ;  /* 0x0000003b2b3d7220 */ /* 0x080fe20000410000 */
[----:B------:R-:W-:Y:S02]  /*5b40*/  HADD2.F32 R49, -RZ, R49.H0_H0 ;  /* 0x20000031ff317230 */ /* 0x000fe40000004100 */
[----:B------:R-:W-:Y:S01]  /*5b50*/  FMUL.FTZ R64, R40, R59 ;  /* 0x0000003b28407220 */ /* 0x000fe20000410000 */
[----:B------:R-:W-:Y:S02]  /*5b60*/  HADD2.F32 R58, -RZ, R58.H0_H0 ;  /* 0x2000003aff3a7230 */ /* 0x000fe40000004100 */
[-C--:B------:R-:W-:Y:S01]  /*5b70*/  FMUL.FTZ R66, R41, R62.reuse ;  /* 0x0000003e29427220 */ /* 0x080fe20000410000 */
[----:B------:R-:W-:Y:S02]  /*5b80*/  HADD2.F32 R60, -RZ, R63.H0_H0 ;  /* 0x2000003fff3c7230 */ /* 0x000fe40000004100 */
[----:B------:R-:W-:Y:S01]  /*5b90*/  FMUL.FTZ R62, R49, R62 ;  /* 0x0000003e313e7220 */ /* 0x000fe20000410000 */
[----:B------:R-:W-:-:S02]  /*5ba0*/  HADD2.F32 R146, -RZ, R146.H0_H0 ;  /* 0x20000092ff927230 */ /* 0x000fc40000004100 */
[-C--:B------:R-:W-:Y:S01]  /*5bb0*/  FFMA.FTZ R40, R40, R58.reuse, -R61 ;  /* 0x0000003a28287223 */ /* 0x080fe2000001083d */
[----:B------:R-:W-:Y:S01]  /*5bc0*/  FFMA.FTZ R61, R43, R58, R64 ;  /* 0x0000003a2b3d7223 */ /* 0x000fe20000010040 */
[-C--:B------:R-:W-:Y:S01]  /*5bd0*/  FFMA.FTZ R65, R41, R60.reuse, R62 ;  /* 0x0000003c29417223 */ /* 0x080fe2000001003e */
[----:B------:R-:W-:Y:S02]  /*5be0*/  HADD2.F32 R148, -RZ, R148.H1_H1 ;  /* 0x30000094ff947230 */ /* 0x000fe40000004100 */
[----:B------:R-:W-:Y:S01]  /*5bf0*/  FFMA.FTZ R66, R49, R60, -R66 ;  /* 0x0000003c31427223 */ /* 0x000fe20000010842 */
[----:B------:R-:W-:Y:S02]  /*5c00*/  HADD2.F32 R41, -RZ, R48.H1_H1 ;  /* 0x30000030ff297230 */ /* 0x000fe40000004100 */
[----:B------:R-:W-:Y:S02]  /*5c10*/  HADD2.F32 R43, -RZ, R42.H1_H1 ;  /* 0x3000002aff2b7230 */ /* 0x000fe40000004100 */
[----:B------:R-:W-:-:S02]  /*5c20*/  HADD2.F32 R48, -RZ, R48.H0_H0 ;  /* 0x20000030ff307230 */ /* 0x000fc40000004100 */
[----:B------:R-:W-:Y:S01]  /*5c30*/  FMUL.FTZ R59, R41, R146 ;  /* 0x00000092293b7220 */ /* 0x000fe20000410000 */
[----:B------:R-:W-:Y:S02]  /*5c40*/  HADD2.F32 R42, -RZ, R42.H0_H0 ;  /* 0x2000002aff2a7230 */ /* 0x000fe40000004100 */
[----:B------:R-:W-:Y:S01]  /*5c50*/  FMUL.FTZ R63, R43, R148 ;  /* 0x000000942b3f7220 */ /* 0x000fe20000410000 */
[--C-:B------:R-:W-:Y:S02]  /*5c60*/  HADD2.F32 R49, -RZ, R129.reuse.H0_H0 ;  /* 0x20000081ff317230 */ /* 0x100fe40000004100 */
[----:B------:R-:W-:Y:S01]  /*5c70*/  FMUL.FTZ R146, R48, R146 ;  /* 0x0000009230927220 */ /* 0x000fe20000410000 */
        /* <DEDUP_REMOVED lines=10> */
.L_x_483:
[----:B------:R-:W-:Y:S05]  /*5d20*/  BSYNC B2 ;  /* 0x0000000000027941 */ /* 0x000fea0003800000 */
.L_x_482:
[----:B--2---:R1:W-:Y:S02]  /*5d30*/  STG.E.128 desc[UR56][R44.64+0xc0], R40 ;  /* 0x0000c0282c007986 */ /* 0x0043e4000c101d38 */
.L_x_481:
[----:B------:R-:W-:Y:S05]  /*5d40*/  BSYNC B1 ;  /* 0x0000000000017941 */ /* 0x000fea0003800000 */
.L_x_480:
        /* <DEDUP_REMOVED lines=8> */
[----:B--2---:R-:W-:Y:S01]  /*5dd0*/  IMAD.MOV.U32 R47, RZ, RZ, R42 ;  /* 0x000000ffff2f7224 */ /* 0x004fe200078e002a */
[----:B------:R-:W-:Y:S01]  /*5de0*/  SHF.R.U32.HI R54, RZ, 0x10, R55 ;  /* 0x00000010ff367819 */ /* 0x000fe20000011637 */
[----:B------:R-:W-:Y:S01]  /*5df0*/  HADD2.F32 R48, -RZ, R43.H1_H1 ;  /* 0x3000002bff307230 */ /* 0x000fe20000004100 */
[--C-:B------:R-:W-:Y:S01]  /*5e00*/  SHF.R.U64 R55, R56, 0x10, R57.reuse ;  /* 0x0000001038377819 */ /* 0x100fe20000001239 */
[----:B------:R-:W-:Y:S01]  /*5e10*/  HADD2.F32 R42, -RZ, R41.H1_H1 ;  /* 0x30000029ff2a7230 */ /* 0x000fe20000004100 */
[----:B------:R-:W-:Y:S01]  /*5e20*/  SHF.R.U32.HI R56, RZ, 0x10, R57 ;  /* 0x00000010ff387819 */ /* 0x000fe20000011639 */
[----:B------:R-:W-:Y:S02]  /*5e30*/  HADD2.F32 R43, -RZ, R43.H0_H0 ;  /* 0x2000002bff2b7230 */ /* 0x000fe40000004100 */
[----:B------:R-:W-:Y:S02]  /*5e40*/  HADD2.F32 R55, -RZ, R55.H0_H0 ;  /* 0x20000037ff377230 */ /* 0x000fe40000004100 */
[----:B------:R-:W-:-:S02]  /*5e50*/  HADD2.F32 R56, -RZ, R56.H0_H0 ;  /* 0x20000038ff387230 */ /* 0x000fc40000004100 */
[----:B------:R-:W-:Y:S02]  /*5e60*/  HADD2.F32 R41, -RZ, R41.H0_H0 ;  /* 0x20000029ff297230 */ /* 0x000fe40000004100 */
[-C--:B------:R-:W-:Y:S01]  /*5e70*/  FMUL.FTZ R58, R42, R55.reuse ;  /* 0x000000372a3a7220 */ /* 0x080fe20000410000 */
[----:B------:R-:W-:Y:S02]  /*5e80*/  HADD2.F32 R54, -RZ, R54.H0_H0 ;  /* 0x20000036ff367230 */ /* 0x000fe40000004100 */
[-C--:B------:R-:W-:Y:S01]  /*5e90*/  FMUL.FTZ R57, R43, R56.reuse ;  /* 0x000000382b397220 */ /* 0x080fe20000410000 */
[----:B------:R-:W-:Y:S02]  /*5ea0*/  HADD2.F32 R49, -RZ, R49.H0_H0 ;  /* 0x20000031ff317230 */ /* 0x000fe40000004100 */
[----:B------:R-:W-:Y:S01]  /*5eb0*/  FMUL.FTZ R55, R41, R55 ;  /* 0x0000003729377220 */ /* 0x000fe20000410000 */
[C---:B------:R-:W-:Y:S01]  /*5ec0*/  FMUL.FTZ R60, R48.reuse, R56 ;  /* 0x00000038303c7220 */ /* 0x040fe20000410000 */
[----:B------:R-:W-:Y:S01]  /*5ed0*/  FFMA.FTZ R57, R48, R54, R57 ;  /* 0x0000003630397223 */ /* 0x000fe20000010039 */
[----:B------:R-:W-:-:S02]  /*5ee0*/  HADD2.F32 R48, -RZ, R91.H0_H0 ;  /* 0x2000005bff307230 */ /* 0x000fc40000004100 */
[-C--:B------:R-:W-:Y:S01]  /*5ef0*/  FFMA.FTZ R58, R41, R49.reuse, -R58 ;  /* 0x00000031293a7223 */ /* 0x080fe2000001083a */
[----:B------:R-:W-:Y:S01]  /*5f00*/  FFMA.FTZ R55, R42, R49, R55 ;  /* 0x000000312a377223 */ /* 0x000fe20000010037 */
[----:B------:R-:W-:Y:S02]  /*5f10*/  HADD2.F32 R91, -RZ, R91.H1_H1 ;  /* 0x3000005bff5b7230 */ /* 0x000fe40000004100 */
[----:B------:R-:W-:Y:S01]  /*5f20*/  FFMA.FTZ R60, R43, R54, -R60 ;  /* 0x000000362b3c7223 */ /* 0x000fe2000001083c */
[--C-:B------:R-:W-:Y:S02]  /*5f30*/  HADD2.F32 R41, -RZ, R40.reuse.H1_H1 ;  /* 0x30000028ff297230 */ /* 0x100fe40000004100 */
[--C-:B------:R-:W-:Y:S02]  /*5f40*/  HADD2.F32 R42, -RZ, R47.reuse.H1_H1 ;  /* 0x3000002fff2a7230 */ /* 0x100fe40000004100 */
[----:B------:R-:W-:Y:S02]  /*5f50*/  HADD2.F32 R40, -RZ, R40.H0_H0 ;  /* 0x20000028ff287230 */ /* 0x000fe40000004100 */
[----:B------:R-:W-:Y:S01]  /*5f60*/  FMUL.FTZ R49, R41, R48 ;  /* 0x0000003029317220 */ /* 0x000fe20000410000 */
[----:B------:R-:W-:-:S02]  /*5f70*/  HADD2.F32 R47, -RZ, R47.H0_H0 ;  /* 0x2000002fff2f7230 */ /* 0x000fc40000004100 */
[-C--:B------:R-:W-:Y:S01]  /*5f80*/  FMUL.FTZ R54, R42, R91.reuse ;  /* 0x0000005b2a367220 */ /* 0x080fe20000410000 */
[--C-:B------:R-:W-:Y:S02]  /*5f90*/  HADD2.F32 R43, -RZ, R90.reuse.H1_H1 ;  /* 0x3000005aff2b7230 */ /* 0x100fe40000004100 */
[C---:B------:R-:W-:Y:S01]  /*5fa0*/  FMUL.FTZ R48, R40.reuse, R48 ;  /* 0x0000003028307220 */ /* 0x040fe20000410000 */
[----:B------:R-:W-:Y:S02]  /*5fb0*/  HADD2.F32 R90, -RZ, R90.H0_H0 ;  /* 0x2000005aff5a7230 */ /* 0x000fe40000004100 */
        /* <DEDUP_REMOVED lines=9> */
.L_x_487:
[----:B------:R-:W-:Y:S05]  /*6050*/  BSYNC B2 ;  /* 0x0000000000027941 */ /* 0x000fea0003800000 */
.L_x_486:
[----:B--2---:R1:W-:Y:S02]  /*6060*/  STG.E.128 desc[UR56][R44.64+0x100], R40 ;  /* 0x000100282c007986 */ /* 0x0043e4000c101d38 */
.L_x_485:
[----:B------:R-:W-:Y:S05]  /*6070*/  BSYNC B1 ;  /* 0x0000000000017941 */ /* 0x000fea0003800000 */
.L_x_484:
[----:B------:R-:W-:-:S13]  /*6080*/  ISETP.NE.AND P3, PT, R98, RZ, PT ;  /* 0x000000ff6200720c */ /* 0x000fda0003f65270 */
[----:B------:R-:W-:Y:S05]  /*6090*/  @!P3 BRA `(.L_x_467) ;  /* 0x0000004000a0b947 */ /* 0x000fea0003800000 */
[----:B-1234-:R1:W2:Y:S01]  /*60a0*/  LDS.128 R40, [R46+0xa000] ;  /* 0x00a000002e287984 */ /* 0x01e2a20000000c00 */
[----:B------:R-:W-:Y:S01]  /*60b0*/  ISETP.GE.AND P3, PT, R190, R117, PT ;  /* 0x00000075be00720c */ /* 0x000fe20003f66270 */
[----:B------:R-:W-:-:S12]  /*60c0*/  BSSY B1, `(.L_x_488) ;  /* 0x000002b000017945 */ /* 0x000fd80003800000 */
[----:B-1----:R-:W-:Y:S05]  /*60d0*/  @P3 BRA `(.L_x_489) ;  /* 0x0000000000a43947 */ /* 0x002fea0003800000 */
[----:B------:R-:W-:Y:S01]  /*60e0*/  SHF.R.U64 R49, R52, 0x10, R53 ;  /* 0x0000001034317819 */ /* 0x000fe20000001235 */
[----:B--2---:R-:W-:Y:S01]  /*60f0*/  HADD2.F32 R47, -RZ, R43.H1_H1 ;  /* 0x3000002bff2f7230 */ /* 0x004fe20000004100 */
[----:B------:R-:W-:Y:S01]  /*6100*/  MOV R46, R42 ;  /* 0x0000002a002e7202 */ /* 0x000fe20000000f00 */
[----:B------:R-:W-:Y:S01]  /*6110*/  HADD2.F32 R42, -RZ, R41.H1_H1 ;  /* 0x30000029ff2a7230 */ /* 0x000fe20000004100 */
[----:B------:R-:W-:Y:S01]  /*6120*/  SHF.R.U64 R48, R50, 0x10, R51 ;  /* 0x0000001032307819 */ /* 0x000fe20000001233 */
[----:B------:R-:W-:Y:S01]  /*6130*/  HADD2.F32 R49, -RZ, R49.H0_H0 ;  /* 0x20000031ff317230 */ /* 0x000fe20000004100 */
[----:B------:R-:W-:Y:S01]  /*6140*/  SHF.R.U32.HI R52, RZ, 0x10, R53 ;  /* 0x00000010ff347819 */ /* 0x000fe20000011635 */
[----:B------:R-:W-:Y:S01]  /*6150*/  HADD2.F32 R41, -RZ, R41.H0_H0 ;  /* 0x20000029ff297230 */ /* 0x000fe20000004100 */
[----:B------:R-:W-:Y:S01]  /*6160*/  SHF.R.U32.HI R50, RZ, 0x10, R51 ;  /* 0x00000010ff327819 */ /* 0x000fe20000011633 */
[----:B------:R-:W-:Y:S02]  /*6170*/  HADD2.F32 R48, -RZ, R48.H0_H0 ;  /* 0x20000030ff307230 */ /* 0x000fe40000004100 */
[----:B------:R-:W-:Y:S01]  /*6180*/  FMUL.FTZ R54, R42, R49 ;  /* 0x000000312a367220 */ /* 0x000fe20000410000 */
[----:B------:R-:W-:-:S02]  /*6190*/  HADD2.F32 R52, -RZ, R52.H0_H0 ;  /* 0x20000034ff347230 */ /* 0x000fc40000004100 */
[C---:B------:R-:W-:Y:S01]  /*61a0*/  FMUL.FTZ R49, R41.reuse, R49 ;  /* 0x0000003129317220 */ /* 0x040fe20000410000 */
[----:B------:R-:W-:Y:S02]  /*61b0*/  HADD2.F32 R43, -RZ, R43.H0_H0 ;  /* 0x2000002bff2b7230 */ /* 0x000fe40000004100 */
[-C--:B------:R-:W-:Y:S01]  /*61c0*/  FFMA.FTZ R54, R41, R48.reuse, -R54 ;  /* 0x0000003029367223 */ /* 0x080fe20000010836 */
[----:B------:R-:W-:Y:S02]  /*61d0*/  HADD2.F32 R50, -RZ, R50.H0_H0 ;  /* 0x20000032ff327230 */ /* 0x000fe40000004100 */
[----:B------:R-:W-:Y:S01]  /*61e0*/  FFMA.FTZ R51, R42, R48, R49 ;  /* 0x000000302a337223 */ /* 0x000fe20000010031 */
[-C--:B------:R-:W-:Y:S01]  /*61f0*/  FMUL.FTZ R56, R47, R52.reuse ;  /* 0x000000342f387220 */ /* 0x080fe20000410000 */
[--C-:B------:R-:W-:Y:S02]  /*6200*/  HADD2.F32 R48, -RZ, R89.reuse.H0_H0 ;  /* 0x20000059ff307230 */ /* 0x100fe40000004100 */
[----:B------:R-:W-:Y:S01]  /*6210*/  FMUL.FTZ R52, R43, R52 ;  /* 0x000000342b347220 */ /* 0x000fe20000410000 */
[----:B------:R-:W-:-:S02]  /*6220*/  HADD2.F32 R89, -RZ, R89.H1_H1 ;  /* 0x30000059ff597230 */ /* 0x000fc40000004100 */
[-C--:B------:R-:W-:Y:S01]  /*6230*/  FFMA.FTZ R56, R43, R50.reuse, -R56 ;  /* 0x000000322b387223 */ /* 0x080fe20000010838 */
[----:B------:R-:W-:Y:S02]  /*6240*/  HADD2.F32 R41, -RZ, R40.H1_H1 ;  /* 0x30000028ff297230 */ /* 0x000fe40000004100 */
[----:B------:R-:W-:Y:S01]  /*6250*/  FFMA.FTZ R55, R47, R50, R52 ;  /* 0x000000322f377223 */ /* 0x000fe20000010034 */
[----:B------:R-:W-:Y:S02]  /*6260*/  HADD2.F32 R42, -RZ, R46.H1_H1 ;  /* 0x3000002eff2a7230 */ /* 0x000fe40000004100 */
[----:B------:R-:W-:Y:S02]  /*6270*/  HADD2.F32 R40, -RZ, R40.H0_H0 ;  /* 0x20000028ff287230 */ /* 0x000fe40000004100 */
[----:B------:R-:W-:Y:S01]  /*6280*/  FMUL.FTZ R49, R41, R48 ;  /* 0x0000003029317220 */ /* 0x000fe20000410000 */
[----:B------:R-:W-:Y:S02]  /*6290*/  HADD2.F32 R46, -RZ, R46.H0_H0 ;  /* 0x2000002eff2e7230 */ /* 0x000fe40000004100 */
[----:B------:R-:W-:Y:S01]  /*62a0*/  FMUL.FTZ R53, R42, R89 ;  /* 0x000000592a357220 */ /* 0x000fe20000410000 */
[----:B------:R-:W-:-:S02]  /*62b0*/  HADD2.F32 R43, -RZ, R88.H0_H0 ;  /* 0x20000058ff2b7230 */ /* 0x000fc40000004100 */
[----:B------:R-:W-:Y:S01]  /*62c0*/  FMUL.FTZ R48, R40, R48 ;  /* 0x0000003028307220 */ /* 0x000fe20000410000 */
[----:B------:R-:W-:Y:S02]  /*62d0*/  HADD2.F32 R47, -RZ, R88.H1_H1 ;  /* 0x30000058ff2f7230 */ /* 0x000fe40000004100 */
[----:B------:R-:W-:Y:S01]  /*62e0*/  FMUL.FTZ R89, R46, R89 ;  /* 0x000000592e597220 */ /* 0x000fe20000410000 */
[-C--:B------:R-:W-:Y:S01]  /*62f0*/  FFMA.FTZ R49, R40, R43.reuse, -R49 ;  /* 0x0000002b28317223 */ /* 0x080fe20000010831 */
[----:B------:R-:W-:Y:S01]  /*6300*/  FFMA.FTZ R48, R41, R43, R48 ;  /* 0x0000002b29307223 */ /* 0x000fe20000010030 */
[-C--:B------:R-:W-:Y:S01]  /*6310*/  FFMA.FTZ R53, R46, R47.reuse, -R53 ;  /* 0x0000002f2e357223 */ /* 0x080fe20000010835 */
[----:B------:R-:W-:Y:S01]  /*6320*/  FFMA.FTZ R42, R42, R47, R89 ;  /* 0x0000002f2a2a7223 */ /* 0x000fe20000010059 */
[----:B------:R-:W-:Y:S02]  /*6330*/  F2FP.F16.F32.PACK_AB R41, R51, R54 ;  /* 0x000000363329723e */ /* 0x000fe400000000ff */
[----:B------:R-:W-:-:S02]  /*6340*/  F2FP.F16.F32.PACK_AB R43, R55, R56 ;  /* 0x00000038372b723e */ /* 0x000fc400000000ff */
[----:B------:R-:W-:Y:S02]  /*6350*/  F2FP.F16.F32.PACK_AB R40, R48, R49 ;  /* 0x000000313028723e */ /* 0x000fe400000000ff */
[----:B------:R-:W-:-:S07]  /*6360*/  F2FP.F16.F32.PACK_AB R42, R42, R53 ;  /* 0x000000352a2a723e */ /* 0x000fce00000000ff */
.L_x_489:
[----:B------:R-:W-:Y:S05]  /*6370*/  BSYNC B1 ;  /* 0x0000000000017941 */ /* 0x000fea0003800000 */
.L_x_488:
[----:B--2---:R1:W-:Y:S01]  /*6380*/  STG.E.128 desc[UR56][R44.64+0x140], R40 ;  /* 0x000140282c007986 */ /* 0x0043e2000c101d38 */
[----:B------:R-:W-:Y:S05]  /*6390*/  BRA `(.L_x_467) ;  /* 0x0000003c00e07947 */ /* 0x000fea0003800000 */
.L_x_435:
        /* <DEDUP_REMOVED lines=20> */
[----:B------:R-:W-:Y:S01]  /*64e0*/  CS2R R62, SRZ ;  /* 0x00000000003e7805 */ /* 0x000fe2000001ff00 */
[----:B------:R-:W-:Y:S01]  /*64f0*/  IMAD.X R41, R101, 0x1, R21, P2 ;  /* 0x0000000165297824 */ /* 0x000fe200010e0615 */
[----:B------:R-:W-:Y:S02]  /*6500*/  LEA R64, P2, R40, UR4, 0x1 ;  /* 0x0000000428407c11 */ /* 0x000fe4000f8408ff */
[----:B------:R-:W-:-:S02]  /*6510*/  CS2R R60, SRZ ;  /* 0x00000000003c7805 */ /* 0x000fc4000001ff00 */
        /* <DEDUP_REMOVED lines=8> */
[----:B------:R-:W-:Y:S02]  /*65a0*/  CS2R R44, SRZ ;  /* 0x00000000002c7805 */ /* 0x000fe4000001ff00 */
[----:B------:R-:W-:Y:S02]  /*65b0*/  CS2R R58, SRZ ;  /* 0x00000000003a7805 */ /* 0x000fe4000001ff00 */
[----:B------:R-:W-:-:S05]  /*65c0*/  CS2R R56, SRZ ;  /* 0x0000000000387805 */ /* 0x000fca000001ff00 */
[----:B------:R0:W5:Y:S04]  /*65d0*/  @!P2 LDG.E.128 R48, desc[UR56][R64.64] ;  /* 0x000000384030a981 */ /* 0x000168000c1e1d00 */
[----:B------:R0:W5:Y:S01]  /*65e0*/  @!P2 LDG.E.128 R60, desc[UR56][R68.64] ;  /* 0x00000038443ca981 */ /* 0x000162000c1e1d00 */
[----:B------:R-:W-:Y:S02]  /*65f0*/  ISETP.GE.AND P2, PT, R0, R117, PT ;  /* 0x000000750000720c */ /* 0x000fe40003f46270 */
[----:B------:R-:W-:Y:S02]  /*6600*/  CS2R R42, SRZ ;  /* 0x00000000002a7805 */ /* 0x000fe4000001ff00 */
[----:B------:R-:W-:Y:S02]  /*6610*/  CS2R R40, SRZ ;  /* 0x0000000000287805 */ /* 0x000fe4000001ff00 */
[----:B------:R-:W-:-:S02]  /*6620*/  CS2R R54, SRZ ;  /* 0x0000000000367805 */ /* 0x000fc4000001ff00 */
[----:B------:R-:W-:-:S05]  /*6630*/  CS2R R52, SRZ ;  /* 0x0000000000347805 */ /* 0x000fca000001ff00 */
[----:B------:R0:W5:Y:S04]  /*6640*/  @!P2 LDG.E.128 R44, desc[UR56][R64.64+0x40] ;  /* 0x00004038402ca981 */ /* 0x000168000c1e1d00 */
[----:B------:R0:W5:Y:S01]  /*6650*/  @!P2 LDG.E.128 R56, desc[UR56][R68.64+0x40] ;  /* 0x000040384438a981 */ /* 0x000162000c1e1d00 */
[----:B------:R-:W-:-:S13]  /*6660*/  ISETP.GE.AND P2, PT, R3, R117, PT ;  /* 0x000000750300720c */ /* 0x000fda0003f46270 */
[----:B------:R0:W5:Y:S04]  /*6670*/  @!P2 LDG.E.128 R40, desc[UR56][R64.64+0x80] ;  /* 0x000080384028a981 */ /* 0x000168000c1e1d00 */
[----:B------:R0:W5:Y:S02]  /*6680*/  @!P2 LDG.E.128 R52, desc[UR56][R68.64+0x80] ;  /* 0x000080384434a981 */ /* 0x000164000c1e1d00 */
.L_x_491:
[----:B------:R-:W-:Y:S05]  /*6690*/  BSYNC B1 ;  /* 0x0000000000017941 */ /* 0x000fea0003800000 */
.L_x_490:
[----:B------:R-:W-:Y:S01]  /*66a0*/  ISETP.GE.AND P3, PT, R207, R100, PT ;  /* 0x00000064cf00720c */ /* 0x000fe20003f66270 */
[----:B------:R-:W-:Y:S01]  /*66b0*/  BSSY B1, `(.L_x_492) ;  /* 0x000002c000017945 */ /* 0x000fe20003800000 */
[----:B0-----:R-:W-:Y:S02]  /*66c0*/  CS2R R64, SRZ ;  /* 0x0000000000407805 */ /* 0x001fe4000001ff00 */
        /* <DEDUP_REMOVED lines=16> */
[----:B------:R-:W-:Y:S02]  /*67d0*/  CS2R R86, SRZ ;  /* 0x0000000000567805 */ /* 0x000fe4000001ff00 */
[----:B------:R-:W-:-:S02]  /*67e0*/  IADD3 R64, P2, P5, R104, R88, R14 ;  /* 0x0000005868407210 */ /* 0x000fc40007d5e00e */
[----:B------:R-:W-:Y:S02]  /*67f0*/  CS2R R84, SRZ ;  /* 0x0000000000547805 */ /* 0x000fe4000001ff00 */
[----:B------:R-:W-:Y:S02]  /*6800*/  IADD3.X R65, R27, R102, R12, P2, P5 ;  /* 0x000000661b417210 */ /* 0x000fe400017ea40c */
[----:B------:R-:W-:-:S04]  /*6810*/  LEA R88, P2, R90, UR4, 0x1 ;  /* 0x000000045a587c11 */ /* 0x000fc8000f8408ff */
[----:B------:R-:W-:Y:S01]  /*6820*/  LEA.HI.X R89, R90, UR5, R101, 0x1, P2 ;  /* 0x000000055a597c11 */ /* 0x000fe200090f0c65 */
[----:B------:R-:W-:Y:S02]  /*6830*/  ULDC.64 UR4, c[0x0][0x400] ;  /* 0x0001000000047ab9 */ /* 0x000fe40000000a00 */
        /* <DEDUP_REMOVED lines=19> */
.L_x_493:
[----:B------:R-:W-:Y:S05]  /*6970*/  BSYNC B1 ;  /* 0x0000000000017941 */ /* 0x000fea0003800000 */
.L_x_492:
[----:B0----5:R-:W-:Y:S01]  /*6980*/  IMAD.MOV.U32 R89, RZ, RZ, R42 ;  /* 0x000000ffff597224 */ /* 0x021fe200078e002a */
[----:B------:R-:W-:Y:S01]  /*6990*/  MOV R88, R43 ;  /* 0x0000002b00587202 */ /* 0x000fe20000000f00 */
[----:B------:R-:W-:Y:S01]  /*69a0*/  IMAD.MOV.U32 R91, RZ, RZ, R40 ;  /* 0x000000ffff5b7224 */ /* 0x000fe200078e0028 */
[----:B------:R-:W-:Y:S01]  /*69b0*/  UISETP.NE.AND UP0, UPT, UR58, 0x3, UPT ;  /* 0x000000033a00788c */ /* 0x000fe2000bf05270 */
[----:B------:R-:W-:Y:S01]  /*69c0*/  IMAD.MOV.U32 R90, RZ, RZ, R41 ;  /* 0x000000ffff5a7224 */ /* 0x000fe200078e0029 */
[----:B------:R-:W-:Y:S01]  /*69d0*/  PRMT R172, R89, 0x5410, R88 ;  /* 0x0000541059ac7816 */ /* 0x000fe20000000058 */
[----:B------:R-:W-:Y:S01]  /*69e0*/  IMAD.MOV.U32 R89, RZ, RZ, R46 ;  /* 0x000000ffff597224 */ /* 0x000fe200078e002e */
[----:B------:R-:W-:Y:S02]  /*69f0*/  MOV R88, R47 ;  /* 0x0000002f00587202 */ /* 0x000fe40000000f00 */
[----:B------:R-:W-:Y:S01]  /*6a00*/  PRMT R173, R91, 0x5410, R90 ;  /* 0x000054105bad7816 */ /* 0x000fe2000000005a */
[----:B------:R-:W-:Y:S01]  /*6a10*/  IMAD.MOV.U32 R91, RZ, RZ, R44 ;  /* 0x000000ffff5b7224 */ /* 0x000fe200078e002c */
[----:B------:R-:W-:Y:S01]  /*6a20*/  PRMT R176, R89, 0x7610, R176 ;  /* 0x0000761059b07816 */ /* 0x000fe200000000b0 */
[----:B------:R-:W-:Y:S01]  /*6a30*/  IMAD.MOV.U32 R89, RZ, RZ, R50 ;  /* 0x000000ffff597224 */ /* 0x000fe200078e0032 */
[----:B------:R-:W-:Y:S01]  /*6a40*/  PRMT R178, R88, 0x7610, R178 ;  /* 0x0000761058b27816 */ /* 0x000fe200000000b2 */
[----:B------:R-:W-:Y:S01]  /*6a50*/  IMAD.MOV.U32 R88, RZ, RZ, R45 ;  /* 0x000000ffff587224 */ /* 0x000fe200078e002d */
[----:B------:R-:W-:-:S02]  /*6a60*/  MOV R90, R51 ;  /* 0x00000033005a7202 */ /* 0x000fc40000000f00 */
[----:B------:R-:W-:Y:S02]  /*6a70*/  PRMT R177, R91, 0x7610, R177 ;  /* 0x000076105bb17816 */ /* 0x000fe400000000b1 */
        /* <DEDUP_REMOVED lines=18> */
[----:B------:R-:W-:-:S03]  /*6ba0*/  IMAD.MOV.U32 R88, RZ, RZ, R57 ;  /* 0x000000ffff587224 */ /* 0x000fc600078e0039 */
[----:B------:R-:W-:Y:S02]  /*6bb0*/  PRMT R177, R177, 0x5410, R89 ;  /* 0x00005410b1b17816 */ /* 0x000fe40000000059 */
[----:B------:R-:W-:Y:S01]  /*6bc0*/  PRMT R181, R88, 0x7610, R181 ;  /* 0x0000761058b57816 */ /* 0x000fe200000000b5 */
[----:B------:R-:W-:Y:S01]  /*6bd0*/  IMAD.MOV.U32 R88, RZ, RZ, R62 ;  /* 0x000000ffff587224 */ /* 0x000fe200078e003e */
[----:B------:R-:W-:-:S04]  /*6be0*/  MOV R89, R63 ;  /* 0x0000003f00597202 */ /* 0x000fc80000000f00 */
        /* <DEDUP_REMOVED lines=45> */
[----:B------:R-:W-:-:S05]  /*6ec0*/  IMAD.MOV.U32 R88, RZ, RZ, R85 ;  /* 0x000000ffff587224 */ /* 0x000fca00078e0055 */
[----:B------:R-:W-:Y:S01]  /*6ed0*/  PRMT R171, R171, 0x5410, R88 ;  /* 0x00005410abab7816 */ /* 0x000fe20000000058 */
[----:B------:R-:W-:Y:S06]  /*6ee0*/  @!P2 BRA `(.L_x_494) ;  /* 0x000000000004a947 */ /* 0x000fec0003800000 */
[----:B------:R-:W-:Y:S01]  /*6ef0*/  BPT.TRAP 0x1 ;  /* 0x000000040000795c */ /* 0x000fe20000300000 */
.L_x_494:
[----:B------:R-:W-:Y:S01]  /*6f00*/  LEA R101, R16, R2, 0x3 ;  /* 0x0000000210657211 */ /* 0x000fe200078e18ff */
[----:B------:R-:W0:Y:S01]  /*6f10*/  LDC R146, c[0x0][0x2f4] ;  /* 0x0000bd00ff927b82 */ /* 0x000e220000000800 */
[----:B------:R-:W-:Y:S01]  /*6f20*/  SHF.L.U32 R102, R184, 0x1f, RZ ;  /* 0x0000001fb8667819 */ /* 0x000fe200000006ff */
[----:B------:R-:W-:Y:S01]  /*6f30*/  BSSY B1, `(.L_x_495) ;  /* 0x0000004000017945 */ /* 0x000fe20003800000 */
[----:B------:R-:W-:Y:S02]  /*6f40*/  IMAD.MOV.U32 R125, RZ, RZ, R92 ;  /* 0x000000ffff7d7224 */ /* 0x000fe400078e005c */
[----:B------:R-:W1:Y:S02]  /*6f50*/  SYNCS.PHASECHK.TRANS64.TRYWAIT P5, [R101+URZ+0x34890], R102 ;  /* 0x03489066650075a7 */ /* 0x000e6400080a017f */
[----:B-1----:R-:W-:Y:S05]  /*6f60*/  @!P5 BRA `(.L_x_496) ;  /* 0x000001a400e4d947 */ /* 0x002fea0003800000 */
.L_x_796:
[----:B------:R-:W-:Y:S05]  /*6f70*/  BSYNC B1 ;  /* 0x0000000000017941 */ /* 0x000fea0003800000 */
.L_x_495:
[----:B------:R-:W2:Y:S01]  /*6f80*/  LDC.64 R126, c[0x0][0x300] ;  /* 0x0000c000ff7e7b82 */ /* 0x000ea20000000a00 */
[----:B------:R-:W-:Y:S01]  /*6f90*/  BSSY B1, `(.L_x_497) ;  /* 0x0000187000017945 */ /* 0x000fe20003800000 */
[----:B0-----:R-:W-:-:S03]  /*6fa0*/  IMAD.IADD R148, R146, 0x1, -R122 ;  /* 0x0000000192947824 */ /* 0x001fc600078e0a7a */
[----:B------:R-:W-:Y:S05]  /*6fb0*/  @P4 BRA `(.L_x_498) ;  /* 0x0000001800104947 */ /* 0x000fea0003800000 */
[----:B------:R-:W-:Y:S01]  /*6fc0*/  ISETP.NE.AND P4, PT, R34, RZ, PT ;  /* 0x000000ff2200720c */ /* 0x000fe20003f85270 */
[-C--:B--2---:R-:W-:Y:S01]  /*6fd0*/  IMAD R153, R144, R126.reuse, RZ ;  /* 0x0000007e90997224 */ /* 0x084fe200078e02ff */
[----:B------:R-:W-:Y:S01]  /*6fe0*/  BSSY B2, `(.L_x_499) ;  /* 0x0000082000027945 */ /* 0x000fe20003800000 */
[----:B------:R-:W-:-:S04]  /*6ff0*/  IMAD.WIDE.U32 R128, R17, R126, R124 ;  /* 0x0000007e11807225 */ /* 0x000fc800078e007c */
[----:B------:R-:W-:-:S04]  /*7000*/  IMAD R153, R17, R127, R153 ;  /* 0x0000007f11997224 */ /* 0x000fc800078e0299 */
[----:B------:R-:W-:Y:S02]  /*7010*/  IMAD.IADD R153, R153, 0x1, R129 ;  /* 0x0000000199997824 */ /* 0x000fe400078e0281 */
[----:B------:R-:W-:Y:S05]  /*7020*/  @!P4 BRA `(.L_x_500) ;  /* 0x0000000400f4c947 */ /* 0x000fea0003800000 */
[----:B------:R-:W-:Y:S01]  /*7030*/  SEL R88, R122, R148, !P0 ;  /* 0x000000947a587207 */ /* 0x000fe20004000000 */
[----:B------:R-:W-:Y:S01]  /*7040*/  BSSY B3, `(.L_x_501) ;  /* 0x000006f000037945 */ /* 0x000fe20003800000 */
[----:B------:R-:W-:Y:S02]  /*7050*/  ISETP.GE.AND P4, PT, R18, R117, PT ;  /* 0x000000751200720c */ /* 0x000fe40003f86270 */
[----:B------:R-:W-:-:S04]  /*7060*/  SHF.R.S32.HI R89, RZ, 0x1f, R88 ;  /* 0x0000001fff597819 */ /* 0x000fc80000011458 */
[----:B------:R-:W-:-:S04]  /*7070*/  LEA.HI R89, R89, R88, RZ, 0x4 ;  /* 0x0000005859597211 */ /* 0x000fc800078f20ff */
[----:B------:R-:W-:-:S04]  /*7080*/  LEA.HI.SX32 R160, R89, R28, 0x1c ;  /* 0x0000001c59a07211 */ /* 0x000fc800078fe2ff */
[----:B------:R-:W-:-:S04]  /*7090*/  SHF.R.S32.HI R88, RZ, 0x1f, R160 ;  /* 0x0000001fff587819 */ /* 0x000fc800000114a0 */
[----:B------:R-:W-:Y:S02]  /*70a0*/  LEA.HI R88, R88, R160, RZ, 0x3 ;  /* 0x000000a058587211 */ /* 0x000fe400078f18ff */
[----:B------:R-:W-:-:S03]  /*70b0*/  SHF.L.U32 R160, R160, 0x3, RZ ;  /* 0x00000003a0a07819 */ /* 0x000fc600000006ff */
[----:B------:R-:W-:Y:S01]  /*70c0*/  IMAD.SHL.U32 R88, R88, 0x400, RZ ;  /* 0x0000040058587824 */ /* 0x000fe200078e00ff */
[----:B------:R-:W-:-:S04]  /*70d0*/  LOP3.LUT R89, R191, 0x38, R160, 0xf8, !PT ;  /* 0x00000038bf597812 */ /* 0x000fc800078ef8a0 */
[----:B------:R-:W-:Y:S02]  /*70e0*/  LOP3.LUT R88, R88, 0x7fffe000, RZ, 0xc0, !PT ;  /* 0x7fffe00058587812 */ /* 0x000fe400078ec0ff */
[----:B------:R-:W-:-:S03]  /*70f0*/  LOP3.LUT R89, R89, R193, RZ, 0x3c, !PT ;  /* 0x000000c159597212 */ /* 0x000fc600078e3cff */
[----:B------:R-:W-:-:S04]  /*7100*/  IMAD R88, R192, 0x200, R88 ;  /* 0x00000200c0587824 */ /* 0x000fc800078e0258 */
[----:B------:R-:W-:-:S04]  /*7110*/  IMAD.IADD R88, R88, 0x1, R89 ;  /* 0x0000000158587824 */ /* 0x000fc800078e0259 */
[C---:B------:R-:W-:Y:S02]  /*7120*/  IMAD R92, R16.reuse, 0x6000, R88 ;  /* 0x00006000105c7824 */ /* 0x040fe400078e0258 */
[----:B------:R-:W-:-:S03]  /*7130*/  IMAD R88, R16, 0x6000, R142 ;  /* 0x0000600010587824 */ /* 0x000fc600078e028e */
[----:B------:R-:W-:Y:S01]  /*7140*/  LEA R92, R92, R2, 0x1 ;  /* 0x000000025c5c7211 */ /* 0x000fe200078e08ff */
[----:B------:R-:W-:-:S05]  /*7150*/  IMAD R88, R88, 0x2, R2 ;  /* 0x0000000258587824 */ /* 0x000fca00078e0202 */
[----:B------:R-:W0:Y:S04]  /*7160*/  LDS.128 R92, [R92+0x1c400] ;  /* 0x01c400005c5c7984 */ /* 0x000e280000000c00 */
[----:B------:R-:W2:Y:S01]  /*7170*/  LDS.128 R88, [R88+0x1c400] ;  /* 0x01c4000058587984 */ /* 0x000ea20000000c00 */
[----:B------:R-:W-:Y:S05]  /*7180*/  @P4 BRA `(.L_x_502) ;  /* 0x0000000400684947 */ /* 0x000fea0003800000 */
[----:B0-----:R-:W-:Y:S01]  /*7190*/  IMAD.MOV.U32 R163, RZ, RZ, R93 ;  /* 0x000000ffffa37224 */ /* 0x001fe200078e005d */
[----:B------:R-:W-:Y:S01]  /*71a0*/  SHF.R.U64 R48, R48, 0x10, R49 ;  /* 0x0000001030307819 */ /* 0x000fe20000001231 */
[----:B--2---:R-:W-:Y:S01]  /*71b0*/  IMAD.MOV.U32 R162, RZ, RZ, R89 ;  /* 0x000000ffffa27224 */ /* 0x004fe200078e0059 */
[----:B------:R-:W-:Y:S01]  /*71c0*/  SHF.R.U32.HI R49, RZ, 0x10, R49 ;  /* 0x00000010ff317819 */ /* 0x000fe20000011631 */
[----:B------:R-:W-:Y:S01]  /*71d0*/  HADD2.F32 R161, -RZ, R161.H0_H0 ;  /* 0x200000a1ffa17230 */ /* 0x000fe20000004100 */
[----:B------:R-:W-:Y:S01]  /*71e0*/  SHF.R.U64 R50, R50, 0x10, R51 ;  /* 0x0000001032327819 */ /* 0x000fe20000001233 */
[----:B------:R-:W-:Y:S02]  /*71f0*/  HADD2.F32 R89, -RZ, R163.H0_H0 ;  /* 0x200000a3ff597230 */ /* 0x000fe40000004100 */
[----:B------:R-:W-:Y:S02]  /*7200*/  HADD2.F32 R165, -RZ, R162.H0_H0 ;  /* 0x200000a2ffa57230 */ /* 0x000fe40000004100 */
[----:B------:R-:W-:-:S02]  /*7210*/  HADD2.F32 R164, -RZ, R164.H0_H0 ;  /* 0x200000a4ffa47230 */ /* 0x000fc40000004100 */
[-C--:B------:R-:W-:Y:S01]  /*7220*/  FMUL.FTZ R93, R89, R161.reuse ;  /* 0x000000a1595d7220 */ /* 0x080fe20000410000 */
[----:B------:R-:W-:Y:S02]  /*7230*/  HADD2.F32 R49, -RZ, R49.H0_H0 ;  /* 0x20000031ff317230 */ /* 0x000fe40000004100 */
[C---:B------:R-:W-:Y:S01]  /*7240*/  FMUL.FTZ R161, R165.reuse, R161 ;  /* 0x000000a1a5a17220 */ /* 0x040fe20000410000 */
[----:B------:R-:W-:Y:S02]  /*7250*/  HADD2.F32 R50, -RZ, R50.H0_H0 ;  /* 0x20000032ff327230 */ /* 0x000fe40000004100 */
[-C--:B------:R-:W-:Y:S01]  /*7260*/  FFMA.FTZ R93, R165, R164.reuse, -R93 ;  /* 0x000000a4a55d7223 */ /* 0x080fe2000001085d */
[----:B------:R-:W-:Y:S01]  /*7270*/  FFMA.FTZ R89, R89, R164, R161 ;  /* 0x000000a459597223 */ /* 0x000fe200000100a1 */
[--C-:B------:R-:W-:Y:S02]  /*7280*/  SHF.R.U32.HI R164, RZ, 0x10, R61.reuse ;  /* 0x00000010ffa47819 */ /* 0x100fe4000001163d */
[----:B------:R-:W-:Y:S01]  /*7290*/  SHF.R.U64 R161, R60, 0x10, R61 ;  /* 0x000000103ca17819 */ /* 0x000fe2000000123d */
[----:B------:R-:W-:-:S02]  /*72a0*/  HADD2.F32 R60, -RZ, R163.H1_H1 ;  /* 0x300000a3ff3c7230 */ /* 0x000fc40000004100 */
[----:B------:R-:W-:Y:S02]  /*72b0*/  HADD2.F32 R164, -RZ, R164.H0_H0 ;  /* 0x200000a4ffa47230 */ /* 0x000fe40000004100 */
[----:B------:R-:W-:Y:S02]  /*72c0*/  HADD2.F32 R61, -RZ, R162.H1_H1 ;  /* 0x300000a2ff3d7230 */ /* 0x000fe40000004100 */
[----:B------:R-:W-:Y:S02]  /*72d0*/  HADD2.F32 R161, -RZ, R161.H0_H0 ;  /* 0x200000a1ffa17230 */ /* 0x000fe40000004100 */
[-C--:B------:R-:W-:Y:S01]  /*72e0*/  FMUL.FTZ R162, R60, R164.reuse ;  /* 0x000000a43ca27220 */ /* 0x080fe20000410000 */
[----:B------:R-:W-:-:S03]  /*72f0*/  FMUL.FTZ R164, R61, R164 ;  /* 0x000000a43da47220 */ /* 0x000fc60000410000 */
[-C--:B------:R-:W-:Y:S01]  /*7300*/  FFMA.FTZ R61, R61, R49.reuse, -R162 ;  /* 0x000000313d3d7223 */ /* 0x080fe200000108a2 */
[----:B------:R-:W-:Y:S02]  /*7310*/  HADD2.F32 R162, -RZ, R180.H0_H0 ;  /* 0x200000b4ffa27230 */ /* 0x000fe40000004100 */
[----:B------:R-:W-:Y:S01]  /*7320*/  FFMA.FTZ R49, R60, R49, R164 ;  /* 0x000000313c317223 */ /* 0x000fe200000100a4 */
[----:B------:R-:W-:Y:S02]  /*7330*/  IMAD.MOV.U32 R60, RZ, RZ, R91 ;  /* 0x000000ffff3c7224 */ /* 0x000fe400078e005b */
[----:B------:R-:W-:Y:S01]  /*7340*/  HADD2.F32 R164, -RZ, R182.H0_H0 ;  /* 0x200000b6ffa47230 */ /* 0x000fe20000004100 */
[----:B------:R-:W-:Y:S01]  /*7350*/  F2FP.F16.F32.PACK_AB R61, R61, R93 ;  /* 0x0000005d3d3d723e */ /* 0x000fe200000000ff */
[----:B------:R-:W-:Y:S01]  /*7360*/  HADD2.F32 R91, -RZ, R95.H0_H0 ;  /* 0x2000005fff5b7230 */ /* 0x000fe20000004100 */
[----:B------:R-:W-:Y:S01]  /*7370*/  F2FP.F16.F32.PACK_AB R49, R49, R89 ;  /* 0x000000593131723e */ /* 0x000fe200000000ff */
[----:B------:R-:W-:-:S02]  /*7380*/  HADD2.F32 R163, -RZ, R60.H0_H0 ;  /* 0x2000003cffa37230 */ /* 0x000fc40000004100 */
[----:B------:R-:W-:Y:S02]  /*7390*/  HADD2.F32 R60, -RZ, R60.H1_H1 ;  /* 0x3000003cff3c7230 */ /* 0x000fe40000004100 */
[----:B------:R-:W-:Y:S01]  /*73a0*/  FMUL.FTZ R165, R91, R164 ;  /* 0x000000a45ba57220 */ /* 0x000fe20000410000 */
[----:B------:R-:W-:Y:S02]  /*73b0*/  IMAD.MOV.U32 R89, RZ, RZ, R61 ;  /* 0x000000ffff597224 */ /* 0x000fe400078e003d */
[----:B------:R-:W-:Y:S02]  /*73c0*/  IMAD.MOV.U32 R93, RZ, RZ, R49 ;  /* 0x000000ffff5d7224 */ /* 0x000fe400078e0031 */
[C---:B------:R-:W-:Y:S01]  /*73d0*/  FFMA.FTZ R165, R163.reuse, R162, -R165 ;  /* 0x000000a2a3a57223 */ /* 0x040fe200000108a5 */
[----:B------:R-:W-:Y:S01]  /*73e0*/  FMUL.FTZ R163, R163, R164 ;  /* 0x000000a4a3a37220 */ /* 0x000fe20000410000 */
[----:B------:R-:W-:-:S03]  /*73f0*/  HADD2.F32 R164, -RZ, R182.H1_H1 ;  /* 0x300000b6ffa47230 */ /* 0x000fc60000004100 */
[----:B------:R-:W-:Y:S01]  /*7400*/  FFMA.FTZ R163, R91, R162, R163 ;  /* 0x000000a25ba37223 */ /* 0x000fe200000100a3 */
[----:B------:R-:W-:Y:S02]  /*7410*/  SHF.R.U32.HI R91, RZ, 0x10, R51 ;  /* 0x00000010ff5b7819 */ /* 0x000fe40000011633 */
[--C-:B------:R-:W-:Y:S01]  /*7420*/  SHF.R.U64 R51, R62, 0x10, R63.reuse ;  /* 0x000000103e337819 */ /* 0x100fe2000000123f */
[----:B------:R-:W-:Y:S01]  /*7430*/  HADD2.F32 R62, -RZ, R95.H1_H1 ;  /* 0x3000005fff3e7230 */ /* 0x000fe20000004100 */
[----:B------:R-:W-:Y:S01]  /*7440*/  SHF.R.U32.HI R63, RZ, 0x10, R63 ;  /* 0x00000010ff3f7819 */ /* 0x000fe2000001163f */
[----:B------:R-:W-:Y:S02]  /*7450*/  HADD2.F32 R95, -RZ, R91.H0_H0 ;  /* 0x2000005bff5f7230 */ /* 0x000fe40000004100 */
[----:B------:R-:W-:Y:S02]  /*7460*/  HADD2.F32 R51, -RZ, R51.H0_H0 ;  /* 0x20000033ff337230 */ /* 0x000fe40000004100 */
[----:B------:R-:W-:-:S05]  /*7470*/  HADD2.F32 R63, -RZ, R63.H0_H0 ;  /* 0x2000003fff3f7230 */ /* 0x000fca0000004100 */
[----:B------:R-:W-:-:S04]  /*7480*/  FMUL.FTZ R91, R62, R63 ;  /* 0x0000003f3e5b7220 */ /* 0x000fc80000410000 */
[C---:B------:R-:W-:Y:S01]  /*7490*/  FFMA.FTZ R91, R60.reuse, R95, -R91 ;  /* 0x0000005f3c5b7223 */ /* 0x040fe2000001085b */
[----:B------:R-:W-:Y:S01]  /*74a0*/  FMUL.FTZ R60, R60, R63 ;  /* 0x0000003f3c3c7220 */ /* 0x000fe20000410000 */
[----:B------:R-:W-:-:S03]  /*74b0*/  HADD2.F32 R63, -RZ, R180.H1_H1 ;  /* 0x300000b4ff3f7230 */ /* 0x000fc60000004100 */
[----:B------:R-:W-:Y:S01]  /*74c0*/  FFMA.FTZ R60, R62, R95, R60 ;  /* 0x0000005f3e3c7223 */ /* 0x000fe2000001003c */
[----:B------:R-:W-:Y:S01]  /*74d0*/  HADD2.F32 R62, -RZ, R92.H0_H0 ;  /* 0x2000005cff3e7230 */ /* 0x000fe20000004100 */
[----:B------:R-:W-:Y:S01]  /*74e0*/  F2FP.F16.F32.PACK_AB R91, R91, R165 ;  /* 0x000000a55b5b723e */ /* 0x000fe200000000ff */
[--C-:B------:R-:W-:Y:S02]  /*74f0*/  HADD2.F32 R95, -RZ, R88.reuse.H0_H0 ;  /* 0x20000058ff5f7230 */ /* 0x100fe40000004100 */
[----:B------:R-:W-:Y:S02]  /*7500*/  HADD2.F32 R88, -RZ, R88.H1_H1 ;  /* 0x30000058ff587230 */ /* 0x000fe40000004100 */
[-C--:B------:R-:W-:Y:S01]  /*7510*/  FMUL.FTZ R162, R62, R164.reuse ;  /* 0x000000a43ea27220 */ /* 0x080fe20000410000 */
[----:B------:R-:W-:Y:S01]  /*7520*/  F2FP.F16.F32.PACK_AB R60, R60, R163 ;  /* 0x000000a33c3c723e */ /* 0x000fe200000000ff */
[C---:B------:R-:W-:Y:S02]  /*7530*/  FMUL.FTZ R164, R95.reuse, R164 ;  /* 0x000000a45fa47220 */ /* 0x040fe40000410000 */
[----:B------:R-:W-:-:S02]  /*7540*/  FFMA.FTZ R162, R95, R63, -R162 ;  /* 0x0000003f5fa27223 */ /* 0x000fc400000108a2 */
[----:B------:R-:W-:Y:S01]  /*7550*/  FFMA.FTZ R164, R62, R63, R164 ;  /* 0x0000003f3ea47223 */ /* 0x000fe200000100a4 */
[----:B------:R-:W-:Y:S02]  /*7560*/  HADD2.F32 R62, -RZ, R92.H1_H1 ;  /* 0x3000005cff3e7230 */ /* 0x000fe40000004100 */
[----:B------:R-:W-:Y:S02]  /*7570*/  HADD2.F32 R63, -RZ, R48.H0_H0 ;  /* 0x20000030ff3f7230 */ /* 0x000fe40000004100 */
[--C-:B------:R-:W-:Y:S02]  /*7580*/  HADD2.F32 R92, -RZ, R90.reuse.H0_H0 ;  /* 0x2000005aff5c7230 */ /* 0x100fe40000004100 */
[-C--:B------:R-:W-:Y:S01]  /*7590*/  FMUL.FTZ R48, R62, R161.reuse ;  /* 0x000000a13e307220 */ /* 0x080fe20000410000 */
[C---:B------:R-:W-:Y:S01]  /*75a0*/  FMUL.FTZ R161, R88.reuse, R161 ;  /* 0x000000a158a17220 */ /* 0x040fe20000410000 */
[----:B------:R-:W-:Y:S02]  /*75b0*/  HADD2.F32 R90, -RZ, R90.H1_H1 ;  /* 0x3000005aff5a7230 */ /* 0x000fe40000004100 */
[-C--:B------:R-:W-:Y:S01]  /*75c0*/  FFMA.FTZ R48, R88, R63.reuse, -R48 ;  /* 0x0000003f58307223 */ /* 0x080fe20000010830 */
[----:B------:R-:W-:Y:S01]  /*75d0*/  FFMA.FTZ R62, R62, R63, R161 ;  /* 0x0000003f3e3e7223 */ /* 0x000fe200000100a1 */
[----:B------:R-:W-:-:S02]  /*75e0*/  HADD2.F32 R161, -RZ, R181.H1_H1 ;  /* 0x300000b5ffa17230 */ /* 0x000fc40000004100 */
[--C-:B------:R-:W-:Y:S01]  /*75f0*/  HADD2.F32 R63, -RZ, R94.reuse.H0_H0 ;  /* 0x2000005eff3f7230 */ /* 0x100fe20000004100 */
[----:B------:R-:W-:Y:S01]  /*7600*/  F2FP.F16.F32.PACK_AB R48, R48, R162 ;  /* 0x000000a23030723e */ /* 0x000fe200000000ff */
[----:B------:R-:W-:Y:S01]  /*7610*/  HADD2.F32 R88, -RZ, R179.H1_H1 ;  /* 0x300000b3ff587230 */ /* 0x000fe20000004100 */
[----:B------:R-:W-:Y:S01]  /*7620*/  F2FP.F16.F32.PACK_AB R62, R62, R164 ;  /* 0x000000a43e3e723e */ /* 0x000fe200000000ff */
[----:B------:R-:W-:Y:S02]  /*7630*/  HADD2.F32 R94, -RZ, R94.H1_H1 ;  /* 0x3000005eff5e7230 */ /* 0x000fe40000004100 */
[-C--:B------:R-:W-:Y:S01]  /*7640*/  FMUL.FTZ R95, R63, R161.reuse ;  /* 0x000000a13f5f7220 */ /* 0x080fe20000410000 */
[----:B------:R-:W-:-:S03]  /*7650*/  FMUL.FTZ R161, R92, R161 ;  /* 0x000000a15ca17220 */ /* 0x000fc60000410000 */
[-C--:B------:R-:W-:Y:S01]  /*7660*/  FFMA.FTZ R95, R92, R88.reuse, -R95 ;  /* 0x000000585c5f7223 */ /* 0x080fe2000001085f */
[----:B------:R-:W-:Y:S01]  /*7670*/  FFMA.FTZ R161, R63, R88, R161 ;  /* 0x000000583fa17223 */ /* 0x000fe200000100a1 */
[-C--:B------:R-:W-:Y:S01]  /*7680*/  FMUL.FTZ R63, R94, R51.reuse ;  /* 0x000000335e3f7220 */ /* 0x080fe20000410000 */
[C---:B------:R-:W-:Y:S01]  /*7690*/  FMUL.FTZ R51, R90.reuse, R51 ;  /* 0x000000335a337220 */ /* 0x040fe20000410000 */
[----:B------:R-:W-:Y:S01]  /*76a0*/  MOV R88, R48 ;  /* 0x0000003000587202 */ /* 0x000fe20000000f00 */
[----:B------:R-:W-:Y:S02]  /*76b0*/  IMAD.MOV.U32 R92, RZ, RZ, R62 ;  /* 0x000000ffff5c7224 */ /* 0x000fe400078e003e */
[-C--:B------:R-:W-:Y:S01]  /*76c0*/  FFMA.FTZ R63, R90, R50.reuse, -R63 ;  /* 0x000000325a3f7223 */ /* 0x080fe2000001083f */
[----:B------:R-:W-:-:S04]  /*76d0*/  FFMA.FTZ R51, R94, R50, R51 ;  /* 0x000000325e337223 */ /* 0x000fc80000010033 */
[----:B------:R-:W-:Y:S01]  /*76e0*/  F2FP.F16.F32.PACK_AB R63, R63, R95 ;  /* 0x0000005f3f3f723e */ /* 0x000fe200000000ff */
[----:B------:R-:W-:Y:S01]  /*76f0*/  IMAD.MOV.U32 R95, RZ, RZ, R60 ;  /* 0x000000ffff5f7224 */ /* 0x000fe200078e003c */
[----:B------:R-:W-:Y:S02]  /*7700*/  F2FP.F16.F32.PACK_AB R51, R51, R161 ;  /* 0x000000a13333723e */ /* 0x000fe400000000ff */
[----:B------:R-:W-:-:S03]  /*7710*/  MOV R90, R63 ;  /* 0x0000003f005a7202 */ /* 0x000fc60000000f00 */
[----:B------:R-:W-:-:S07]  /*7720*/  IMAD.MOV.U32 R94, RZ, RZ, R51 ;  /* 0x000000ffff5e7224 */ /* 0x000fce00078e0033 */
.L_x_502:
[----:B------:R-:W-:Y:S05]  /*7730*/  BSYNC B3 ;  /* 0x0000000000037941 */ /* 0x000fea0003800000 */
.L_x_501:
[----:B------:R-:W-:-:S13]  /*7740*/  ISETP.GE.AND P4, PT, R160, R146, PT ;  /* 0x00000092a000720c */ /* 0x000fda0003f86270 */
[--C-:B------:R-:W-:Y:S02]  /*7750*/  @!P4 SHF.R.S32.HI R51, RZ, 0x1f, R160.reuse ;  /* 0x0000001fff33c819 */ /* 0x100fe400000114a0 */
[----:B------:R-:W-:-:S04]  /*7760*/  @!P4 IADD3 R160, P5, P6, R114, R128, R160 ;  /* 0x0000008072a0c210 */ /* 0x000fc80007ebe0a0 */
[----:B------:R-:W-:Y:S02]  /*7770*/  @!P4 IADD3.X R51, R6, R153, R51, P5, P6 ;  /* 0x000000990633c210 */ /* 0x000fe40002fec433 */
[----:B------:R-:W-:-:S04]  /*7780*/  IADD3 R49, P5, P6, R114, R128, R29 ;  /* 0x0000008072317210 */ /* 0x000fc80007ebe01d */
[----:B------:R-:W-:Y:S02]  /*7790*/  IADD3.X R50, R6, R153, R35, P5, P6 ;  /* 0x0000009906327210 */ /* 0x000fe40002fec423 */
[----:B------:R-:W-:-:S04]  /*77a0*/  LEA R48, P5, R49, R120, 0x1 ;  /* 0x0000007831307211 */ /* 0x000fc800078a08ff */
[----:B------:R-:W-:Y:S02]  /*77b0*/  LEA.HI.X R49, R49, R121, R50, 0x1, P5 ;  /* 0x0000007931317211 */ /* 0x000fe400028f0c32 */
[----:B------:R-:W-:-:S03]  /*77c0*/  @!P4 LEA R50, P5, R160, R120, 0x1 ;  /* 0x00000078a032c211 */ /* 0x000fc600078a08ff */
[----:B--2---:R2:W-:Y:S01]  /*77d0*/  STG.E.128 desc[UR56][R48.64], R88 ;  /* 0x0000005830007986 */ /* 0x0045e2000c101d38 */
[----:B------:R-:W-:-:S05]  /*77e0*/  @!P4 LEA.HI.X R51, R160, R121, R51, 0x1, P5 ;  /* 0x00000079a033c211 */ /* 0x000fca00028f0c33 */
[----:B0-----:R2:W-:Y:S04]  /*77f0*/  @!P4 STG.E.128 desc[UR56][R50.64], R92 ;  /* 0x0000005c3200c986 */ /* 0x0015e8000c101d38 */
.L_x_500:
[----:B------:R-:W-:Y:S05]  /*7800*/  BSYNC B2 ;  /* 0x0000000000027941 */ /* 0x000fea0003800000 */
.L_x_499:
[----:B------:R-:W-:Y:S01]  /*7810*/  ISETP.NE.AND P4, PT, R38, RZ, PT ;  /* 0x000000ff2600720c */ /* 0x000fe20003f85270 */
[----:B------:R-:W-:-:S12]  /*7820*/  BSSY B2, `(.L_x_503) ;  /* 0x000007f000027945 */ /* 0x000fd80003800000 */
[----:B------:R-:W-:Y:S05]  /*7830*/  @!P4 BRA `(.L_x_504) ;  /* 0x0000000400f4c947 */ /* 0x000fea0003800000 */
[----:B--2---:R-:W-:Y:S01]  /*7840*/  SEL R48, R122, R148, !P1 ;  /* 0x000000947a307207 */ /* 0x004fe20004800000 */
        /* <DEDUP_REMOVED lines=31> */
[----:B------:R-:W-:Y:S02]  /*7a40*/  HADD2.F32 R90, -RZ, R90.H1_H1 ;  /* 0x3000005aff5a7230 */ /* 0x000fe40000004100 */
[C---:B------:R-:W-:Y:S01]  /*7a50*/  FMUL.FTZ R91, R93.reuse, R91 ;  /* 0x0000005b5d5b7220 */ /* 0x040fe20000410000 */
[----:B------:R-:W-:Y:S02]  /*7a60*/  HADD2.F32 R45, -RZ, R45.H0_H0 ;  /* 0x2000002dff2d7230 */ /* 0x000fe40000004100 */
[-C--:B------:R-:W-:Y:S01]  /*7a70*/  FFMA.FTZ R61, R93, R92.reuse, -R61 ;  /* 0x0000005c5d3d7223 */ /* 0x080fe2000001083d */
[----:B------:R-:W-:Y:S02]  /*7a80*/  HADD2.F32 R46, -RZ, R46.H0_H0 ;  /* 0x2000002eff2e7230 */ /* 0x000fe40000004100 */
[----:B------:R-:W-:Y:S01]  /*7a90*/  FFMA.FTZ R49, R49, R92, R91 ;  /* 0x0000005c31317223 */ /* 0x000fe2000001005b */
[--C-:B------:R-:W-:Y:S01]  /*7aa0*/  SHF.R.U32.HI R91, RZ, 0x10, R57.reuse ;  /* 0x00000010ff5b7819 */ /* 0x100fe20000011639 */
[----:B------:R-:W-:Y:S01]  /*7ab0*/  HADD2.F32 R92, -RZ, R178.H1_H1 ;  /* 0x300000b2ff5c7230 */ /* 0x000fe20000004100 */
[----:B------:R-:W-:Y:S01]  /*7ac0*/  SHF.R.U64 R57, R56, 0x10, R57 ;  /* 0x0000001038397819 */ /* 0x000fe20000001239 */
[----:B------:R-:W-:-:S02]  /*7ad0*/  HADD2.F32 R56, -RZ, R89.H1_H1 ;  /* 0x30000059ff387230 */ /* 0x000fc40000004100 */
[----:B------:R-:W-:Y:S02]  /*7ae0*/  HADD2.F32 R91, -RZ, R91.H0_H0 ;  /* 0x2000005bff5b7230 */ /* 0x000fe40000004100 */
[----:B------:R-:W-:-:S03]  /*7af0*/  HADD2.F32 R57, -RZ, R57.H0_H0 ;  /* 0x20000039ff397230 */ /* 0x000fc60000004100 */
[-C--:B------:R-:W-:Y:S01]  /*7b00*/  FMUL.FTZ R89, R90, R91.reuse ;  /* 0x0000005b5a597220 */ /* 0x080fe20000410000 */
[----:B------:R-:W-:-:S03]  /*7b10*/  FMUL.FTZ R91, R56, R91 ;  /* 0x0000005b385b7220 */ /* 0x000fc60000410000 */
[-C--:B------:R-:W-:Y:S01]  /*7b20*/  FFMA.FTZ R56, R56, R45.reuse, -R89 ;  /* 0x0000002d38387223 */ /* 0x080fe20000010859 */
[----:B------:R-:W-:Y:S02]  /*7b30*/  HADD2.F32 R89, -RZ, R63.H0_H0 ;  /* 0x2000003fff597230 */ /* 0x000fe40000004100 */
[----:B------:R-:W-:Y:S01]  /*7b40*/  FFMA.FTZ R45, R90, R45, R91 ;  /* 0x0000002d5a2d7223 */ /* 0x000fe2000001005b */
[----:B------:R-:W-:Y:S02]  /*7b50*/  HADD2.F32 R90, -RZ, R178.H0_H0 ;  /* 0x200000b2ff5a7230 */ /* 0x000fe40000004100 */
[--C-:B------:R-:W-:Y:S02]  /*7b60*/  HADD2.F32 R91, -RZ, R51.reuse.H0_H0 ;  /* 0x20000033ff5b7230 */ /* 0x100fe40000004100 */
[----:B------:R-:W-:Y:S01]  /*7b70*/  FMUL.FTZ R93, R89, R92 ;  /* 0x0000005c595d7220 */ /* 0x000fe20000410000 */
[----:B------:R-:W-:Y:S01]  /*7b80*/  HADD2.F32 R51, -RZ, R51.H1_H1 ;  /* 0x30000033ff337230 */ /* 0x000fe20000004100 */
[----:B------:R-:W-:-:S02]  /*7b90*/  F2FP.F16.F32.PACK_AB R45, R45, R49 ;  /* 0x000000312d2d723e */ /* 0x000fc400000000ff */
[C---:B------:R-:W-:Y:S01]  /*7ba0*/  FFMA.FTZ R93, R91.reuse, R90, -R93 ;  /* 0x0000005a5b5d7223 */ /* 0x040fe2000001085d */
[----:B------:R-:W-:Y:S01]  /*7bb0*/  FMUL.FTZ R91, R91, R92 ;  /* 0x0000005c5b5b7220 */ /* 0x000fe20000410000 */
[----:B------:R-:W-:Y:S01]  /*7bc0*/  HADD2.F32 R92, -RZ, R177.H1_H1 ;  /* 0x300000b1ff5c7230 */ /* 0x000fe20000004100 */
[----:B------:R-:W-:Y:S01]  /*7bd0*/  F2FP.F16.F32.PACK_AB R56, R56, R61 ;  /* 0x0000003d3838723e */ /* 0x000fe200000000ff */
[----:B------:R-:W-:Y:S02]  /*7be0*/  IMAD.MOV.U32 R61, RZ, RZ, R45 ;  /* 0x000000ffff3d7224 */ /* 0x000fe400078e002d */
[----:B------:R-:W-:Y:S01]  /*7bf0*/  FFMA.FTZ R91, R89, R90, R91 ;  /* 0x0000005a595b7223 */ /* 0x000fe2000001005b */
[----:B------:R-:W-:Y:S02]  /*7c00*/  SHF.R.U32.HI R89, RZ, 0x10, R47 ;  /* 0x00000010ff597819 */ /* 0x000fe4000001162f */
[--C-:B------:R-:W-:Y:S01]  /*7c10*/  SHF.R.U64 R47, R58, 0x10, R59.reuse ;  /* 0x000000103a2f7819 */ /* 0x100fe2000000123b */
[----:B------:R-:W-:Y:S01]  /*7c20*/  HADD2.F32 R58, -RZ, R63.H1_H1 ;  /* 0x3000003fff3a7230 */ /* 0x000fe20000004100 */
[----:B------:R-:W-:Y:S01]  /*7c30*/  SHF.R.U32.HI R59, RZ, 0x10, R59 ;  /* 0x00000010ff3b7819 */ /* 0x000fe2000001163b */
[----:B------:R-:W-:Y:S01]  /*7c40*/  HADD2.F32 R89, -RZ, R89.H0_H0 ;  /* 0x20000059ff597230 */ /* 0x000fe20000004100 */
[----:B------:R-:W-:Y:S01]  /*7c50*/  MOV R49, R56 ;  /* 0x0000003800317202 */ /* 0x000fe20000000f00 */
[----:B------:R-:W-:-:S02]  /*7c60*/  HADD2.F32 R47, -RZ, R47.H0_H0 ;  /* 0x2000002fff2f7230 */ /* 0x000fc40000004100 */
[----:B------:R-:W-:-:S05]  /*7c70*/  HADD2.F32 R59, -RZ, R59.H0_H0 ;  /* 0x2000003bff3b7230 */ /* 0x000fca0000004100 */
[----:B------:R-:W-:-:S04]  /*7c80*/  FMUL.FTZ R63, R58, R59 ;  /* 0x0000003b3a3f7220 */ /* 0x000fc80000410000 */
[C---:B------:R-:W-:Y:S01]  /*7c90*/  FFMA.FTZ R63, R51.reuse, R89, -R63 ;  /* 0x00000059333f7223 */ /* 0x040fe2000001083f */
[----:B------:R-:W-:Y:S01]  /*7ca0*/  FMUL.FTZ R51, R51, R59 ;  /* 0x0000003b33337220 */ /* 0x000fe20000410000 */
[----:B------:R-:W-:-:S03]  /*7cb0*/  HADD2.F32 R59, -RZ, R177.H0_H0 ;  /* 0x200000b1ff3b7230 */ /* 0x000fc60000004100 */
[----:B------:R-:W-:Y:S01]  /*7cc0*/  FFMA.FTZ R51, R58, R89, R51 ;  /* 0x000000593a337223 */ /* 0x000fe20000010033 */
[----:B------:R-:W-:Y:S01]  /*7cd0*/  HADD2.F32 R58, -RZ, R60.H0_H0 ;  /* 0x2000003cff3a7230 */ /* 0x000fe20000004100 */
[----:B------:R-:W-:Y:S01]  /*7ce0*/  F2FP.F16.F32.PACK_AB R63, R63, R93 ;  /* 0x0000005d3f3f723e */ /* 0x000fe200000000ff */
[----:B------:R-:W-:Y:S02]  /*7cf0*/  HADD2.F32 R89, -RZ, R48.H0_H0 ;  /* 0x20000030ff597230 */ /* 0x000fe40000004100 */
[----:B------:R-:W-:Y:S02]  /*7d00*/  HADD2.F32 R60, -RZ, R60.H1_H1 ;  /* 0x3000003cff3c7230 */ /* 0x000fe40000004100 */
[-C--:B------:R-:W-:Y:S01]  /*7d10*/  FMUL.FTZ R90, R58, R92.reuse ;  /* 0x0000005c3a5a7220 */ /* 0x080fe20000410000 */
[----:B------:R-:W-:Y:S01]  /*7d20*/  F2FP.F16.F32.PACK_AB R91, R51, R91 ;  /* 0x0000005b335b723e */ /* 0x000fe200000000ff */
[C---:B------:R-:W-:Y:S01]  /*7d30*/  FMUL.FTZ R92, R89.reuse, R92 ;  /* 0x0000005c595c7220 */ /* 0x040fe20000410000 */
[----:B------:R-:W-:Y:S01]  /*7d40*/  MOV R51, R63 ;  /* 0x0000003f00337202 */ /* 0x000fe20000000f00 */
[----:B------:R-:W-:Y:S01]  /*7d50*/  FFMA.FTZ R90, R89, R59, -R90 ;  /* 0x0000003b595a7223 */ /* 0x000fe2000001085a */
[----:B------:R-:W-:-:S02]  /*7d60*/  HADD2.F32 R89, -RZ, R176.H1_H1 ;  /* 0x300000b0ff597230 */ /* 0x000fc40000004100 */
[----:B------:R-:W-:Y:S01]  /*7d70*/  FFMA.FTZ R92, R58, R59, R92 ;  /* 0x0000003b3a5c7223 */ /* 0x000fe2000001005c */
[----:B------:R-:W-:Y:S02]  /*7d80*/  HADD2.F32 R58, -RZ, R48.H1_H1 ;  /* 0x30000030ff3a7230 */ /* 0x000fe40000004100 */
[----:B------:R-:W-:Y:S02]  /*7d90*/  HADD2.F32 R48, -RZ, R44.H0_H0 ;  /* 0x2000002cff307230 */ /* 0x000fe40000004100 */
[-C--:B------:R-:W-:Y:S01]  /*7da0*/  FMUL.FTZ R44, R60, R57.reuse ;  /* 0x000000393c2c7220 */ /* 0x080fe20000410000 */
[--C-:B------:R-:W-:Y:S02]  /*7db0*/  HADD2.F32 R59, -RZ, R50.reuse.H0_H0 ;  /* 0x20000032ff3b7230 */ /* 0x100fe40000004100 */
[C---:B------:R-:W-:Y:S01]  /*7dc0*/  FMUL.FTZ R57, R58.reuse, R57 ;  /* 0x000000393a397220 */ /* 0x040fe20000410000 */
[----:B------:R-:W-:Y:S02]  /*7dd0*/  HADD2.F32 R50, -RZ, R50.H1_H1 ;  /* 0x30000032ff327230 */ /* 0x000fe40000004100 */
[----:B------:R-:W-:Y:S01]  /*7de0*/  FFMA.FTZ R44, R58, R48, -R44 ;  /* 0x000000303a2c7223 */ /* 0x000fe2000001082c */
[----:B------:R-:W-:-:S02]  /*7df0*/  HADD2.F32 R58, -RZ, R176.H0_H0 ;  /* 0x200000b0ff3a7230 */ /* 0x000fc40000004100 */
[----:B------:R-:W-:Y:S01]  /*7e00*/  FFMA.FTZ R48, R60, R48, R57 ;  /* 0x000000303c307223 */ /* 0x000fe20000010039 */
[--C-:B------:R-:W-:Y:S02]  /*7e10*/  HADD2.F32 R57, -RZ, R62.reuse.H0_H0 ;  /* 0x2000003eff397230 */ /* 0x100fe40000004100 */
[----:B------:R-:W-:Y:S01]  /*7e20*/  HADD2.F32 R62, -RZ, R62.H1_H1 ;  /* 0x3000003eff3e7230 */ /* 0x000fe20000004100 */
[----:B------:R-:W-:Y:S01]  /*7e30*/  F2FP.F16.F32.PACK_AB R44, R44, R90 ;  /* 0x0000005a2c2c723e */ /* 0x000fe200000000ff */
[----:B------:R-:W-:Y:S02]  /*7e40*/  IMAD.MOV.U32 R63, RZ, RZ, R91 ;  /* 0x000000ffff3f7224 */ /* 0x000fe400078e005b */
[-C--:B------:R-:W-:Y:S01]  /*7e50*/  FMUL.FTZ R60, R57, R89.reuse ;  /* 0x00000059393c7220 */ /* 0x080fe20000410000 */
[----:B------:R-:W-:Y:S01]  /*7e60*/  FMUL.FTZ R89, R59, R89 ;  /* 0x000000593b597220 */ /* 0x000fe20000410000 */
[----:B------:R-:W-:Y:S01]  /*7e70*/  F2FP.F16.F32.PACK_AB R92, R48, R92 ;  /* 0x0000005c305c723e */ /* 0x000fe200000000ff */
[----:B------:R-:W-:-:S02]  /*7e80*/  IMAD.MOV.U32 R48, RZ, RZ, R44 ;  /* 0x000000ffff307224 */ /* 0x000fc400078e002c */
[-C--:B------:R-:W-:Y:S01]  /*7e90*/  FFMA.FTZ R60, R59, R58.reuse, -R60 ;  /* 0x0000003a3b3c7223 */ /* 0x080fe2000001083c */
[----:B------:R-:W-:Y:S01]  /*7ea0*/  FFMA.FTZ R89, R57, R58, R89 ;  /* 0x0000003a39597223 */ /* 0x000fe20000010059 */
[-C--:B------:R-:W-:Y:S01]  /*7eb0*/  FMUL.FTZ R57, R62, R47.reuse ;  /* 0x0000002f3e397220 */ /* 0x080fe20000410000 */
[----:B------:R-:W-:-:S03]  /*7ec0*/  FMUL.FTZ R47, R50, R47 ;  /* 0x0000002f322f7220 */ /* 0x000fc60000410000 */
[-C--:B------:R-:W-:Y:S01]  /*7ed0*/  FFMA.FTZ R57, R50, R46.reuse, -R57 ;  /* 0x0000002e32397223 */ /* 0x080fe20000010839 */
[----:B------:R-:W-:-:S04]  /*7ee0*/  FFMA.FTZ R47, R62, R46, R47 ;  /* 0x0000002e3e2f7223 */ /* 0x000fc8000001002f */
[----:B------:R-:W-:Y:S01]  /*7ef0*/  F2FP.F16.F32.PACK_AB R57, R57, R60 ;  /* 0x0000003c3939723e */ /* 0x000fe200000000ff */
[----:B------:R-:W-:Y:S01]  /*7f00*/  IMAD.MOV.U32 R60, RZ, RZ, R92 ;  /* 0x000000ffff3c7224 */ /* 0x000fe200078e005c */
[----:B------:R-:W-:-:S03]  /*7f10*/  F2FP.F16.F32.PACK_AB R47, R47, R89 ;  /* 0x000000592f2f723e */ /* 0x000fc600000000ff */
[----:B------:R-:W-:Y:S02]  /*7f20*/  IMAD.MOV.U32 R50, RZ, RZ, R57 ;  /* 0x000000ffff327224 */ /* 0x000fe400078e0039 */
[----:B------:R-:W-:-:S07]  /*7f30*/  IMAD.MOV.U32 R62, RZ, RZ, R47 ;  /* 0x000000ffff3e7224 */ /* 0x000fce00078e002f */
.L_x_506:
[----:B------:R-:W-:Y:S05]  /*7f40*/  BSYNC B3 ;  /* 0x0000000000037941 */ /* 0x000fea0003800000 */
.L_x_505:
        /* <DEDUP_REMOVED lines=12> */
.L_x_504:
[----:B------:R-:W-:Y:S05]  /*8010*/  BSYNC B2 ;  /* 0x0000000000027941 */ /* 0x000fea0003800000 */
.L_x_503:
[----:B------:R-:W-:-:S13]  /*8020*/  ISETP.NE.AND P4, PT, R39, RZ, PT ;  /* 0x000000ff2700720c */ /* 0x000fda0003f85270 */
[----:B------:R-:W-:Y:S05]  /*8030*/  @!P4 BRA `(.L_x_498) ;  /* 0x0000000400f0c947 */ /* 0x000fea0003800000 */
[----:B---3--:R-:W3:Y:S01]  /*8040*/  LDL R44, [R1+0x14] ;  /* 0x00001400012c7983 */ /* 0x008ee20000100800 */
[----:B------:R-:W-:Y:S01]  /*8050*/  ISETP.GE.AND P4, PT, R3, R117, PT ;  /* 0x000000750300720c */ /* 0x000fe20003f86270 */
[----:B------:R-:W-:Y:S01]  /*8060*/  BSSY B2, `(.L_x_507) ;  /* 0x000006d000027945 */ /* 0x000fe20003800000 */
[----:B---3--:R-:W-:-:S04]  /*8070*/  LOP3.LUT P5, RZ, R44, 0x1, RZ, 0xc0, !PT ;  /* 0x000000012cff7812 */ /* 0x008fc800078ac0ff */
[----:B------:R-:W-:-:S04]  /*8080*/  SEL R44, R122, R148, !P5 ;  /* 0x000000947a2c7207 */ /* 0x000fc80006800000 */
        /* <DEDUP_REMOVED lines=12> */
[C---:B--2---:R-:W-:Y:S02]  /*8150*/  IMAD R48, R16.reuse, 0x6000, R44 ;  /* 0x0000600010307824 */ /* 0x044fe400078e022c */
[----:B------:R-:W-:-:S03]  /*8160*/  IMAD R44, R16, 0x6000, R139 ;  /* 0x00006000102c7824 */ /* 0x000fc600078e028b */
[----:B------:R-:W-:Y:S01]  /*8170*/  LEA R48, R48, R2, 0x1 ;  /* 0x0000000230307211 */ /* 0x000fe200078e08ff */
[----:B------:R-:W-:-:S05]  /*8180*/  IMAD R44, R44, 0x2, R2 ;  /* 0x000000022c2c7824 */ /* 0x000fca00078e0202 */
[----:B------:R-:W0:Y:S04]  /*8190*/  LDS.128 R48, [R48+0x1c400] ;  /* 0x01c4000030307984 */ /* 0x000e280000000c00 */
[----:B------:R-:W2:Y:S01]  /*81a0*/  LDS.128 R44, [R44+0x1c400] ;  /* 0x01c400002c2c7984 */ /* 0x000ea20000000c00 */
[----:B------:R-:W-:Y:S05]  /*81b0*/  @P4 BRA `(.L_x_508) ;  /* 0x00000004005c4947 */ /* 0x000fea0003800000 */
[----:B------:R-:W-:Y:S01]  /*81c0*/  HADD2.F32 R58, -RZ, R175.H1_H1 ;  /* 0x300000afff3a7230 */ /* 0x000fe20000004100 */
[--C-:B------:R-:W-:Y:S01]  /*81d0*/  SHF.R.U64 R40, R40, 0x10, R41.reuse ;  /* 0x0000001028287819 */ /* 0x100fe20000001229 */
[----:B0-----:R-:W-:Y:S01]  /*81e0*/  HADD2.F32 R57, -RZ, R49.H0_H0 ;  /* 0x20000031ff397230 */ /* 0x001fe20000004100 */
[----:B------:R-:W-:Y:S01]  /*81f0*/  SHF.R.U32.HI R41, RZ, 0x10, R41 ;  /* 0x00000010ff297819 */ /* 0x000fe20000011629 */
[----:B--2---:R-:W-:Y:S01]  /*8200*/  HADD2.F32 R60, -RZ, R45.H0_H0 ;  /* 0x2000002dff3c7230 */ /* 0x004fe20000004100 */
[----:B------:R-:W-:Y:S01]  /*8210*/  SHF.R.U64 R52, R52, 0x10, R53 ;  /* 0x0000001034347819 */ /* 0x000fe20000001235 */
[----:B------:R-:W-:Y:S02]  /*8220*/  HADD2.F32 R59, -RZ, R173.H1_H1 ;  /* 0x300000adff3b7230 */ /* 0x000fe40000004100 */
[-C--:B------:R-:W-:Y:S01]  /*8230*/  FMUL.FTZ R61, R57, R58.reuse ;  /* 0x0000003a393d7220 */ /* 0x080fe20000410000 */
[----:B------:R-:W-:Y:S02]  /*8240*/  HADD2.F32 R49, -RZ, R49.H1_H1 ;  /* 0x30000031ff317230 */ /* 0x000fe40000004100 */
[----:B------:R-:W-:Y:S01]  /*8250*/  FMUL.FTZ R58, R60, R58 ;  /* 0x0000003a3c3a7220 */ /* 0x000fe20000410000 */
[----:B------:R-:W-:-:S02]  /*8260*/  HADD2.F32 R45, -RZ, R45.H1_H1 ;  /* 0x3000002dff2d7230 */ /* 0x000fc40000004100 */
[-C--:B------:R-:W-:Y:S01]  /*8270*/  FFMA.FTZ R61, R60, R59.reuse, -R61 ;  /* 0x0000003b3c3d7223 */ /* 0x080fe2000001083d */
[----:B------:R-:W-:Y:S02]  /*8280*/  HADD2.F32 R41, -RZ, R41.H0_H0 ;  /* 0x20000029ff297230 */ /* 0x000fe40000004100 */
[----:B------:R-:W-:Y:S01]  /*8290*/  FFMA.FTZ R57, R57, R59, R58 ;  /* 0x0000003b39397223 */ /* 0x000fe2000001003a */
[----:B------:R-:W-:Y:S01]  /*82a0*/  SHF.R.U32.HI R58, RZ, 0x10, R53 ;  /* 0x00000010ff3a7819 */ /* 0x000fe20000011635 */
[--C-:B------:R-:W-:Y:S01]  /*82b0*/  HADD2.F32 R59, -RZ, R47.reuse.H0_H0 ;  /* 0x2000002fff3b7230 */ /* 0x100fe20000004100 */
[----:B------:R-:W-:Y:S01]  /*82c0*/  SHF.R.U64 R42, R42, 0x10, R43 ;  /* 0x000000102a2a7819 */ /* 0x000fe2000000122b */
[----:B------:R-:W-:Y:S02]  /*82d0*/  HADD2.F32 R47, -RZ, R47.H1_H1 ;  /* 0x3000002fff2f7230 */ /* 0x000fe40000004100 */
[----:B------:R-:W-:Y:S02]  /*82e0*/  HADD2.F32 R58, -RZ, R58.H0_H0 ;  /* 0x2000003aff3a7230 */ /* 0x000fe40000004100 */
[----:B------:R-:W-:-:S02]  /*82f0*/  HADD2.F32 R175, -RZ, R175.H0_H0 ;  /* 0x200000afffaf7230 */ /* 0x000fc40000004100 */
[----:B------:R-:W-:Y:S02]  /*8300*/  HADD2.F32 R173, -RZ, R173.H0_H0 ;  /* 0x200000adffad7230 */ /* 0x000fe40000004100 */
[-C--:B------:R-:W-:Y:S01]  /*8310*/  FMUL.FTZ R53, R49, R58.reuse ;  /* 0x0000003a31357220 */ /* 0x080fe20000410000 */
[C---:B------:R-:W-:Y:S01]  /*8320*/  FMUL.FTZ R58, R45.reuse, R58 ;  /* 0x0000003a2d3a7220 */ /* 0x040fe20000410000 */
[----:B------:R-:W-:Y:S02]  /*8330*/  HADD2.F32 R52, -RZ, R52.H0_H0 ;  /* 0x20000034ff347230 */ /* 0x000fe40000004100 */
[-C--:B------:R-:W-:Y:S01]  /*8340*/  FFMA.FTZ R45, R45, R41.reuse, -R53 ;  /* 0x000000292d2d7223 */ /* 0x080fe20000010835 */
[----:B------:R-:W-:Y:S01]  /*8350*/  FFMA.FTZ R41, R49, R41, R58 ;  /* 0x0000002931297223 */ /* 0x000fe2000001003a */
[----:B------:R-:W-:Y:S02]  /*8360*/  IMAD.MOV.U32 R49, RZ, RZ, R51 ;  /* 0x000000ffff317224 */ /* 0x000fe400078e0033 */
[----:B------:R-:W-:Y:S01]  /*8370*/  HADD2.F32 R51, -RZ, R174.H1_H1 ;  /* 0x300000aeff337230 */ /* 0x000fe20000004100 */
[----:B------:R-:W-:Y:S01]  /*8380*/  F2FP.F16.F32.PACK_AB R45, R45, R61 ;  /* 0x0000003d2d2d723e */ /* 0x000fe200000000ff */
[----:B------:R-:W-:Y:S01]  /*8390*/  HADD2.F32 R58, -RZ, R172.H1_H1 ;  /* 0x300000acff3a7230 */ /* 0x000fe20000004100 */
[----:B------:R-:W-:Y:S01]  /*83a0*/  F2FP.F16.F32.PACK_AB R41, R41, R57 ;  /* 0x000000392929723e */ /* 0x000fe200000000ff */
[----:B------:R-:W-:-:S02]  /*83b0*/  HADD2.F32 R53, -RZ, R49.H0_H0 ;  /* 0x20000031ff357230 */ /* 0x000fc40000004100 */
[----:B------:R-:W-:Y:S02]  /*83c0*/  HADD2.F32 R49, -RZ, R49.H1_H1 ;  /* 0x30000031ff317230 */ /* 0x000fe40000004100 */
[----:B------:R-:W-:Y:S02]  /*83d0*/  HADD2.F32 R40, -RZ, R40.H0_H0 ;  /* 0x20000028ff287230 */ /* 0x000fe40000004100 */
[-C--:B------:R-:W-:Y:S01]  /*83e0*/  FMUL.FTZ R60, R53, R51.reuse ;  /* 0x00000033353c7220 */ /* 0x080fe20000410000 */
[----:B------:R-:W-:Y:S01]  /*83f0*/  FMUL.FTZ R51, R59, R51 ;  /* 0x000000333b337220 */ /* 0x000fe20000410000 */
[----:B------:R-:W-:Y:S02]  /*8400*/  HADD2.F32 R174, -RZ, R174.H0_H0 ;  /* 0x200000aeffae7230 */ /* 0x000fe40000004100 */
[----:B------:R-:W-:Y:S02]  /*8410*/  HADD2.F32 R172, -RZ, R172.H0_H0 ;  /* 0x200000acffac7230 */ /* 0x000fe40000004100 */
[-C--:B------:R-:W-:Y:S01]  /*8420*/  FFMA.FTZ R51, R53, R58.reuse, R51 ;  /* 0x0000003a35337223 */ /* 0x080fe20000010033 */
[----:B------:R-:W-:Y:S01]  /*8430*/  SHF.R.U32.HI R53, RZ, 0x10, R43 ;  /* 0x00000010ff357819 */ /* 0x000fe2000001162b */
[----:B------:R-:W-:Y:S01]  /*8440*/  HADD2.F32 R42, -RZ, R42.H0_H0 ;  /* 0x2000002aff2a7230 */ /* 0x000fe20000004100 */
[--C-:B------:R-:W-:Y:S01]  /*8450*/  SHF.R.U64 R43, R54, 0x10, R55.reuse ;  /* 0x00000010362b7819 */ /* 0x100fe20000001237 */
[----:B------:R-:W-:Y:S01]  /*8460*/  FFMA.FTZ R60, R59, R58, -R60 ;  /* 0x0000003a3b3c7223 */ /* 0x000fe2000001083c */
[----:B------:R-:W-:Y:S01]  /*8470*/  SHF.R.U32.HI R54, RZ, 0x10, R55 ;  /* 0x00000010ff367819 */ /* 0x000fe20000011637 */
[----:B------:R-:W-:-:S02]  /*8480*/  HADD2.F32 R53, -RZ, R53.H0_H0 ;  /* 0x20000035ff357230 */ /* 0x000fc40000004100 */
[----:B------:R-:W-:Y:S02]  /*8490*/  HADD2.F32 R43, -RZ, R43.H0_H0 ;  /* 0x2000002bff2b7230 */ /* 0x000fe40000004100 */
[----:B------:R-:W-:-:S05]  /*84a0*/  HADD2.F32 R54, -RZ, R54.H0_H0 ;  /* 0x20000036ff367230 */ /* 0x000fca0000004100 */
[----:B------:R-:W-:-:S04]  /*84b0*/  FMUL.FTZ R55, R49, R54 ;  /* 0x0000003631377220 */ /* 0x000fc80000410000 */
[C---:B------:R-:W-:Y:S01]  /*84c0*/  FFMA.FTZ R55, R47.reuse, R53, -R55 ;  /* 0x000000352f377223 */ /* 0x040fe20000010837 */
[----:B------:R-:W-:-:S04]  /*84d0*/  FMUL.FTZ R47, R47, R54 ;  /* 0x000000362f2f7220 */ /* 0x000fc80000410000 */
[----:B------:R-:W-:Y:S01]  /*84e0*/  FFMA.FTZ R47, R49, R53, R47 ;  /* 0x00000035312f7223 */ /* 0x000fe2000001002f */
[----:B------:R-:W-:Y:S01]  /*84f0*/  HADD2.F32 R49, -RZ, R48.H0_H0 ;  /* 0x20000030ff317230 */ /* 0x000fe20000004100 */
[----:B------:R-:W-:Y:S01]  /*8500*/  F2FP.F16.F32.PACK_AB R55, R55, R60 ;  /* 0x0000003c3737723e */ /* 0x000fe200000000ff */
[----:B------:R-:W-:Y:S02]  /*8510*/  HADD2.F32 R53, -RZ, R44.H0_H0 ;  /* 0x2000002cff357230 */ /* 0x000fe40000004100 */
[----:B------:R-:W-:Y:S02]  /*8520*/  HADD2.F32 R48, -RZ, R48.H1_H1 ;  /* 0x30000030ff307230 */ /* 0x000fe40000004100 */
[-C--:B------:R-:W-:Y:S01]  /*8530*/  FMUL.FTZ R54, R49, R175.reuse ;  /* 0x000000af31367220 */ /* 0x080fe20000410000 */
[----:B------:R-:W-:Y:S02]  /*8540*/  HADD2.F32 R44, -RZ, R44.H1_H1 ;  /* 0x3000002cff2c7230 */ /* 0x000fe40000004100 */
[----:B------:R-:W-:Y:S01]  /*8550*/  FMUL.FTZ R175, R53, R175 ;  /* 0x000000af35af7220 */ /* 0x000fe20000410000 */
[----:B------:R-:W-:Y:S01]  /*8560*/  F2FP.F16.F32.PACK_AB R51, R47, R51 ;  /* 0x000000332f33723e */ /* 0x000fe200000000ff */
[----:B------:R-:W-:Y:S01]  /*8570*/  FFMA.FTZ R54, R53, R173, -R54 ;  /* 0x000000ad35367223 */ /* 0x000fe20000010836 */
[----:B------:R-:W-:-:S02]  /*8580*/  IMAD.MOV.U32 R47, RZ, RZ, R55 ;  /* 0x000000ffff2f7224 */ /* 0x000fc400078e0037 */
[----:B------:R-:W-:Y:S01]  /*8590*/  FFMA.FTZ R175, R49, R173, R175 ;  /* 0x000000ad31af7223 */ /* 0x000fe200000100af */
[-C--:B------:R-:W-:Y:S01]  /*85a0*/  FMUL.FTZ R49, R48, R52.reuse ;  /* 0x0000003430317220 */ /* 0x080fe20000410000 */
[----:B------:R-:W-:-:S03]  /*85b0*/  FMUL.FTZ R52, R44, R52 ;  /* 0x000000342c347220 */ /* 0x000fc60000410000 */
[-C--:B------:R-:W-:Y:S01]  /*85c0*/  FFMA.FTZ R49, R44, R40.reuse, -R49 ;  /* 0x000000282c317223 */ /* 0x080fe20000010831 */
[----:B------:R-:W-:Y:S01]  /*85d0*/  FFMA.FTZ R52, R48, R40, R52 ;  /* 0x0000002830347223 */ /* 0x000fe20000010034 */
[----:B------:R-:W-:Y:S02]  /*85e0*/  HADD2.F32 R40, -RZ, R50.H0_H0 ;  /* 0x20000032ff287230 */ /* 0x000fe40000004100 */
[----:B------:R-:W-:Y:S01]  /*85f0*/  HADD2.F32 R44, -RZ, R46.H0_H0 ;  /* 0x2000002eff2c7230 */ /* 0x000fe20000004100 */
[----:B------:R-:W-:Y:S01]  /*8600*/  F2FP.F16.F32.PACK_AB R49, R49, R54 ;  /* 0x000000363131723e */ /* 0x000fe200000000ff */
        /* <DEDUP_REMOVED lines=9> */
[C---:B------:R-:W-:Y:S01]  /*86a0*/  FMUL.FTZ R43, R46.reuse, R43 ;  /* 0x0000002b2e2b7220 */ /* 0x040fe20000410000 */
[----:B------:R-:W-:Y:S02]  /*86b0*/  MOV R49, R41 ;  /* 0x0000002900317202 */ /* 0x000fe40000000f00 */
[-C--:B------:R-:W-:Y:S01]  /*86c0*/  FFMA.FTZ R40, R46, R42.reuse, -R40 ;  /* 0x0000002a2e287223 */ /* 0x080fe20000010828 */
[----:B------:R-:W-:-:S04]  /*86d0*/  FFMA.FTZ R43, R50, R42, R43 ;  /* 0x0000002a322b7223 */ /* 0x000fc8000001002b */
[----:B------:R-:W-:Y:S01]  /*86e0*/  F2FP.F16.F32.PACK_AB R40, R40, R48 ;  /* 0x000000302828723e */ /* 0x000fe200000000ff */
[----:B------:R-:W-:Y:S01]  /*86f0*/  IMAD.MOV.U32 R48, RZ, RZ, R52 ;  /* 0x000000ffff307224 */ /* 0x000fe200078e0034 */
[----:B------:R-:W-:-:S03]  /*8700*/  F2FP.F16.F32.PACK_AB R43, R43, R174 ;  /* 0x000000ae2b2b723e */ /* 0x000fc600000000ff */
[----:B------:R-:W-:Y:S02]  /*8710*/  IMAD.MOV.U32 R46, RZ, RZ, R40 ;  /* 0x000000ffff2e7224 */ /* 0x000fe400078e0028 */
[----:B------:R-:W-:-:S07]  /*8720*/  IMAD.MOV.U32 R50, RZ, RZ, R43 ;  /* 0x000000ffff327224 */ /* 0x000fce00078e002b */
.L_x_508:
[----:B------:R-:W-:Y:S05]  /*8730*/  BSYNC B2 ;  /* 0x0000000000027941 */ /* 0x000fea0003800000 */
.L_x_507:
        /* <DEDUP_REMOVED lines=12> */
.L_x_498:
[----:B------:R-:W-:Y:S05]  /*8800*/  BSYNC B1 ;  /* 0x0000000000017941 */ /* 0x000fea0003800000 */
.L_x_497:
[-C--:B--2-4-:R-:W-:Y:S02]  /*8810*/  IMAD R40, R147, R126.reuse, RZ ;  /* 0x0000007e93287224 */ /* 0x094fe400078e02ff */
[----:B------:R-:W-:-:S04]  /*8820*/  IMAD.WIDE.U32 R124, R207, R126, R124 ;  /* 0x0000007ecf7c7225 */ /* 0x000fc800078e007c */
[----:B------:R-:W-:Y:S01]  /*8830*/  IMAD R40, R207, R127, R40 ;  /* 0x0000007fcf287224 */ /* 0x000fe200078e0228 */
[----:B------:R-:W-:Y:S06]  /*8840*/  @P3 BRA `(.L_x_467) ;  /* 0x0000001800b43947 */ /* 0x000fec0003800000 */
[----:B------:R-:W-:Y:S01]  /*8850*/  ISETP.NE.AND P3, PT, R34, RZ, PT ;  /* 0x000000ff2200720c */ /* 0x000fe20003f65270 */
[----:B------:R-:W-:Y:S01]  /*8860*/  BSSY B1, `(.L_x_509) ;  /* 0x000007e000017945 */ /* 0x000fe20003800000 */
[----:B------:R-:W-:-:S11]  /*8870*/  IADD3 R52, R125, R40, RZ ;  /* 0x000000287d347210 */ /* 0x000fd60007ffe0ff */
[----:B------:R-:W-:Y:S05]  /*8880*/  @!P3 BRA `(.L_x_510) ;  /* 0x0000000400ecb947 */ /* 0x000fea0003800000 */
[----:B------:R-:W-:Y:S01]  /*8890*/  SEL R40, R122, R148, !P0 ;  /* 0x000000947a287207 */ /* 0x000fe20004000000 */
[----:B------:R-:W-:Y:S01]  /*88a0*/  BSSY B2, `(.L_x_511) ;  /* 0x0000077000027945 */ /* 0x000fe20003800000 */
[----:B---3--:R-:W-:Y:S02]  /*88b0*/  IADD3 R44, P3, P4, R114, R124, R29 ;  /* 0x0000007c722c7210 */ /* 0x008fe40007c7e01d */
[----:B------:R-:W-:Y:S02]  /*88c0*/  SHF.R.S32.HI R41, RZ, 0x1f, R40 ;  /* 0x0000001fff297819 */ /* 0x000fe40000011428 */
[----:B------:R-:W-:Y:S02]  /*88d0*/  IADD3.X R45, R6, R52, R35, P3, P4 ;  /* 0x00000034062d7210 */ /* 0x000fe40001fe8423 */
[----:B------:R-:W-:Y:S02]  /*88e0*/  LEA.HI R40, R41, R40, RZ, 0x4 ;  /* 0x0000002829287211 */ /* 0x000fe400078f20ff */
[----:B------:R-:W-:-:S02]  /*88f0*/  SHF.R.U32.HI R46, RZ, 0x3, R185 ;  /* 0x00000003ff2e7819 */ /* 0x000fc400000116b9 */
[----:B------:R-:W-:-:S05]  /*8900*/  LEA.HI.SX32 R40, R40, R28, 0x1c ;  /* 0x0000001c28287211 */ /* 0x000fca00078fe2ff */
[----:B------:R-:W-:-:S05]  /*8910*/  IMAD.SHL.U32 R41, R40, 0x8, RZ ;  /* 0x0000000828297824 */ /* 0x000fca00078e00ff */
[----:B------:R-:W-:-:S13]  /*8920*/  ISETP.GE.AND P3, PT, R41, R146, PT ;  /* 0x000000922900720c */ /* 0x000fda0003f66270 */
[--C-:B------:R-:W-:Y:S02]  /*8930*/  @!P3 SHF.R.S32.HI R43, RZ, 0x1f, R41.reuse ;  /* 0x0000001fff2bb819 */ /* 0x100fe40000011429 */
[--C-:B------:R-:W-:Y:S02]  /*8940*/  @!P3 IADD3 R42, P4, P5, R114, R124, R41.reuse ;  /* 0x0000007c722ab210 */ /* 0x100fe40007d9e029 */
[----:B------:R-:W-:Y:S02]  /*8950*/  LOP3.LUT R41, R185, 0x38, R41, 0xf8, !PT ;  /* 0x00000038b9297812 */ /* 0x000fe400078ef829 */
[----:B------:R-:W-:Y:S02]  /*8960*/  @!P3 IADD3.X R43, R6, R52, R43, P4, P5 ;  /* 0x00000034062bb210 */ /* 0x000fe400027ea42b */
[----:B------:R-:W-:Y:S02]  /*8970*/  LEA R48, P4, R44, R120, 0x1 ;  /* 0x000000782c307211 */ /* 0x000fe400078808ff */
[----:B------:R-:W-:-:S02]  /*8980*/  LOP3.LUT R41, R41, R46, RZ, 0x3c, !PT ;  /* 0x0000002e29297212 */ /* 0x000fc400078e3cff */
[----:B------:R-:W-:Y:S02]  /*8990*/  LEA.HI.X R49, R44, R121, R45, 0x1, P4 ;  /* 0x000000792c317211 */ /* 0x000fe400020f0c2d */
[----:B------:R-:W-:-:S04]  /*89a0*/  @!P3 LEA R50, P4, R42, R120, 0x1 ;  /* 0x000000782a32b211 */ /* 0x000fc800078808ff */
[----:B------:R-:W-:Y:S02]  /*89b0*/  @!P3 LEA.HI.X R51, R42, R121, R43, 0x1, P4 ;  /* 0x000000792a33b211 */ /* 0x000fe400020f0c2b */
[----:B------:R-:W-:Y:S02]  /*89c0*/  SHF.R.S32.HI R42, RZ, 0x1f, R40 ;  /* 0x0000001fff2a7819 */ /* 0x000fe40000011428 */
[----:B------:R-:W-:Y:S02]  /*89d0*/  ISETP.GE.AND P4, PT, R18, R117, PT ;  /* 0x000000751200720c */ /* 0x000fe40003f86270 */
[----:B------:R-:W-:Y:S01]  /*89e0*/  LEA.HI R42, R42, R40, RZ, 0x3 ;  /* 0x000000282a2a7211 */ /* 0x000fe200078f18ff */
[----:B------:R-:W-:-:S04]  /*89f0*/  IMAD R40, R16, 0x6000, R140 ;  /* 0x0000600010287824 */ /* 0x000fc800078e028c */
[----:B------:R-:W-:Y:S02]  /*8a00*/  IMAD.SHL.U32 R42, R42, 0x400, RZ ;  /* 0x000004002a2a7824 */ /* 0x000fe400078e00ff */
[----:B------:R-:W-:-:S03]  /*8a10*/  IMAD R40, R40, 0x2, R2 ;  /* 0x0000000228287824 */ /* 0x000fc600078e0202 */
[----:B------:R-:W-:-:S04]  /*8a20*/  LOP3.LUT R42, R42, 0x7fffe000, RZ, 0xc0, !PT ;  /* 0x7fffe0002a2a7812 */ /* 0x000fc800078ec0ff */
[----:B------:R-:W-:-:S05]  /*8a30*/  IADD3 R41, R41, R42, R195 ;  /* 0x0000002a29297210 */ /* 0x000fca0007ffe0c3 */
[----:B------:R-:W-:Y:S02]  /*8a40*/  IMAD R44, R16, 0x6000, R41 ;  /* 0x00006000102c7824 */ /* 0x000fe400078e0229 */
[----:B------:R-:W0:Y:S03]  /*8a50*/  LDS.128 R40, [R40+0x1c400] ;  /* 0x01c4000028287984 */ /* 0x000e260000000c00 */
[----:B------:R-:W-:-:S06]  /*8a60*/  LEA R44, R44, R2, 0x1 ;  /* 0x000000022c2c7211 */ /* 0x000fcc00078e08ff */
[----:B------:R-:W2:Y:S01]  /*8a70*/  LDS.128 R44, [R44+0x1c400] ;  /* 0x01c400002c2c7984 */ /* 0x000ea20000000c00 */
[----:B------:R-:W-:Y:S05]  /*8a80*/  @P4 BRA `(.L_x_512) ;  /* 0x0000000400604947 */ /* 0x000fea0003800000 */
[----:B------:R-:W-:Y:S01]  /*8a90*/  HADD2.F32 R56, -RZ, R171.H1_H1 ;  /* 0x300000abff387230 */ /* 0x000fe20000004100 */
[----:B------:R-:W-:Y:S01]  /*8aa0*/  SHF.R.U64 R84, R84, 0x10, R85 ;  /* 0x0000001054547819 */ /* 0x000fe20000001255 */
[----:B--2---:R-:W-:Y:S01]  /*8ab0*/  HADD2.F32 R53, -RZ, R45.H0_H0 ;  /* 0x2000002dff357230 */ /* 0x004fe20000004100 */
[----:B------:R-:W-:Y:S01]  /*8ac0*/  SHF.R.U64 R72, R72, 0x10, R73 ;  /* 0x0000001048487819 */ /* 0x000fe20000001249 */
[----:B0-----:R-:W-:Y:S01]  /*8ad0*/  HADD2.F32 R54, -RZ, R41.H0_H0 ;  /* 0x20000029ff367230 */ /* 0x001fe20000004100 */
[----:B------:R-:W-:Y:S01]  /*8ae0*/  SHF.R.U64 R86, R86, 0x10, R87 ;  /* 0x0000001056567819 */ /* 0x000fe20000001257 */
[----:B------:R-:W-:Y:S02]  /*8af0*/  HADD2.F32 R55, -RZ, R169.H1_H1 ;  /* 0x300000a9ff377230 */ /* 0x000fe40000004100 */
[-C--:B------:R-:W-:Y:S01]  /*8b00*/  FMUL.FTZ R57, R53, R56.reuse ;  /* 0x0000003835397220 */ /* 0x080fe20000410000 */
[----:B------:R-:W-:Y:S02]  /*8b10*/  HADD2.F32 R171, -RZ, R171.H0_H0 ;  /* 0x200000abffab7230 */ /* 0x000fe40000004100 */
[----:B------:R-:W-:Y:S01]  /*8b20*/  FMUL.FTZ R56, R54, R56 ;  /* 0x0000003836387220 */ /* 0x000fe20000410000 */
[----:B------:R-:W-:-:S02]  /*8b30*/  HADD2.F32 R169, -RZ, R169.H0_H0 ;  /* 0x200000a9ffa97230 */ /* 0x000fc40000004100 */
[-C--:B------:R-:W-:Y:S01]  /*8b40*/  FFMA.FTZ R54, R54, R55.reuse, -R57 ;  /* 0x0000003736367223 */ /* 0x080fe20000010839 */
[----:B------:R-:W-:Y:S01]  /*8b50*/  SHF.R.U32.HI R57, RZ, 0x10, R73 ;  /* 0x00000010ff397819 */ /* 0x000fe20000011649 */
[----:B------:R-:W-:Y:S01]  /*8b60*/  FFMA.FTZ R53, R53, R55, R56 ;  /* 0x0000003735357223 */ /* 0x000fe20000010038 */
[----:B------:R-:W-:Y:S01]  /*8b70*/  SHF.R.U32.HI R56, RZ, 0x10, R85 ;  /* 0x00000010ff387819 */ /* 0x000fe20000011655 */
[----:B------:R-:W-:Y:S01]  /*8b80*/  HADD2.F32 R55, -RZ, R45.H1_H1 ;  /* 0x3000002dff377230 */ /* 0x000fe20000004100 */
[----:B------:R-:W-:Y:S01]  /*8b90*/  SHF.R.U64 R74, R74, 0x10, R75 ;  /* 0x000000104a4a7819 */ /* 0x000fe2000000124b */
[----:B------:R-:W-:Y:S02]  /*8ba0*/  HADD2.F32 R84, -RZ, R84.H0_H0 ;  /* 0x20000054ff547230 */ /* 0x000fe40000004100 */
[----:B------:R-:W-:Y:S02]  /*8bb0*/  HADD2.F32 R45, -RZ, R56.H0_H0 ;  /* 0x20000038ff2d7230 */ /* 0x000fe40000004100 */
[----:B------:R-:W-:-:S02]  /*8bc0*/  HADD2.F32 R56, -RZ, R41.H1_H1 ;  /* 0x30000029ff387230 */ /* 0x000fc40000004100 */
[----:B------:R-:W-:Y:S02]  /*8bd0*/  HADD2.F32 R41, -RZ, R57.H0_H0 ;  /* 0x20000039ff297230 */ /* 0x000fe40000004100 */
[CC--:B------:R-:W-:Y:S01]  /*8be0*/  FMUL.FTZ R57, R55.reuse, R45.reuse ;  /* 0x0000002d37397220 */ /* 0x0c0fe20000410000 */
[----:B------:R-:W-:Y:S02]  /*8bf0*/  HADD2.F32 R72, -RZ, R72.H0_H0 ;  /* 0x20000048ff487230 */ /* 0x000fe40000004100 */
[C---:B------:R-:W-:Y:S01]  /*8c00*/  FMUL.FTZ R58, R56.reuse, R45 ;  /* 0x0000002d383a7220 */ /* 0x040fe20000410000 */
[----:B------:R-:W-:Y:S02]  /*8c10*/  HADD2.F32 R86, -RZ, R86.H0_H0 ;  /* 0x20000056ff567230 */ /* 0x000fe40000004100 */
[-C--:B------:R-:W-:Y:S01]  /*8c20*/  FFMA.FTZ R45, R56, R41.reuse, -R57 ;  /* 0x00000029382d7223 */ /* 0x080fe20000010839 */
[----:B------:R-:W-:Y:S02]  /*8c30*/  HADD2.F32 R57, -RZ, R170.H1_H1 ;  /* 0x300000aaff397230 */ /* 0x000fe40000004100 */
[----:B------:R-:W-:Y:S01]  /*8c40*/  FFMA.FTZ R41, R55, R41, R58 ;  /* 0x0000002937297223 */ /* 0x000fe2000001003a */
[----:B------:R-:W-:-:S02]  /*8c50*/  HADD2.F32 R55, -RZ, R47.H0_H0 ;  /* 0x2000002fff377230 */ /* 0x000fc40000004100 */
[----:B------:R-:W-:Y:S01]  /*8c60*/  HADD2.F32 R56, -RZ, R43.H0_H0 ;  /* 0x2000002bff387230 */ /* 0x000fe20000004100 */
[----:B------:R-:W-:Y:S01]  /*8c70*/  F2FP.F16.F32.PACK_AB R45, R45, R54 ;  /* 0x000000362d2d723e */ /* 0x000fe200000000ff */
[----:B------:R-:W-:Y:S02]  /*8c80*/  HADD2.F32 R58, -RZ, R168.H1_H1 ;  /* 0x300000a8ff3a7230 */ /* 0x000fe40000004100 */
[CC--:B------:R-:W-:Y:S01]  /*8c90*/  FMUL.FTZ R59, R55.reuse, R57.reuse ;  /* 0x00000039373b7220 */ /* 0x0c0fe20000410000 */
[----:B------:R-:W-:Y:S02]  /*8ca0*/  HADD2.F32 R47, -RZ, R47.H1_H1 ;  /* 0x3000002fff2f7230 */ /* 0x000fe40000004100 */
[C---:B------:R-:W-:Y:S01]  /*8cb0*/  FMUL.FTZ R57, R56.reuse, R57 ;  /* 0x0000003938397220 */ /* 0x040fe20000410000 */
[----:B------:R-:W-:Y:S02]  /*8cc0*/  HADD2.F32 R43, -RZ, R43.H1_H1 ;  /* 0x3000002bff2b7230 */ /* 0x000fe40000004100 */
[-C--:B------:R-:W-:Y:S01]  /*8cd0*/  FFMA.FTZ R59, R56, R58.reuse, -R59 ;  /* 0x0000003a383b7223 */ /* 0x080fe2000001083b */
[----:B------:R-:W-:Y:S01]  /*8ce0*/  SHF.R.U32.HI R56, RZ, 0x10, R75 ;  /* 0x00000010ff387819 */ /* 0x000fe2000001164b */
[----:B------:R-:W-:Y:S01]  /*8cf0*/  FFMA.FTZ R57, R55, R58, R57 ;  /* 0x0000003a37397223 */ /* 0x000fe20000010039 */
[----:B------:R-:W-:Y:S01]  /*8d00*/  SHF.R.U32.HI R55, RZ, 0x10, R87 ;  /* 0x00000010ff377819 */ /* 0x000fe20000011657 */
[----:B------:R-:W-:Y:S01]  /*8d10*/  HADD2.F32 R170, -RZ, R170.H0_H0 ;  /* 0x200000aaffaa7230 */ /* 0x000fe20000004100 */
[----:B------:R-:W-:Y:S01]  /*8d20*/  F2FP.F16.F32.PACK_AB R53, R41, R53 ;  /* 0x000000352935723e */ /* 0x000fe200000000ff */
[----:B------:R-:W-:-:S02]  /*8d30*/  HADD2.F32 R56, -RZ, R56.H0_H0 ;  /* 0x20000038ff387230 */ /* 0x000fc40000004100 */
[----:B------:R-:W-:Y:S02]  /*8d40*/  HADD2.F32 R55, -RZ, R55.H0_H0 ;  /* 0x20000037ff377230 */ /* 0x000fe40000004100 */
[----:B------:R-:W-:Y:S02]  /*8d50*/  HADD2.F32 R168, -RZ, R168.H0_H0 ;  /* 0x200000a8ffa87230 */ /* 0x000fe40000004100 */
[----:B------:R-:W-:Y:S02]  /*8d60*/  HADD2.F32 R74, -RZ, R74.H0_H0 ;  /* 0x2000004aff4a7230 */ /* 0x000fe40000004100 */
[-C--:B------:R-:W-:Y:S01]  /*8d70*/  FMUL.FTZ R58, R47, R55.reuse ;  /* 0x000000372f3a7220 */ /* 0x080fe20000410000 */
[C---:B------:R-:W-:Y:S01]  /*8d80*/  FMUL.FTZ R55, R43.reuse, R55 ;  /* 0x000000372b377220 */ /* 0x040fe20000410000 */
[----:B------:R-:W-:Y:S01]  /*8d90*/  IMAD.MOV.U32 R41, RZ, RZ, R45 ;  /* 0x000000ffff297224 */ /* 0x000fe200078e002d */
[----:B------:R-:W-:Y:S01]  /*8da0*/  MOV R45, R53 ;  /* 0x00000035002d7202 */ /* 0x000fe20000000f00 */
[-C--:B------:R-:W-:Y:S01]  /*8db0*/  FFMA.FTZ R58, R43, R56.reuse, -R58 ;  /* 0x000000382b3a7223 */ /* 0x080fe2000001083a */
[----:B------:R-:W-:Y:S01]  /*8dc0*/  FFMA.FTZ R55, R47, R56, R55 ;  /* 0x000000382f377223 */ /* 0x000fe20000010037 */
[----:B------:R-:W-:-:S02]  /*8dd0*/  HADD2.F32 R43, -RZ, R44.H0_H0 ;  /* 0x2000002cff2b7230 */ /* 0x000fc40000004100 */
[----:B------:R-:W-:Y:S01]  /*8de0*/  HADD2.F32 R47, -RZ, R40.H0_H0 ;  /* 0x20000028ff2f7230 */ /* 0x000fe20000004100 */
[----:B------:R-:W-:Y:S01]  /*8df0*/  F2FP.F16.F32.PACK_AB R58, R58, R59 ;  /* 0x0000003b3a3a723e */ /* 0x000fe200000000ff */
[----:B------:R-:W-:Y:S02]  /*8e00*/  HADD2.F32 R44, -RZ, R44.H1_H1 ;  /* 0x3000002cff2c7230 */ /* 0x000fe40000004100 */
[-C--:B------:R-:W-:Y:S01]  /*8e10*/  FMUL.FTZ R56, R43, R171.reuse ;  /* 0x000000ab2b387220 */ /* 0x080fe20000410000 */
[----:B------:R-:W-:Y:S02]  /*8e20*/  HADD2.F32 R40, -RZ, R40.H1_H1 ;  /* 0x30000028ff287230 */ /* 0x000fe40000004100 */
[----:B------:R-:W-:Y:S01]  /*8e30*/  FMUL.FTZ R171, R47, R171 ;  /* 0x000000ab2fab7220 */ /* 0x000fe20000410000 */
[----:B------:R-:W-:Y:S01]  /*8e40*/  F2FP.F16.F32.PACK_AB R55, R55, R57 ;  /* 0x000000393737723e */ /* 0x000fe200000000ff */
[-C--:B------:R-:W-:Y:S02]  /*8e50*/  FFMA.FTZ R56, R47, R169.reuse, -R56 ;  /* 0x000000a92f387223 */ /* 0x080fe40000010838 */
        /* <DEDUP_REMOVED lines=13> */
[----:B------:R-:W-:-:S02]  /*8f30*/  FFMA.FTZ R47, R44, R168, -R47 ;  /* 0x000000a82c2f7223 */ /* 0x000fc4000001082f */
[----:B------:R-:W-:Y:S01]  /*8f40*/  FFMA.FTZ R170, R40, R168, R170 ;  /* 0x000000a828aa7223 */ /* 0x000fe200000100aa */
[-C--:B------:R-:W-:Y:S01]  /*8f50*/  FMUL.FTZ R40, R46, R86.reuse ;  /* 0x000000562e287220 */ /* 0x080fe20000410000 */
[C---:B------:R-:W-:Y:S01]  /*8f60*/  FMUL.FTZ R86, R42.reuse, R86 ;  /* 0x000000562a567220 */ /* 0x040fe20000410000 */
[----:B------:R-:W-:Y:S02]  /*8f70*/  IMAD.MOV.U32 R44, RZ, RZ, R84 ;  /* 0x000000ffff2c7224 */ /* 0x000fe400078e0054 */
[-C--:B------:R-:W-:Y:S01]  /*8f80*/  FFMA.FTZ R40, R42, R74.reuse, -R40 ;  /* 0x0000004a2a287223 */ /* 0x080fe20000010828 */
[----:B------:R-:W-:-:S04]  /*8f90*/  FFMA.FTZ R86, R46, R74, R86 ;  /* 0x0000004a2e567223 */ /* 0x000fc80000010056 */
[----:B------:R-:W-:Y:S01]  /*8fa0*/  F2FP.F16.F32.PACK_AB R47, R40, R47 ;  /* 0x0000002f282f723e */ /* 0x000fe200000000ff */
[----:B------:R-:W-:Y:S01]  /*8fb0*/  IMAD.MOV.U32 R40, RZ, RZ, R43 ;  /* 0x000000ffff287224 */ /* 0x000fe200078e002b */
[----:B------:R-:W-:Y:S01]  /*8fc0*/  F2FP.F16.F32.PACK_AB R86, R86, R170 ;  /* 0x000000aa5656723e */ /* 0x000fe200000000ff */
[----:B------:R-:W-:Y:S02]  /*8fd0*/  IMAD.MOV.U32 R43, RZ, RZ, R58 ;  /* 0x000000ffff2b7224 */ /* 0x000fe400078e003a */
[----:B------:R-:W-:Y:S01]  /*8fe0*/  IMAD.MOV.U32 R42, RZ, RZ, R47 ;  /* 0x000000ffff2a7224 */ /* 0x000fe200078e002f */
[----:B------:R-:W-:Y:S01]  /*8ff0*/  MOV R47, R55 ;  /* 0x00000037002f7202 */ /* 0x000fe20000000f00 */
[----:B------:R-:W-:-:S07]  /*9000*/  IMAD.MOV.U32 R46, RZ, RZ, R86 ;  /* 0x000000ffff2e7224 */ /* 0x000fce00078e0056 */
.L_x_512:
[----:B------:R-:W-:Y:S05]  /*9010*/  BSYNC B2 ;  /* 0x0000000000027941 */ /* 0x000fea0003800000 */
.L_x_511:
[----:B0-----:R0:W-:Y:S04]  /*9020*/  STG.E.128 desc[UR56][R48.64], R40 ;  /* 0x0000002830007986 */ /* 0x0011e8000c101d38 */
[----:B--2---:R0:W-:Y:S02]  /*9030*/  @!P3 STG.E.128 desc[UR56][R50.64], R44 ;  /* 0x0000002c3200b986 */ /* 0x0041e4000c101d38 */
.L_x_510:
[----:B------:R-:W-:Y:S05]  /*9040*/  BSYNC B1 ;  /* 0x0000000000017941 */ /* 0x000fea0003800000 */
.L_x_509:
[----:B------:R-:W-:Y:S01]  /*9050*/  ISETP.NE.AND P3, PT, R38, RZ, PT ;  /* 0x000000ff2600720c */ /* 0x000fe20003f65270 */
[----:B------:R-:W-:-:S12]  /*9060*/  BSSY B1, `(.L_x_513) ;  /* 0x0000079000017945 */ /* 0x000fd80003800000 */
[----:B------:R-:W-:Y:S05]  /*9070*/  @!P3 BRA `(.L_x_514) ;  /* 0x0000000400dcb947 */ /* 0x000fea0003800000 */
[----:B0-----:R-:W-:Y:S01]  /*9080*/  SEL R40, R122, R148, !P1 ;  /* 0x000000947a287207 */ /* 0x001fe20004800000 */
[----:B------:R-:W-:Y:S01]  /*9090*/  BSSY B2, `(.L_x_515) ;  /* 0x0000073000027945 */ /* 0x000fe20003800000 */
[----:B------:R-:W-:Y:S02]  /*90a0*/  IADD3 R43, P3, P4, R114, R124, R31 ;  /* 0x0000007c722b7210 */ /* 0x000fe40007c7e01f */
[----:B------:R-:W-:Y:S02]  /*90b0*/  SHF.R.S32.HI R41, RZ, 0x1f, R40 ;  /* 0x0000001fff297819 */ /* 0x000fe40000011428 */
[----:B---3--:R-:W-:Y:S02]  /*90c0*/  IADD3.X R44, R6, R52, R36, P3, P4 ;  /* 0x00000034062c7210 */ /* 0x008fe40001fe8424 */
        /* <DEDUP_REMOVED lines=9> */
[----:B------:R-:W-:-:S04]  /*9160*/  LEA R48, P4, R43, R120, 0x1 ;  /* 0x000000782b307211 */ /* 0x000fc800078808ff */
[----:B------:R-:W-:Y:S02]  /*9170*/  LEA.HI.X R49, R43, R121, R44, 0x1, P4 ;  /* 0x000000792b317211 */ /* 0x000fe400020f0c2c */
[----:B------:R-:W-:-:S04]  /*9180*/  @!P3 LEA R50, P4, R40, R120, 0x1 ;  /* 0x000000782832b211 */ /* 0x000fc800078808ff */
[----:B------:R-:W-:Y:S02]  /*9190*/  @!P3 LEA.HI.X R51, R40, R121, R42, 0x1, P4 ;  /* 0x000000792833b211 */ /* 0x000fe400020f0c2a */
[----:B------:R-:W-:Y:S02]  /*91a0*/  SHF.R.S32.HI R40, RZ, 0x1f, R45 ;  /* 0x0000001fff287819 */ /* 0x000fe4000001142d */
[----:B------:R-:W-:Y:S02]  /*91b0*/  ISETP.GE.AND P4, PT, R0, R117, PT ;  /* 0x000000750000720c */ /* 0x000fe40003f86270 */
[----:B------:R-:W-:-:S05]  /*91c0*/  LEA.HI R40, R40, R45, RZ, 0x3 ;  /* 0x0000002d28287211 */ /* 0x000fca00078f18ff */
[----:B------:R-:W-:Y:S01]  /*91d0*/  IMAD.SHL.U32 R42, R40, 0x400, RZ ;  /* 0x00000400282a7824 */ /* 0x000fe200078e00ff */
[----:B------:R-:W-:Y:S01]  /*91e0*/  LOP3.LUT R40, R41, R46, RZ, 0x3c, !PT ;  /* 0x0000002e29287212 */ /* 0x000fe200078e3cff */
[----:B------:R-:W-:-:S03]  /*91f0*/  IMAD R41, R16, 0x6000, R138 ;  /* 0x0000600010297824 */ /* 0x000fc600078e028a */
[----:B------:R-:W-:Y:S01]  /*9200*/  LOP3.LUT R42, R42, 0x7fffe000, RZ, 0xc0, !PT ;  /* 0x7fffe0002a2a7812 */ /* 0x000fe200078ec0ff */
[----:B------:R-:W-:-:S03]  /*9210*/  IMAD R41, R41, 0x2, R2 ;  /* 0x0000000229297824 */ /* 0x000fc600078e0202 */
[----:B------:R-:W-:-:S05]  /*9220*/  IADD3 R43, R40, R42, R195 ;  /* 0x0000002a282b7210 */ /* 0x000fca0007ffe0c3 */
[----:B------:R-:W-:-:S05]  /*9230*/  IMAD R43, R16, 0x6000, R43 ;  /* 0x00006000102b7824 */ /* 0x000fca00078e022b */
[----:B------:R-:W-:Y:S02]  /*9240*/  LEA R44, R43, R2, 0x1 ;  /* 0x000000022b2c7211 */ /* 0x000fe400078e08ff */
[----:B------:R-:W0:Y:S04]  /*9250*/  LDS.128 R40, [R41+0x1c400] ;  /* 0x01c4000029287984 */ /* 0x000e280000000c00 */
[----:B------:R-:W2:Y:S01]  /*9260*/  LDS.128 R44, [R44+0x1c400] ;  /* 0x01c400002c2c7984 */ /* 0x000ea20000000c00 */
[----:B------:R-:W-:Y:S05]  /*9270*/  @P4 BRA `(.L_x_516) ;  /* 0x0000000400504947 */ /* 0x000fea0003800000 */
[--C-:B------:R-:W-:Y:S01]  /*9280*/  SHF.R.U64 R54, R80, 0x10, R81.reuse ;  /* 0x0000001050367819 */ /* 0x100fe20000001251 */
[--C-:B--2---:R-:W-:Y:S01]  /*9290*/  HADD2.F32 R59, -RZ, R45.reuse.H0_H0 ;  /* 0x2000002dff3b7230 */ /* 0x104fe20000004100 */
[----:B------:R-:W-:Y:S01]  /*92a0*/  SHF.R.U32.HI R80, RZ, 0x10, R81 ;  /* 0x00000010ff507819 */ /* 0x000fe20000011651 */
[----:B------:R-:W-:Y:S01]  /*92b0*/  HADD2.F32 R60, -RZ, R45.H1_H1 ;  /* 0x3000002dff3c7230 */ /* 0x000fe20000004100 */
[--C-:B------:R-:W-:Y:S01]  /*92c0*/  SHF.R.U64 R53, R68, 0x10, R69.reuse ;  /* 0x0000001044357819 */ /* 0x100fe20000001245 */
[----:B------:R-:W-:Y:S01]  /*92d0*/  HADD2.F32 R58, -RZ, R167.H1_H1 ;  /* 0x300000a7ff3a7230 */ /* 0x000fe20000004100 */
[----:B------:R-:W-:Y:S01]  /*92e0*/  SHF.R.U32.HI R68, RZ, 0x10, R69 ;  /* 0x00000010ff447819 */ /* 0x000fe20000011645 */
[----:B0-----:R-:W-:Y:S01]  /*92f0*/  HADD2.F32 R45, -RZ, R41.H0_H0 ;  /* 0x20000029ff2d7230 */ /* 0x001fe20000004100 */
[----:B------:R-:W-:Y:S01]  /*9300*/  SHF.R.U64 R56, R82, 0x10, R83 ;  /* 0x0000001052387819 */ /* 0x000fe20000001253 */
[----:B------:R-:W-:Y:S02]  /*9310*/  HADD2.F32 R57, -RZ, R159.H1_H1 ;  /* 0x3000009fff397230 */ /* 0x000fe40000004100 */
[----:B------:R-:W-:Y:S01]  /*9320*/  FMUL.FTZ R61, R59, R58 ;  /* 0x0000003a3b3d7220 */ /* 0x000fe20000410000 */
[----:B------:R-:W-:-:S02]  /*9330*/  HADD2.F32 R80, -RZ, R80.H0_H0 ;  /* 0x20000050ff507230 */ /* 0x000fc40000004100 */
[C---:B------:R-:W-:Y:S01]  /*9340*/  FMUL.FTZ R62, R45.reuse, R58 ;  /* 0x0000003a2d3e7220 */ /* 0x040fe20000410000 */
[----:B------:R-:W-:Y:S01]  /*9350*/  HADD2.F32 R41, -RZ, R41.H1_H1 ;  /* 0x30000029ff297230 */ /* 0x000fe20000004100 */
[----:B------:R-:W-:Y:S01]  /*9360*/  SHF.R.U32.HI R82, RZ, 0x10, R83 ;  /* 0x00000010ff527819 */ /* 0x000fe20000011653 */
[----:B------:R-:W-:Y:S02]  /*9370*/  HADD2.F32 R68, -RZ, R68.H0_H0 ;  /* 0x20000044ff447230 */ /* 0x000fe40000004100 */
[-C--:B------:R-:W-:Y:S01]  /*9380*/  FMUL.FTZ R58, R60, R80.reuse ;  /* 0x000000503c3a7220 */ /* 0x080fe20000410000 */
[-C--:B------:R-:W-:Y:S01]  /*9390*/  FFMA.FTZ R61, R45, R57.reuse, -R61 ;  /* 0x000000392d3d7223 */ /* 0x080fe2000001083d */
[----:B------:R-:W-:Y:S01]  /*93a0*/  FFMA.FTZ R62, R59, R57, R62 ;  /* 0x000000393b3e7223 */ /* 0x000fe2000001003e */
[--C-:B------:R-:W-:Y:S01]  /*93b0*/  SHF.R.U64 R55, R70, 0x10, R71.reuse ;  /* 0x0000001046377819 */ /* 0x100fe20000001247 */
[----:B------:R-:W-:Y:S01]  /*93c0*/  FMUL.FTZ R80, R41, R80 ;  /* 0x0000005029507220 */ /* 0x000fe20000410000 */
[----:B------:R-:W-:Y:S01]  /*93d0*/  HADD2.F32 R45, -RZ, R166.H1_H1 ;  /* 0x300000a6ff2d7230 */ /* 0x000fe20000004100 */
[----:B------:R-:W-:Y:S01]  /*93e0*/  SHF.R.U32.HI R70, RZ, 0x10, R71 ;  /* 0x00000010ff467819 */ /* 0x000fe20000011647 */
[----:B------:R-:W-:-:S02]  /*93f0*/  HADD2.F32 R57, -RZ, R47.H0_H0 ;  /* 0x2000002fff397230 */ /* 0x000fc40000004100 */
[-C--:B------:R-:W-:Y:S01]  /*9400*/  FFMA.FTZ R58, R41, R68.reuse, -R58 ;  /* 0x00000044293a7223 */ /* 0x080fe2000001083a */
[----:B------:R-:W-:Y:S02]  /*9410*/  HADD2.F32 R59, -RZ, R47.H1_H1 ;  /* 0x3000002fff3b7230 */ /* 0x000fe40000004100 */
[----:B------:R-:W-:Y:S01]  /*9420*/  FFMA.FTZ R80, R60, R68, R80 ;  /* 0x000000443c507223 */ /* 0x000fe20000010050 */
[--C-:B------:R-:W-:Y:S02]  /*9430*/  HADD2.F32 R47, -RZ, R43.reuse.H0_H0 ;  /* 0x2000002bff2f7230 */ /* 0x100fe40000004100 */
[----:B------:R-:W-:Y:S01]  /*9440*/  FMUL.FTZ R60, R57, R45 ;  /* 0x0000002d393c7220 */ /* 0x000fe20000410000 */
[----:B------:R-:W-:Y:S01]  /*9450*/  HADD2.F32 R82, -RZ, R82.H0_H0 ;  /* 0x20000052ff527230 */ /* 0x000fe20000004100 */
[----:B------:R-:W-:Y:S01]  /*9460*/  F2FP.F16.F32.PACK_AB R58, R58, R61 ;  /* 0x0000003d3a3a723e */ /* 0x000fe200000000ff */
[----:B------:R-:W-:Y:S02]  /*9470*/  HADD2.F32 R41, -RZ, R158.H1_H1 ;  /* 0x3000009eff297230 */ /* 0x000fe40000004100 */
[----:B------:R-:W-:Y:S01]  /*9480*/  FMUL.FTZ R63, R47, R45 ;  /* 0x0000002d2f3f7220 */ /* 0x000fe20000410000 */
[----:B------:R-:W-:-:S02]  /*9490*/  HADD2.F32 R43, -RZ, R43.H1_H1 ;  /* 0x3000002bff2b7230 */ /* 0x000fc40000004100 */
[-C--:B------:R-:W-:Y:S01]  /*94a0*/  FMUL.FTZ R45, R59, R82.reuse ;  /* 0x000000523b2d7220 */ /* 0x080fe20000410000 */
[----:B------:R-:W-:Y:S02]  /*94b0*/  HADD2.F32 R70, -RZ, R70.H0_H0 ;  /* 0x20000046ff467230 */ /* 0x000fe40000004100 */
[-C--:B------:R-:W-:Y:S01]  /*94c0*/  FFMA.FTZ R60, R47, R41.reuse, -R60 ;  /* 0x000000292f3c7223 */ /* 0x080fe2000001083c */
[----:B------:R-:W-:Y:S01]  /*94d0*/  FFMA.FTZ R63, R57, R41, R63 ;  /* 0x00000029393f7223 */ /* 0x000fe2000001003f */
[----:B------:R-:W-:Y:S02]  /*94e0*/  HADD2.F32 R54, -RZ, R54.H0_H0 ;  /* 0x20000036ff367230 */ /* 0x000fe40000004100 */
[C---:B------:R-:W-:Y:S01]  /*94f0*/  FMUL.FTZ R82, R43.reuse, R82 ;  /* 0x000000522b527220 */ /* 0x040fe20000410000 */
[----:B------:R-:W-:Y:S02]  /*9500*/  HADD2.F32 R47, -RZ, R44.H1_H1 ;  /* 0x3000002cff2f7230 */ /* 0x000fe40000004100 */
[----:B------:R-:W-:Y:S01]  /*9510*/  FFMA.FTZ R45, R43, R70, -R45 ;  /* 0x000000462b2d7223 */ /* 0x000fe2000001082d */
[----:B------:R-:W-:-:S02]  /*9520*/  HADD2.F32 R167, -RZ, R167.H0_H0 ;  /* 0x200000a7ffa77230 */ /* 0x000fc40000004100 */
[----:B------:R-:W-:Y:S01]  /*9530*/  FFMA.FTZ R82, R59, R70, R82 ;  /* 0x000000463b527223 */ /* 0x000fe20000010052 */
[--C-:B------:R-:W-:Y:S02]  /*9540*/  HADD2.F32 R41, -RZ, R40.reuse.H0_H0 ;  /* 0x20000028ff297230 */ /* 0x100fe40000004100 */
[----:B------:R-:W-:Y:S01]  /*9550*/  FMUL.FTZ R68, R47, R54 ;  /* 0x000000362f447220 */ /* 0x000fe20000410000 */
[----:B------:R-:W-:Y:S01]  /*9560*/  HADD2.F32 R57, -RZ, R40.H1_H1 ;  /* 0x30000028ff397230 */ /* 0x000fe20000004100 */
[----:B------:R-:W-:Y:S01]  /*9570*/  F2FP.F16.F32.PACK_AB R60, R45, R60 ;  /* 0x0000003c2d3c723e */ /* 0x000fe200000000ff */
[----:B------:R-:W-:Y:S02]  /*9580*/  HADD2.F32 R43, -RZ, R44.H0_H0 ;  /* 0x2000002cff2b7230 */ /* 0x000fe40000004100 */
[----:B------:R-:W-:Y:S01]  /*9590*/  FMUL.FTZ R70, R41, R167 ;  /* 0x000000a729467220 */ /* 0x000fe20000410000 */
[----:B------:R-:W-:Y:S02]  /*95a0*/  HADD2.F32 R158, -RZ, R158.H0_H0 ;  /* 0x2000009eff9e7230 */ /* 0x000fe40000004100 */
[----:B------:R-:W-:Y:S01]  /*95b0*/  FMUL.FTZ R54, R57, R54 ;  /* 0x0000003639367220 */ /* 0x000fe20000410000 */
[----:B------:R-:W-:-:S02]  /*95c0*/  HADD2.F32 R44, -RZ, R53.H0_H0 ;  /* 0x20000035ff2c7230 */ /* 0x000fc40000004100 */
[C---:B------:R-:W-:Y:S01]  /*95d0*/  FMUL.FTZ R40, R43.reuse, R167 ;  /* 0x000000a72b287220 */ /* 0x040fe20000410000 */
[----:B------:R-:W-:Y:S02]  /*95e0*/  HADD2.F32 R159, -RZ, R159.H0_H0 ;  /* 0x2000009fff9f7230 */ /* 0x000fe40000004100 */
[----:B------:R-:W-:Y:S01]  /*95f0*/  FFMA.FTZ R70, R43, R158, R70 ;  /* 0x0000009e2b467223 */ /* 0x000fe20000010046 */
[----:B------:R-:W-:Y:S02]  /*9600*/  HADD2.F32 R43, -RZ, R166.H0_H0 ;  /* 0x200000a6ff2b7230 */ /* 0x000fe40000004100 */
[-C--:B------:R-:W-:Y:S01]  /*9610*/  FFMA.FTZ R57, R57, R44.reuse, -R68 ;  /* 0x0000002c39397223 */ /* 0x080fe20000010844 */
[----:B------:R-:W-:Y:S01]  /*9620*/  FFMA.FTZ R47, R47, R44, R54 ;  /* 0x0000002c2f2f7223 */ /* 0x000fe20000010036 */
[----:B------:R-:W-:Y:S01]  /*9630*/  FFMA.FTZ R40, R41, R158, -R40 ;  /* 0x0000009e29287223 */ /* 0x000fe20000010828 */
[----:B------:R-:W-:Y:S01]  /*9640*/  HADD2.F32 R44, -RZ, R46.H0_H0 ;  /* 0x2000002eff2c7230 */ /* 0x000fe20000004100 */
[----:B------:R-:W-:Y:S01]  /*9650*/  F2FP.F16.F32.PACK_AB R63, R82, R63 ;  /* 0x0000003f523f723e */ /* 0x000fe200000000ff */
[----:B------:R-:W-:Y:S01]  /*9660*/  HADD2.F32 R54, -RZ, R42.H0_H0 ;  /* 0x2000002aff367230 */ /* 0x000fe20000004100 */
[----:B------:R-:W-:Y:S01]  /*9670*/  F2FP.F16.F32.PACK_AB R70, R47, R70 ;  /* 0x000000462f46723e */ /* 0x000fe200000000ff */
[----:B------:R-:W-:-:S02]  /*9680*/  HADD2.F32 R41, -RZ, R56.H0_H0 ;  /* 0x20000038ff297230 */ /* 0x000fc40000004100 */
[-C--:B------:R-:W-:Y:S01]  /*9690*/  FMUL.FTZ R53, R44, R43.reuse ;  /* 0x0000002b2c357220 */ /* 0x080fe20000410000 */
[----:B------:R-:W-:Y:S02]  /*96a0*/  HADD2.F32 R46, -RZ, R46.H1_H1 ;  /* 0x3000002eff2e7230 */ /* 0x000fe40000004100 */
[C---:B------:R-:W-:Y:S01]  /*96b0*/  FMUL.FTZ R59, R54.reuse, R43 ;  /* 0x0000002b363b7220 */ /* 0x040fe20000410000 */
[----:B------:R-:W-:Y:S02]  /*96c0*/  HADD2.F32 R42, -RZ, R42.H1_H1 ;  /* 0x3000002aff2a7230 */ /* 0x000fe40000004100 */
[----:B------:R-:W-:Y:S01]  /*96d0*/  FFMA.FTZ R54, R54, R159, -R53 ;  /* 0x0000009f36367223 */ /* 0x000fe20000010835 */
[----:B------:R-:W-:Y:S02]  /*96e0*/  HADD2.F32 R55, -RZ, R55.H0_H0 ;  /* 0x20000037ff377230 */ /* 0x000fe40000004100 */
[----:B------:R-:W-:Y:S01]  /*96f0*/  FMUL.FTZ R43, R46, R41 ;  /* 0x000000292e2b7220 */ /* 0x000fe20000410000 */
[----:B------:R-:W-:Y:S01]  /*9700*/  FFMA.FTZ R44, R44, R159, R59 ;  /* 0x0000009f2c2c7223 */ /* 0x000fe2000001003b */
[----:B------:R-:W-:Y:S01]  /*9710*/  FMUL.FTZ R41, R42, R41 ;  /* 0x000000292a297220 */ /* 0x000fe20000410000 */
[----:B------:R-:W-:Y:S01]  /*9720*/  F2FP.F16.F32.PACK_AB R45, R80, R62 ;  /* 0x0000003e502d723e */ /* 0x000fe200000000ff */
[-C--:B------:R-:W-:Y:S01]  /*9730*/  FFMA.FTZ R43, R42, R55.reuse, -R43 ;  /* 0x000000372a2b7223 */ /* 0x080fe2000001082b */
[----:B------:R-:W-:Y:S01]  /*9740*/  F2FP.F16.F32.PACK_AB R40, R57, R40 ;  /* 0x000000283928723e */ /* 0x000fe200000000ff */
[----:B------:R-:W-:Y:S01]  /*9750*/  FFMA.FTZ R41, R46, R55, R41 ;  /* 0x000000372e297223 */ /* 0x000fe20000010029 */
[----:B------:R-:W-:-:S02]  /*9760*/  MOV R47, R63 ;  /* 0x0000003f002f7202 */ /* 0x000fc40000000f00 */
[----:B------:R-:W-:Y:S01]  /*9770*/  F2FP.F16.F32.PACK_AB R42, R43, R54 ;  /* 0x000000362b2a723e */ /* 0x000fe200000000ff */
[----:B------:R-:W-:Y:S01]  /*9780*/  IMAD.MOV.U32 R43, RZ, RZ, R60 ;  /* 0x000000ffff2b7224 */ /* 0x000fe200078e003c */
[----:B------:R-:W-:Y:S01]  /*9790*/  F2FP.F16.F32.PACK_AB R46, R41, R44 ;  /* 0x0000002c292e723e */ /* 0x000fe200000000ff */
[----:B------:R-:W-:Y:S02]  /*97a0*/  IMAD.MOV.U32 R41, RZ, RZ, R58 ;  /* 0x000000ffff297224 */ /* 0x000fe400078e003a */
[----:B------:R-:W-:-:S07]  /*97b0*/  IMAD.MOV.U32 R44, RZ, RZ, R70 ;  /* 0x000000ffff2c7224 */ /* 0x000fce00078e0046 */
.L_x_516:
[----:B------:R-:W-:Y:S05]  /*97c0*/  BSYNC B2 ;  /* 0x0000000000027941 */ /* 0x000fea0003800000 */
.L_x_515:
[----:B0-----:R4:W-:Y:S04]  /*97d0*/  STG.E.128 desc[UR56][R48.64], R40 ;  /* 0x0000002830007986 */ /* 0x0019e8000c101d38 */
[----:B--2---:R4:W-:Y:S02]  /*97e0*/  @!P3 STG.E.128 desc[UR56][R50.64], R44 ;  /* 0x0000002c3200b986 */ /* 0x0049e4000c101d38 */
.L_x_514:
[----:B------:R-:W-:Y:S05]  /*97f0*/  BSYNC B1 ;  /* 0x0000000000017941 */ /* 0x000fea0003800000 */
.L_x_513:
[----:B------:R-:W-:-:S13]  /*9800*/  ISETP.NE.AND P3, PT, R39, RZ, PT ;  /* 0x000000ff2700720c */ /* 0x000fda0003f65270 */
[----:B------:R-:W-:Y:S05]  /*9810*/  @!P3 BRA `(.L_x_467) ;  /* 0x0000000800c0b947 */ /* 0x000fea0003800000 */
[----:B0---4-:R-:W2:Y:S01]  /*9820*/  LDL R40, [R1+0x14] ;  /* 0x0000140001287983 */ /* 0x011ea20000100800 */
[----:B------:R-:W-:Y:S01]  /*9830*/  SHF.R.U32.HI R43, RZ, 0x3, R185 ;  /* 0x00000003ff2b7819 */ /* 0x000fe200000116b9 */
[----:B------:R-:W-:Y:S01]  /*9840*/  BSSY B1, `(.L_x_517) ;  /* 0x000006d000017945 */ /* 0x000fe20003800000 */
[----:B------:R-:W-:-:S04]  /*9850*/  IADD3 R42, P3, P4, R114, R124, R33 ;  /* 0x0000007c722a7210 */ /* 0x000fc80007c7e021 */
[----:B---3--:R-:W-:Y:S02]  /*9860*/  IADD3.X R45, R6, R52, R37, P3, P4 ;  /* 0x00000034062d7210 */ /* 0x008fe40001fe8425 */
[----:B------:R-:W-:-:S04]  /*9870*/  LEA R48, P3, R42, R120, 0x1 ;  /* 0x000000782a307211 */ /* 0x000fc800078608ff */
[----:B------:R-:W-:Y:S02]  /*9880*/  LEA.HI.X R49, R42, R121, R45, 0x1, P3 ;  /* 0x000000792a317211 */ /* 0x000fe400018f0c2d */
[----:B------:R-:W-:Y:S02]  /*9890*/  ISETP.GE.AND P3, PT, R3, R117, PT ;  /* 0x000000750300720c */ /* 0x000fe40003f66270 */
[----:B--2---:R-:W-:-:S04]  /*98a0*/  LOP3.LUT P5, RZ, R40, 0x1, RZ, 0xc0, !PT ;  /* 0x0000000128ff7812 */ /* 0x004fc800078ac0ff */
[----:B------:R-:W-:-:S04]  /*98b0*/  SEL R148, R122, R148, !P5 ;  /* 0x000000947a947207 */ /* 0x000fc80006800000 */
[----:B------:R-:W-:-:S04]  /*98c0*/  SHF.R.S32.HI R41, RZ, 0x1f, R148 ;  /* 0x0000001fff297819 */ /* 0x000fc80000011494 */
[----:B------:R-:W-:-:S04]  /*98d0*/  LEA.HI R41, R41, R148, RZ, 0x4 ;  /* 0x0000009429297211 */ /* 0x000fc800078f20ff */
[----:B------:R-:W-:-:S04]  /*98e0*/  LEA.HI.SX32 R41, R41, R32, 0x1c ;  /* 0x0000002029297211 */ /* 0x000fc800078fe2ff */
[----:B------:R-:W-:Y:S01]  /*98f0*/  SHF.R.S32.HI R40, RZ, 0x1f, R41 ;  /* 0x0000001fff287819 */ /* 0x000fe20000011429 */
[----:B------:R-:W-:-:S03]  /*9900*/  IMAD.SHL.U32 R51, R41, 0x8, RZ ;  /* 0x0000000829337824 */ /* 0x000fc600078e00ff */
[----:B------:R-:W-:Y:S02]  /*9910*/  LEA.HI R41, R40, R41, RZ, 0x3 ;  /* 0x0000002928297211 */ /* 0x000fe400078f18ff */
[----:B------:R-:W-:-:S03]  /*9920*/  LOP3.LUT R40, R185, 0x38, R51, 0xf8, !PT ;  /* 0x00000038b9287812 */ /* 0x000fc600078ef833 */
[----:B------:R-:W-:Y:S01]  /*9930*/  IMAD.SHL.U32 R41, R41, 0x400, RZ ;  /* 0x0000040029297824 */ /* 0x000fe200078e00ff */
[----:B------:R-:W-:-:S04]  /*9940*/  LOP3.LUT R40, R40, R43, RZ, 0x3c, !PT ;  /* 0x0000002b28287212 */ /* 0x000fc800078e3cff */
[----:B------:R-:W-:-:S04]  /*9950*/  LOP3.LUT R41, R41, 0x7fffe000, RZ, 0xc0, !PT ;  /* 0x7fffe00029297812 */ /* 0x000fc800078ec0ff */
[----:B------:R-:W-:Y:S01]  /*9960*/  IADD3 R43, R40, R41, R195 ;  /* 0x00000029282b7210 */ /* 0x000fe20007ffe0c3 */
[----:B------:R-:W-:-:S04]  /*9970*/  IMAD R41, R16, 0x6000, R137 ;  /* 0x0000600010297824 */ /* 0x000fc800078e0289 */
[----:B------:R-:W-:Y:S02]  /*9980*/  IMAD R43, R16, 0x6000, R43 ;  /* 0x00006000102b7824 */ /* 0x000fe400078e022b */
[----:B------:R-:W-:-:S03]  /*9990*/  IMAD R41, R41, 0x2, R2 ;  /* 0x0000000229297824 */ /* 0x000fc600078e0202 */
[----:B------:R-:W-:-:S03]  /*99a0*/  LEA R44, R43, R2, 0x1 ;  /* 0x000000022b2c7211 */ /* 0x000fc600078e08ff */
[----:B------:R-:W0:Y:S04]  /*99b0*/  LDS.128 R40, [R41+0x1c400] ;  /* 0x01c4000029287984 */ /* 0x000e280000000c00 */
[----:B------:R-:W2:Y:S01]  /*99c0*/  LDS.128 R44, [R44+0x1c400] ;  /* 0x01c400002c2c7984 */ /* 0x000ea20000000c00 */
[----:B------:R-:W-:Y:S05]  /*99d0*/  @P3 BRA `(.L_x_518) ;  /* 0x00000004004c3947 */ /* 0x000fea0003800000 */
[----:B--2---:R-:W-:Y:S01]  /*99e0*/  IMAD.MOV.U32 R56, RZ, RZ, R45 ;  /* 0x000000ffff387224 */ /* 0x004fe200078e002d */
[----:B------:R-:W-:Y:S01]  /*99f0*/  SHF.R.U32.HI R61, RZ, 0x10, R77 ;  /* 0x00000010ff3d7819 */ /* 0x000fe2000001164d */
[----:B0-----:R-:W-:Y:S01]  /*9a00*/  IMAD.MOV.U32 R45, RZ, RZ, R43 ;  /* 0x000000ffff2d7224 */ /* 0x001fe200078e002b */
[--C-:B------:R-:W-:Y:S01]  /*9a10*/  SHF.R.U64 R50, R64, 0x10, R65.reuse ;  /* 0x0000001040327819 */ /* 0x100fe20000001241 */
[----:B------:R-:W-:Y:S01]  /*9a20*/  HADD2.F32 R62, -RZ, R157.H1_H1 ;  /* 0x3000009dff3e7230 */ /* 0x000fe20000004100 */
[----:B------:R-:W-:Y:S01]  /*9a30*/  SHF.R.U32.HI R64, RZ, 0x10, R65 ;  /* 0x00000010ff407819 */ /* 0x000fe20000011641 */
[--C-:B------:R-:W-:Y:S01]  /*9a40*/  HADD2.F32 R57, -RZ, R56.reuse.H0_H0 ;  /* 0x20000038ff397230 */ /* 0x100fe20000004100 */
[--C-:B------:R-:W-:Y:S01]  /*9a50*/  SHF.R.U64 R55, R78, 0x10, R79.reuse ;  /* 0x000000104e377819 */ /* 0x100fe2000000124f */
[----:B------:R-:W-:Y:S01]  /*9a60*/  HADD2.F32 R58, -RZ, R56.H1_H1 ;  /* 0x30000038ff3a7230 */ /* 0x000fe20000004100 */
[----:B------:R-:W-:Y:S01]  /*9a70*/  SHF.R.U32.HI R78, RZ, 0x10, R79 ;  /* 0x00000010ff4e7819 */ /* 0x000fe2000001164f */
[----:B------:R-:W-:Y:S01]  /*9a80*/  HADD2.F32 R43, -RZ, R41.H0_H0 ;  /* 0x20000029ff2b7230 */ /* 0x000fe20000004100 */
[--C-:B------:R-:W-:Y:S01]  /*9a90*/  SHF.R.U64 R54, R66, 0x10, R67.reuse ;  /* 0x0000001042367819 */ /* 0x100fe20000001243 */
[----:B------:R-:W-:Y:S01]  /*9aa0*/  HADD2.F32 R61, -RZ, R61.H0_H0 ;  /* 0x2000003dff3d7230 */ /* 0x000fe20000004100 */
[----:B------:R-:W-:Y:S01]  /*9ab0*/  SHF.R.U32.HI R66, RZ, 0x10, R67 ;  /* 0x00000010ff427819 */ /* 0x000fe20000011643 */
[----:B------:R-:W-:Y:S01]  /*9ac0*/  HADD2.F32 R56, -RZ, R41.H1_H1 ;  /* 0x30000029ff387230 */ /* 0x000fe20000004100 */
[----:B------:R-:W-:Y:S01]  /*9ad0*/  SHF.R.U64 R53, R76, 0x10, R77 ;  /* 0x000000104c357819 */ /* 0x000fe2000000124d */
[----:B------:R-:W-:-:S02]  /*9ae0*/  HADD2.F32 R60, -RZ, R155.H1_H1 ;  /* 0x3000009bff3c7230 */ /* 0x000fc40000004100 */
[-C--:B------:R-:W-:Y:S01]  /*9af0*/  FMUL.FTZ R63, R58, R61.reuse ;  /* 0x0000003d3a3f7220 */ /* 0x080fe20000410000 */
[----:B------:R-:W-:Y:S02]  /*9b00*/  HADD2.F32 R59, -RZ, R64.H0_H0 ;  /* 0x20000040ff3b7230 */ /* 0x000fe40000004100 */
[-C--:B------:R-:W-:Y:S01]  /*9b10*/  FMUL.FTZ R64, R57, R62.reuse ;  /* 0x0000003e39407220 */ /* 0x080fe20000410000 */
[C---:B------:R-:W-:Y:S01]  /*9b20*/  FMUL.FTZ R62, R43.reuse, R62 ;  /* 0x0000003e2b3e7220 */ /* 0x040fe20000410000 */
[----:B------:R-:W-:Y:S01]  /*9b30*/  FMUL.FTZ R61, R56, R61 ;  /* 0x0000003d383d7220 */ /* 0x000fe20000410000 */
[----:B------:R-:W-:Y:S02]  /*9b40*/  HADD2.F32 R68, -RZ, R156.H1_H1 ;  /* 0x3000009cff447230 */ /* 0x000fe40000004100 */
[-C--:B------:R-:W-:Y:S01]  /*9b50*/  FFMA.FTZ R41, R43, R60.reuse, -R64 ;  /* 0x0000003c2b297223 */ /* 0x080fe20000010840 */
[----:B------:R-:W-:Y:S01]  /*9b60*/  FFMA.FTZ R43, R57, R60, R62 ;  /* 0x0000003c392b7223 */ /* 0x000fe2000001003e */
[----:B------:R-:W-:Y:S01]  /*9b70*/  FFMA.FTZ R58, R58, R59, R61 ;  /* 0x0000003b3a3a7223 */ /* 0x000fe2000001003d */
[----:B------:R-:W-:-:S02]  /*9b80*/  HADD2.F32 R57, -RZ, R47.H0_H0 ;  /* 0x2000002fff397230 */ /* 0x000fc40000004100 */
[----:B------:R-:W-:Y:S01]  /*9b90*/  FFMA.FTZ R56, R56, R59, -R63 ;  /* 0x0000003b38387223 */ /* 0x000fe2000001083f */
[----:B------:R-:W-:Y:S02]  /*9ba0*/  HADD2.F32 R62, -RZ, R47.H1_H1 ;  /* 0x3000002fff3e7230 */ /* 0x000fe40000004100 */
[--C-:B------:R-:W-:Y:S02]  /*9bb0*/  HADD2.F32 R47, -RZ, R45.reuse.H0_H0 ;  /* 0x2000002dff2f7230 */ /* 0x100fe40000004100 */
[----:B------:R-:W-:Y:S01]  /*9bc0*/  HADD2.F32 R61, -RZ, R78.H0_H0 ;  /* 0x2000004eff3d7230 */ /* 0x000fe20000004100 */
[----:B------:R-:W-:Y:S01]  /*9bd0*/  F2FP.F16.F32.PACK_AB R41, R56, R41 ;  /* 0x000000293829723e */ /* 0x000fe200000000ff */
[----:B------:R-:W-:Y:S02]  /*9be0*/  HADD2.F32 R60, -RZ, R45.H1_H1 ;  /* 0x3000002dff3c7230 */ /* 0x000fe40000004100 */
[----:B------:R-:W-:Y:S02]  /*9bf0*/  HADD2.F32 R64, -RZ, R154.H1_H1 ;  /* 0x3000009aff407230 */ /* 0x000fe40000004100 */
[----:B------:R-:W-:Y:S01]  /*9c00*/  FMUL.FTZ R63, R62, R61 ;  /* 0x0000003d3e3f7220 */ /* 0x000fe20000410000 */
[----:B------:R-:W-:-:S02]  /*9c10*/  HADD2.F32 R59, -RZ, R66.H0_H0 ;  /* 0x20000042ff3b7230 */ /* 0x000fc40000004100 */
[-C--:B------:R-:W-:Y:S01]  /*9c20*/  FMUL.FTZ R66, R57, R68.reuse ;  /* 0x0000004439427220 */ /* 0x080fe20000410000 */
[C---:B------:R-:W-:Y:S01]  /*9c30*/  FMUL.FTZ R68, R47.reuse, R68 ;  /* 0x000000442f447220 */ /* 0x040fe20000410000 */
[C---:B------:R-:W-:Y:S01]  /*9c40*/  FMUL.FTZ R61, R60.reuse, R61 ;  /* 0x0000003d3c3d7220 */ /* 0x040fe20000410000 */
[----:B------:R-:W-:Y:S02]  /*9c50*/  HADD2.F32 R50, -RZ, R50.H0_H0 ;  /* 0x20000032ff327230 */ /* 0x000fe40000004100 */
[-C--:B------:R-:W-:Y:S01]  /*9c60*/  FFMA.FTZ R45, R47, R64.reuse, -R66 ;  /* 0x000000402f2d7223 */ /* 0x080fe20000010842 */
[----:B------:R-:W-:Y:S01]  /*9c70*/  FFMA.FTZ R47, R57, R64, R68 ;  /* 0x00000040392f7223 */ /* 0x000fe20000010044 */
[-C--:B------:R-:W-:Y:S01]  /*9c80*/  FFMA.FTZ R60, R60, R59.reuse, -R63 ;  /* 0x0000003b3c3c7223 */ /* 0x080fe2000001083f */
[----:B------:R-:W-:Y:S01]  /*9c90*/  FFMA.FTZ R62, R62, R59, R61 ;  /* 0x0000003b3e3e7223 */ /* 0x000fe2000001003d */
[----:B------:R-:W-:Y:S02]  /*9ca0*/  HADD2.F32 R68, -RZ, R53.H0_H0 ;  /* 0x20000035ff447230 */ /* 0x000fe40000004100 */
[----:B------:R-:W-:Y:S01]  /*9cb0*/  HADD2.F32 R66, -RZ, R157.H0_H0 ;  /* 0x2000009dff427230 */ /* 0x000fe20000004100 */
[----:B------:R-:W-:Y:S01]  /*9cc0*/  F2FP.F16.F32.PACK_AB R60, R60, R45 ;  /* 0x0000002d3c3c723e */ /* 0x000fe200000000ff */
[----:B------:R-:W-:Y:S01]  /*9cd0*/  HADD2.F32 R59, -RZ, R44.H0_H0 ;  /* 0x2000002cff3b7230 */ /* 0x000fe20000004100 */
[----:B------:R-:W-:Y:S01]  /*9ce0*/  F2FP.F16.F32.PACK_AB R45, R58, R43 ;  /* 0x0000002b3a2d723e */ /* 0x000fe200000000ff */
[----:B------:R-:W-:Y:S01]  /*9cf0*/  HADD2.F32 R53, -RZ, R40.H0_H0 ;  /* 0x20000028ff357230 */ /* 0x000fe20000004100 */
[----:B------:R-:W-:Y:S01]  /*9d00*/  F2FP.F16.F32.PACK_AB R47, R62, R47 ;  /* 0x0000002f3e2f723e */ /* 0x000fe200000000ff */
[----:B------:R-:W-:-:S02]  /*9d10*/  HADD2.F32 R61, -RZ, R44.H1_H1 ;  /* 0x3000002cff3d7230 */ /* 0x000fc40000004100 */
[----:B------:R-:W-:Y:S02]  /*9d20*/  HADD2.F32 R57, -RZ, R40.H1_H1 ;  /* 0x30000028ff397230 */ /* 0x000fe40000004100 */
[-C--:B------:R-:W-:Y:S01]  /*9d30*/  FMUL.FTZ R40, R59, R66.reuse ;  /* 0x000000423b287220 */ /* 0x080fe20000410000 */
[----:B------:R-:W-:Y:S02]  /*9d40*/  HADD2.F32 R64, -RZ, R155.H0_H0 ;  /* 0x2000009bff407230 */ /* 0x000fe40000004100 */
[----:B------:R-:W-:Y:S01]  /*9d50*/  FMUL.FTZ R44, R53, R66 ;  /* 0x00000042352c7220 */ /* 0x000fe20000410000 */
[-C--:B------:R-:W-:Y:S01]  /*9d60*/  FMUL.FTZ R66, R61, R68.reuse ;  /* 0x000000443d427220 */ /* 0x080fe20000410000 */
[----:B------:R-:W-:Y:S01]  /*9d70*/  FMUL.FTZ R68, R57, R68 ;  /* 0x0000004439447220 */ /* 0x000fe20000410000 */
[----:B------:R-:W-:Y:S02]  /*9d80*/  HADD2.F32 R156, -RZ, R156.H0_H0 ;  /* 0x2000009cff9c7230 */ /* 0x000fe40000004100 */
[-C--:B------:R-:W-:Y:S01]  /*9d90*/  FFMA.FTZ R40, R53, R64.reuse, -R40 ;  /* 0x0000004035287223 */ /* 0x080fe20000010828 */
[----:B------:R-:W-:Y:S01]  /*9da0*/  FFMA.FTZ R44, R59, R64, R44 ;  /* 0x000000403b2c7223 */ /* 0x000fe2000001002c */
[-C--:B------:R-:W-:Y:S01]  /*9db0*/  FFMA.FTZ R59, R57, R50.reuse, -R66 ;  /* 0x00000032393b7223 */ /* 0x080fe20000010842 */
[----:B------:R-:W-:Y:S01]  /*9dc0*/  FFMA.FTZ R61, R61, R50, R68 ;  /* 0x000000323d3d7223 */ /* 0x000fe20000010044 */
[----:B------:R-:W-:-:S02]  /*9dd0*/  HADD2.F32 R53, -RZ, R46.H0_H0 ;  /* 0x2000002eff357230 */ /* 0x000fc40000004100 */
[----:B------:R-:W-:Y:S01]  /*9de0*/  HADD2.F32 R57, -RZ, R55.H0_H0 ;  /* 0x20000037ff397230 */ /* 0x000fe20000004100 */
[----:B------:R-:W-:Y:S01]  /*9df0*/  F2FP.F16.F32.PACK_AB R40, R59, R40 ;  /* 0x000000283b28723e */ /* 0x000fe200000000ff */
[----:B------:R-:W-:Y:S02]  /*9e00*/  HADD2.F32 R50, -RZ, R42.H0_H0 ;  /* 0x2000002aff327230 */ /* 0x000fe40000004100 */
[----:B------:R-:W-:Y:S01]  /*9e10*/  FMUL.FTZ R63, R53, R156 ;  /* 0x0000009c353f7220 */ /* 0x000fe20000410000 */
[----:B------:R-:W-:Y:S01]  /*9e20*/  HADD2.F32 R46, -RZ, R46.H1_H1 ;  /* 0x3000002eff2e7230 */ /* 0x000fe20000004100 */
[----:B------:R-:W-:Y:S01]  /*9e30*/  F2FP.F16.F32.PACK_AB R44, R61, R44 ;  /* 0x0000002c3d2c723e */ /* 0x000fe200000000ff */
[----:B------:R-:W-:Y:S02]  /*9e40*/  HADD2.F32 R42, -RZ, R42.H1_H1 ;  /* 0x3000002aff2a7230 */ /* 0x000fe40000004100 */
[----:B------:R-:W-:Y:S01]  /*9e50*/  FMUL.FTZ R156, R50, R156 ;  /* 0x0000009c329c7220 */ /* 0x000fe20000410000 */
[----:B------:R-:W-:-:S02]  /*9e60*/  HADD2.F32 R154, -RZ, R154.H0_H0 ;  /* 0x2000009aff9a7230 */ /* 0x000fc40000004100 */
[-C--:B------:R-:W-:Y:S01]  /*9e70*/  FMUL.FTZ R65, R46, R57.reuse ;  /* 0x000000392e417220 */ /* 0x080fe20000410000 */
[----:B------:R-:W-:Y:S02]  /*9e80*/  HADD2.F32 R55, -RZ, R54.H0_H0 ;  /* 0x20000036ff377230 */ /* 0x000fe40000004100 */
[----:B------:R-:W-:Y:S01]  /*9e90*/  FMUL.FTZ R57, R42, R57 ;  /* 0x000000392a397220 */ /* 0x000fe20000410000 */
[----:B------:R-:W-:Y:S02]  /*9ea0*/  IMAD.MOV.U32 R43, RZ, RZ, R60 ;  /* 0x000000ffff2b7224 */ /* 0x000fe400078e003c */
[-C--:B------:R-:W-:Y:S01]  /*9eb0*/  FFMA.FTZ R63, R50, R154.reuse, -R63 ;  /* 0x0000009a323f7223 */ /* 0x080fe2000001083f */
[----:B------:R-:W-:Y:S01]  /*9ec0*/  FFMA.FTZ R156, R53, R154, R156 ;  /* 0x0000009a359c7223 */ /* 0x000fe2000001009c */
[-C--:B------:R-:W-:Y:S01]  /*9ed0*/  FFMA.FTZ R42, R42, R55.reuse, -R65 ;  /* 0x000000372a2a7223 */ /* 0x080fe20000010841 */
[----:B------:R-:W-:-:S04]  /*9ee0*/  FFMA.FTZ R57, R46, R55, R57 ;  /* 0x000000372e397223 */ /* 0x000fc80000010039 */
[----:B------:R-:W-:Y:S02]  /*9ef0*/  F2FP.F16.F32.PACK_AB R42, R42, R63 ;  /* 0x0000003f2a2a723e */ /* 0x000fe400000000ff */
[----:B------:R-:W-:-:S07]  /*9f00*/  F2FP.F16.F32.PACK_AB R46, R57, R156 ;  /* 0x0000009c392e723e */ /* 0x000fce00000000ff */
.L_x_518:
[----:B------:R-:W-:Y:S05]  /*9f10*/  BSYNC B1 ;  /* 0x0000000000017941 */ /* 0x000fea0003800000 */
.L_x_517:
[----:B0-----:R0:W-:Y:S01]  /*9f20*/  STG.E.128 desc[UR56][R48.64], R40 ;  /* 0x0000002830007986 */ /* 0x0011e2000c101d38 */
[----:B------:R-:W-:-:S13]  /*9f30*/  ISETP.GE.AND P3, PT, R51, R146, PT ;  /* 0x000000923300720c */ /* 0x000fda0003f66270 */
[----:B------:R-:W-:Y:S05]  /*9f40*/  @P3 BRA `(.L_x_467) ;  /* 0x0000000000f43947 */ /* 0x000fea0003800000 */
[--C-:B0-----:R-:W-:Y:S02]  /*9f50*/  SHF.R.S32.HI R41, RZ, 0x1f, R51.reuse ;  /* 0x0000001fff297819 */ /* 0x101fe40000011433 */
[----:B------:R-:W-:-:S04]  /*9f60*/  IADD3 R51, P3, P4, R114, R124, R51 ;  /* 0x0000007c72337210 */ /* 0x000fc80007c7e033 */
[----:B------:R-:W-:Y:S02]  /*9f70*/  IADD3.X R52, R6, R52, R41, P3, P4 ;  /* 0x0000003406347210 */ /* 0x000fe40001fe8429 */
[----:B------:R-:W-:-:S04]  /*9f80*/  LEA R120, P3, R51, R120, 0x1 ;  /* 0x0000007833787211 */ /* 0x000fc800078608ff */
[----:B------:R-:W-:-:S05]  /*9f90*/  LEA.HI.X R121, R51, R121, R52, 0x1, P3 ;  /* 0x0000007933797211 */ /* 0x000fca00018f0c34 */
[----:B--2---:R0:W-:Y:S01]  /*9fa0*/  STG.E.128 desc[UR56][R120.64], R44 ;  /* 0x0000002c78007986 */ /* 0x0041e2000c101d38 */
[----:B------:R-:W-:Y:S05]  /*9fb0*/  BRA `(.L_x_467) ;  /* 0x0000000000d87947 */ /* 0x000fea0003800000 */
.L_x_434:
[----:B------:R-:W-:-:S06]  /*9fc0*/  UISETP.NE.AND UP0, UPT, UR58, 0x3, UPT ;  /* 0x000000033a00788c */ /* 0x000fcc000bf05270 */
[----:B------:R-:W-:-:S13]  /*9fd0*/  PLOP3.LUT P2, PT, PT, PT, UP0, 0x80, 0x0 ;  /* 0x000000000000781c */ /* 0x000fda0003f4f008 */
[----:B------:R-:W-:Y:S05]  /*9fe0*/  @!P2 BRA `(.L_x_519) ;  /* 0x000000000004a947 */ /* 0x000fea0003800000 */
[----:B------:R-:W-:Y:S01]  /*9ff0*/  BPT.TRAP 0x1 ;  /* 0x000000040000795c */ /* 0x000fe20000300000 */
.L_x_519:
[----:B------:R-:W-:Y:S01]  /*a000*/  LEA R101, R16, R2, 0x3 ;  /* 0x0000000210657211 */ /* 0x000fe200078e18ff */
[----:B------:R-:W-:Y:S01]  /*a010*/  IMAD R100, R25, -0x80, R24 ;  /* 0xffffff8019647824 */ /* 0x000fe200078e0218 */
[----:B------:R-:W-:Y:S01]  /*a020*/  SHF.L.U32 R102, R184, 0x1f, RZ ;  /* 0x0000001fb8667819 */ /* 0x000fe200000006ff */
[----:B------:R-:W-:Y:S03]  /*a030*/  BSSY B1, `(.L_x_520) ;  /* 0x0000004000017945 */ /* 0x000fe60003800000 */
[----:B------:R-:W0:Y:S01]  /*a040*/  SYNCS.PHASECHK.TRANS64.TRYWAIT P3, [R101+URZ+0x34890], R102 ;  /* 0x03489066650075a7 */ /* 0x000e22000806017f */
[----:B------:R-:W-:Y:S01]  /*a050*/  VIMNMX R100, R100, 0x80, PT ;  /* 0x0000008064647848 */ /* 0x000fe20003fe0100 */
[----:B0-----:R-:W-:Y:S06]  /*a060*/  @!P3 BRA `(.L_x_521) ;  /* 0x0000017400b8b947 */ /* 0x001fec0003800000 */
.L_x_797:
[----:B------:R-:W-:Y:S05]  /*a070*/  BSYNC B1 ;  /* 0x0000000000017941 */ /* 0x000fea0003800000 */
.L_x_520:
[----:B------:R-:W-:Y:S01]  /*a080*/  ISETP.GE.AND P3, PT, R17, R100, PT ;  /* 0x000000641100720c */ /* 0x000fe20003f66270 */
[----:B------:R-:W-:-:S12]  /*a090*/  BSSY B1, `(.L_x_522) ;  /* 0x0000014000017945 */ /* 0x000fd80003800000 */
[----:B------:R-:W-:Y:S05]  /*a0a0*/  @P3 BRA `(.L_x_523) ;  /* 0x0000000000483947 */ /* 0x000fea0003800000 */
[----:B------:R-:W-:-:S13]  /*a0b0*/  ISETP.NE.AND P3, PT, R34, RZ, PT ;  /* 0x000000ff2200720c */ /* 0x000fda0003f65270 */
[----:B------:R-:W1:Y:S04]  /*a0c0*/  @P3 LDS.128 R40, [R47] ;  /* 0x000000002f283984 */ /* 0x000e680000000c00 */
[----:B-1----:R-:W-:Y:S01]  /*a0d0*/  @P3 STG.E.128 desc[UR56][R48.64], R40 ;  /* 0x0000002830003986 */ /* 0x002fe2000c101d38 */
[----:B------:R-:W-:-:S13]  /*a0e0*/  ISETP.NE.AND P3, PT, R38, RZ, PT ;  /* 0x000000ff2600720c */ /* 0x000fda0003f65270 */
[----:B------:R-:W1:Y:S04]  /*a0f0*/  @P3 LDS.128 R40, [R46] ;  /* 0x000000002e283984 */ /* 0x000e680000000c00 */
[----:B-1----:R-:W-:Y:S01]  /*a100*/  @P3 STG.E.128 desc[UR56][R48.64+0x40], R40 ;  /* 0x0000402830003986 */ /* 0x002fe2000c101d38 */
[----:B------:R-:W-:-:S13]  /*a110*/  ISETP.NE.AND P3, PT, R39, RZ, PT ;  /* 0x000000ff2700720c */ /* 0x000fda0003f65270 */
[----:B------:R-:W1:Y:S04]  /*a120*/  @P3 LDS.128 R40, [R47+0x4000] ;  /* 0x004000002f283984 */ /* 0x000e680000000c00 */
        /* <DEDUP_REMOVED lines=9> */
[----:B-1----:R1:W-:Y:S02]  /*a1c0*/  @P3 STG.E.128 desc[UR56][R48.64+0x140], R40 ;  /* 0x0001402830003986 */ /* 0x0023e4000c101d38 */
.L_x_523:
[----:B------:R-:W-:Y:S05]  /*a1d0*/  BSYNC B1 ;  /* 0x0000000000017941 */ /* 0x000fea0003800000 */
.L_x_522:
[----:B------:R-:W-:-:S13]  /*a1e0*/  ISETP.GE.AND P3, PT, R207, R100, PT ;  /* 0x00000064cf00720c */ /* 0x000fda0003f66270 */
[----:B------:R-:W-:Y:S05]  /*a1f0*/  @P3 BRA `(.L_x_467) ;  /* 0x0000000000483947 */ /* 0x000fea0003800000 */
[----:B------:R-:W-:-:S13]  /*a200*/  ISETP.NE.AND P3, PT, R34, RZ, PT ;  /* 0x000000ff2200720c */ /* 0x000fda0003f65270 */
[----:B-1----:R-:W1:Y:S04]  /*a210*/  @P3 LDS.128 R40, [R47+0x2000] ;  /* 0x002000002f283984 */ /* 0x002e680000000c00 */
        /* <DEDUP_REMOVED lines=16> */
.L_x_467:
[----:B------:R-:W-:Y:S05]  /*a320*/  BSYNC B0 ;  /* 0x0000000000007941 */ /* 0x000fea0003800000 */
.L_x_433:
[----:B01234-:R-:W0:Y:S01]  /*a330*/  S2R R40, SR_TID.X ;  /* 0x0000000000287919 */ /* 0x01fe220000002100 */
[----:B------:R-:W-:Y:S01]  /*a340*/  @!PT LDS RZ, [RZ] ;  /* 0x00000000fffff984 */ /* 0x000fe20000000800 */
[----:B------:R-:W-:Y:S01]  /*a350*/  @!PT LDS RZ, [RZ] ;  /* 0x00000000fffff984 */ /* 0x000fe20000000800 */
[----:B------:R-:W-:Y:S01]  /*a360*/  @!PT LDS RZ, [RZ] ;  /* 0x00000000fffff984 */ /* 0x000fe20000000800 */
[----:B------:R-:W-:Y:S01]  /*a370*/  @!PT LDS RZ, [RZ] ;  /* 0x00000000fffff984 */ /* 0x000fe20000000800 */
[----:B------:R1:W-:Y:S06]  /*a380*/  MEMBAR.ALL.CTA ;  /* 0x0000000000007992 */ /* 0x0003ec0000008000 */
[----:B-1----:R-:W1:Y:S01]  /*a390*/  FENCE.VIEW.ASYNC.S ;  /* 0x00000000000073c6 */ /* 0x002e620000000000 */
[----:B------:R-:W-:Y:S05]  /*a3a0*/  WARPSYNC.ALL ;  /* 0x0000000000007948 */ /* 0x000fea0003800000 */
[----:B------:R-:W-:Y:S01]  /*a3b0*/  BSSY B0, `(.L_x_524) ;  /* 0x0000009000007945 */ /* 0x000fe20003800000 */
[----:B0-----:R-:W-:Y:S01]  /*a3c0*/  LOP3.LUT R40, R40, 0x7f, RZ, 0xc0, !PT ;  /* 0x0000007f28287812 */ /* 0x001fe200078ec0ff */
[----:B-1----:R0:W-:Y:S03]  /*a3d0*/  BAR.SYNC.DEFER_BLOCKING R151, 0x80 ;  /* 0x000200970000751d */ /* 0x0021e60000010000 */
[----:B------:R-:W-:-:S13]  /*a3e0*/  ISETP.NE.AND P3, PT, R40, RZ, PT ;  /* 0x000000ff2800720c */ /* 0x000fda0003f65270 */
[----:B------:R-:W-:-:S05]  /*a3f0*/  @!P3 VIADD R40, R101, 0x348a0 ;  /* 0x000348a06528b836 */ /* 0x000fca0000000000 */
[----:B------:R-:W-:-:S04]  /*a400*/  @!P3 PRMT R40, RZ, 0x654, R40 ;  /* 0x00000654ff28b816 */ /* 0x000fc80000000028 */
[----:B------:R0:W-:Y:S01]  /*a410*/  @!P3 SYNCS.ARRIVE.TRANS64.RED.A1T0 RZ, [R40+URZ], RZ ;  /* 0x000000ff28ffb9a7 */ /* 0x0001e2000810043f */
[----:B------:R-:W-:Y:S05]  /*a420*/  @!P2 BRA `(.L_x_525) ;  /* 0x000000000004a947 */ /* 0x000fea0003800000 */
[----:B------:R-:W-:Y:S01]  /*a430*/  BPT.TRAP 0x1 ;  /* 0x000000040000795c */ /* 0x000fe20000300000 */
.L_x_525:
[----:B------:R-:W-:Y:S05]  /*a440*/  BSYNC B0 ;  /* 0x0000000000007941 */ /* 0x000fea0003800000 */
.L_x_524:
[----:B------:R-:W1:Y:S01]  /*a450*/  SYNCS.PHASECHK.TRANS64.TRYWAIT P2, [R101+URZ+0x348b0], R102 ;  /* 0x0348b066650075a7 */ /* 0x000e62000804017f */
[----:B------:R-:W-:Y:S01]  /*a460*/  ULDC UR59, c[0x0][0x320] ;  /* 0x0000c800003b7ab9 */ /* 0x000fe20000000800 */
[----:B------:R-:W-:Y:S01]  /*a470*/  ULDC.64 UR38, c[0x0][0x328] ;  /* 0x0000ca0000267ab9 */ /* 0x000fe20000000a00 */
[----:B------:R-:W-:Y:S01]  /*a480*/  ULDC.64 UR36, c[0x0][0x318] ;  /* 0x0000c60000247ab9 */ /* 0x000fe20000000a00 */
[----:B------:R-:W-:Y:S04]  /*a490*/  BSSY B0, `(.L_x_526) ;  /* 0x0000002000007945 */ /* 0x000fe80003800000 */
[----:B-1----:R-:W-:Y:S05]  /*a4a0*/  @!P2 BRA `(.L_x_527) ;  /* 0x0000017000bca947 */ /* 0x002fea0003800000 */
.L_x_798:
[----:B------:R-:W-:Y:S05]  /*a4b0*/  BSYNC B0 ;  /* 0x0000000000007941 */ /* 0x000fea0003800000 */
.L_x_526:
[----:B------:R-:W-:Y:S01]  /*a4c0*/  ISETP.GE.AND P2, PT, R17, R100, PT ;  /* 0x000000641100720c */ /* 0x000fe20003f46270 */
[----:B0-----:R-:W-:Y:S01]  /*a4d0*/  IMAD R40, R16, 0x4000, R15 ;  /* 0x0000400010287824 */ /* 0x001fe200078e020f */
[----:B------:R-:W-:Y:S01]  /*a4e0*/  BSSY B0, `(.L_x_528) ;  /* 0x000001a000007945 */ /* 0x000fe20003800000 */
[----:B------:R-:W-:-:S03]  /*a4f0*/  IMAD.WIDE R44, R25, 0x80, R118 ;  /* 0x00000080192c7825 */ /* 0x000fc600078e0276 */
[----:B------:R-:W-:Y:S01]  /*a500*/  LEA R48, R40, R103, 0x1 ;  /* 0x0000006728307211 */ /* 0x000fe200078e08ff */
[----:B------:R-:W-:-:S04]  /*a510*/  IMAD.IADD R42, R130, 0x1, R40 ;  /* 0x00000001822a7824 */ /* 0x000fc800078e0228 */
[----:B------:R-:W-:Y:S02]  /*a520*/  IMAD R49, R42, 0x2, R103 ;  /* 0x000000022a317824 */ /* 0x000fe400078e0267 */
[----:B------:R-:W-:Y:S05]  /*a530*/  @P2 BRA `(.L_x_529) ;  /* 0x0000000000502947 */ /* 0x000fea0003800000 */
[----:B------:R-:W-:Y:S02]  /*a540*/  IMAD R43, R45, UR38, RZ ;  /* 0x000000262d2b7c24 */ /* 0x000fe4000f8e02ff */
[----:B------:R-:W-:Y:S02]  /*a550*/  IMAD.MOV.U32 R40, RZ, RZ, R112 ;  /* 0x000000ffff287224 */ /* 0x000fe400078e0070 */
[----:B------:R-:W-:Y:S02]  /*a560*/  IMAD.MOV.U32 R41, RZ, RZ, R99 ;  /* 0x000000ffff297224 */ /* 0x000fe400078e0063 */
[C---:B------:R-:W-:Y:S02]  /*a570*/  IMAD R43, R44.reuse, UR39, R43 ;  /* 0x000000272c2b7c24 */ /* 0x040fe4000f8e022b */
[----:B------:R-:W-:-:S05]  /*a580*/  IMAD.WIDE.U32 R40, R44, UR38, R40 ;  /* 0x000000262c287c25 */ /* 0x000fca000f8e0028 */
[----:B------:R-:W-:Y:S02]  /*a590*/  IADD3 R41, R41, R43, RZ ;  /* 0x0000002b29297210 */ /* 0x000fe40007ffe0ff */
[----:B------:R-:W-:-:S04]  /*a5a0*/  LEA R46, P2, R40, UR36, 0x1 ;  /* 0x00000024282e7c11 */ /* 0x000fc8000f8408ff */
[----:B------:R-:W-:Y:S02]  /*a5b0*/  LEA.HI.X R47, R40, UR37, R41, 0x1, P2 ;  /* 0x00000025282f7c11 */ /* 0x000fe400090f0c29 */
[----:B------:R-:W-:-:S13]  /*a5c0*/  ISETP.GE.AND P2, PT, R18, UR59, PT ;  /* 0x0000003b12007c0c */ /* 0x000fda000bf46270 */
[----:B------:R-:W0:Y:S04]  /*a5d0*/  @!P2 LDS.128 R40, [R48] ;  /* 0x000000003028a984 */ /* 0x000e280000000c00 */
[----:B0-----:R-:W-:Y:S01]  /*a5e0*/  @!P2 STG.E.128 desc[UR56][R46.64], R40 ;  /* 0x000000282e00a986 */ /* 0x001fe2000c101d38 */
[----:B------:R-:W-:-:S13]  /*a5f0*/  ISETP.GE.AND P2, PT, R0, UR59, PT ;  /* 0x0000003b00007c0c */ /* 0x000fda000bf46270 */
[----:B------:R-:W0:Y:S04]  /*a600*/  @!P2 LDS.128 R40, [R49] ;  /* 0x000000003128a984 */ /* 0x000e280000000c00 */
[----:B0-----:R-:W-:Y:S01]  /*a610*/  @!P2 STG.E.128 desc[UR56][R46.64+0x40], R40 ;  /* 0x000040282e00a986 */ /* 0x001fe2000c101d38 */
[----:B------:R-:W-:-:S13]  /*a620*/  ISETP.GE.AND P2, PT, R3, UR59, PT ;  /* 0x0000003b03007c0c */ /* 0x000fda000bf46270 */
[----:B------:R-:W0:Y:S04]  /*a630*/  @!P2 LDS.128 R40, [R48+0x4000] ;  /* 0x004000003028a984 */ /* 0x000e280000000c00 */
[----:B0-----:R-:W-:Y:S01]  /*a640*/  @!P2 STG.E.128 desc[UR56][R46.64+0x80], R40 ;  /* 0x000080282e00a986 */ /* 0x001fe2000c101d38 */
[----:B------:R-:W-:-:S13]  /*a650*/  ISETP.GE.AND P2, PT, R4, UR59, PT ;  /* 0x0000003b04007c0c */ /* 0x000fda000bf46270 */
[----:B------:R-:W0:Y:S04]  /*a660*/  @!P2 LDS.128 R40, [R49+0x4000] ;  /* 0x004000003128a984 */ /* 0x000e280000000c00 */
[----:B0-----:R0:W-:Y:S02]  /*a670*/  @!P2 STG.E.128 desc[UR56][R46.64+0xc0], R40 ;  /* 0x0000c0282e00a986 */ /* 0x0011e4000c101d38 */
.L_x_529:
[----:B------:R-:W-:Y:S05]  /*a680*/  BSYNC B0 ;  /* 0x0000000000007941 */ /* 0x000fea0003800000 */
.L_x_528:
[----:B------:R-:W-:Y:S01]  /*a690*/  ISETP.GE.AND P2, PT, R207, R100, PT ;  /* 0x00000064cf00720c */ /* 0x000fe20003f46270 */
[----:B------:R-:W-:-:S12]  /*a6a0*/  BSSY B0, `(.L_x_530) ;  /* 0x0000018000007945 */ /* 0x000fd80003800000 */
[----:B------:R-:W-:Y:S05]  /*a6b0*/  @P2 BRA `(.L_x_531) ;  /* 0x0000000000582947 */ /* 0x000fea0003800000 */
[----:B0-----:R-:W-:Y:S01]  /*a6c0*/  IADD3 R43, P2, R44, 0x40, RZ ;  /* 0x000000402c2b7810 */ /* 0x001fe20007f5e0ff */
[----:B------:R-:W-:Y:S02]  /*a6d0*/  IMAD.MOV.U32 R40, RZ, RZ, R112 ;  /* 0x000000ffff287224 */ /* 0x000fe400078e0070 */
[----:B------:R-:W-:Y:S02]  /*a6e0*/  IMAD.MOV.U32 R41, RZ, RZ, R99 ;  /* 0x000000ffff297224 */ /* 0x000fe400078e0063 */
[----:B------:R-:W-:Y:S02]  /*a6f0*/  IMAD.X R44, RZ, RZ, R45, P2 ;  /* 0x000000ffff2c7224 */ /* 0x000fe400010e062d */
[----:B------:R-:W-:-:S04]  /*a700*/  IMAD.WIDE.U32 R40, R43, UR38, R40 ;  /* 0x000000262b287c25 */ /* 0x000fc8000f8e0028 */
[----:B------:R-:W-:-:S04]  /*a710*/  IMAD R44, R44, UR38, RZ ;  /* 0x000000262c2c7c24 */ /* 0x000fc8000f8e02ff */
[----:B------:R-:W-:Y:S01]  /*a720*/  IMAD R43, R43, UR39, R44 ;  /* 0x000000272b2b7c24 */ /* 0x000fe2000f8e022c */
[----:B------:R-:W-:-:S04]  /*a730*/  LEA R44, P2, R40, UR36, 0x1 ;  /* 0x00000024282c7c11 */ /* 0x000fc8000f8408ff */
[----:B------:R-:W-:-:S04]  /*a740*/  IADD3 R41, R41, R43, RZ ;  /* 0x0000002b29297210 */ /* 0x000fc80007ffe0ff */
[----:B------:R-:W-:Y:S02]  /*a750*/  LEA.HI.X R45, R40, UR37, R41, 0x1, P2 ;  /* 0x00000025282d7c11 */ /* 0x000fe400090f0c29 */
[----:B------:R-:W-:-:S13]  /*a760*/  ISETP.GE.AND P2, PT, R18, UR59, PT ;  /* 0x0000003b12007c0c */ /* 0x000fda000bf46270 */
[----:B------:R-:W0:Y:S04]  /*a770*/  @!P2 LDS.128 R40, [R48+0x2000] ;  /* 0x002000003028a984 */ /* 0x000e280000000c00 */
[----:B0-----:R-:W-:Y:S01]  /*a780*/  @!P2 STG.E.128 desc[UR56][R44.64], R40 ;  /* 0x000000282c00a986 */ /* 0x001fe2000c101d38 */
        /* <DEDUP_REMOVED lines=8> */
[----:B0-----:R2:W-:Y:S02]  /*a810*/  @!P2 STG.E.128 desc[UR56][R44.64+0xc0], R40 ;  /* 0x0000c0282c00a986 */ /* 0x0015e4000c101d38 */
.L_x_531:
[----:B------:R-:W-:Y:S05]  /*a820*/  BSYNC B0 ;  /* 0x0000000000007941 */ /* 0x000fea0003800000 */
.L_x_530:
[----:B0-2---:R-:W2:Y:S01]  /*a830*/  LDL R40, [R1+0x14] ;  /* 0x0000140001287983 */ /* 0x005ea20000100800 */
[----:B-1----:R-:W-:Y:S01]  /*a840*/  @!P3 VIADD R101, R101, 0x348c0 ;  /* 0x000348c06565b836 */ /* 0x002fe20000000000 */
[----:B------:R-:W-:Y:S01]  /*a850*/  PLOP3.LUT P2, PT, PT, PT, PT, 0x8, 0x0 ;  /* 0x000000000000781c */ /* 0x000fe20003f4e170 */
[----:B------:R-:W-:Y:S01]  /*a860*/  VIADD R16, R16, 0x1 ;  /* 0x0000000110107836 */ /* 0x000fe20000000000 */
[----:B------:R-:W-:Y:S01]  /*a870*/  @!PT LDS RZ, [RZ] ;  /* 0x00000000fffff984 */ /* 0x000fe20000000800 */
[----:B------:R-:W-:Y:S01]  /*a880*/  @!PT LDS RZ, [RZ] ;  /* 0x00000000fffff984 */ /* 0x000fe20000000800 */
[----:B------:R-:W-:Y:S01]  /*a890*/  @!PT LDS RZ, [RZ] ;  /* 0x00000000fffff984 */ /* 0x000fe20000000800 */
[----:B------:R-:W-:Y:S01]  /*a8a0*/  @!PT LDS RZ, [RZ] ;  /* 0x00000000fffff984 */ /* 0x000fe20000000800 */
[----:B------:R0:W-:Y:S06]  /*a8b0*/  MEMBAR.ALL.CTA ;  /* 0x0000000000007992 */ /* 0x0001ec0000008000 */
[----:B0-----:R-:W0:Y:S01]  /*a8c0*/  FENCE.VIEW.ASYNC.S ;  /* 0x00000000000073c6 */ /* 0x001e220000000000 */
[----:B------:R-:W-:Y:S01]  /*a8d0*/  @!P3 PRMT R101, RZ, 0x654, R101 ;  /* 0x00000654ff65b816 */ /* 0x000fe20000000065 */
[----:B0-----:R1:W-:Y:S06]  /*a8e0*/  BAR.SYNC.DEFER_BLOCKING R151, 0x80 ;  /* 0x000200970000751d */ /* 0x0013ec0000010000 */
[----:B------:R1:W-:Y:S01]  /*a8f0*/  @!P3 SYNCS.ARRIVE.TRANS64.RED.A1T0 RZ, [R101+URZ], RZ ;  /* 0x000000ff65ffb9a7 */ /* 0x0003e2000810043f */
[----:B------:R-:W-:-:S04]  /*a900*/  ISETP.NE.AND P3, PT, R16, 0x2, PT ;  /* 0x000000021000780c */ /* 0x000fc80003f65270 */
[----:B------:R-:W-:Y:S02]  /*a910*/  SEL R41, RZ, 0x1, P3 ;  /* 0x00000001ff297807 */ /* 0x000fe40001800000 */
[----:B------:R-:W-:Y:S02]  /*a920*/  SEL R16, R16, RZ, P3 ;  /* 0x000000ff10107207 */ /* 0x000fe40001800000 */
[----:B------:R-:W-:Y:S02]  /*a930*/  LOP3.LUT R184, R184, R41, RZ, 0x3c, !PT ;  /* 0x00000029b8b87212 */ /* 0x000fe400078e3cff */
[----:B--2---:R-:W-:-:S13]  /*a940*/  LOP3.LUT P4, RZ, R40, 0x2, RZ, 0xc0, !PT ;  /* 0x0000000228ff7812 */ /* 0x004fda000788c0ff */
[----:B-1----:R-:W-:Y:S05]  /*a950*/  @P4 BRA `(.L_x_532) ;  /* 0xffffff8000cc4947 */ /* 0x002fea000383ffff */
.L_x_428:
[----:B------:R-:W-:Y:S01]  /*a960*/  BSSY B0, `(.L_x_533) ;  /* 0x0000005000007945 */ /* 0x000fe20003800000 */
[----:B------:R-:W-:-:S03]  /*a970*/  IMAD.MOV.U32 R0, RZ, RZ, RZ ;  /* 0x000000ffff007224 */ /* 0x000fc600078e00ff */
[----:B------:R-:W-:Y:S05]  /*a980*/  @P2 BRA `(.L_x_534) ;  /* 0x0000000000082947 */ /* 0x000fea0003800000 */
[----:B------:R-:W1:Y:S02]  /*a990*/  FENCE.VIEW.ASYNC.G ;  /* 0x00000000000073c6 */ /* 0x000e640000000100 */
[----:B-1----:R-:W-:Y:S06]  /*a9a0*/  BAR.ARV 0xc, 0x180 ;  /* 0x0306000000007b1d */ /* 0x002fec0000002000 */
.L_x_534:
[----:B------:R-:W-:Y:S05]  /*a9b0*/  BSYNC B0 ;  /* 0x0000000000007941 */ /* 0x000fea0003800000 */
.L_x_533:
[----:B------:R-:W2:Y:S01]  /*a9c0*/  LDL R3, [R1+0x14] ;  /* 0x0000140001037983 */ /* 0x000ea20000100800 */
[----:B------:R-:W-:Y:S01]  /*a9d0*/  BSSY B0, `(.L_x_535) ;  /* 0x0000020000007945 */ /* 0x000fe20003800000 */
[----:B--2---:R-:W-:-:S13]  /*a9e0*/  LOP3.LUT P0, RZ, R3, 0x4, RZ, 0xc0, !PT ;  /* 0x0000000403ff7812 */ /* 0x004fda000780c0ff */
        /* <DEDUP_REMOVED lines=12> */
[----:B0-----:R-:W-:Y:S01]  /*aab0*/  IADD3 R4, R3, 0xffffffe, RZ ;  /* 0x0ffffffe03047810 */ /* 0x001fe20007ffe0ff */
[----:B------:R-:W-:-:S05]  /*aac0*/  IMAD.MOV R3, RZ, RZ, -R10 ;  /* 0x000000ffff037224 */ /* 0x000fca00078e0a0a */
        /* <DEDUP_REMOVED lines=8> */
[-C--:B------:R-:W-:Y:S01]  /*ab50*/  @!P1 IADD3 R3, R3, -R6.reuse, RZ ;  /* 0x8000000603039210 */ /* 0x080fe20007ffe0ff */
[----:B------:R-:W-:Y:S01]  /*ab60*/  @!P1 VIADD R5, R5, 0x1 ;  /* 0x0000000105059836 */ /* 0x000fe20000000000 */
[----:B------:R-:W-:Y:S02]  /*ab70*/  ISETP.NE.AND P1, PT, R9, RZ, PT ;  /* 0x000000ff0900720c */ /* 0x000fe40003f25270 */
[----:B------:R-:W-:-:S13]  /*ab80*/  ISETP.GE.U32.AND P0, PT, R3, R6, PT ;  /* 0x000000060300720c */ /* 0x000fda0003f06070 */
[----:B------:R-:W-:-:S04]  /*ab90*/  @P0 VIADD R5, R5, 0x1 ;  /* 0x0000000105050836 */ /* 0x000fc80000000000 */
[----:B------:R-:W-:-:S05]  /*aba0*/  IMAD.MOV.U32 R0, RZ, RZ, R5 ;  /* 0x000000ffff007224 */ /* 0x000fca00078e0005 */
[----:B------:R-:W-:Y:S02]  /*abb0*/  @!P2 IADD3 R0, -R0, RZ, RZ ;  /* 0x000000ff0000a210 */ /* 0x000fe40007ffe1ff */
[----:B------:R-:W-:-:S07]  /*abc0*/  @!P1 LOP3.LUT R0, RZ, R9, RZ, 0x33, !PT ;  /* 0x00000009ff009212 */ /* 0x000fce00078e33ff */
.L_x_536:
[----:B------:R-:W-:Y:S05]  /*abd0*/  BSYNC B0 ;  /* 0x0000000000007941 */ /* 0x000fea0003800000 */
.L_x_535:
[-C--:B------:R-:W-:Y:S01]  /*abe0*/  IMAD R197, R210, R0.reuse, RZ ;  /* 0x00000000d2c57224 */ /* 0x080fe200078e02ff */
[----:B------:R-:W-:Y:S02]  /*abf0*/  PLOP3.LUT P0, PT, PT, PT, PT, 0x80, 0x0 ;  /* 0x000000000000781c */ /* 0x000fe40003f0f070 */
[----:B------:R-:W-:Y:S02]  /*ac00*/  CS2R R20, SRZ ;  /* 0x0000000000147805 */ /* 0x000fe4000001ff00 */
[----:B------:R-:W-:Y:S02]  /*ac10*/  CS2R R86, SRZ ;  /* 0x0000000000567805 */ /* 0x000fe4000001ff00 */
[----:B------:R-:W-:Y:S02]  /*ac20*/  CS2R R84, SRZ ;  /* 0x0000000000547805 */ /* 0x000fe4000001ff00 */
[----:B------:R-:W-:Y:S02]  /*ac30*/  VIADDMNMX R149, R197, R0, R149, PT ;  /* 0x00000000c5957246 */ /* 0x000fe40003800195 */
[----:B------:R-:W-:-:S02]  /*ac40*/  CS2R R82, SRZ ;  /* 0x0000000000527805 */ /* 0x000fc4000001ff00 */
[----:B------:R-:W-:Y:S02]  /*ac50*/  CS2R R80, SRZ ;  /* 0x0000000000507805 */ /* 0x000fe4000001ff00 */
[----:B------:R-:W-:Y:S02]  /*ac60*/  CS2R R78, SRZ ;  /* 0x00000000004e7805 */ /* 0x000fe4000001ff00 */
[----:B------:R-:W-:Y:S02]  /*ac70*/  ISETP.GT.AND P1, PT, R149, R197, PT ;  /* 0x000000c59500720c */ /* 0x000fe40003f24270 */
        /* <DEDUP_REMOVED lines=28> */
[----:B------:R-:W1:Y:S02]  /*ae40*/  S2R R4, SR_TID.X ;  /* 0x0000000000047919 */ /* 0x000e640000002100 */
[----:B-1----:R-:W-:-:S05]  /*ae50*/  VIADD R4, R4, 0xffffff80 ;  /* 0xffffff8004047836 */ /* 0x002fca0000000000 */
[----:B------:R-:W-:-:S04]  /*ae60*/  SHF.R.S32.HI R3, RZ, 0x1f, R4 ;  /* 0x0000001fff037819 */ /* 0x000fc80000011404 */
[----:B------:R-:W-:-:S04]  /*ae70*/  LEA.HI R3, R3, R4, RZ, 0x7 ;  /* 0x0000000403037211 */ /* 0x000fc800078f38ff */
[----:B------:R-:W-:-:S05]  /*ae80*/  SHF.R.S32.HI R3, RZ, 0x7, R3 ;  /* 0x00000007ff037819 */ /* 0x000fca0000011403 */
[----:B------:R-:W1:Y:S02]  /*ae90*/  SHFL.IDX PT, R0, R3, RZ, 0x1f ;  /* 0x00001fff03007589 */ /* 0x000e6400000e0000 */
[----:B-1----:R-:W-:-:S04]  /*aea0*/  LEA.HI R3, R0, R0, RZ, 0x1 ;  /* 0x0000000000037211 */ /* 0x002fc800078f08ff */
[----:B------:R-:W-:-:S05]  /*aeb0*/  LOP3.LUT R3, R3, 0x1e, RZ, 0xc0, !PT ;  /* 0x0000001e03037812 */ /* 0x000fca00078ec0ff */
[----:B------:R-:W-:Y:S02]  /*aec0*/  IMAD.IADD R3, R0, 0x1, -R3 ;  /* 0x0000000100037824 */ /* 0x000fe400078e0a03 */
[----:B------:R-:W-:-:S03]  /*aed0*/  IMAD.U32 R0, RZ, RZ, UR61 ;  /* 0x0000003dff007e24 */ /* 0x000fc6000f8e00ff */
[----:B------:R-:W-:Y:S02]  /*aee0*/  LEA R3, R3, UR61, 0xd ;  /* 0x0000003d03037c11 */ /* 0x000fe4000f8e68ff */
[----:B------:R-:W-:Y:S02]  /*aef0*/  LOP3.LUT P0, RZ, R0, 0x3ff, RZ, 0xc0, !PT ;  /* 0x000003ff00ff7812 */ /* 0x000fe4000780c0ff */
[----:B------:R-:W-:Y:S02]  /*af00*/  SHF.R.U32.HI R3, RZ, 0x4, R3 ;  /* 0x00000004ff037819 */ /* 0x000fe40000011603 */
[----:B------:R-:W-:Y:S02]  /*af10*/  P2R R24, PR, RZ, 0x1 ;  /* 0x00000001ff187803 */ /* 0x000fe40000000000 */
[----:B------:R-:W-:-:S07]  /*af20*/  LOP3.LUT R36, R3, 0x3fff, RZ, 0xc0, !PT ;  /* 0x00003fff03247812 */ /* 0x000fce00078ec0ff */
[----:B------:R-:W-:Y:S05]  /*af30*/  @!P0 BRA `(.L_x_538) ;  /* 0x0000000000408947 */ /* 0x000fea0003800000 */
[----:B------:R-:W-:Y:S01]  /*af40*/  MOV R0, 0x0 ;  /* 0x0000000000007802 */ /* 0x000fe20000000f00 */
[----:B------:R-:W-:Y:S01]  /*af50*/  ULDC.64 UR4, c[0x4][0xb8] ;  /* 0x01002e0000047ab9 */ /* 0x000fe20000000a00 */
[----:B------:R-:W-:Y:S01]  /*af60*/  ULDC.64 UR6, c[0x4][0xc0] ;  /* 0x0100300000067ab9 */ /* 0x000fe20000000a00 */
[----:B------:R-:W-:Y:S01]  /*af70*/  MOV R4, UR4 ;  /* 0x0000000400047c02 */ /* 0x000fe20008000f00 */
[----:B------:R1:W2:Y:S01]  /*af80*/  LDC.64 R14, c[0x4][R0] ;  /* 0x01000000000e7b82 */ /* 0x0002a20000000a00 */
[----:B------:R-:W-:Y:S01]  /*af90*/  IMAD.U32 R5, RZ, RZ, UR5 ;  /* 0x00000005ff057e24 */ /* 0x000fe2000f8e00ff */
[----:B------:R-:W-:Y:S01]  /*afa0*/  ULDC.64 UR4, c[0x4][0x30] ;  /* 0x01000c0000047ab9 */ /* 0x000fe20000000a00 */
[----:B0-----:R-:W-:Y:S01]  /*afb0*/  IMAD.U32 R6, RZ, RZ, UR6 ;  /* 0x00000006ff067e24 */ /* 0x001fe2000f8e00ff */
[----:B------:R-:W-:Y:S01]  /*afc0*/  MOV R10, UR4 ;  /* 0x00000004000a7c02 */ /* 0x000fe20008000f00 */
[----:B------:R-:W-:Y:S01]  /*afd0*/  IMAD.U32 R7, RZ, RZ, UR7 ;  /* 0x00000007ff077e24 */ /* 0x000fe2000f8e00ff */
[----:B------:R-:W-:Y:S01]  /*afe0*/  MOV R13, RZ ;  /* 0x000000ff000d7202 */ /* 0x000fe20000000f00 */
[----:B------:R-:W-:-:S02]  /*aff0*/  IMAD.U32 R11, RZ, RZ, UR5 ;  /* 0x00000005ff0b7e24 */ /* 0x000fc4000f8e00ff */
[----:B------:R-:W-:Y:S02]  /*b000*/  IMAD.MOV.U32 R8, RZ, RZ, 0x70 ;  /* 0x00000070ff087424 */ /* 0x000fe400078e00ff */
[----:B-1----:R-:W-:-:S07]  /*b010*/  IMAD.MOV.U32 R12, RZ, RZ, 0x1 ;  /* 0x00000001ff0c7424 */ /* 0x002fce00078e00ff */
[----:B------:R-:W-:-:S07]  /*b020*/  LEPC R20, `(.L_x_538) ;  /* 0x000000001014794e */ /* 0x000fce0000000000 */
[----:B--2--5:R-:W-:Y:S05]  /*b030*/  CALL.ABS.NOINC R14 ;  /* 0x000000000e007343 */ /* 0x024fea0003c00000 */
.L_x_538:
[----:B------:R-:W-:Y:S02]  /*b040*/  ULDC UR4, c[0x0][0x3f4] ;  /* 0x0000fd0000047ab9 */ /* 0x000fe40000000800 */
[----:B------:R-:W-:-:S13]  /*b050*/  ISETP.LT.AND P0, PT, RZ, UR4, PT ;  /* 0x00000004ff007c0c */ /* 0x000fda000bf01270 */
[----:B------:R-:W-:Y:S05]  /*b060*/  @P0 BRA `(.L_x_539) ;  /* 0x00000000003c0947 */ /* 0x000fea0003800000 */
[----:B------:R-:W-:-:S04]  /*b070*/  LEA.HI R0, R206, R206, RZ, 0x1 ;  /* 0x000000cece007211 */ /* 0x000fc800078f08ff */
[----:B------:R-:W-:-:S05]  /*b080*/  LOP3.LUT R3, R0, 0xfffffffe, RZ, 0xc0, !PT ;  /* 0xfffffffe00037812 */ /* 0x000fca00078ec0ff */
[----:B------:R-:W-:-:S05]  /*b090*/  IMAD.IADD R3, R206, 0x1, -R3 ;  /* 0x00000001ce037824 */ /* 0x000fca00078e0a03 */
[----:B------:R-:W-:-:S04]  /*b0a0*/  SHF.L.U32 R3, R3, 0x1f, RZ ;  /* 0x0000001f03037819 */ /* 0x000fc800000006ff */
[----:B------:R1:W2:Y:S03]  /*b0b0*/  SYNCS.PHASECHK.TRANS64.TRYWAIT P0, [R2+URZ+0x34800], R3 ;  /* 0x03480003020075a7 */ /* 0x0002a6000800017f */
[----:B--2---:R-:W-:Y:S05]  /*b0c0*/  @!P0 NANOSLEEP.SYNCS 0x989680 ;  /* 0x009896800000895d */ /* 0x004fea0003900000 */
[----:B------:R-:W2:Y:S01]  /*b0d0*/  @!P0 SYNCS.PHASECHK.TRANS64 P0, [R2+URZ+0x34800], R3 ;  /* 0x03480003020085a7 */ /* 0x000ea2000800007f */
[----:B------:R-:W-:Y:S04]  /*b0e0*/  BSSY B0, `(.L_x_540) ;  /* 0x0000006000007945 */ /* 0x000fe80003800000 */
[----:B--2---:R-:W-:Y:S05]  /*b0f0*/  @P0 BRA `(.L_x_541) ;  /* 0x0000000000100947 */ /* 0x004fea0003800000 */
.L_x_542:
[----:B--2---:R2:W3:Y:S02]  /*b100*/  SYNCS.PHASECHK.TRANS64.TRYWAIT P0, [R2+URZ+0x34800], R3 ;  /* 0x03480003020075a7 */ /* 0x0044e4000800017f */
[----:B---3--:R-:W-:Y:S05]  /*b110*/  @!P0 NANOSLEEP.SYNCS 0x989680 ;  /* 0x009896800000895d */ /* 0x008fea0003900000 */
[----:B------:R-:W3:Y:S02]  /*b120*/  @!P0 SYNCS.PHASECHK.TRANS64 P0, [R2+URZ+0x34800], R3 ;  /* 0x03480003020085a7 */ /* 0x000ee4000800007f */
[----:B---3--:R-:W-:Y:S05]  /*b130*/  @!P0 BRA `(.L_x_542) ;  /* 0xfffffffc00f08947 */ /* 0x008fea000383ffff */
.L_x_541:
[----:B------:R-:W-:Y:S05]  /*b140*/  BSYNC B0 ;  /* 0x0000000000007941 */ /* 0x000fea0003800000 */
.L_x_540:
[----:B------:R-:W-:Y:S05]  /*b150*/  BRA `(.L_x_543) ;  /* 0x00000058006c7947 */ /* 0x000fea0003800000 */
.L_x_539:
[----:B-----5:R-:W-:Y:S01]  /*b160*/  SHF.R.S32.HI R0, RZ, 0x1f, R143 ;  /* 0x0000001fff007819 */ /* 0x020fe2000001148f */
[----:B------:R-:W-:Y:S01]  /*b170*/  ULDC.64 UR4, c[0x0][0x3f8] ;  /* 0x0000fe0000047ab9 */ /* 0x000fe20000000a00 */
[----:B------:R-:W-:Y:S01]  /*b180*/  ULDC.64 UR6, c[0x0][0x408] ;  /* 0x0001020000067ab9 */ /* 0x000fe20000000a00 */
[----:B------:R-:W-:Y:S01]  /*b190*/  ISETP.NE.AND P2, PT, R24, RZ, PT ;  /* 0x000000ff1800720c */ /* 0x000fe20003f45270 */
[----:B------:R-:W-:-:S04]  /*b1a0*/  IMAD.WIDE.U32 R4, R143, UR4, RZ ;  /* 0x000000048f047c25 */ /* 0x000fc8000f8e00ff */
[C---:B0-----:R-:W-:Y:S02]  /*b1b0*/  IMAD R6, R0.reuse, UR4, RZ ;  /* 0x0000000400067c24 */ /* 0x041fe4000f8e02ff */
[----:B------:R-:W-:Y:S02]  /*b1c0*/  IMAD R0, R0, UR6, RZ ;  /* 0x0000000600007c24 */ /* 0x000fe4000f8e02ff */
[C---:B------:R-:W-:Y:S01]  /*b1d0*/  IMAD R25, R143.reuse, UR5, R6 ;  /* 0x000000058f197c24 */ /* 0x040fe2000f8e0206 */
[----:B------:R-:W-:Y:S01]  /*b1e0*/  ULDC.64 UR4, c[0x0][0x3e8] ;  /* 0x0000fa0000047ab9 */ /* 0x000fe20000000a00 */
[----:B------:R-:W-:Y:S01]  /*b1f0*/  IMAD.WIDE.U32 R44, R143, UR6, RZ ;  /* 0x000000068f2c7c25 */ /* 0x000fe2000f8e00ff */
[----:B------:R-:W-:-:S03]  /*b200*/  LEA R24, P0, R4, UR4, 0x1 ;  /* 0x0000000404187c11 */ /* 0x000fc6000f8008ff */
[----:B------:R-:W-:Y:S01]  /*b210*/  IMAD R3, R143, UR7, R0 ;  /* 0x000000078f037c24 */ /* 0x000fe2000f8e0200 */
[----:B------:R-:W-:Y:S01]  /*b220*/  ULDC.64 UR6, c[0x0][0x400] ;  /* 0x0001000000067ab9 */ /* 0x000fe20000000a00 */
[----:B------:R-:W-:Y:S01]  /*b230*/  IMAD.IADD R25, R25, 0x1, R5 ;  /* 0x0000000119197824 */ /* 0x000fe200078e0205 */
[----:B------:R-:W-:Y:S01]  /*b240*/  LEA R43, P1, R44, UR6, 0x1 ;  /* 0x000000062c2b7c11 */ /* 0x000fe2000f8208ff */
[----:B------:R-:W-:-:S03]  /*b250*/  IMAD.IADD R3, R3, 0x1, R45 ;  /* 0x0000000103037824 */ /* 0x000fc600078e022d */
[----:B------:R-:W-:Y:S02]  /*b260*/  LEA.HI.X R25, R4, UR5, R25, 0x1, P0 ;  /* 0x0000000504197c11 */ /* 0x000fe400080f0c19 */
[----:B------:R-:W-:Y:S01]  /*b270*/  LEA.HI.X R44, R44, UR7, R3, 0x1, P1 ;  /* 0x000000072c2c7c11 */ /* 0x000fe200088f0c03 */
[----:B------:R-:W-:Y:S06]  /*b280*/  @!P2 BRA `(.L_x_544) ;  /* 0x000000000040a947 */ /* 0x000fec0003800000 */
[----:B------:R-:W-:Y:S01]  /*b290*/  MOV R14, 0x0 ;  /* 0x00000000000e7802 */ /* 0x000fe20000000f00 */
[----:B------:R-:W-:Y:S01]  /*b2a0*/  ULDC.64 UR4, c[0x4][0xb8] ;  /* 0x01002e0000047ab9 */ /* 0x000fe20000000a00 */
[----:B------:R-:W-:Y:S01]  /*b2b0*/  ULDC.64 UR6, c[0x4][0xc0] ;  /* 0x0100300000067ab9 */ /* 0x000fe20000000a00 */
[----:B------:R-:W-:Y:S01]  /*b2c0*/  MOV R4, UR4 ;  /* 0x0000000400047c02 */ /* 0x000fe20008000f00 */
[----:B------:R-:W-:Y:S01]  /*b2d0*/  IMAD.U32 R5, RZ, RZ, UR5 ;  /* 0x00000005ff057e24 */ /* 0x000fe2000f8e00ff */
[----:B------:R-:W-:Y:S01]  /*b2e0*/  ULDC.64 UR4, c[0x4][0x20] ;  /* 0x0100080000047ab9 */ /* 0x000fe20000000a00 */
[----:B------:R-:W0:Y:S01]  /*b2f0*/  LDC.64 R14, c[0x4][R14] ;  /* 0x010000000e0e7b82 */ /* 0x000e220000000a00 */
[----:B------:R-:W-:Y:S01]  /*b300*/  IMAD.U32 R6, RZ, RZ, UR6 ;  /* 0x00000006ff067e24 */ /* 0x000fe2000f8e00ff */
[----:B------:R-:W-:Y:S01]  /*b310*/  MOV R10, UR4 ;  /* 0x00000004000a7c02 */ /* 0x000fe20008000f00 */
[----:B------:R-:W-:Y:S01]  /*b320*/  IMAD.U32 R7, RZ, RZ, UR7 ;  /* 0x00000007ff077e24 */ /* 0x000fe2000f8e00ff */
[----:B------:R-:W-:Y:S01]  /*b330*/  MOV R13, RZ ;  /* 0x000000ff000d7202 */ /* 0x000fe20000000f00 */
[----:B------:R-:W-:-:S02]  /*b340*/  IMAD.U32 R11, RZ, RZ, UR5 ;  /* 0x00000005ff0b7e24 */ /* 0x000fc4000f8e00ff */
[----:B------:R-:W-:Y:S02]  /*b350*/  IMAD.MOV.U32 R8, RZ, RZ, 0x70 ;  /* 0x00000070ff087424 */ /* 0x000fe400078e00ff */
[----:B------:R-:W-:-:S07]  /*b360*/  IMAD.MOV.U32 R12, RZ, RZ, 0x1 ;  /* 0x00000001ff0c7424 */ /* 0x000fce00078e00ff */
[----:B------:R-:W-:-:S07]  /*b370*/  LEPC R20, `(.L_x_544) ;  /* 0x000000001014794e */ /* 0x000fce0000000000 */
[----:B0-----:R-:W-:Y:S05]  /*b380*/  CALL.ABS.NOINC R14 ;  /* 0x000000000e007343 */ /* 0x001fea0003c00000 */
.L_x_544:
[----:B------:R-:W-:Y:S01]  /*b390*/  ULDC.U8 UR4, c[0x0][0x410] ;  /* 0x0001040000047ab9 */ /* 0x000fe20000000000 */
[----:B------:R-:W-:Y:S01]  /*b3a0*/  BSSY B0, `(.L_x_545) ;  /* 0x000056e000007945 */ /* 0x000fe20003800000 */
[----:B------:R-:W-:Y:S01]  /*b3b0*/  ISETP.NE.AND P0, PT, RZ, UR4, PT ;  /* 0x00000004ff007c0c */ /* 0x000fe2000bf05270 */
[----:B------:R-:W-:-:S12]  /*b3c0*/  IMAD R4, R145, 0x80, R17 ;  /* 0x0000008091047824 */ /* 0x000fd800078e0211 */
[----:B------:R-:W-:Y:S05]  /*b3d0*/  @!P0 BRA `(.L_x_546) ;  /* 0x0000002800ac8947 */ /* 0x000fea0003800000 */
[----:B------:R-:W-:-:S03]  /*b3e0*/  UMOV UR4, 0xffffffff ;  /* 0xffffffff00047882 */ /* 0x000fc60000000000 */
[----:B------:R-:W-:Y:S05]  /*b3f0*/  BRA.DIV UR4, `(.L_x_547) ;  /* 0x0000016204fc7947 */ /* 0x000fea000b800000 */
[----:B------:R0:W1:Y:S04]  /*b400*/  SHFL.IDX PT, R0, R25, RZ, 0x1c1f ;  /* 0x001c1fff19007589 */ /* 0x00006800000e0000 */
[----:B------:R0:W2:Y:S04]  /*b410*/  SHFL.IDX PT, R3, R24, RZ, 0x1c1f ;  /* 0x001c1fff18037589 */ /* 0x0000a800000e0000 */
[----:B------:R-:W3:Y:S04]  /*b420*/  SHFL.IDX PT, R44, R44, RZ, 0x1c1f ;  /* 0x001c1fff2c2c7589 */ /* 0x000ee800000e0000 */
[----:B0-----:R-:W4:Y:S02]  /*b430*/  SHFL.IDX PT, R43, R43, RZ, 0x1c1f ;  /* 0x001c1fff2b2b7589 */ /* 0x001f2400000e0000 */
.L_x_804:
[----:B------:R-:W-:Y:S01]  /*b440*/  ULDC UR4, c[0x0][0x448] ;  /* 0x0001120000047ab9 */ /* 0x000fe20000000800 */
[----:B------:R-:W-:Y:S01]  /*b450*/  LOP3.LUT R6, R191, 0x18, R18, 0xf8, !PT ;  /* 0x00000018bf067812 */ /* 0x000fe200078ef812 */
[----:B------:R-:W-:Y:S01]  /*b460*/  IMAD R45, R150, UR4, RZ ;  /* 0x00000004962d7c24 */ /* 0x000fe2000f8e02ff */
[----:B------:R-:W-:Y:S01]  /*b470*/  BSSY B1, `(.L_x_548) ;  /* 0x0000052000017945 */ /* 0x000fe20003800000 */
[----:B------:R-:W-:Y:S02]  /*b480*/  LOP3.LUT P0, RZ, R229, 0x4, RZ, 0xc0, !PT ;  /* 0x00000004e5ff7812 */ /* 0x000fe4000780c0ff */
[----:B------:R-:W-:Y:S02]  /*b490*/  CS2R R10, SRZ ;  /* 0x00000000000a7805 */ /* 0x000fe4000001ff00 */
[----:B------:R-:W-:Y:S02]  /*b4a0*/  LOP3.LUT R5, R6, R193, RZ, 0x3c, !PT ;  /* 0x000000c106057212 */ /* 0x000fe400078e3cff */
[----:B------:R-:W-:-:S02]  /*b4b0*/  CS2R R12, SRZ ;  /* 0x00000000000c7805 */ /* 0x000fc4000001ff00 */
[----:B------:R-:W-:Y:S01]  /*b4c0*/  ISETP.GE.AND P1, PT, R4, R45, PT ;  /* 0x0000002d0400720c */ /* 0x000fe20003f26270 */
[----:B------:R-:W-:Y:S01]  /*b4d0*/  IMAD R45, R145, -0x80, R45 ;  /* 0xffffff80912d7824 */ /* 0x000fe200078e022d */
[----:B------:R-:W-:Y:S01]  /*b4e0*/  CS2R R14, SRZ ;  /* 0x00000000000e7805 */ /* 0x000fe2000001ff00 */
[----:B------:R-:W-:Y:S01]  /*b4f0*/  IMAD R5, R192, 0x200, R5 ;  /* 0x00000200c0057824 */ /* 0x000fe200078e0205 */
[----:B------:R-:W-:Y:S02]  /*b500*/  CS2R R20, SRZ ;  /* 0x0000000000147805 */ /* 0x000fe4000001ff00 */
[----:B------:R-:W-:Y:S02]  /*b510*/  CS2R R6, SRZ ;  /* 0x0000000000067805 */ /* 0x000fe4000001ff00 */
[----:B------:R-:W-:Y:S01]  /*b520*/  CS2R R24, SRZ ;  /* 0x0000000000187805 */ /* 0x000fe2000001ff00 */
[----:B------:R-:W-:Y:S01]  /*b530*/  IMAD R9, R5, 0x2, R2 ;  /* 0x0000000205097824 */ /* 0x000fe200078e0202 */
[----:B------:R-:W-:-:S02]  /*b540*/  CS2R R26, SRZ ;  /* 0x00000000001a7805 */ /* 0x000fc4000001ff00 */
[----:B------:R-:W-:Y:S02]  /*b550*/  CS2R R28, SRZ ;  /* 0x00000000001c7805 */ /* 0x000fe4000001ff00 */
[----:B------:R-:W-:Y:S02]  /*b560*/  CS2R R30, SRZ ;  /* 0x00000000001e7805 */ /* 0x000fe4000001ff00 */
[----:B------:R-:W-:Y:S02]  /*b570*/  CS2R R32, SRZ ;  /* 0x0000000000207805 */ /* 0x000fe4000001ff00 */
[----:B------:R-:W-:Y:S02]  /*b580*/  CS2R R34, SRZ ;  /* 0x0000000000227805 */ /* 0x000fe4000001ff00 */
[C---:B------:R-:W-:Y:S01]  /*b590*/  IADD3 R37, R9.reuse, 0x10400, RZ ;  /* 0x0001040009257810 */ /* 0x040fe20007ffe0ff */
[----:B------:R-:W-:Y:S01]  /*b5a0*/  VIADD R8, R9, 0x10440 ;  /* 0x0001044009087836 */ /* 0x000fe20000000000 */
[----:B------:R-:W-:Y:S01]  /*b5b0*/  CS2R R4, SRZ ;  /* 0x0000000000047805 */ /* 0x000fe2000001ff00 */
[----:B------:R-:W-:Y:S06]  /*b5c0*/  @P1 BRA `(.L_x_549) ;  /* 0x0000000000f01947 */ /* 0x000fec0003800000 */
[----:B------:R-:W3:Y:S01]  /*b5d0*/  LDL R42, [R1+0x4c] ;  /* 0x00004c00012a7983 */ /* 0x000ee20000100800 */
[----:B------:R-:W-:-:S03]  /*b5e0*/  ULDC UR4, c[0x0][0x3f4] ;  /* 0x0000fd0000047ab9 */ /* 0x000fc60000000800 */
[----:B------:R-:W3:Y:S04]  /*b5f0*/  LDL R53, [R1+0x10] ;  /* 0x0000100001357983 */ /* 0x000ee80000100800 */
[----:B------:R-:W3:Y:S01]  /*b600*/  LDL R52, [R1+0x48] ;  /* 0x0000480001347983 */ /* 0x000ee20000100800 */
[----:B------:R-:W-:Y:S02]  /*b610*/  ISETP.GE.AND P2, PT, R22, UR4, PT ;  /* 0x0000000416007c0c */ /* 0x000fe4000bf46270 */
[----:B------:R-:W-:Y:S02]  /*b620*/  ISETP.GE.AND P3, PT, R187, UR4, PT ;  /* 0x00000004bb007c0c */ /* 0x000fe4000bf66270 */
[----:B------:R-:W-:Y:S02]  /*b630*/  ISETP.GE.AND P4, PT, R186, UR4, PT ;  /* 0x00000004ba007c0c */ /* 0x000fe4000bf86270 */
[----:B------:R-:W-:-:S02]  /*b640*/  CS2R R26, SRZ ;  /* 0x00000000001a7805 */ /* 0x000fc4000001ff00 */
[----:B------:R-:W-:-:S05]  /*b650*/  CS2R R10, SRZ ;  /* 0x00000000000a7805 */ /* 0x000fca000001ff00 */
[----:B----4-:R-:W-:Y:S01]  /*b660*/  @!P2 MOV R6, R43 ;  /* 0x0000002b0006a202 */ /* 0x010fe20000000f00 */
[----:B--2---:R-:W-:Y:S02]  /*b670*/  @!P2 IMAD.MOV.U32 R4, RZ, RZ, R3 ;  /* 0x000000ffff04a224 */ /* 0x004fe400078e0003 */
[----:B-1----:R-:W-:Y:S02]  /*b680*/  @!P2 IMAD.MOV.U32 R5, RZ, RZ, R0 ;  /* 0x000000ffff05a224 */ /* 0x002fe400078e0000 */
[----:B---3--:R-:W-:Y:S01]  /*b690*/  @!P2 IMAD.MOV.U32 R7, RZ, RZ, R44 ;  /* 0x000000ffff07a224 */ /* 0x008fe200078e002c */
[----:B------:R-:W-:Y:S01]  /*b6a0*/  @!P3 IADD3 R20, P1, R3, R232, RZ ;  /* 0x000000e80314b210 */ /* 0x000fe20007f3e0ff */
[----:B------:R-:W-:-:S04]  /*b6b0*/  @!P2 IMAD.WIDE R4, R22, 0x2, R4 ;  /* 0x000000021604a825 */ /* 0x000fc800078e0204 */
[----:B------:R-:W-:Y:S01]  /*b6c0*/  @!P2 IMAD.WIDE R6, R22, 0x2, R6 ;  /* 0x000000021606a825 */ /* 0x000fe200078e0206 */
[----:B------:R-:W5:Y:S03]  /*b6d0*/  @!P2 LD.E.64 R26, desc[UR56][R4.64] ;  /* 0x00000038041aa980 */ /* 0x000f66000c101b00 */
[----:B------:R-:W-:Y:S01]  /*b6e0*/  @!P3 IMAD.X R21, R0, 0x1, R231, P1 ;  /* 0x000000010015b824 */ /* 0x000fe200008e06e7 */
[----:B------:R-:W5:Y:S01]  /*b6f0*/  @!P2 LD.E.64 R10, desc[UR56][R6.64] ;  /* 0x00000038060aa980 */ /* 0x000f62000c101b00 */
[----:B------:R-:W-:Y:S02]  /*b700*/  @!P3 IADD3 R24, P1, R43, R232, RZ ;  /* 0x000000e82b18b210 */ /* 0x000fe40007f3e0ff */
[----:B------:R-:W-:Y:S02]  /*b710*/  ISETP.GE.AND P2, PT, R189, UR4, PT ;  /* 0x00000004bd007c0c */ /* 0x000fe4000bf46270 */
[----:B------:R-:W-:-:S02]  /*b720*/  CS2R R28, SRZ ;  /* 0x00000000001c7805 */ /* 0x000fc4000001ff00 */
[-C--:B------:R-:W-:Y:S02]  /*b730*/  @!P4 IADD3 R40, P6, R43, R234.reuse, RZ ;  /* 0x000000ea2b28c210 */ /* 0x080fe40007fde0ff */
[----:B------:R-:W-:Y:S02]  /*b740*/  CS2R R12, SRZ ;  /* 0x00000000000c7805 */ /* 0x000fe4000001ff00 */
[----:B------:R-:W-:Y:S01]  /*b750*/  @!P4 IADD3 R38, P5, R3, R234, RZ ;  /* 0x000000ea0326c210 */ /* 0x000fe20007fbe0ff */
[----:B------:R-:W-:Y:S01]  /*b760*/  @!P3 IMAD.X R25, R44, 0x1, R231, P1 ;  /* 0x000000012c19b824 */ /* 0x000fe200008e06e7 */
[----:B------:R-:W-:Y:S02]  /*b770*/  CS2R R30, SRZ ;  /* 0x00000000001e7805 */ /* 0x000fe4000001ff00 */
[----:B------:R-:W-:Y:S02]  /*b780*/  CS2R R14, SRZ ;  /* 0x00000000000e7805 */ /* 0x000fe4000001ff00 */
[----:B------:R-:W-:Y:S01]  /*b790*/  @!P4 IADD3.X R39, R0, R233, RZ, P5, !PT ;  /* 0x000000e90027c210 */ /* 0x000fe20002ffe4ff */
[----:B------:R-:W-:Y:S01]  /*b7a0*/  @!P4 IMAD.X R41, R44, 0x1, R233, P6 ;  /* 0x000000012c29c824 */ /* 0x000fe200030e06e9 */
[----:B------:R0:W5:Y:S01]  /*b7b0*/  @!P3 LD.E.64 R28, desc[UR56][R20.64] ;  /* 0x00000038141cb980 */ /* 0x000162000c101b00 */
[----:B------:R-:W-:-:S03]  /*b7c0*/  ISETP.GE.AND P1, PT, R188, UR4, PT ;  /* 0x00000004bc007c0c */ /* 0x000fc6000bf26270 */
[----:B------:R1:W5:Y:S01]  /*b7d0*/  @!P3 LD.E.64 R12, desc[UR56][R24.64] ;  /* 0x00000038180cb980 */ /* 0x000362000c101b00 */
[----:B------:R-:W-:Y:S02]  /*b7e0*/  ISETP.GE.AND P3, PT, R190, UR4, PT ;  /* 0x00000004be007c0c */ /* 0x000fe4000bf66270 */
[-C--:B------:R-:W-:Y:S01]  /*b7f0*/  @!P2 IADD3 R48, P5, R43, R236.reuse, RZ ;  /* 0x000000ec2b30a210 */ /* 0x080fe20007fbe0ff */
[----:B------:R-:W5:Y:S04]  /*b800*/  @!P4 LD.E.64 R30, desc[UR56][R38.64] ;  /* 0x00000038261ec980 */ /* 0x000f68000c101b00 */
[----:B------:R2:W5:Y:S01]  /*b810*/  @!P4 LD.E.64 R14, desc[UR56][R40.64] ;  /* 0x00000038280ec980 */ /* 0x000562000c101b00 */
[----:B------:R-:W-:Y:S02]  /*b820*/  @!P2 IADD3 R46, P4, R3, R236, RZ ;  /* 0x000000ec032ea210 */ /* 0x000fe40007f9e0ff */
[----:B------:R-:W-:-:S02]  /*b830*/  CS2R R32, SRZ ;  /* 0x0000000000207805 */ /* 0x000fc4000001ff00 */
[----:B0-----:R-:W-:Y:S01]  /*b840*/  CS2R R20, SRZ ;  /* 0x0000000000147805 */ /* 0x001fe2000001ff00 */
[--C-:B------:R-:W-:Y:S02]  /*b850*/  @!P2 IMAD.X R49, R44, 0x1, R235.reuse, P5 ;  /* 0x000000012c31a824 */ /* 0x100fe400028e06eb */
[----:B------:R-:W-:-:S03]  /*b860*/  @!P2 IMAD.X R47, R0, 0x1, R235, P4 ;  /* 0x00000001002fa824 */ /* 0x000fc600020e06eb */
[----:B------:R0:W5:Y:S04]  /*b870*/  @!P2 LD.E.64 R20, desc[UR56][R48.64] ;  /* 0x000000383014a980 */ /* 0x000168000c101b00 */
[----:B------:R0:W5:Y:S01]  /*b880*/  @!P2 LD.E.64 R32, desc[UR56][R46.64] ;  /* 0x000000382e20a980 */ /* 0x000162000c101b00 */
[----:B------:R-:W-:Y:S02]  /*b890*/  CS2R R34, SRZ ;  /* 0x0000000000227805 */ /* 0x000fe4000001ff00 */
[----:B------:R-:W-:Y:S02]  /*b8a0*/  CS2R R6, SRZ ;  /* 0x0000000000067805 */ /* 0x000fe4000001ff00 */
[----:B------:R-:W-:Y:S02]  /*b8b0*/  CS2R R4, SRZ ;  /* 0x0000000000047805 */ /* 0x000fe4000001ff00 */
[----:B-1----:R-:W-:-:S02]  /*b8c0*/  CS2R R24, SRZ ;  /* 0x0000000000187805 */ /* 0x002fc4000001ff00 */
[-C--:B--2---:R-:W-:Y:S02]  /*b8d0*/  @!P3 IADD3 R40, P4, R3, R42.reuse, RZ ;  /* 0x0000002a0328b210 */ /* 0x084fe40007f9e0ff */
[C---:B------:R-:W-:Y:S02]  /*b8e0*/  @!P3 IADD3 R42, P5, R43.reuse, R42, RZ ;  /* 0x0000002a2b2ab210 */ /* 0x040fe40007fbe0ff */
[-C--:B------:R-:W-:Y:S02]  /*b8f0*/  @!P1 IADD3 R38, P2, R43, R53.reuse, RZ ;  /* 0x000000352b269210 */ /* 0x080fe40007f5e0ff */
[----:B------:R-:W-:Y:S01]  /*b900*/  @!P1 IADD3 R50, P6, R3, R53, RZ ;  /* 0x0000003503329210 */ /* 0x000fe20007fde0ff */
[----:B------:R-:W-:-:S03]  /*b910*/  @!P3 IMAD.X R41, R0, 0x1, R52, P4 ;  /* 0x000000010029b824 */ /* 0x000fc600020e0634 */
[----:B------:R-:W-:Y:S01]  /*b920*/  @!P1 IADD3.X R51, R0, R237, RZ, P6, !PT ;  /* 0x000000ed00339210 */ /* 0x000fe200037fe4ff */
[C---:B------:R-:W-:Y:S02]  /*b930*/  @!P1 IMAD.X R39, R44.reuse, 0x1, R237, P2 ;  /* 0x000000012c279824 */ /* 0x040fe400010e06ed */
[----:B------:R-:W-:Y:S01]  /*b940*/  @!P3 IMAD.X R43, R44, 0x1, R52, P5 ;  /* 0x000000012c2bb824 */ /* 0x000fe200028e0634 */
[----:B------:R0:W5:Y:S04]  /*b950*/  @!P3 LD.E.64 R4, desc[UR56][R40.64] ;  /* 0x000000382804b980 */ /* 0x000168000c101b00 */
[----:B------:R0:W5:Y:S04]  /*b960*/  @!P1 LD.E.64 R34, desc[UR56][R50.64] ;  /* 0x0000003832229980 */ /* 0x000168000c101b00 */
[----:B------:R0:W5:Y:S04]  /*b970*/  @!P1 LD.E.64 R6, desc[UR56][R38.64] ;  /* 0x0000003826069980 */ /* 0x000168000c101b00 */
[----:B------:R0:W5:Y:S02]  /*b980*/  @!P3 LD.E.64 R24, desc[UR56][R42.64] ;  /* 0x000000382a18b980 */ /* 0x000164000c101b00 */
.L_x_549:
[----:B------:R-:W-:Y:S05]  /*b990*/  BSYNC B1 ;  /* 0x0000000000017941 */ /* 0x000fea0003800000 */
.L_x_548:
[----:B-1---5:R-:W-:Y:S01]  /*b9a0*/  IMAD.MOV.U32 R0, RZ, RZ, R26 ;  /* 0x000000ffff007224 */ /* 0x022fe200078e001a */
[----:B------:R-:W-:Y:S01]  /*b9b0*/  SHF.R.U64 R53, R34, 0x10, R35 ;  /* 0x0000001022357819 */ /* 0x000fe20000001223 */
[----:B--2---:R-:W-:Y:S01]  /*b9c0*/  IMAD.MOV.U32 R3, RZ, RZ, R27 ;  /* 0x000000ffff037224 */ /* 0x004fe200078e001b */
[--C-:B------:R-:W-:Y:S01]  /*b9d0*/  SHF.R.U32.HI R54, RZ, 0x10, R35.reuse ;  /* 0x00000010ff367819 */ /* 0x100fe20000011623 */
[----:B0---4-:R-:W-:Y:S01]  /*b9e0*/  IMAD.MOV.U32 R43, RZ, RZ, R35 ;  /* 0x000000ffff2b7224 */ /* 0x011fe200078e0023 */
[----:B---3--:R-:W-:Y:S01]  /*b9f0*/  MOV R44, R5 ;  /* 0x00000005002c7202 */ /* 0x008fe20000000f00 */
[----:B------:R-:W-:Y:S01]  /*ba00*/  IMAD.MOV.U32 R42, RZ, RZ, R34 ;  /* 0x000000ffff2a7224 */ /* 0x000fe200078e0022 */
[----:B------:R-:W-:Y:S01]  /*ba10*/  PRMT R35, R0, 0x5410, R3 ;  /* 0x0000541000237816 */ /* 0x000fe20000000003 */
[----:B------:R-:W-:Y:S01]  /*ba20*/  IMAD.MOV.U32 R38, RZ, RZ, R10 ;  /* 0x000000ffff267224 */ /* 0x000fe200078e000a */
[----:B------:R-:W-:Y:S01]  /*ba30*/  LEA.HI R0, R206, R206, RZ, 0x1 ;  /* 0x000000cece007211 */ /* 0x000fe200078f08ff */
[----:B------:R-:W-:Y:S01]  /*ba40*/  IMAD.MOV.U32 R34, RZ, RZ, R4 ;  /* 0x000000ffff227224 */ /* 0x000fe200078e0004 */
[----:B------:R-:W-:Y:S01]  /*ba50*/  SHF.R.U64 R55, R4, 0x10, R5 ;  /* 0x0000001004377819 */ /* 0x000fe20000001205 */
[----:B------:R-:W-:Y:S01]  /*ba60*/  IMAD.MOV.U32 R4, RZ, RZ, R11 ;  /* 0x000000ffff047224 */ /* 0x000fe200078e000b */
[----:B------:R-:W-:Y:S01]  /*ba70*/  LOP3.LUT R3, R0, 0xfffffffe, RZ, 0xc0, !PT ;  /* 0xfffffffe00037812 */ /* 0x000fe200078ec0ff */
[----:B------:R-:W-:Y:S01]  /*ba80*/  IMAD.MOV.U32 R39, RZ, RZ, R31 ;  /* 0x000000ffff277224 */ /* 0x000fe200078e001f */
[----:B------:R-:W-:Y:S01]  /*ba90*/  SHF.R.U32.HI R56, RZ, 0x10, R5 ;  /* 0x00000010ff387819 */ /* 0x000fe20000011605 */
[----:B------:R-:W-:Y:S01]  /*baa0*/  IMAD.MOV.U32 R40, RZ, RZ, R7 ;  /* 0x000000ffff287224 */ /* 0x000fe200078e0007 */
[----:B------:R-:W-:Y:S01]  /*bab0*/  @P0 IADD3 R8, R37, -0x40, RZ ;  /* 0xffffffc025080810 */ /* 0x000fe20007ffe0ff */
[----:B------:R-:W-:Y:S01]  /*bac0*/  IMAD.IADD R3, R206, 0x1, -R3 ;  /* 0x00000001ce037824 */ /* 0x000fe200078e0a03 */
[----:B------:R-:W-:Y:S01]  /*bad0*/  MOV R41, R33 ;  /* 0x0000002100297202 */ /* 0x000fe20000000f00 */
[----:B------:R-:W-:Y:S01]  /*bae0*/  BSSY B1, `(.L_x_550) ;  /* 0x000003d000017945 */ /* 0x000fe20003800000 */
[----:B------:R-:W-:-:S02]  /*baf0*/  SHF.R.U64 R51, R32, 0x10, R33 ;  /* 0x0000001020337819 */ /* 0x000fc40000001221 */
[----:B------:R-:W-:Y:S02]  /*bb00*/  SHF.L.U32 R5, R3, 0x1f, RZ ;  /* 0x0000001f03057819 */ /* 0x000fe400000006ff */
[----:B------:R-:W-:Y:S01]  /*bb10*/  SHF.R.U32.HI R52, RZ, 0x10, R33 ;  /* 0x00000010ff347819 */ /* 0x000fe20000011621 */
[----:B------:R-:W-:Y:S01]  /*bb20*/  IMAD.MOV.U32 R33, RZ, RZ, R12 ;  /* 0x000000ffff217224 */ /* 0x000fe200078e000c */
[----:B------:R-:W0:Y:S01]  /*bb30*/  SYNCS.PHASECHK.TRANS64.TRYWAIT P0, [R2+URZ+0x34800], R5 ;  /* 0x03480005020075a7 */ /* 0x000e22000800017f */
[----:B------:R-:W-:Y:S02]  /*bb40*/  SHF.R.U64 R57, R10, 0x10, R11 ;  /* 0x000000100a397819 */ /* 0x000fe4000000120b */
[--C-:B------:R-:W-:Y:S01]  /*bb50*/  SHF.R.U64 R37, R26, 0x10, R27.reuse ;  /* 0x000000101a257819 */ /* 0x100fe2000000121b */
[----:B------:R-:W-:Y:S01]  /*bb60*/  IMAD.MOV.U32 R26, RZ, RZ, R28 ;  /* 0x000000ffff1a7224 */ /* 0x000fe200078e001c */
[----:B------:R-:W-:Y:S02]  /*bb70*/  MOV R10, R13 ;  /* 0x0000000d000a7202 */ /* 0x000fe40000000f00 */
[----:B------:R-:W-:-:S02]  /*bb80*/  SHF.R.U32.HI R46, RZ, 0x10, R27 ;  /* 0x00000010ff2e7819 */ /* 0x000fc4000001161b */
[----:B------:R-:W-:Y:S01]  /*bb90*/  SHF.R.U64 R47, R28, 0x10, R29 ;  /* 0x000000101c2f7819 */ /* 0x000fe2000000121d */
[----:B------:R-:W-:Y:S01]  /*bba0*/  IMAD.MOV.U32 R28, RZ, RZ, R30 ;  /* 0x000000ffff1c7224 */ /* 0x000fe200078e001e */
[----:B------:R-:W-:Y:S01]  /*bbb0*/  SHF.R.U32.HI R58, RZ, 0x10, R11 ;  /* 0x00000010ff3a7819 */ /* 0x000fe2000001160b */
[----:B------:R-:W-:Y:S01]  /*bbc0*/  IMAD.MOV.U32 R11, RZ, RZ, R15 ;  /* 0x000000ffff0b7224 */ /* 0x000fe200078e000f */
[----:B------:R-:W-:Y:S01]  /*bbd0*/  SHF.R.U64 R59, R12, 0x10, R13 ;  /* 0x000000100c3b7819 */ /* 0x000fe2000000120d */
[----:B------:R-:W-:Y:S01]  /*bbe0*/  IMAD.MOV.U32 R12, RZ, RZ, R20 ;  /* 0x000000ffff0c7224 */ /* 0x000fe200078e0014 */
[----:B------:R-:W-:Y:S02]  /*bbf0*/  MOV R27, R29 ;  /* 0x0000001d001b7202 */ /* 0x000fe40000000f00 */
[----:B------:R-:W-:Y:S01]  /*bc00*/  SHF.R.U32.HI R48, RZ, 0x10, R29 ;  /* 0x00000010ff307819 */ /* 0x000fe2000001161d */
[----:B------:R-:W-:Y:S01]  /*bc10*/  IMAD.MOV.U32 R29, RZ, RZ, R14 ;  /* 0x000000ffff1d7224 */ /* 0x000fe200078e000e */
[----:B------:R-:W-:Y:S01]  /*bc20*/  SHF.R.U64 R49, R30, 0x10, R31 ;  /* 0x000000101e317819 */ /* 0x000fe2000000121f */
[----:B------:R-:W-:Y:S01]  /*bc30*/  IMAD.MOV.U32 R30, RZ, RZ, R32 ;  /* 0x000000ffff1e7224 */ /* 0x000fe200078e0020 */
[----:B------:R-:W-:-:S02]  /*bc40*/  SHF.R.U64 R61, R14, 0x10, R15 ;  /* 0x000000100e3d7819 */ /* 0x000fc4000000120f */
[----:B------:R-:W-:Y:S02]  /*bc50*/  SHF.R.U32.HI R62, RZ, 0x10, R15 ;  /* 0x00000010ff3e7819 */ /* 0x000fe4000001160f */
[----:B------:R-:W-:Y:S01]  /*bc60*/  SHF.R.U64 R63, R20, 0x10, R21 ;  /* 0x00000010143f7819 */ /* 0x000fe20000001215 */
[----:B------:R-:W-:Y:S01]  /*bc70*/  IMAD.MOV.U32 R20, RZ, RZ, R6 ;  /* 0x000000ffff147224 */ /* 0x000fe200078e0006 */
[----:B------:R-:W-:Y:S02]  /*bc80*/  MOV R15, R21 ;  /* 0x00000015000f7202 */ /* 0x000fe40000000f00 */
[--C-:B------:R-:W-:Y:S01]  /*bc90*/  SHF.R.U64 R65, R6, 0x10, R7.reuse ;  /* 0x0000001006417819 */ /* 0x100fe20000001207 */
[----:B------:R-:W-:Y:S01]  /*bca0*/  IMAD.MOV.U32 R6, RZ, RZ, R24 ;  /* 0x000000ffff067224 */ /* 0x000fe200078e0018 */
[----:B------:R-:W-:Y:S02]  /*bcb0*/  SHF.R.U32.HI R66, RZ, 0x10, R7 ;  /* 0x00000010ff427819 */ /* 0x000fe40000011607 */
[----:B------:R-:W-:-:S02]  /*bcc0*/  PRMT R33, R33, 0x5410, R10 ;  /* 0x0000541021217816 */ /* 0x000fc4000000000a */
[----:B------:R-:W-:Y:S02]  /*bcd0*/  SHF.R.U32.HI R50, RZ, 0x10, R31 ;  /* 0x00000010ff327819 */ /* 0x000fe4000001161f */
[----:B------:R-:W-:Y:S02]  /*bce0*/  SHF.R.U32.HI R60, RZ, 0x10, R13 ;  /* 0x00000010ff3c7819 */ /* 0x000fe4000001160d */
[----:B------:R-:W-:Y:S02]  /*bcf0*/  SHF.R.U32.HI R64, RZ, 0x10, R21 ;  /* 0x00000010ff407819 */ /* 0x000fe40000011615 */
[----:B------:R-:W-:Y:S02]  /*bd00*/  MOV R7, R25 ;  /* 0x0000001900077202 */ /* 0x000fe40000000f00 */
[----:B------:R-:W-:Y:S02]  /*bd10*/  VIMNMX R10, R45, 0x80, PT ;  /* 0x000000802d0a7848 */ /* 0x000fe40003fe0100 */
[----:B------:R-:W-:-:S02]  /*bd20*/  SHF.R.U64 R67, R24, 0x10, R25 ;  /* 0x0000001018437819 */ /* 0x000fc40000001219 */
[----:B------:R-:W-:Y:S02]  /*bd30*/  SHF.R.U32.HI R68, RZ, 0x10, R25 ;  /* 0x00000010ff447819 */ /* 0x000fe40000011619 */
[----:B------:R-:W-:Y:S02]  /*bd40*/  PRMT R31, R26, 0x5410, R27 ;  /* 0x000054101a1f7816 */ /* 0x000fe4000000001b */
[----:B------:R-:W-:Y:S02]  /*bd50*/  PRMT R25, R12, 0x5410, R15 ;  /* 0x000054100c197816 */ /* 0x000fe4000000000f */
[----:B------:R-:W-:Y:S02]  /*bd60*/  PRMT R27, R28, 0x5410, R39 ;  /* 0x000054101c1b7816 */ /* 0x000fe40000000027 */
[----:B------:R-:W-:Y:S02]  /*bd70*/  PRMT R21, R30, 0x5410, R41 ;  /* 0x000054101e157816 */ /* 0x000fe40000000029 */
[----:B------:R-:W-:-:S02]  /*bd80*/  PRMT R0, R34, 0x5410, R44 ;  /* 0x0000541022007816 */ /* 0x000fc4000000002c */
[----:B------:R-:W-:Y:S02]  /*bd90*/  PRMT R29, R29, 0x5410, R11 ;  /* 0x000054101d1d7816 */ /* 0x000fe4000000000b */
        /* <DEDUP_REMOVED lines=13> */
[----:B------:R-:W-:Y:S02]  /*be70*/  ISETP.GE.AND P1, PT, R17, R10, PT ;  /* 0x0000000a1100720c */ /* 0x000fe40003f26270 */
[----:B------:R-:W-:Y:S02]  /*be80*/  PRMT R20, R65, 0x5410, R66 ;  /* 0x0000541041147816 */ /* 0x000fe40000000042 */
[----:B------:R-:W-:Y:S01]  /*be90*/  PRMT R11, R6, 0x5410, R7 ;  /* 0x00005410060b7816 */ /* 0x000fe20000000007 */
[----:B0-----:R-:W-:Y:S08]  /*bea0*/  @!P0 BRA `(.L_x_551) ;  /* 0x0000015800c48947 */ /* 0x001ff00003800000 */
.L_x_805:
[----:B------:R-:W-:Y:S05]  /*beb0*/  BSYNC B1 ;  /* 0x0000000000017941 */ /* 0x000fea0003800000 */
.L_x_550:
[----:B------:R-:W-:Y:S01]  /*bec0*/  BSSY B1, `(.L_x_552) ;  /* 0x00000fe000017945 */ /* 0x000fe20003800000 */
[----:B------:R-:W-:-:S03]  /*bed0*/  PRMT R12, R67, 0x5410, R68 ;  /* 0x00005410430c7816 */ /* 0x000fc60000000044 */
[----:B------:R-:W-:Y:S05]  /*bee0*/  @P1 BRA `(.L_x_553) ;  /* 0x0000000c00ec1947 */ /* 0x000fea0003800000 */
[----:B0-----:R-:W0:Y:S01]  /*bef0*/  LDC R5, c[0x0][0x3f4] ;  /* 0x0000fd00ff057b82 */ /* 0x001e220000000800 */
[----:B------:R-:W-:Y:S01]  /*bf00*/  BSSY B2, `(.L_x_554) ;  /* 0x000002e000027945 */ /* 0x000fe20003800000 */
[-C--:B0-----:R-:W-:Y:S02]  /*bf10*/  ISETP.GE.AND P0, PT, R22, R5.reuse, PT ;  /* 0x000000051600720c */ /* 0x081fe40003f06270 */
[-C--:B------:R-:W-:Y:S02]  /*bf20*/  ISETP.GE.AND P1, PT, R187, R5.reuse, PT ;  /* 0x00000005bb00720c */ /* 0x080fe40003f26270 */
[-C--:B------:R-:W-:Y:S02]  /*bf30*/  ISETP.GE.AND P2, PT, R186, R5.reuse, PT ;  /* 0x00000005ba00720c */ /* 0x080fe40003f46270 */
[-C--:B------:R-:W-:Y:S02]  /*bf40*/  ISETP.GE.AND P3, PT, R189, R5.reuse, PT ;  /* 0x00000005bd00720c */ /* 0x080fe40003f66270 */
[----:B------:R-:W-:-:S02]  /*bf50*/  ISETP.GE.AND P4, PT, R188, R5, PT ;  /* 0x00000005bc00720c */ /* 0x000fc40003f86270 */
[----:B------:R-:W-:-:S03]  /*bf60*/  ISETP.GE.AND P5, PT, R190, R5, PT ;  /* 0x00000005be00720c */ /* 0x000fc60003fa6270 */
[----:B------:R-:W-:Y:S10]  /*bf70*/  @P0 BRA `(.L_x_555) ;  /* 0x0000000000980947 */ /* 0x000ff40003800000 */
[----:B------:R-:W0:Y:S01]  /*bf80*/  LDS.128 R4, [R9+0x10400] ;  /* 0x0104000009047984 */ /* 0x000e220000000c00 */
[----:B------:R-:W-:Y:S02]  /*bf90*/  HADD2.F32 R47, -RZ, R38.H0_H0 ;  /* 0x20000026ff2f7230 */ /* 0x000fe40000004100 */
[----:B------:R-:W-:Y:S02]  /*bfa0*/  HADD2.F32 R45, -RZ, R35.H0_H0 ;  /* 0x20000023ff2d7230 */ /* 0x000fe40000004100 */
[----:B------:R-:W-:Y:S02]  /*bfb0*/  HADD2.F32 R44, -RZ, R37.H0_H0 ;  /* 0x20000025ff2c7230 */ /* 0x000fe40000004100 */
[----:B------:R-:W-:Y:S02]  /*bfc0*/  HADD2.F32 R46, -RZ, R39.H0_H0 ;  /* 0x20000027ff2e7230 */ /* 0x000fe40000004100 */
[--C-:B0-----:R-:W-:Y:S02]  /*bfd0*/  HADD2.F32 R40, -RZ, R4.reuse.H0_H0 ;  /* 0x20000004ff287230 */ /* 0x101fe40000004100 */
[----:B------:R-:W-:-:S02]  /*bfe0*/  HADD2.F32 R4, -RZ, R4.H1_H1 ;  /* 0x30000004ff047230 */ /* 0x000fc40000004100 */
[--C-:B------:R-:W-:Y:S02]  /*bff0*/  HADD2.F32 R41, -RZ, R5.reuse.H0_H0 ;  /* 0x20000005ff297230 */ /* 0x100fe40000004100 */
[----:B------:R-:W-:Y:S02]  /*c000*/  HADD2.F32 R5, -RZ, R5.H1_H1 ;  /* 0x30000005ff057230 */ /* 0x000fe40000004100 */
[C---:B------:R-:W-:Y:S01]  /*c010*/  FMUL.FTZ R49, R4.reuse, R47 ;  /* 0x0000002f04317220 */ /* 0x040fe20000410000 */
[-C--:B------:R-:W-:Y:S01]  /*c020*/  FMUL.FTZ R4, R4, R45.reuse ;  /* 0x0000002d04047220 */ /* 0x080fe20000410000 */
[--C-:B------:R-:W-:Y:S02]  /*c030*/  HADD2.F32 R42, -RZ, R6.reuse.H0_H0 ;  /* 0x20000006ff2a7230 */ /* 0x100fe40000004100 */
[----:B------:R-:W-:Y:S02]  /*c040*/  HADD2.F32 R43, -RZ, R7.H0_H0 ;  /* 0x20000007ff2b7230 */ /* 0x000fe40000004100 */
[C---:B------:R-:W-:Y:S01]  /*c050*/  FMUL.FTZ R50, R5.reuse, R46 ;  /* 0x0000002e05327220 */ /* 0x040fe20000410000 */
[C---:B------:R-:W-:Y:S01]  /*c060*/  FFMA.FTZ R49, R40.reuse, R45, -R49 ;  /* 0x0000002d28317223 */ /* 0x040fe20000010831 */
[----:B------:R-:W-:Y:S01]  /*c070*/  FFMA.FTZ R48, R40, R47, R4 ;  /* 0x0000002f28307223 */ /* 0x000fe20000010004 */
[----:B------:R-:W-:Y:S01]  /*c080*/  FMUL.FTZ R52, R5, R44 ;  /* 0x0000002c05347220 */ /* 0x000fe20000410000 */
[----:B------:R-:W-:-:S02]  /*c090*/  HADD2.F32 R6, -RZ, R6.H1_H1 ;  /* 0x30000006ff067230 */ /* 0x000fc40000004100 */
[C---:B------:R-:W-:Y:S01]  /*c0a0*/  FFMA.FTZ R50, R41.reuse, R44, -R50 ;  /* 0x0000002c29327223 */ /* 0x040fe20000010832 */
[----:B------:R-:W-:Y:S02]  /*c0b0*/  HADD2.F32 R7, -RZ, R7.H1_H1 ;  /* 0x30000007ff077230 */ /* 0x000fe40000004100 */
[----:B------:R-:W-:Y:S01]  /*c0c0*/  FFMA.FTZ R41, R41, R46, R52 ;  /* 0x0000002e29297223 */ /* 0x000fe20000010034 */
[----:B------:R-:W-:Y:S02]  /*c0d0*/  HADD2.F32 R45, -RZ, R38.H1_H1 ;  /* 0x30000026ff2d7230 */ /* 0x000fe40000004100 */
[----:B------:R-:W-:Y:S02]  /*c0e0*/  HADD2.F32 R5, -RZ, R35.H1_H1 ;  /* 0x30000023ff057230 */ /* 0x000fe40000004100 */
[----:B------:R-:W-:Y:S02]  /*c0f0*/  HADD2.F32 R40, -RZ, R39.H1_H1 ;  /* 0x30000027ff287230 */ /* 0x000fe40000004100 */
[----:B------:R-:W-:Y:S01]  /*c100*/  FMUL.FTZ R47, R6, R45 ;  /* 0x0000002d062f7220 */ /* 0x000fe20000410000 */
[----:B------:R-:W-:-:S02]  /*c110*/  HADD2.F32 R4, -RZ, R37.H1_H1 ;  /* 0x30000025ff047230 */ /* 0x000fc40000004100 */
[-C--:B------:R-:W-:Y:S01]  /*c120*/  FMUL.FTZ R44, R6, R5.reuse ;  /* 0x00000005062c7220 */ /* 0x080fe20000410000 */
[C---:B------:R-:W-:Y:S01]  /*c130*/  FMUL.FTZ R46, R7.reuse, R40 ;  /* 0x00000028072e7220 */ /* 0x040fe20000410000 */
[C---:B------:R-:W-:Y:S01]  /*c140*/  FFMA.FTZ R6, R42.reuse, R5, -R47 ;  /* 0x000000052a067223 */ /* 0x040fe2000001082f */
[-C--:B------:R-:W-:Y:S01]  /*c150*/  FMUL.FTZ R51, R7, R4.reuse ;  /* 0x0000000407337220 */ /* 0x080fe20000410000 */
[----:B------:R-:W-:Y:S01]  /*c160*/  FFMA.FTZ R45, R42, R45, R44 ;  /* 0x0000002d2a2d7223 */ /* 0x000fe2000001002c */
[C---:B------:R-:W-:Y:S01]  /*c170*/  FFMA.FTZ R7, R43.reuse, R4, -R46 ;  /* 0x000000042b077223 */ /* 0x040fe2000001082e */
[----:B------:R-:W-:Y:S01]  /*c180*/  F2FP.F16.F32.PACK_AB R4, R48, R49 ;  /* 0x000000313004723e */ /* 0x000fe200000000ff */
[----:B------:R-:W-:Y:S01]  /*c190*/  FFMA.FTZ R40, R43, R40, R51 ;  /* 0x000000282b287223 */ /* 0x000fe20000010033 */
[----:B------:R-:W-:Y:S02]  /*c1a0*/  F2FP.F16.F32.PACK_AB R5, R41, R50 ;  /* 0x000000322905723e */ /* 0x000fe400000000ff */
[----:B------:R-:W-:-:S02]  /*c1b0*/  F2FP.F16.F32.PACK_AB R6, R45, R6 ;  /* 0x000000062d06723e */ /* 0x000fc400000000ff */
[----:B------:R-:W-:-:S05]  /*c1c0*/  F2FP.F16.F32.PACK_AB R7, R40, R7 ;  /* 0x000000072807723e */ /* 0x000fca00000000ff */
[----:B------:R0:W-:Y:S02]  /*c1d0*/  STS.128 [R9+0x10400], R4 ;  /* 0x0104000409007388 */ /* 0x0001e40000000c00 */
.L_x_555:
[----:B------:R-:W-:Y:S05]  /*c1e0*/  BSYNC B2 ;  /* 0x0000000000027941 */ /* 0x000fea0003800000 */
.L_x_554:
[----:B------:R-:W-:Y:S04]  /*c1f0*/  BSSY B2, `(.L_x_556) ;  /* 0x0000028000027945 */ /* 0x000fe80003800000 */
[----:B------:R-:W-:Y:S05]  /*c200*/  @P1 BRA `(.L_x_557) ;  /* 0x0000000000981947 */ /* 0x000fea0003800000 */
[----:B0-----:R-:W0:Y:S01]  /*c210*/  LDS.128 R4, [R8] ;  /* 0x0000000008047984 */ /* 0x001e220000000c00 */
        /* <DEDUP_REMOVED lines=36> */
[----:B------:R1:W-:Y:S02]  /*c460*/  STS.128 [R8], R4 ;  /* 0x0000000408007388 */ /* 0x0003e40000000c00 */
.L_x_557:
[----:B------:R-:W-:Y:S05]  /*c470*/  BSYNC B2 ;  /* 0x0000000000027941 */ /* 0x000fea0003800000 */
.L_x_556:
[----:B------:R-:W-:Y:S04]  /*c480*/  BSSY B2, `(.L_x_558) ;  /* 0x0000028000027945 */ /* 0x000fe80003800000 */
[----:B------:R-:W-:Y:S05]  /*c490*/  @P2 BRA `(.L_x_559) ;  /* 0x0000000000982947 */ /* 0x000fea0003800000 */
[----:B01----:R-:W0:Y:S01]  /*c4a0*/  LDS.128 R4, [R9+0x14400] ;  /* 0x0144000009047984 */ /* 0x003e220000000c00 */
        /* <DEDUP_REMOVED lines=37> */
.L_x_559:
[----:B------:R-:W-:Y:S05]  /*c700*/  BSYNC B2 ;  /* 0x0000000000027941 */ /* 0x000fea0003800000 */
.L_x_558:
[----:B------:R-:W-:Y:S04]  /*c710*/  BSSY B2, `(.L_x_560) ;  /* 0x0000028000027945 */ /* 0x000fe80003800000 */
[----:B------:R-:W-:Y:S05]  /*c720*/  @P3 BRA `(.L_x_561) ;  /* 0x0000000000983947 */ /* 0x000fea0003800000 */
[----:B012---:R-:W0:Y:S01]  /*c730*/  LDS.128 R4, [R8+0x4000] ;  /* 0x0040000008047984 */ /* 0x007e220000000c00 */
        /* <DEDUP_REMOVED lines=37> */
.L_x_561:
[----:B------:R-:W-:Y:S05]  /*c990*/  BSYNC B2 ;  /* 0x0000000000027941 */ /* 0x000fea0003800000 */
.L_x_560:
[----:B------:R-:W-:Y:S04]  /*c9a0*/  BSSY B2, `(.L_x_562) ;  /* 0x0000028000027945 */ /* 0x000fe80003800000 */
[----:B------:R-:W-:Y:S05]  /*c9b0*/  @P4 BRA `(.L_x_563) ;  /* 0x0000000000984947 */ /* 0x000fea0003800000 */
[----:B0123--:R-:W0:Y:S01]  /*c9c0*/  LDS.128 R4, [R9+0x18400] ;  /* 0x0184000009047984 */ /* 0x00fe220000000c00 */
        /* <DEDUP_REMOVED lines=37> */
.L_x_563:
[----:B------:R-:W-:Y:S05]  /*cc20*/  BSYNC B2 ;  /* 0x0000000000027941 */ /* 0x000fea0003800000 */
.L_x_562:
[----:B------:R-:W-:Y:S05]  /*cc30*/  @P5 BRA `(.L_x_553) ;  /* 0x0000000000985947 */ /* 0x000fea0003800000 */
[----:B01234-:R-:W0:Y:S01]  /*cc40*/  LDS.128 R4, [R8+0x8000] ;  /* 0x0080000008047984 */ /* 0x01fe220000000c00 */
        /* <DEDUP_REMOVED lines=37> */
.L_x_553:
[----:B------:R-:W-:Y:S05]  /*cea0*/  BSYNC B1 ;  /* 0x0000000000017941 */ /* 0x000fea0003800000 */
.L_x_552:
[----:B------:R-:W-:-:S13]  /*ceb0*/  ISETP.GE.AND P0, PT, R207, R10, PT ;  /* 0x0000000acf00720c */ /* 0x000fda0003f06270 */
[----:B------:R-:W-:Y:S05]  /*cec0*/  @P0 BRA `(.L_x_564) ;  /* 0x0000003800ec0947 */ /* 0x000fea0003800000 */
[----:B01234-:R-:W0:Y:S01]  /*ced0*/  LDC R5, c[0x0][0x3f4] ;  /* 0x0000fd00ff057b82 */ /* 0x01fe220000000800 */
        /* <DEDUP_REMOVED lines=9> */
[--C-:B------:R-:W-:Y:S02]  /*cf70*/  HADD2.F32 R48, -RZ, R38.reuse.H0_H0 ;  /* 0x20000026ff307230 */ /* 0x100fe40000004100 */
[----:B------:R-:W-:Y:S02]  /*cf80*/  HADD2.F32 R50, -RZ, R39.H0_H0 ;  /* 0x20000027ff327230 */ /* 0x000fe40000004100 */
[----:B------:R-:W-:Y:S02]  /*cf90*/  HADD2.F32 R44, -RZ, R35.H0_H0 ;  /* 0x20000023ff2c7230 */ /* 0x000fe40000004100 */
[----:B------:R-:W-:Y:S02]  /*cfa0*/  HADD2.F32 R46, -RZ, R37.H0_H0 ;  /* 0x20000025ff2e7230 */ /* 0x000fe40000004100 */
[----:B------:R-:W-:Y:S02]  /*cfb0*/  HADD2.F32 R49, -RZ, R38.H1_H1 ;  /* 0x30000026ff317230 */ /* 0x000fe40000004100 */
[----:B0-----:R-:W-:-:S02]  /*cfc0*/  HADD2.F32 R10, -RZ, R4.H0_H0 ;  /* 0x20000004ff0a7230 */ /* 0x001fc40000004100 */
[----:B------:R-:W-:Y:S02]  /*cfd0*/  HADD2.F32 R4, -RZ, R4.H1_H1 ;  /* 0x30000004ff047230 */ /* 0x000fe40000004100 */
[--C-:B------:R-:W-:Y:S02]  /*cfe0*/  HADD2.F32 R40, -RZ, R5.reuse.H0_H0 ;  /* 0x20000005ff287230 */ /* 0x100fe40000004100 */
[----:B------:R-:W-:Y:S02]  /*cff0*/  HADD2.F32 R5, -RZ, R5.H1_H1 ;  /* 0x30000005ff057230 */ /* 0x000fe40000004100 */
[-C--:B------:R-:W-:Y:S01]  /*d000*/  FMUL.FTZ R43, R48, R4.reuse ;  /* 0x00000004302b7220 */ /* 0x080fe20000410000 */
[----:B------:R-:W-:Y:S01]  /*d010*/  FMUL.FTZ R45, R44, R4 ;  /* 0x000000042c2d7220 */ /* 0x000fe20000410000 */
[----:B------:R-:W-:Y:S02]  /*d020*/  HADD2.F32 R41, -RZ, R6.H0_H0 ;  /* 0x20000006ff297230 */ /* 0x000fe40000004100 */
[-C--:B------:R-:W-:Y:S01]  /*d030*/  FMUL.FTZ R47, R50, R5.reuse ;  /* 0x00000005322f7220 */ /* 0x080fe20000410000 */
[----:B------:R-:W-:Y:S01]  /*d040*/  FFMA.FTZ R4, R44, R10, -R43 ;  /* 0x0000000a2c047223 */ /* 0x000fe2000001082b */
[----:B------:R-:W-:Y:S01]  /*d050*/  FMUL.FTZ R43, R46, R5 ;  /* 0x000000052e2b7220 */ /* 0x000fe20000410000 */
[----:B------:R-:W-:-:S02]  /*d060*/  HADD2.F32 R42, -RZ, R7.H0_H0 ;  /* 0x20000007ff2a7230 */ /* 0x000fc40000004100 */
[----:B------:R-:W-:Y:S01]  /*d070*/  FFMA.FTZ R5, R46, R40, -R47 ;  /* 0x000000282e057223 */ /* 0x000fe2000001082f */
[----:B------:R-:W-:Y:S02]  /*d080*/  HADD2.F32 R6, -RZ, R6.H1_H1 ;  /* 0x30000006ff067230 */ /* 0x000fe40000004100 */
[----:B------:R-:W-:Y:S01]  /*d090*/  FFMA.FTZ R45, R48, R10, R45 ;  /* 0x0000000a302d7223 */ /* 0x000fe2000001002d */
[----:B------:R-:W-:Y:S02]  /*d0a0*/  HADD2.F32 R7, -RZ, R7.H1_H1 ;  /* 0x30000007ff077230 */ /* 0x000fe40000004100 */
[----:B------:R-:W-:Y:S01]  /*d0b0*/  FFMA.FTZ R40, R50, R40, R43 ;  /* 0x0000002832287223 */ /* 0x000fe2000001002b */
[----:B------:R-:W-:Y:S02]  /*d0c0*/  HADD2.F32 R46, -RZ, R39.H1_H1 ;  /* 0x30000027ff2e7230 */ /* 0x000fe40000004100 */
[----:B------:R-:W-:Y:S01]  /*d0d0*/  FMUL.FTZ R10, R49, R6 ;  /* 0x00000006310a7220 */ /* 0x000fe20000410000 */
[----:B------:R-:W-:Y:S01]  /*d0e0*/  HADD2.F32 R47, -RZ, R35.H1_H1 ;  /* 0x30000023ff2f7230 */ /* 0x000fe20000004100 */
[----:B------:R-:W-:Y:S01]  /*d0f0*/  F2FP.F16.F32.PACK_AB R4, R45, R4 ;  /* 0x000000042d04723e */ /* 0x000fe200000000ff */
[----:B------:R-:W-:-:S02]  /*d100*/  HADD2.F32 R44, -RZ, R37.H1_H1 ;  /* 0x30000025ff2c7230 */ /* 0x000fc40000004100 */
[----:B------:R-:W-:Y:S01]  /*d110*/  FMUL.FTZ R35, R46, R7 ;  /* 0x000000072e237220 */ /* 0x000fe20000410000 */
[----:B------:R-:W-:Y:S01]  /*d120*/  F2FP.F16.F32.PACK_AB R5, R40, R5 ;  /* 0x000000052805723e */ /* 0x000fe200000000ff */
[C---:B------:R-:W-:Y:S01]  /*d130*/  FMUL.FTZ R38, R47.reuse, R6 ;  /* 0x000000062f267220 */ /* 0x040fe20000410000 */
[----:B------:R-:W-:Y:S01]  /*d140*/  FFMA.FTZ R6, R47, R41, -R10 ;  /* 0x000000292f067223 */ /* 0x000fe2000001080a */
[C---:B------:R-:W-:Y:S01]  /*d150*/  FMUL.FTZ R37, R44.reuse, R7 ;  /* 0x000000072c257220 */ /* 0x040fe20000410000 */
[-C--:B------:R-:W-:Y:S01]  /*d160*/  FFMA.FTZ R7, R44, R42.reuse, -R35 ;  /* 0x0000002a2c077223 */ /* 0x080fe20000010823 */
[----:B------:R-:W-:Y:S02]  /*d170*/  FFMA.FTZ R41, R49, R41, R38 ;  /* 0x0000002931297223 */ /* 0x000fe40000010026 */
[----:B------:R-:W-:-:S03]  /*d180*/  FFMA.FTZ R42, R46, R42, R37 ;  /* 0x0000002a2e2a7223 */ /* 0x000fc60000010025 */
[----:B------:R-:W-:Y:S02]  /*d190*/  F2FP.F16.F32.PACK_AB R6, R41, R6 ;  /* 0x000000062906723e */ /* 0x000fe400000000ff */
[----:B------:R-:W-:-:S05]  /*d1a0*/  F2FP.F16.F32.PACK_AB R7, R42, R7 ;  /* 0x000000072a07723e */ /* 0x000fca00000000ff */
[----:B------:R0:W-:Y:S02]  /*d1b0*/  STS.128 [R9+0x12400], R4 ;  /* 0x0124000409007388 */ /* 0x0001e40000000c00 */
.L_x_566:
[----:B------:R-:W-:Y:S05]  /*d1c0*/  BSYNC B1 ;  /* 0x0000000000017941 */ /* 0x000fea0003800000 */
.L_x_565:
[----:B------:R-:W-:Y:S04]  /*d1d0*/  BSSY B1, `(.L_x_567) ;  /* 0x0000028000017945 */ /* 0x000fe80003800000 */
[----:B------:R-:W-:Y:S05]  /*d1e0*/  @P1 BRA `(.L_x_568) ;  /* 0x0000000000981947 */ /* 0x000fea0003800000 */
[----:B0-----:R-:W0:Y:S01]  /*d1f0*/  LDS.128 R4, [R8+0x2000] ;  /* 0x0020000008047984 */ /* 0x001e220000000c00 */
        /* <DEDUP_REMOVED lines=8> */
[-C--:B------:R-:W-:Y:S01]  /*d280*/  FMUL.FTZ R39, R44, R4.reuse ;  /* 0x000000042c277220 */ /* 0x080fe20000410000 */
[C---:B------:R-:W-:Y:S01]  /*d290*/  FMUL.FTZ R41, R42.reuse, R4 ;  /* 0x000000042a297220 */ /* 0x040fe20000410000 */
[----:B------:R-:W-:Y:S02]  /*d2a0*/  HADD2.F32 R37, -RZ, R6.H0_H0 ;  /* 0x20000006ff257230 */ /* 0x000fe40000004100 */
[-C--:B------:R-:W-:Y:S01]  /*d2b0*/  FMUL.FTZ R40, R45, R5.reuse ;  /* 0x000000052d287220 */ /* 0x080fe20000410000 */
[-C--:B------:R-:W-:Y:S01]  /*d2c0*/  FFMA.FTZ R4, R42, R10.reuse, -R39 ;  /* 0x0000000a2a047223 */ /* 0x080fe20000010827 */
[----:B------:R-:W-:Y:S01]  /*d2d0*/  FFMA.FTZ R41, R44, R10, R41 ;  /* 0x0000000a2c297223 */ /* 0x000fe20000010029 */
[----:B------:R-:W-:Y:S01]  /*d2e0*/  FMUL.FTZ R10, R43, R5 ;  /* 0x000000052b0a7220 */ /* 0x000fe20000410000 */
[----:B------:R-:W-:-:S02]  /*d2f0*/  HADD2.F32 R38, -RZ, R7.H0_H0 ;  /* 0x20000007ff267230 */ /* 0x000fc40000004100 */
[-C--:B------:R-:W-:Y:S01]  /*d300*/  FFMA.FTZ R5, R43, R35.reuse, -R40 ;  /* 0x000000232b057223 */ /* 0x080fe20000010828 */
[----:B------:R-:W-:Y:S02]  /*d310*/  HADD2.F32 R6, -RZ, R6.H1_H1 ;  /* 0x30000006ff067230 */ /* 0x000fe40000004100 */
[----:B------:R-:W-:Y:S01]  /*d320*/  FFMA.FTZ R10, R45, R35, R10 ;  /* 0x000000232d0a7223 */ /* 0x000fe2000001000a */
[----:B------:R-:W-:Y:S01]  /*d330*/  HADD2.F32 R7, -RZ, R7.H1_H1 ;  /* 0x30000007ff077230 */ /* 0x000fe20000004100 */
[----:B------:R-:W-:Y:S01]  /*d340*/  F2FP.F16.F32.PACK_AB R4, R41, R4 ;  /* 0x000000042904723e */ /* 0x000fe200000000ff */
[----:B------:R-:W-:Y:S02]  /*d350*/  HADD2.F32 R43, -RZ, R33.H1_H1 ;  /* 0x30000021ff2b7230 */ /* 0x000fe40000004100 */
[----:B------:R-:W-:Y:S01]  /*d360*/  HADD2.F32 R42, -RZ, R34.H1_H1 ;  /* 0x30000022ff2a7230 */ /* 0x000fe20000004100 */
[----:B------:R-:W-:Y:S01]  /*d370*/  F2FP.F16.F32.PACK_AB R5, R10, R5 ;  /* 0x000000050a05723e */ /* 0x000fe200000000ff */
[----:B------:R-:W-:-:S02]  /*d380*/  HADD2.F32 R39, -RZ, R31.H1_H1 ;  /* 0x3000001fff277230 */ /* 0x000fc40000004100 */
[----:B------:R-:W-:Y:S02]  /*d390*/  HADD2.F32 R40, -RZ, R32.H1_H1 ;  /* 0x30000020ff287230 */ /* 0x000fe40000004100 */
[-C--:B------:R-:W-:Y:S01]  /*d3a0*/  FMUL.FTZ R32, R43, R6.reuse ;  /* 0x000000062b207220 */ /* 0x080fe20000410000 */
[-C--:B------:R-:W-:Y:S01]  /*d3b0*/  FMUL.FTZ R31, R42, R7.reuse ;  /* 0x000000072a1f7220 */ /* 0x080fe20000410000 */
[C---:B------:R-:W-:Y:S01]  /*d3c0*/  FMUL.FTZ R34, R39.reuse, R6 ;  /* 0x0000000627227220 */ /* 0x040fe20000410000 */
[C---:B------:R-:W-:Y:S01]  /*d3d0*/  FMUL.FTZ R33, R40.reuse, R7 ;  /* 0x0000000728217220 */ /* 0x040fe20000410000 */
[-C--:B------:R-:W-:Y:S01]  /*d3e0*/  FFMA.FTZ R6, R39, R37.reuse, -R32 ;  /* 0x0000002527067223 */ /* 0x080fe20000010820 */
[-C--:B------:R-:W-:Y:S01]  /*d3f0*/  FFMA.FTZ R7, R40, R38.reuse, -R31 ;  /* 0x0000002628077223 */ /* 0x080fe2000001081f */
[----:B------:R-:W-:Y:S01]  /*d400*/  FFMA.FTZ R37, R43, R37, R34 ;  /* 0x000000252b257223 */ /* 0x000fe20000010022 */
[----:B------:R-:W-:-:S04]  /*d410*/  FFMA.FTZ R38, R42, R38, R33 ;  /* 0x000000262a267223 */ /* 0x000fc80000010021 */
[----:B------:R-:W-:Y:S02]  /*d420*/  F2FP.F16.F32.PACK_AB R6, R37, R6 ;  /* 0x000000062506723e */ /* 0x000fe400000000ff */
[----:B------:R-:W-:-:S05]  /*d430*/  F2FP.F16.F32.PACK_AB R7, R38, R7 ;  /* 0x000000072607723e */ /* 0x000fca00000000ff */
[----:B------:R1:W-:Y:S02]  /*d440*/  STS.128 [R8+0x2000], R4 ;  /* 0x0020000408007388 */ /* 0x0003e40000000c00 */
.L_x_568:
[----:B------:R-:W-:Y:S05]  /*d450*/  BSYNC B1 ;  /* 0x0000000000017941 */ /* 0x000fea0003800000 */
.L_x_567:
        /* <DEDUP_REMOVED lines=28> */
[-C--:B------:R-:W-:Y:S01]  /*d620*/  FMUL.FTZ R27, R38, R6.reuse ;  /* 0x00000006261b7220 */ /* 0x080fe20000410000 */
[----:B------:R-:W-:Y:S02]  /*d630*/  HADD2.F32 R35, -RZ, R28.H1_H1 ;  /* 0x3000001cff237230 */ /* 0x000fe40000004100 */
[C---:B------:R-:W-:Y:S01]  /*d640*/  FMUL.FTZ R29, R34.reuse, R6 ;  /* 0x00000006221d7220 */ /* 0x040fe20000410000 */
[-C--:B------:R-:W-:Y:S01]  /*d650*/  FMUL.FTZ R28, R39, R7.reuse ;  /* 0x00000007271c7220 */ /* 0x080fe20000410000 */
[-C--:B------:R-:W-:Y:S01]  /*d660*/  FFMA.FTZ R6, R34, R32.reuse, -R27 ;  /* 0x0000002022067223 */ /* 0x080fe2000001081b */
[C---:B------:R-:W-:Y:S01]  /*d670*/  FMUL.FTZ R30, R35.reuse, R7 ;  /* 0x00000007231e7220 */ /* 0x040fe20000410000 */
[----:B------:R-:W-:Y:S01]  /*d680*/  FFMA.FTZ R29, R38, R32, R29 ;  /* 0x00000020261d7223 */ /* 0x000fe2000001001d */
[-C--:B------:R-:W-:Y:S02]  /*d690*/  FFMA.FTZ R7, R35, R33.reuse, -R28 ;  /* 0x0000002123077223 */ /* 0x080fe4000001081c */
[----:B------:R-:W-:-:S02]  /*d6a0*/  FFMA.FTZ R30, R39, R33, R30 ;  /* 0x00000021271e7223 */ /* 0x000fc4000001001e */
[----:B------:R-:W-:-:S03]  /*d6b0*/  F2FP.F16.F32.PACK_AB R6, R29, R6 ;  /* 0x000000061d06723e */ /* 0x000fc600000000ff */
[----:B------:R-:W-:-:S05]  /*d6c0*/  F2FP.F16.F32.PACK_AB R7, R30, R7 ;  /* 0x000000071e07723e */ /* 0x000fca00000000ff */
[----:B------:R2:W-:Y:S02]  /*d6d0*/  STS.128 [R9+0x16400], R4 ;  /* 0x0164000409007388 */ /* 0x0005e40000000c00 */
.L_x_570:
[----:B------:R-:W-:Y:S05]  /*d6e0*/  BSYNC B1 ;  /* 0x0000000000017941 */ /* 0x000fea0003800000 */
.L_x_569:
        /* <DEDUP_REMOVED lines=40> */
.L_x_572:
[----:B------:R-:W-:Y:S05]  /*d970*/  BSYNC B1 ;  /* 0x0000000000017941 */ /* 0x000fea0003800000 */
.L_x_571:
        /* <DEDUP_REMOVED lines=40> */
.L_x_574:
[----:B------:R-:W-:Y:S05]  /*dc00*/  BSYNC B1 ;  /* 0x0000000000017941 */ /* 0x000fea0003800000 */
.L_x_573:
        /* <DEDUP_REMOVED lines=13> */
[----:B------:R-:W-:Y:S01]  /*dce0*/  FMUL.FTZ R15, R28, R5 ;  /* 0x000000051c0f7220 */ /* 0x000fe20000410000 */
[----:B------:R-:W-:Y:S01]  /*dcf0*/  FFMA.FTZ R4, R21, R9, -R20 ;  /* 0x0000000915047223 */ /* 0x000fe20000010814 */
[----:B------:R-:W-:Y:S01]  /*dd00*/  FMUL.FTZ R21, R26, R5 ;  /* 0x000000051a157220 */ /* 0x000fe20000410000 */
[----:B------:R-:W-:-:S02]  /*dd10*/  HADD2.F32 R14, -RZ, R7.H0_H0 ;  /* 0x20000007ff0e7230 */ /* 0x000fc40000004100 */
[-C--:B------:R-:W-:Y:S01]  /*dd20*/  FFMA.FTZ R5, R26, R10.reuse, -R15 ;  /* 0x0000000a1a057223 */ /* 0x080fe2000001080f */
[----:B------:R-:W-:Y:S02]  /*dd30*/  HADD2.F32 R6, -RZ, R6.H1_H1 ;  /* 0x30000006ff067230 */ /* 0x000fe40000004100 */
[----:B------:R-:W-:Y:S01]  /*dd40*/  FFMA.FTZ R9, R25, R9, R24 ;  /* 0x0000000919097223 */ /* 0x000fe20000010018 */
[----:B------:R-:W-:Y:S02]  /*dd50*/  HADD2.F32 R7, -RZ, R7.H1_H1 ;  /* 0x30000007ff077230 */ /* 0x000fe40000004100 */
[----:B------:R-:W-:Y:S01]  /*dd60*/  FFMA.FTZ R10, R28, R10, R21 ;  /* 0x0000000a1c0a7223 */ /* 0x000fe20000010015 */
[----:B------:R-:W-:Y:S02]  /*dd70*/  HADD2.F32 R15, -RZ, R11.H1_H1 ;  /* 0x3000000bff0f7230 */ /* 0x000fe40000004100 */
[----:B------:R-:W-:Y:S01]  /*dd80*/  HADD2.F32 R20, -RZ, R12.H1_H1 ;  /* 0x3000000cff147230 */ /* 0x000fe20000004100 */
[----:B------:R-:W-:Y:S01]  /*dd90*/  F2FP.F16.F32.PACK_AB R4, R9, R4 ;  /* 0x000000040904723e */ /* 0x000fe200000000ff */
[----:B------:R-:W-:-:S02]  /*dda0*/  HADD2.F32 R11, -RZ, R0.H1_H1 ;  /* 0x30000000ff0b7230 */ /* 0x000fc40000004100 */
[-C--:B------:R-:W-:Y:S01]  /*ddb0*/  FMUL.FTZ R0, R15, R6.reuse ;  /* 0x000000060f007220 */ /* 0x080fe20000410000 */
[----:B------:R-:W-:Y:S02]  /*ddc0*/  HADD2.F32 R12, -RZ, R3.H1_H1 ;  /* 0x30000003ff0c7230 */ /* 0x000fe40000004100 */
        /* <DEDUP_REMOVED lines=10> */
[----:B------:R0:W-:Y:S01]  /*de70*/  STS.128 [R8+0xa000], R4 ;  /* 0x00a0000408007388 */ /* 0x0001e20000000c00 */
[----:B------:R-:W-:Y:S05]  /*de80*/  BRA `(.L_x_564) ;  /* 0x0000002800fc7947 */ /* 0x000fea0003800000 */
.L_x_546:
[----:B------:R-:W-:-:S03]  /*de90*/  UMOV UR4, 0xffffffff ;  /* 0xffffffff00047882 */ /* 0x000fc60000000000 */
[----:B------:R-:W-:Y:S05]  /*dea0*/  BRA.DIV UR4, `(.L_x_575) ;  /* 0x0000013a04d87947 */ /* 0x000fea000b800000 */
[----:B------:R-:W0:Y:S04]  /*deb0*/  SHFL.IDX PT, R3, R25, RZ, 0x1c1f ;  /* 0x001c1fff19037589 */ /* 0x000e2800000e0000 */
[----:B------:R-:W1:Y:S04]  /*dec0*/  SHFL.IDX PT, R0, R24, RZ, 0x1c1f ;  /* 0x001c1fff18007589 */ /* 0x000e6800000e0000 */
[----:B------:R2:W3:Y:S04]  /*ded0*/  SHFL.IDX PT, R5, R44, RZ, 0x1c1f ;  /* 0x001c1fff2c057589 */ /* 0x0004e800000e0000 */
[----:B------:R2:W4:Y:S01]  /*dee0*/  SHFL.IDX PT, R14, R43, RZ, 0x1c1f ;  /* 0x001c1fff2b0e7589 */ /* 0x00052200000e0000 */
[----:B0-----:R-:W-:-:S02]  /*def0*/  IMAD.MOV.U32 R21, RZ, RZ, R3 ;  /* 0x000000ffff157224 */ /* 0x001fc400078e0003 */
[----:B-12---:R-:W-:-:S07]  /*df00*/  IMAD.MOV.U32 R20, RZ, RZ, R0 ;  /* 0x000000ffff147224 */ /* 0x006fce00078e0000 */
.L_x_811:
[----:B------:R-:W-:Y:S01]  /*df10*/  ULDC UR4, c[0x0][0x448] ;  /* 0x0001120000047ab9 */ /* 0x000fe20000000800 */
[----:B------:R-:W-:Y:S01]  /*df20*/  BSSY B1, `(.L_x_576) ;  /* 0x0000033000017945 */ /* 0x000fe20003800000 */
[----:B------:R-:W-:Y:S01]  /*df30*/  IMAD R0, R150, UR4, RZ ;  /* 0x0000000496007c24 */ /* 0x000fe2000f8e02ff */
[----:B----4-:R-:W-:Y:S01]  /*df40*/  MOV R38, R14 ;  /* 0x0000000e00267202 */ /* 0x010fe20000000f00 */
[----:B---3--:R-:W-:Y:S01]  /*df50*/  IMAD.MOV.U32 R39, RZ, RZ, R5 ;  /* 0x000000ffff277224 */ /* 0x008fe200078e0005 */
[----:B------:R-:W-:Y:S02]  /*df60*/  CS2R R6, SRZ ;  /* 0x0000000000067805 */ /* 0x000fe4000001ff00 */
[----:B------:R-:W-:Y:S02]  /*df70*/  CS2R R8, SRZ ;  /* 0x0000000000087805 */ /* 0x000fe4000001ff00 */
[----:B------:R-:W-:Y:S01]  /*df80*/  ISETP.GE.AND P0, PT, R4, R0, PT ;  /* 0x000000000400720c */ /* 0x000fe20003f06270 */
[----:B------:R-:W-:Y:S01]  /*df90*/  IMAD R0, R145, -0x80, R0 ;  /* 0xffffff8091007824 */ /* 0x000fe200078e0200 */
        /* <DEDUP_REMOVED lines=9> */
[----:B------:R-:W-:Y:S01]  /*e030*/  CS2R R34, SRZ ;  /* 0x0000000000227805 */ /* 0x000fe2000001ff00 */
[----:B------:R-:W-:Y:S06]  /*e040*/  @P0 BRA `(.L_x_577) ;  /* 0x0000000000800947 */ /* 0x000fec0003800000 */
[C---:B------:R-:W-:Y:S01]  /*e050*/  VIADD R3, R18.reuse, 0x20 ;  /* 0x0000002012037836 */ /* 0x040fe20000000000 */
[----:B------:R-:W-:Y:S01]  /*e060*/  ULDC UR4, c[0x0][0x3f4] ;  /* 0x0000fd0000047ab9 */ /* 0x000fe20000000800 */
[C---:B------:R-:W-:Y:S01]  /*e070*/  VIADD R4, R18.reuse, 0x40 ;  /* 0x0000004012047836 */ /* 0x040fe20000000000 */
[----:B------:R-:W-:Y:S02]  /*e080*/  ISETP.GE.AND P0, PT, R18, UR4, PT ;  /* 0x0000000412007c0c */ /* 0x000fe4000bf06270 */
[----:B------:R-:W-:Y:S02]  /*e090*/  CS2R R24, SRZ ;  /* 0x0000000000187805 */ /* 0x000fe4000001ff00 */
[----:B------:R-:W-:Y:S02]  /*e0a0*/  ISETP.GE.AND P1, PT, R3, UR4, PT ;  /* 0x0000000403007c0c */ /* 0x000fe4000bf26270 */
[----:B------:R-:W-:Y:S02]  /*e0b0*/  CS2R R26, SRZ ;  /* 0x00000000001a7805 */ /* 0x000fe4000001ff00 */
[----:B------:R-:W-:-:S02]  /*e0c0*/  ISETP.GE.AND P2, PT, R4, UR4, PT ;  /* 0x0000000404007c0c */ /* 0x000fc4000bf46270 */
[----:B------:R-:W-:Y:S02]  /*e0d0*/  CS2R R4, SRZ ;  /* 0x0000000000047805 */ /* 0x000fe4000001ff00 */
[----:B------:R-:W-:Y:S02]  /*e0e0*/  CS2R R6, SRZ ;  /* 0x0000000000067805 */ /* 0x000fe4000001ff00 */
[----:B------:R-:W-:Y:S01]  /*e0f0*/  CS2R R28, SRZ ;  /* 0x00000000001c7805 */ /* 0x000fe2000001ff00 */
[----:B------:R-:W-:Y:S02]  /*e100*/  @!P0 IMAD.WIDE R12, R18, 0x2, R20 ;  /* 0x00000002120c8825 */ /* 0x000fe400078e0214 */
[----:B------:R-:W-:-:S04]  /*e110*/  @!P1 SHF.L.U32 R43, R227, 0x3, RZ ;  /* 0x00000003e32b9819 */ /* 0x000fc800000006ff */
[----:B------:R-:W-:Y:S01]  /*e120*/  @!P2 IMAD.SHL.U32 R45, R228, 0x8, RZ ;  /* 0x00000008e42da824 */ /* 0x000fe200078e00ff */
[----:B------:R0:W5:Y:S01]  /*e130*/  @!P0 LD.E.128 R24, desc[UR56][R12.64] ;  /* 0x000000380c188980 */ /* 0x000162000c101d00 */
[----:B------:R-:W-:Y:S01]  /*e140*/  CS2R R30, SRZ ;  /* 0x00000000001e7805 */ /* 0x000fe2000001ff00 */
[--C-:B------:R-:W-:Y:S01]  /*e150*/  @!P1 IMAD.WIDE R40, R43, 0x2, R20.reuse ;  /* 0x000000022b289825 */ /* 0x100fe200078e0214 */
[----:B------:R-:W-:Y:S02]  /*e160*/  CS2R R8, SRZ ;  /* 0x0000000000087805 */ /* 0x000fe4000001ff00 */
[----:B------:R-:W-:Y:S02]  /*e170*/  CS2R R10, SRZ ;  /* 0x00000000000a7805 */ /* 0x000fe4000001ff00 */
[----:B------:R-:W-:Y:S01]  /*e180*/  CS2R R32, SRZ ;  /* 0x0000000000207805 */ /* 0x000fe2000001ff00 */
[----:B------:R-:W-:Y:S01]  /*e190*/  @!P2 IMAD.WIDE R20, R45, 0x2, R20 ;  /* 0x000000022d14a825 */ /* 0x000fe200078e0214 */
[----:B------:R-:W-:-:S02]  /*e1a0*/  CS2R R34, SRZ ;  /* 0x0000000000227805 */ /* 0x000fc4000001ff00 */
[----:B------:R-:W-:Y:S01]  /*e1b0*/  CS2R R14, SRZ ;  /* 0x00000000000e7805 */ /* 0x000fe2000001ff00 */
[----:B------:R1:W5:Y:S01]  /*e1c0*/  @!P1 LD.E.128 R28, desc[UR56][R40.64] ;  /* 0x00000038281c9980 */ /* 0x000362000c101d00 */
[--C-:B------:R-:W-:Y:S01]  /*e1d0*/  @!P1 IMAD.WIDE R42, R43, 0x2, R38.reuse ;  /* 0x000000022b2a9825 */ /* 0x100fe200078e0226 */
[----:B0-----:R-:W-:Y:S02]  /*e1e0*/  CS2R R12, SRZ ;  /* 0x00000000000c7805 */ /* 0x001fe4000001ff00 */
[----:B------:R1:W5:Y:S01]  /*e1f0*/  @!P2 LD.E.128 R32, desc[UR56][R20.64] ;  /* 0x000000381420a980 */ /* 0x000362000c101d00 */
[----:B------:R-:W-:-:S03]  /*e200*/  @!P2 IMAD.WIDE R44, R45, 0x2, R38 ;  /* 0x000000022d2ca825 */ /* 0x000fc600078e0226 */
[----:B------:R1:W5:Y:S01]  /*e210*/  @!P1 LD.E.128 R8, desc[UR56][R42.64] ;  /* 0x000000382a089980 */ /* 0x000362000c101d00 */
[----:B------:R-:W-:-:S03]  /*e220*/  @!P0 IMAD.WIDE R38, R18, 0x2, R38 ;  /* 0x0000000212268825 */ /* 0x000fc600078e0226 */
[----:B------:R1:W5:Y:S04]  /*e230*/  @!P2 LD.E.128 R12, desc[UR56][R44.64] ;  /* 0x000000382c0ca980 */ /* 0x000368000c101d00 */
[----:B------:R1:W5:Y:S02]  /*e240*/  @!P0 LD.E.128 R4, desc[UR56][R38.64] ;  /* 0x0000003826048980 */ /* 0x000364000c101d00 */
.L_x_577:
[----:B------:R-:W-:Y:S05]  /*e250*/  BSYNC B1 ;  /* 0x0000000000017941 */ /* 0x000fea0003800000 */
.L_x_576:
[----:B-----5:R-:W-:Y:S01]  /*e260*/  IMAD.MOV.U32 R3, RZ, RZ, R24 ;  /* 0x000000ffff037224 */ /* 0x020fe200078e0018 */
[----:B------:R-:W-:Y:S01]  /*e270*/  SHF.R.U64 R50, R32, 0x10, R33 ;  /* 0x0000001020327819 */ /* 0x000fe20000001221 */
[----:B------:R-:W-:Y:S01]  /*e280*/  IMAD.MOV.U32 R37, RZ, RZ, R25 ;  /* 0x000000ffff257224 */ /* 0x000fe200078e0019 */
[--C-:B------:R-:W-:Y:S01]  /*e290*/  SHF.R.U32.HI R51, RZ, 0x10, R33.reuse ;  /* 0x00000010ff337819 */ /* 0x100fe20000011621 */
[----:B-1----:R-:W-:Y:S01]  /*e2a0*/  IMAD.MOV.U32 R40, RZ, RZ, R33 ;  /* 0x000000ffff287224 */ /* 0x002fe200078e0021 */
[----:B------:R-:W-:Y:S01]  /*e2b0*/  MOV R33, R34 ;  /* 0x0000002200217202 */ /* 0x000fe20000000f00 */
[----:B------:R-:W-:Y:S01]  /*e2c0*/  IMAD.MOV.U32 R20, RZ, RZ, R5 ;  /* 0x000000ffff147224 */ /* 0x000fe200078e0005 */
[----:B------:R-:W-:Y:S01]  /*e2d0*/  SHF.R.U64 R52, R34, 0x10, R35 ;  /* 0x0000001022347819 */ /* 0x000fe20000001223 */
[----:B------:R-:W-:Y:S01]  /*e2e0*/  IMAD.MOV.U32 R39, RZ, RZ, R4 ;  /* 0x000000ffff277224 */ /* 0x000fe200078e0004 */
[----:B------:R-:W-:Y:S01]  /*e2f0*/  PRMT R34, R3, 0x5410, R37 ;  /* 0x0000541003227816 */ /* 0x000fe20000000025 */
[----:B------:R-:W-:Y:S01]  /*e300*/  IMAD.MOV.U32 R42, RZ, RZ, R35 ;  /* 0x000000ffff2a7224 */ /* 0x000fe200078e0023 */
[----:B------:R-:W-:Y:S01]  /*e310*/  LEA.HI R3, R206, R206, RZ, 0x1 ;  /* 0x000000cece037211 */ /* 0x000fe200078f08ff */
[----:B------:R-:W-:Y:S01]  /*e320*/  BSSY B1, `(.L_x_578) ;  /* 0x0000044000017945 */ /* 0x000fe20003800000 */
[----:B------:R-:W-:Y:S01]  /*e330*/  SHF.R.U64 R54, R4, 0x10, R5 ;  /* 0x0000001004367819 */ /* 0x000fe20000001205 */
[----:B------:R-:W-:Y:S01]  /*e340*/  IMAD.MOV.U32 R4, RZ, RZ, R7 ;  /* 0x000000ffff047224 */ /* 0x000fe200078e0007 */
[----:B------:R-:W-:-:S02]  /*e350*/  LOP3.LUT R3, R3, 0xfffffffe, RZ, 0xc0, !PT ;  /* 0xfffffffe03037812 */ /* 0x000fc400078ec0ff */
[----:B------:R-:W-:Y:S02]  /*e360*/  SHF.R.U32.HI R55, RZ, 0x10, R5 ;  /* 0x00000010ff377819 */ /* 0x000fe40000011605 */
[----:B------:R-:W-:Y:S01]  /*e370*/  SHF.R.U64 R38, R24, 0x10, R25 ;  /* 0x0000001018267819 */ /* 0x000fe20000001219 */
[----:B------:R-:W-:Y:S01]  /*e380*/  IMAD.IADD R3, R206, 0x1, -R3 ;  /* 0x00000001ce037824 */ /* 0x000fe200078e0a03 */
[----:B------:R-:W-:Y:S01]  /*e390*/  SHF.R.U32.HI R43, RZ, 0x10, R25 ;  /* 0x00000010ff2b7819 */ /* 0x000fe20000011619 */
[--C-:B------:R-:W-:Y:S01]  /*e3a0*/  IMAD.MOV.U32 R25, RZ, RZ, R27.reuse ;  /* 0x000000ffff197224 */ /* 0x100fe200078e001b */
[--C-:B------:R-:W-:Y:S02]  /*e3b0*/  SHF.R.U64 R44, R26, 0x10, R27.reuse ;  /* 0x000000101a2c7819 */ /* 0x100fe4000000121b */
[----:B------:R-:W-:Y:S02]  /*e3c0*/  SHF.L.U32 R5, R3, 0x1f, RZ ;  /* 0x0000001f03057819 */ /* 0x000fe400000006ff */
[----:B------:R-:W-:Y:S01]  /*e3d0*/  SHF.R.U32.HI R45, RZ, 0x10, R27 ;  /* 0x00000010ff2d7819 */ /* 0x000fe2000001161b */
[--C-:B------:R-:W-:Y:S01]  /*e3e0*/  IMAD.MOV.U32 R27, RZ, RZ, R29.reuse ;  /* 0x000000ffff1b7224 */ /* 0x100fe200078e001d */
[----:B------:R-:W0:Y:S01]  /*e3f0*/  SYNCS.PHASECHK.TRANS64.TRYWAIT P0, [R2+URZ+0x34800], R5 ;  /* 0x03480005020075a7 */ /* 0x000e22000800017f */
[----:B------:R-:W-:Y:S01]  /*e400*/  MOV R24, R26 ;  /* 0x0000001a00187202 */ /* 0x000fe20000000f00 */
[----:B------:R-:W-:Y:S01]  /*e410*/  IMAD.MOV.U32 R26, RZ, RZ, R28 ;  /* 0x000000ffff1a7224 */ /* 0x000fe200078e001c */
[----:B------:R-:W-:-:S02]  /*e420*/  SHF.R.U64 R46, R28, 0x10, R29 ;  /* 0x000000101c2e7819 */ /* 0x000fc4000000121d */
[----:B------:R-:W-:Y:S01]  /*e430*/  SHF.R.U32.HI R47, RZ, 0x10, R29 ;  /* 0x00000010ff2f7819 */ /* 0x000fe2000001161d */
[--C-:B------:R-:W-:Y:S01]  /*e440*/  IMAD.MOV.U32 R29, RZ, RZ, R31.reuse ;  /* 0x000000ffff1d7224 */ /* 0x100fe200078e001f */
[--C-:B------:R-:W-:Y:S02]  /*e450*/  SHF.R.U64 R48, R30, 0x10, R31.reuse ;  /* 0x000000101e307819 */ /* 0x100fe4000000121f */
[----:B------:R-:W-:Y:S01]  /*e460*/  SHF.R.U32.HI R49, RZ, 0x10, R31 ;  /* 0x00000010ff317819 */ /* 0x000fe2000001161f */
[----:B------:R-:W-:Y:S01]  /*e470*/  IMAD.MOV.U32 R31, RZ, RZ, R32 ;  /* 0x000000ffff1f7224 */ /* 0x000fe200078e0020 */
[----:B------:R-:W-:Y:S01]  /*e480*/  MOV R28, R30 ;  /* 0x0000001e001c7202 */ /* 0x000fe20000000f00 */
[----:B------:R-:W-:Y:S01]  /*e490*/  IMAD.MOV.U32 R30, RZ, RZ, R8 ;  /* 0x000000ffff1e7224 */ /* 0x000fe200078e0008 */
[----:B------:R-:W-:Y:S02]  /*e4a0*/  MOV R41, R6 ;  /* 0x0000000600297202 */ /* 0x000fe40000000f00 */
[----:B------:R-:W-:Y:S01]  /*e4b0*/  SHF.R.U64 R56, R6, 0x10, R7 ;  /* 0x0000001006387819 */ /* 0x000fe20000001207 */
[----:B------:R-:W-:Y:S01]  /*e4c0*/  IMAD.MOV.U32 R6, RZ, RZ, R9 ;  /* 0x000000ffff067224 */ /* 0x000fe200078e0009 */
[----:B------:R-:W-:Y:S01]  /*e4d0*/  SHF.R.U32.HI R57, RZ, 0x10, R7 ;  /* 0x00000010ff397819 */ /* 0x000fe20000011607 */
[----:B------:R-:W-:Y:S01]  /*e4e0*/  IMAD.MOV.U32 R7, RZ, RZ, R11 ;  /* 0x000000ffff077224 */ /* 0x000fe200078e000b */
[--C-:B------:R-:W-:Y:S01]  /*e4f0*/  SHF.R.U64 R58, R8, 0x10, R9.reuse ;  /* 0x00000010083a7819 */ /* 0x100fe20000001209 */
[----:B------:R-:W-:Y:S01]  /*e500*/  IMAD.MOV.U32 R8, RZ, RZ, R12 ;  /* 0x000000ffff087224 */ /* 0x000fe200078e000c */
[----:B------:R-:W-:Y:S01]  /*e510*/  SHF.R.U32.HI R59, RZ, 0x10, R9 ;  /* 0x00000010ff3b7819 */ /* 0x000fe20000011609 */
[----:B------:R-:W-:Y:S01]  /*e520*/  IMAD.MOV.U32 R9, RZ, RZ, R13 ;  /* 0x000000ffff097224 */ /* 0x000fe200078e000d */
[----:B------:R-:W-:-:S02]  /*e530*/  MOV R32, R10 ;  /* 0x0000000a00207202 */ /* 0x000fc40000000f00 */
[----:B------:R-:W-:Y:S01]  /*e540*/  SHF.R.U64 R60, R10, 0x10, R11 ;  /* 0x000000100a3c7819 */ /* 0x000fe2000000120b */
[----:B------:R-:W-:Y:S01]  /*e550*/  IMAD.MOV.U32 R10, RZ, RZ, R15 ;  /* 0x000000ffff0a7224 */ /* 0x000fe200078e000f */
[----:B------:R-:W-:Y:S02]  /*e560*/  SHF.R.U32.HI R53, RZ, 0x10, R35 ;  /* 0x00000010ff357819 */ /* 0x000fe40000011623 */
[----:B------:R-:W-:Y:S02]  /*e570*/  SHF.R.U32.HI R11, RZ, 0x10, R11 ;  /* 0x00000010ff0b7819 */ /* 0x000fe4000001160b */
[--C-:B------:R-:W-:Y:S02]  /*e580*/  SHF.R.U64 R61, R12, 0x10, R13.reuse ;  /* 0x000000100c3d7819 */ /* 0x100fe4000000120d */
[----:B------:R-:W-:Y:S02]  /*e590*/  SHF.R.U32.HI R62, RZ, 0x10, R13 ;  /* 0x00000010ff3e7819 */ /* 0x000fe4000001160d */
[----:B------:R-:W-:-:S02]  /*e5a0*/  MOV R21, R14 ;  /* 0x0000000e00157202 */ /* 0x000fc40000000f00 */
[----:B------:R-:W-:Y:S02]  /*e5b0*/  VIMNMX R0, R0, 0x80, PT ;  /* 0x0000008000007848 */ /* 0x000fe40003fe0100 */
[--C-:B------:R-:W-:Y:S02]  /*e5c0*/  SHF.R.U64 R63, R14, 0x10, R15.reuse ;  /* 0x000000100e3f7819 */ /* 0x100fe4000000120f */
[----:B------:R-:W-:Y:S02]  /*e5d0*/  SHF.R.U32.HI R64, RZ, 0x10, R15 ;  /* 0x00000010ff407819 */ /* 0x000fe4000001160f */
        /* <DEDUP_REMOVED lines=19> */
[----:B------:R-:W-:Y:S02]  /*e710*/  ISETP.GE.AND P1, PT, R17, R0, PT ;  /* 0x000000001100720c */ /* 0x000fe40003f26270 */
[----:B------:R-:W-:-:S02]  /*e720*/  PRMT R15, R8, 0x5410, R9 ;  /* 0x00005410080f7816 */ /* 0x000fc40000000009 */
[----:B------:R-:W-:Y:S02]  /*e730*/  PRMT R20, R61, 0x5410, R62 ;  /* 0x000054103d147816 */ /* 0x000fe4000000003e */
[----:B------:R-:W-:Y:S01]  /*e740*/  PRMT R21, R21, 0x5410, R10 ;  /* 0x0000541015157816 */ /* 0x000fe2000000000a */
[----:B0-----:R-:W-:Y:S06]  /*e750*/  @!P0 BRA `(.L_x_579) ;  /* 0x0000013400248947 */ /* 0x001fec0003800000 */
.L_x_812:
[----:B------:R-:W-:Y:S05]  /*e760*/  BSYNC B1 ;  /* 0x0000000000017941 */ /* 0x000fea0003800000 */
.L_x_578:
[----:B------:R-:W-:Y:S01]  /*e770*/  BSSY B1, `(.L_x_580) ;  /* 0x000011b000017945 */ /* 0x000fe20003800000 */
[----:B------:R-:W-:-:S03]  /*e780*/  PRMT R24, R63, 0x5410, R64 ;  /* 0x000054103f187816 */ /* 0x000fc60000000040 */
[----:B------:R-:W-:Y:S05]  /*e790*/  @P1 BRA `(.L_x_581) ;  /* 0x0000001000601947 */ /* 0x000fea0003800000 */
[----:B------:R-:W1:Y:S01]  /*e7a0*/  LDC R25, c[0x0][0x3f4] ;  /* 0x0000fd00ff197b82 */ /* 0x000e620000000800 */
[C---:B------:R-:W-:Y:S01]  /*e7b0*/  VIADD R4, R18.reuse, 0x20 ;  /* 0x0000002012047836 */ /* 0x040fe20000000000 */
[C---:B------:R-:W-:Y:S01]  /*e7c0*/  IADD3 R6, R18.reuse, 0x40, RZ ;  /* 0x0000004012067810 */ /* 0x040fe20007ffe0ff */
[----:B------:R-:W-:Y:S01]  /*e7d0*/  BSSY B2, `(.L_x_582) ;  /* 0x0000060000027945 */ /* 0x000fe20003800000 */
[-C--:B-1----:R-:W-:Y:S02]  /*e7e0*/  ISETP.GE.AND P0, PT, R18, R25.reuse, PT ;  /* 0x000000191200720c */ /* 0x082fe40003f06270 */
[-C--:B------:R-:W-:Y:S02]  /*e7f0*/  ISETP.GE.AND P1, PT, R4, R25.reuse, PT ;  /* 0x000000190400720c */ /* 0x080fe40003f26270 */
[----:B------:R-:W-:-:S09]  /*e800*/  ISETP.GE.AND P2, PT, R6, R25, PT ;  /* 0x000000190600720c */ /* 0x000fd20003f46270 */
[----:B------:R-:W-:Y:S05]  /*e810*/  @P0 BRA `(.L_x_583) ;  /* 0x00000004006c0947 */ /* 0x000fea0003800000 */
[----:B------:R-:W-:Y:S01]  /*e820*/  LEA.HI R6, R25, R226, RZ, 0x1d ;  /* 0x000000e219067211 */ /* 0x000fe200078fe8ff */
[----:B------:R-:W-:Y:S01]  /*e830*/  HADD2.F32 R54, -RZ, R34.H0_H0 ;  /* 0x20000022ff367230 */ /* 0x000fe20000004100 */
[----:B------:R-:W-:Y:S01]  /*e840*/  LOP3.LUT R4, R191, 0x38, R18, 0xf8, !PT ;  /* 0x00000038bf047812 */ /* 0x000fe200078ef812 */
[--C-:B------:R-:W-:Y:S01]  /*e850*/  HADD2.F32 R56, -RZ, R39.reuse.H0_H0 ;  /* 0x20000027ff387230 */ /* 0x100fe20000004100 */
[----:B0-----:R-:W-:Y:S01]  /*e860*/  SHF.R.S32.HI R5, RZ, 0x1f, R6 ;  /* 0x0000001fff057819 */ /* 0x001fe20000011406 */
[----:B------:R-:W-:Y:S02]  /*e870*/  HADD2.F32 R53, -RZ, R40.H0_H0 ;  /* 0x20000028ff357230 */ /* 0x000fe40000004100 */
[----:B------:R-:W-:Y:S01]  /*e880*/  HADD2.F32 R55, -RZ, R39.H1_H1 ;  /* 0x30000027ff377230 */ /* 0x000fe20000004100 */
[----:B------:R-:W-:Y:S01]  /*e890*/  LEA.HI R7, R5, R6, RZ, 0x3 ;  /* 0x0000000605077211 */ /* 0x000fe200078f18ff */
[----:B------:R-:W-:Y:S01]  /*e8a0*/  IMAD.SHL.U32 R6, R6, 0x8, RZ ;  /* 0x0000000806067824 */ /* 0x000fe200078e00ff */
[----:B------:R-:W-:-:S03]  /*e8b0*/  LOP3.LUT R5, R4, R193, RZ, 0x3c, !PT ;  /* 0x000000c104057212 */ /* 0x000fc600078e3cff */
[----:B------:R-:W-:Y:S01]  /*e8c0*/  IMAD.SHL.U32 R7, R7, 0x400, RZ ;  /* 0x0000040007077824 */ /* 0x000fe200078e00ff */
[----:B------:R-:W-:Y:S01]  /*e8d0*/  LOP3.LUT R6, R191, 0x38, R6, 0xf8, !PT ;  /* 0x00000038bf067812 */ /* 0x000fe200078ef806 */
[----:B------:R-:W-:-:S03]  /*e8e0*/  IMAD R5, R192, 0x200, R5 ;  /* 0x00000200c0057824 */ /* 0x000fc600078e0205 */
[----:B------:R-:W-:Y:S02]  /*e8f0*/  LOP3.LUT R7, R7, 0x7fffe000, RZ, 0xc0, !PT ;  /* 0x7fffe00007077812 */ /* 0x000fe400078ec0ff */
[----:B------:R-:W-:Y:S02]  /*e900*/  LOP3.LUT R9, R6, R193, RZ, 0x3c, !PT ;  /* 0x000000c106097212 */ /* 0x000fe400078e3cff */
[----:B------:R-:W-:Y:S01]  /*e910*/  LEA R43, R5, R2, 0x1 ;  /* 0x00000002052b7211 */ /* 0x000fe200078e08ff */
[----:B------:R-:W-:-:S04]  /*e920*/  IMAD R8, R192, 0x200, R7 ;  /* 0x00000200c0087824 */ /* 0x000fc800078e0207 */
[----:B------:R-:W-:Y:S01]  /*e930*/  IMAD.IADD R9, R8, 0x1, R9 ;  /* 0x0000000108097824 */ /* 0x000fe200078e0209 */
[----:B------:R-:W0:Y:S03]  /*e940*/  LDS.128 R4, [R43+0x10400] ;  /* 0x010400002b047984 */ /* 0x000e260000000c00 */
[----:B------:R-:W-:-:S05]  /*e950*/  IMAD R44, R9, 0x2, R2 ;  /* 0x00000002092c7824 */ /* 0x000fca00078e0202 */
[----:B------:R-:W1:Y:S01]  /*e960*/  LDS.128 R8, [R44+0x10400] ;  /* 0x010400002c087984 */ /* 0x000e620000000c00 */
[--C-:B0-----:R-:W-:Y:S02]  /*e970*/  HADD2.F32 R45, -RZ, R4.reuse.H0_H0 ;  /* 0x20000004ff2d7230 */ /* 0x101fe40000004100 */
[----:B------:R-:W-:Y:S02]  /*e980*/  HADD2.F32 R4, -RZ, R4.H1_H1 ;  /* 0x30000004ff047230 */ /* 0x000fe40000004100 */
[--C-:B------:R-:W-:Y:S02]  /*e990*/  HADD2.F32 R46, -RZ, R5.reuse.H0_H0 ;  /* 0x20000005ff2e7230 */ /* 0x100fe40000004100 */
[----:B------:R-:W-:Y:S02]  /*e9a0*/  HADD2.F32 R5, -RZ, R5.H1_H1 ;  /* 0x30000005ff057230 */ /* 0x000fe40000004100 */
[--C-:B-1----:R-:W-:Y:S02]  /*e9b0*/  HADD2.F32 R49, -RZ, R8.reuse.H0_H0 ;  /* 0x20000008ff317230 */ /* 0x102fe40000004100 */
[----:B------:R-:W-:-:S02]  /*e9c0*/  HADD2.F32 R8, -RZ, R8.H1_H1 ;  /* 0x30000008ff087230 */ /* 0x000fc40000004100 */
[----:B------:R-:W-:Y:S02]  /*e9d0*/  HADD2.F32 R50, -RZ, R9.H0_H0 ;  /* 0x20000009ff327230 */ /* 0x000fe40000004100 */
[C---:B------:R-:W-:Y:S01]  /*e9e0*/  FMUL.FTZ R58, R49.reuse, R56 ;  /* 0x00000038313a7220 */ /* 0x040fe20000410000 */
[-C--:B------:R-:W-:Y:S01]  /*e9f0*/  FMUL.FTZ R60, R49, R54.reuse ;  /* 0x00000036313c7220 */ /* 0x080fe20000410000 */
[----:B------:R-:W-:Y:S02]  /*ea00*/  HADD2.F32 R49, -RZ, R35.H0_H0 ;  /* 0x20000023ff317230 */ /* 0x000fe40000004100 */
[C---:B------:R-:W-:Y:S01]  /*ea10*/  FMUL.FTZ R57, R8.reuse, R53 ;  /* 0x0000003508397220 */ /* 0x040fe20000410000 */
[C---:B------:R-:W-:Y:S01]  /*ea20*/  FFMA.FTZ R58, R45.reuse, R54, -R58 ;  /* 0x000000362d3a7223 */ /* 0x040fe2000001083a */
[----:B------:R-:W-:Y:S01]  /*ea30*/  FFMA.FTZ R60, R45, R56, R60 ;  /* 0x000000382d3c7223 */ /* 0x000fe2000001003c */
[----:B------:R-:W-:Y:S02]  /*ea40*/  HADD2.F32 R45, -RZ, R34.H1_H1 ;  /* 0x30000022ff2d7230 */ /* 0x000fe40000004100 */
[-C--:B------:R-:W-:Y:S01]  /*ea50*/  FMUL.FTZ R59, R8, R49.reuse ;  /* 0x00000031083b7220 */ /* 0x080fe20000410000 */
[----:B------:R-:W-:Y:S01]  /*ea60*/  FFMA.FTZ R57, R4, R49, -R57 ;  /* 0x0000003104397223 */ /* 0x000fe20000010839 */
[----:B------:R-:W-:Y:S01]  /*ea70*/  FMUL.FTZ R49, R50, R55 ;  /* 0x0000003732317220 */ /* 0x000fe20000410000 */
[----:B------:R-:W-:-:S02]  /*ea80*/  HADD2.F32 R9, -RZ, R9.H1_H1 ;  /* 0x30000009ff097230 */ /* 0x000fc40000004100 */
[----:B------:R-:W-:Y:S01]  /*ea90*/  FMUL.FTZ R50, R50, R45 ;  /* 0x0000002d32327220 */ /* 0x000fe20000410000 */
[----:B------:R-:W-:Y:S02]  /*eaa0*/  HADD2.F32 R54, -RZ, R40.H1_H1 ;  /* 0x30000028ff367230 */ /* 0x000fe40000004100 */
[----:B------:R-:W-:Y:S01]  /*eab0*/  FFMA.FTZ R59, R4, R53, R59 ;  /* 0x00000035043b7223 */ /* 0x000fe2000001003b */
[----:B------:R-:W-:Y:S02]  /*eac0*/  HADD2.F32 R4, -RZ, R35.H1_H1 ;  /* 0x30000023ff047230 */ /* 0x000fe40000004100 */
[C---:B------:R-:W-:Y:S01]  /*ead0*/  FFMA.FTZ R49, R46.reuse, R45, -R49 ;  /* 0x0000002d2e317223 */ /* 0x040fe20000010831 */
[----:B------:R-:W-:Y:S01]  /*eae0*/  FFMA.FTZ R50, R46, R55, R50 ;  /* 0x000000372e327223 */ /* 0x000fe20000010032 */
[----:B------:R-:W-:Y:S02]  /*eaf0*/  HADD2.F32 R51, -RZ, R10.H0_H0 ;  /* 0x2000000aff337230 */ /* 0x000fe40000004100 */
[----:B------:R-:W-:Y:S01]  /*eb00*/  FMUL.FTZ R56, R9, R54 ;  /* 0x0000003609387220 */ /* 0x000fe20000410000 */
[----:B------:R-:W-:-:S02]  /*eb10*/  HADD2.F32 R8, -RZ, R37.H0_H0 ;  /* 0x20000025ff087230 */ /* 0x000fc40000004100 */
[-C--:B------:R-:W-:Y:S01]  /*eb20*/  FMUL.FTZ R62, R9, R4.reuse ;  /* 0x00000004093e7220 */ /* 0x080fe20000410000 */
[----:B------:R-:W-:Y:S02]  /*eb30*/  HADD2.F32 R46, -RZ, R41.H0_H0 ;  /* 0x20000029ff2e7230 */ /* 0x000fe40000004100 */
[----:B------:R-:W-:Y:S01]  /*eb40*/  FFMA.FTZ R56, R5, R4, -R56 ;  /* 0x0000000405387223 */ /* 0x000fe20000010838 */
[----:B------:R-:W-:Y:S02]  /*eb50*/  HADD2.F32 R10, -RZ, R10.H1_H1 ;  /* 0x3000000aff0a7230 */ /* 0x000fe40000004100 */
[C---:B------:R-:W-:Y:S01]  /*eb60*/  FMUL.FTZ R55, R51.reuse, R8 ;  /* 0x0000000833377220 */ /* 0x040fe20000410000 */
[----:B------:R-:W-:Y:S02]  /*eb70*/  HADD2.F32 R45, -RZ, R42.H0_H0 ;  /* 0x2000002aff2d7230 */ /* 0x000fe40000004100 */
[----:B------:R-:W-:Y:S01]  /*eb80*/  FMUL.FTZ R4, R51, R46 ;  /* 0x0000002e33047220 */ /* 0x000fe20000410000 */
[----:B------:R-:W-:-:S02]  /*eb90*/  HADD2.F32 R47, -RZ, R6.H0_H0 ;  /* 0x20000006ff2f7230 */ /* 0x000fc40000004100 */
[----:B------:R-:W-:Y:S01]  /*eba0*/  FFMA.FTZ R51, R5, R54, R62 ;  /* 0x0000003605337223 */ /* 0x000fe2000001003e */
[----:B------:R-:W-:Y:S02]  /*ebb0*/  HADD2.F32 R9, -RZ, R38.H0_H0 ;  /* 0x20000026ff097230 */ /* 0x000fe40000004100 */
[C---:B------:R-:W-:Y:S01]  /*ebc0*/  FMUL.FTZ R5, R10.reuse, R45 ;  /* 0x0000002d0a057220 */ /* 0x040fe20000410000 */
[----:B------:R-:W-:Y:S02]  /*ebd0*/  HADD2.F32 R6, -RZ, R6.H1_H1 ;  /* 0x30000006ff067230 */ /* 0x000fe40000004100 */
[C---:B------:R-:W-:Y:S01]  /*ebe0*/  FFMA.FTZ R53, R47.reuse, R8, -R4 ;  /* 0x000000082f357223 */ /* 0x040fe20000010804 */
[----:B------:R-:W-:Y:S01]  /*ebf0*/  FFMA.FTZ R55, R47, R46, R55 ;  /* 0x0000002e2f377223 */ /* 0x000fe20000010037 */
[-C--:B------:R-:W-:Y:S01]  /*ec00*/  FMUL.FTZ R47, R10, R9.reuse ;  /* 0x000000090a2f7220 */ /* 0x080fe20000410000 */
[----:B------:R-:W-:Y:S02]  /*ec10*/  HADD2.F32 R52, -RZ, R11.H0_H0 ;  /* 0x2000000bff347230 */ /* 0x000fe40000004100 */
[----:B------:R-:W-:Y:S01]  /*ec20*/  FFMA.FTZ R10, R6, R9, -R5 ;  /* 0x00000009060a7223 */ /* 0x000fe20000010805 */
[----:B------:R-:W-:-:S02]  /*ec30*/  HADD2.F32 R9, -RZ, R41.H1_H1 ;  /* 0x30000029ff097230 */ /* 0x000fc40000004100 */
[----:B------:R-:W-:Y:S01]  /*ec40*/  FFMA.FTZ R46, R6, R45, R47 ;  /* 0x0000002d062e7223 */ /* 0x000fe2000001002f */
[----:B------:R-:W-:Y:S02]  /*ec50*/  HADD2.F32 R5, -RZ, R37.H1_H1 ;  /* 0x30000025ff057230 */ /* 0x000fe40000004100 */
[----:B------:R-:W-:Y:S02]  /*ec60*/  HADD2.F32 R11, -RZ, R11.H1_H1 ;  /* 0x3000000bff0b7230 */ /* 0x000fe40000004100 */
[C---:B------:R-:W-:Y:S01]  /*ec70*/  FMUL.FTZ R45, R52.reuse, R9 ;  /* 0x00000009342d7220 */ /* 0x040fe20000410000 */
[----:B------:R-:W-:Y:S02]  /*ec80*/  HADD2.F32 R8, -RZ, R42.H1_H1 ;  /* 0x3000002aff087230 */ /* 0x000fe40000004100 */
[----:B------:R-:W-:Y:S01]  /*ec90*/  FMUL.FTZ R52, R52, R5 ;  /* 0x0000000534347220 */ /* 0x000fe20000410000 */
[----:B------:R-:W-:Y:S02]  /*eca0*/  HADD2.F32 R4, -RZ, R38.H1_H1 ;  /* 0x30000026ff047230 */ /* 0x000fe40000004100 */
[----:B------:R-:W-:-:S02]  /*ecb0*/  HADD2.F32 R48, -RZ, R7.H0_H0 ;  /* 0x20000007ff307230 */ /* 0x000fc40000004100 */
[C---:B------:R-:W-:Y:S01]  /*ecc0*/  FMUL.FTZ R6, R11.reuse, R8 ;  /* 0x000000080b067220 */ /* 0x040fe20000410000 */
[----:B------:R-:W-:Y:S02]  /*ecd0*/  HADD2.F32 R7, -RZ, R7.H1_H1 ;  /* 0x30000007ff077230 */ /* 0x000fe40000004100 */
[-C--:B------:R-:W-:Y:S01]  /*ece0*/  FMUL.FTZ R47, R11, R4.reuse ;  /* 0x000000040b2f7220 */ /* 0x080fe20000410000 */
[C---:B------:R-:W-:Y:S01]  /*ecf0*/  FFMA.FTZ R45, R48.reuse, R5, -R45 ;  /* 0x00000005302d7223 */ /* 0x040fe2000001082d */
[----:B------:R-:W-:Y:S01]  /*ed00*/  FFMA.FTZ R11, R48, R9, R52 ;  /* 0x00000009300b7223 */ /* 0x000fe20000010034 */
[C---:B------:R-:W-:Y:S01]  /*ed10*/  FFMA.FTZ R48, R7.reuse, R4, -R6 ;  /* 0x0000000407307223 */ /* 0x040fe20000010806 */
[----:B------:R-:W-:Y:S01]  /*ed20*/  FFMA.FTZ R52, R7, R8, R47 ;  /* 0x0000000807347223 */ /* 0x000fe2000001002f */
[----:B------:R-:W-:Y:S02]  /*ed30*/  F2FP.F16.F32.PACK_AB R4, R57, R58 ;  /* 0x0000003a3904723e */ /* 0x000fe400000000ff */
[----:B------:R-:W-:-:S02]  /*ed40*/  F2FP.F16.F32.PACK_AB R5, R56, R49 ;  /* 0x000000313805723e */ /* 0x000fc400000000ff */
[----:B------:R-:W-:Y:S02]  /*ed50*/  F2FP.F16.F32.PACK_AB R6, R10, R53 ;  /* 0x000000350a06723e */ /* 0x000fe400000000ff */
[----:B------:R-:W-:Y:S02]  /*ed60*/  F2FP.F16.F32.PACK_AB R7, R48, R45 ;  /* 0x0000002d3007723e */ /* 0x000fe400000000ff */
[----:B------:R-:W-:Y:S02]  /*ed70*/  F2FP.F16.F32.PACK_AB R8, R59, R60 ;  /* 0x0000003c3b08723e */ /* 0x000fe400000000ff */
[----:B------:R-:W-:Y:S01]  /*ed80*/  F2FP.F16.F32.PACK_AB R9, R51, R50 ;  /* 0x000000323309723e */ /* 0x000fe200000000ff */
[----:B------:R1:W-:Y:S01]  /*ed90*/  STS.128 [R43+0x10400], R4 ;  /* 0x010400042b007388 */ /* 0x0003e20000000c00 */
[----:B------:R-:W-:Y:S02]  /*eda0*/  F2FP.F16.F32.PACK_AB R10, R46, R55 ;  /* 0x000000372e0a723e */ /* 0x000fe400000000ff */
[----:B------:R-:W-:-:S05]  /*edb0*/  F2FP.F16.F32.PACK_AB R11, R52, R11 ;  /* 0x0000000b340b723e */ /* 0x000fca00000000ff */
[----:B------:R1:W-:Y:S02]  /*edc0*/  STS.128 [R44+0x10400], R8 ;  /* 0x010400082c007388 */ /* 0x0003e40000000c00 */
.L_x_583:
[----:B------:R-:W-:Y:S05]  /*edd0*/  BSYNC B2 ;  /* 0x0000000000027941 */ /* 0x000fea0003800000 */
.L_x_582:
[----:B------:R-:W-:Y:S04]  /*ede0*/  BSSY B2, `(.L_x_584) ;  /* 0x000005a000027945 */ /* 0x000fe80003800000 */
[----:B------:R-:W-:Y:S05]  /*edf0*/  @P1 BRA `(.L_x_585) ;  /* 0x0000000400601947 */ /* 0x000fea0003800000 */
[----:B------:R-:W2:Y:S01]  /*ee00*/  LDL R60, [R1+0x78] ;  /* 0x00007800013c7983 */ /* 0x000ea20000100800 */
[----:B-1----:R-:W-:Y:S01]  /*ee10*/  LEA.HI R4, R25, R227, RZ, 0x1d ;  /* 0x000000e319047211 */ /* 0x002fe200078fe8ff */
[----:B------:R-:W-:Y:S02]  /*ee20*/  HADD2.F32 R55, -RZ, R30.H0_H0 ;  /* 0x2000001eff377230 */ /* 0x000fe40000004100 */
[----:B------:R-:W-:Y:S01]  /*ee30*/  HADD2.F32 R53, -RZ, R26.H0_H0 ;  /* 0x2000001aff357230 */ /* 0x000fe20000004100 */
[----:B0-----:R-:W-:Y:S01]  /*ee40*/  SHF.R.S32.HI R5, RZ, 0x1f, R4 ;  /* 0x0000001fff057819 */ /* 0x001fe20000011404 */
[----:B------:R-:W-:-:S03]  /*ee50*/  HADD2.F32 R57, -RZ, R31.H0_H0 ;  /* 0x2000001fff397230 */ /* 0x000fc60000004100 */
[----:B------:R-:W-:Y:S02]  /*ee60*/  LEA.HI R5, R5, R4, RZ, 0x3 ;  /* 0x0000000405057211 */ /* 0x000fe400078f18ff */
[----:B------:R-:W-:-:S03]  /*ee70*/  SHF.L.U32 R4, R4, 0x3, RZ ;  /* 0x0000000304047819 */ /* 0x000fc600000006ff */
[----:B------:R-:W-:Y:S01]  /*ee80*/  IMAD.SHL.U32 R5, R5, 0x400, RZ ;  /* 0x0000040005057824 */ /* 0x000fe200078e00ff */
[----:B------:R-:W-:-:S04]  /*ee90*/  LOP3.LUT R4, R191, 0x38, R4, 0xf8, !PT ;  /* 0x00000038bf047812 */ /* 0x000fc800078ef804 */
[----:B------:R-:W-:Y:S02]  /*eea0*/  LOP3.LUT R5, R5, 0x7fffe000, RZ, 0xc0, !PT ;  /* 0x7fffe00005057812 */ /* 0x000fe400078ec0ff */
[----:B------:R-:W-:-:S03]  /*eeb0*/  LOP3.LUT R9, R4, R193, RZ, 0x3c, !PT ;  /* 0x000000c104097212 */ /* 0x000fc600078e3cff */
[----:B------:R-:W-:-:S04]  /*eec0*/  IMAD R8, R192, 0x200, R5 ;  /* 0x00000200c0087824 */ /* 0x000fc800078e0205 */
[----:B------:R-:W-:-:S05]  /*eed0*/  IMAD.IADD R9, R8, 0x1, R9 ;  /* 0x0000000108097824 */ /* 0x000fca00078e0209 */
[----:B------:R-:W-:-:S05]  /*eee0*/  LEA R43, R9, R2, 0x1 ;  /* 0x00000002092b7211 */ /* 0x000fca00078e08ff */
[----:B------:R-:W0:Y:S02]  /*eef0*/  LDS.128 R8, [R43+0x10400] ;  /* 0x010400002b087984 */ /* 0x000e240000000c00 */
[--C-:B0-----:R-:W-:Y:S02]  /*ef00*/  HADD2.F32 R48, -RZ, R8.reuse.H0_H0 ;  /* 0x20000008ff307230 */ /* 0x101fe40000004100 */
[----:B------:R-:W-:Y:S02]  /*ef10*/  HADD2.F32 R8, -RZ, R8.H1_H1 ;  /* 0x30000008ff087230 */ /* 0x000fe40000004100 */
[----:B------:R-:W-:Y:S02]  /*ef20*/  HADD2.F32 R49, -RZ, R9.H0_H0 ;  /* 0x20000009ff317230 */ /* 0x000fe40000004100 */
[C---:B------:R-:W-:Y:S01]  /*ef30*/  FMUL.FTZ R59, R48.reuse, R55 ;  /* 0x00000037303b7220 */ /* 0x040fe20000410000 */
[----:B------:R-:W-:Y:S01]  /*ef40*/  FMUL.FTZ R61, R48, R53 ;  /* 0x00000035303d7220 */ /* 0x000fe20000410000 */
[----:B------:R-:W-:-:S02]  /*ef50*/  HADD2.F32 R48, -RZ, R30.H1_H1 ;  /* 0x3000001eff307230 */ /* 0x000fc40000004100 */
[----:B------:R-:W-:Y:S01]  /*ef60*/  FMUL.FTZ R63, R8, R57 ;  /* 0x00000039083f7220 */ /* 0x000fe20000410000 */
[----:B------:R-:W-:Y:S02]  /*ef70*/  HADD2.F32 R9, -RZ, R9.H1_H1 ;  /* 0x30000009ff097230 */ /* 0x000fe40000004100 */
[--C-:B------:R-:W-:Y:S02]  /*ef80*/  HADD2.F32 R50, -RZ, R10.reuse.H0_H0 ;  /* 0x2000000aff327230 */ /* 0x100fe40000004100 */
[----:B------:R-:W-:Y:S01]  /*ef90*/  FMUL.FTZ R56, R49, R48 ;  /* 0x0000003031387220 */ /* 0x000fe20000410000 */
[----:B------:R-:W-:Y:S02]  /*efa0*/  HADD2.F32 R10, -RZ, R10.H1_H1 ;  /* 0x3000000aff0a7230 */ /* 0x000fe40000004100 */
[--C-:B------:R-:W-:Y:S02]  /*efb0*/  HADD2.F32 R51, -RZ, R11.reuse.H0_H0 ;  /* 0x2000000bff337230 */ /* 0x100fe40000004100 */
[----:B------:R-:W-:Y:S01]  /*efc0*/  HADD2.F32 R11, -RZ, R11.H1_H1 ;  /* 0x3000000bff0b7230 */ /* 0x000fe20000004100 */
[----:B--2---:R-:W0:Y:S02]  /*efd0*/  LDS.128 R4, [R60] ;  /* 0x000000003c047984 */ /* 0x004e240000000c00 */
[----:B0-----:R-:W-:-:S02]  /*efe0*/  HADD2.F32 R44, -RZ, R4.H0_H0 ;  /* 0x20000004ff2c7230 */ /* 0x001fc40000004100 */
[----:B------:R-:W-:Y:S02]  /*eff0*/  HADD2.F32 R4, -RZ, R4.H1_H1 ;  /* 0x30000004ff047230 */ /* 0x000fe40000004100 */
[----:B------:R-:W-:Y:S02]  /*f000*/  HADD2.F32 R45, -RZ, R5.H0_H0 ;  /* 0x20000005ff2d7230 */ /* 0x000fe40000004100 */
[C---:B------:R-:W-:Y:S01]  /*f010*/  FFMA.FTZ R59, R44.reuse, R53, -R59 ;  /* 0x000000352c3b7223 */ /* 0x040fe2000001083b */
[----:B------:R-:W-:Y:S02]  /*f020*/  HADD2.F32 R53, -RZ, R27.H0_H0 ;  /* 0x2000001bff357230 */ /* 0x000fe40000004100 */
[----:B------:R-:W-:Y:S01]  /*f030*/  FFMA.FTZ R61, R44, R55, R61 ;  /* 0x000000372c3d7223 */ /* 0x000fe2000001003d */
[----:B------:R-:W-:Y:S02]  /*f040*/  HADD2.F32 R44, -RZ, R26.H1_H1 ;  /* 0x3000001aff2c7230 */ /* 0x000fe40000004100 */
[----:B------:R-:W-:-:S02]  /*f050*/  HADD2.F32 R5, -RZ, R5.H1_H1 ;  /* 0x30000005ff057230 */ /* 0x000fc40000004100 */
[-C--:B------:R-:W-:Y:S01]  /*f060*/  FMUL.FTZ R55, R8, R53.reuse ;  /* 0x0000003508377220 */ /* 0x080fe20000410000 */
[C---:B------:R-:W-:Y:S01]  /*f070*/  FFMA.FTZ R52, R4.reuse, R53, -R63 ;  /* 0x0000003504347223 */ /* 0x040fe2000001083f */
[----:B------:R-:W-:Y:S01]  /*f080*/  FMUL.FTZ R49, R49, R44 ;  /* 0x0000002c31317220 */ /* 0x000fe20000410000 */
[----:B------:R-:W-:Y:S02]  /*f090*/  HADD2.F32 R8, -RZ, R31.H1_H1 ;  /* 0x3000001fff087230 */ /* 0x000fe40000004100 */
[----:B------:R-:W-:Y:S01]  /*f0a0*/  FFMA.FTZ R54, R4, R57, R55 ;  /* 0x0000003904367223 */ /* 0x000fe20000010037 */
[----:B------:R-:W-:Y:S02]  /*f0b0*/  HADD2.F32 R4, -RZ, R27.H1_H1 ;  /* 0x3000001bff047230 */ /* 0x000fe40000004100 */
[C---:B------:R-:W-:Y:S01]  /*f0c0*/  FFMA.FTZ R48, R45.reuse, R48, R49 ;  /* 0x000000302d307223 */ /* 0x040fe20000010031 */
[----:B------:R-:W-:Y:S02]  /*f0d0*/  HADD2.F32 R49, -RZ, R32.H0_H0 ;  /* 0x20000020ff317230 */ /* 0x000fe40000004100 */
[----:B------:R-:W-:Y:S01]  /*f0e0*/  FFMA.FTZ R56, R45, R44, -R56 ;  /* 0x0000002c2d387223 */ /* 0x000fe20000010838 */
[----:B------:R-:W-:-:S02]  /*f0f0*/  HADD2.F32 R46, -RZ, R6.H0_H0 ;  /* 0x20000006ff2e7230 */ /* 0x000fc40000004100 */
[C---:B------:R-:W-:Y:S01]  /*f100*/  FMUL.FTZ R44, R9.reuse, R8 ;  /* 0x00000008092c7220 */ /* 0x040fe20000410000 */
[----:B------:R-:W-:Y:S02]  /*f110*/  HADD2.F32 R45, -RZ, R28.H0_H0 ;  /* 0x2000001cff2d7230 */ /* 0x000fe40000004100 */
[-C--:B------:R-:W-:Y:S01]  /*f120*/  FMUL.FTZ R58, R9, R4.reuse ;  /* 0x00000004093a7220 */ /* 0x080fe20000410000 */
[----:B------:R-:W-:Y:S02]  /*f130*/  HADD2.F32 R53, -RZ, R33.H0_H0 ;  /* 0x20000021ff357230 */ /* 0x000fe40000004100 */
[C---:B------:R-:W-:Y:S01]  /*f140*/  FMUL.FTZ R63, R50.reuse, R49 ;  /* 0x00000031323f7220 */ /* 0x040fe20000410000 */
[----:B------:R-:W-:Y:S02]  /*f150*/  HADD2.F32 R9, -RZ, R29.H0_H0 ;  /* 0x2000001dff097230 */ /* 0x000fe40000004100 */
[C---:B------:R-:W-:Y:S01]  /*f160*/  FFMA.FTZ R55, R5.reuse, R4, -R44 ;  /* 0x0000000405377223 */ /* 0x040fe2000001082c */
[-C--:B------:R-:W-:Y:S01]  /*f170*/  FMUL.FTZ R50, R50, R45.reuse ;  /* 0x0000002d32327220 */ /* 0x080fe20000410000 */
[----:B------:R-:W-:Y:S01]  /*f180*/  FFMA.FTZ R57, R5, R8, R58 ;  /* 0x0000000805397223 */ /* 0x000fe2000001003a */
[----:B------:R-:W-:Y:S01]  /*f190*/  FFMA.FTZ R63, R46, R45, -R63 ;  /* 0x0000002d2e3f7223 */ /* 0x000fe2000001083f */
[----:B------:R-:W-:-:S02]  /*f1a0*/  HADD2.F32 R6, -RZ, R6.H1_H1 ;  /* 0x30000006ff067230 */ /* 0x000fc40000004100 */
[C---:B------:R-:W-:Y:S01]  /*f1b0*/  FMUL.FTZ R5, R10.reuse, R53 ;  /* 0x000000350a057220 */ /* 0x040fe20000410000 */
[----:B------:R-:W-:Y:S01]  /*f1c0*/  FMUL.FTZ R45, R10, R9 ;  /* 0x000000090a2d7220 */ /* 0x000fe20000410000 */
[----:B------:R-:W-:Y:S02]  /*f1d0*/  HADD2.F32 R10, -RZ, R32.H1_H1 ;  /* 0x30000020ff0a7230 */ /* 0x000fe40000004100 */
[----:B------:R-:W-:Y:S01]  /*f1e0*/  FFMA.FTZ R50, R46, R49, R50 ;  /* 0x000000312e327223 */ /* 0x000fe20000010032 */
[----:B------:R-:W-:Y:S02]  /*f1f0*/  HADD2.F32 R44, -RZ, R33.H1_H1 ;  /* 0x30000021ff2c7230 */ /* 0x000fe40000004100 */
[C---:B------:R-:W-:Y:S01]  /*f200*/  FFMA.FTZ R46, R6.reuse, R9, -R5 ;  /* 0x00000009062e7223 */ /* 0x040fe20000010805 */
[----:B------:R-:W-:Y:S02]  /*f210*/  HADD2.F32 R4, -RZ, R28.H1_H1 ;  /* 0x3000001cff047230 */ /* 0x000fe40000004100 */
[----:B------:R-:W-:Y:S01]  /*f220*/  FFMA.FTZ R45, R6, R53, R45 ;  /* 0x00000035062d7223 */ /* 0x000fe2000001002d */
[----:B------:R-:W-:-:S02]  /*f230*/  HADD2.F32 R8, -RZ, R29.H1_H1 ;  /* 0x3000001dff087230 */ /* 0x000fc40000004100 */
[----:B------:R-:W-:Y:S01]  /*f240*/  FMUL.FTZ R6, R51, R10 ;  /* 0x0000000a33067220 */ /* 0x000fe20000410000 */
[--C-:B------:R-:W-:Y:S02]  /*f250*/  HADD2.F32 R47, -RZ, R7.reuse.H0_H0 ;  /* 0x20000007ff2f7230 */ /* 0x100fe40000004100 */
[----:B------:R-:W-:Y:S01]  /*f260*/  FMUL.FTZ R58, R11, R44 ;  /* 0x0000002c0b3a7220 */ /* 0x000fe20000410000 */
[----:B------:R-:W-:Y:S02]  /*f270*/  HADD2.F32 R7, -RZ, R7.H1_H1 ;  /* 0x30000007ff077230 */ /* 0x000fe40000004100 */
[----:B------:R-:W-:Y:S01]  /*f280*/  FMUL.FTZ R51, R51, R4 ;  /* 0x0000000433337220 */ /* 0x000fe20000410000 */
[----:B------:R-:W-:Y:S01]  /*f290*/  FMUL.FTZ R5, R11, R8 ;  /* 0x000000080b057220 */ /* 0x000fe20000410000 */
[----:B------:R-:W-:Y:S01]  /*f2a0*/  FFMA.FTZ R11, R47, R4, -R6 ;  /* 0x000000042f0b7223 */ /* 0x000fe20000010806 */
[----:B------:R-:W-:Y:S01]  /*f2b0*/  F2FP.F16.F32.PACK_AB R4, R52, R59 ;  /* 0x0000003b3404723e */ /* 0x000fe200000000ff */
[----:B------:R-:W-:Y:S01]  /*f2c0*/  FFMA.FTZ R58, R7, R8, -R58 ;  /* 0x00000008073a7223 */ /* 0x000fe2000001083a */
[----:B------:R-:W-:Y:S01]  /*f2d0*/  FFMA.FTZ R51, R47, R10, R51 ;  /* 0x0000000a2f337223 */ /* 0x000fe20000010033 */
[----:B------:R-:W-:Y:S01]  /*f2e0*/  FFMA.FTZ R44, R7, R44, R5 ;  /* 0x0000002c072c7223 */ /* 0x000fe20000010005 */
[----:B------:R-:W-:-:S02]  /*f2f0*/  F2FP.F16.F32.PACK_AB R5, R55, R56 ;  /* 0x000000383705723e */ /* 0x000fc400000000ff */
[----:B------:R-:W-:Y:S02]  /*f300*/  F2FP.F16.F32.PACK_AB R6, R46, R63 ;  /* 0x0000003f2e06723e */ /* 0x000fe400000000ff */
[----:B------:R-:W-:Y:S02]  /*f310*/  F2FP.F16.F32.PACK_AB R7, R58, R11 ;  /* 0x0000000b3a07723e */ /* 0x000fe400000000ff */
[----:B------:R-:W-:Y:S02]  /*f320*/  F2FP.F16.F32.PACK_AB R8, R54, R61 ;  /* 0x0000003d3608723e */ /* 0x000fe400000000ff */
[----:B------:R-:W-:Y:S01]  /*f330*/  F2FP.F16.F32.PACK_AB R9, R57, R48 ;  /* 0x000000303909723e */ /* 0x000fe200000000ff */
[----:B------:R2:W-:Y:S01]  /*f340*/  STS.128 [R60], R4 ;  /* 0x000000043c007388 */ /* 0x0005e20000000c00 */
[----:B------:R-:W-:Y:S02]  /*f350*/  F2FP.F16.F32.PACK_AB R10, R45, R50 ;  /* 0x000000322d0a723e */ /* 0x000fe400000000ff */
[----:B------:R-:W-:-:S05]  /*f360*/  F2FP.F16.F32.PACK_AB R11, R44, R51 ;  /* 0x000000332c0b723e */ /* 0x000fca00000000ff */
[----:B------:R2:W-:Y:S02]  /*f370*/  STS.128 [R43+0x10400], R8 ;  /* 0x010400082b007388 */ /* 0x0005e40000000c00 */
.L_x_585:
[----:B------:R-:W-:Y:S05]  /*f380*/  BSYNC B2 ;  /* 0x0000000000027941 */ /* 0x000fea0003800000 */
.L_x_584:
[----:B------:R-:W-:Y:S05]  /*f390*/  @P2 BRA `(.L_x_581) ;  /* 0x0000000400602947 */ /* 0x000fea0003800000 */
[----:B------:R-:W3:Y:S01]  /*f3a0*/  LDL R59, [R1+0x70] ;  /* 0x00007000013b7983 */ /* 0x000ee20000100800 */
[----:B------:R-:W-:Y:S01]  /*f3b0*/  LEA.HI R25, R25, R228, RZ, 0x1d ;  /* 0x000000e419197211 */ /* 0x000fe200078fe8ff */
[----:B------:R-:W-:Y:S02]  /*f3c0*/  HADD2.F32 R52, -RZ, R3.H0_H0 ;  /* 0x20000003ff347230 */ /* 0x000fe40000004100 */
[--C-:B------:R-:W-:Y:S01]  /*f3d0*/  HADD2.F32 R54, -RZ, R15.reuse.H0_H0 ;  /* 0x2000000fff367230 */ /* 0x100fe20000004100 */
[----:B-12---:R-:W-:Y:S01]  /*f3e0*/  SHF.R.S32.HI R4, RZ, 0x1f, R25 ;  /* 0x0000001fff047819 */ /* 0x006fe20000011419 */
[----:B------:R-:W-:Y:S02]  /*f3f0*/  HADD2.F32 R51, -RZ, R20.H0_H0 ;  /* 0x20000014ff337230 */ /* 0x000fe40000004100 */
[----:B------:R-:W-:Y:S01]  /*f400*/  HADD2.F32 R53, -RZ, R15.H1_H1 ;  /* 0x3000000fff357230 */ /* 0x000fe20000004100 */
[----:B0-----:R-:W-:Y:S01]  /*f410*/  LEA.HI R5, R4, R25, RZ, 0x3 ;  /* 0x0000001904057211 */ /* 0x001fe200078f18ff */
[----:B------:R-:W-:-:S04]  /*f420*/  IMAD.SHL.U32 R4, R25, 0x8, RZ ;  /* 0x0000000819047824 */ /* 0x000fc800078e00ff */
[----:B------:R-:W-:Y:S01]  /*f430*/  IMAD.SHL.U32 R5, R5, 0x400, RZ ;  /* 0x0000040005057824 */ /* 0x000fe200078e00ff */
[----:B------:R-:W-:-:S04]  /*f440*/  LOP3.LUT R4, R191, 0x38, R4, 0xf8, !PT ;  /* 0x00000038bf047812 */ /* 0x000fc800078ef804 */
[----:B------:R-:W-:Y:S02]  /*f450*/  LOP3.LUT R5, R5, 0x7fffe000, RZ, 0xc0, !PT ;  /* 0x7fffe00005057812 */ /* 0x000fe400078ec0ff */
[----:B------:R-:W-:-:S03]  /*f460*/  LOP3.LUT R9, R4, R193, RZ, 0x3c, !PT ;  /* 0x000000c104097212 */ /* 0x000fc600078e3cff */
[----:B------:R-:W-:-:S05]  /*f470*/  IMAD R8, R192, 0x200, R5 ;  /* 0x00000200c0087824 */ /* 0x000fca00078e0205 */
[----:B------:R-:W-:-:S05]  /*f480*/  IADD3 R9, R8, R9, RZ ;  /* 0x0000000908097210 */ /* 0x000fca0007ffe0ff */
[----:B------:R-:W-:-:S05]  /*f490*/  IMAD R25, R9, 0x2, R2 ;  /* 0x0000000209197824 */ /* 0x000fca00078e0202 */
[----:B------:R-:W0:Y:S02]  /*f4a0*/  LDS.128 R8, [R25+0x10400] ;  /* 0x0104000019087984 */ /* 0x000e240000000c00 */
[--C-:B0-----:R-:W-:Y:S02]  /*f4b0*/  HADD2.F32 R47, -RZ, R8.reuse.H0_H0 ;  /* 0x20000008ff2f7230 */ /* 0x101fe40000004100 */
[----:B------:R-:W-:Y:S02]  /*f4c0*/  HADD2.F32 R8, -RZ, R8.H1_H1 ;  /* 0x30000008ff087230 */ /* 0x000fe40000004100 */
[----:B------:R-:W-:Y:S02]  /*f4d0*/  HADD2.F32 R48, -RZ, R9.H0_H0 ;  /* 0x20000009ff307230 */ /* 0x000fe40000004100 */
[C---:B------:R-:W-:Y:S01]  /*f4e0*/  FMUL.FTZ R56, R47.reuse, R54 ;  /* 0x000000362f387220 */ /* 0x040fe20000410000 */
[----:B------:R-:W-:Y:S01]  /*f4f0*/  FMUL.FTZ R58, R47, R52 ;  /* 0x000000342f3a7220 */ /* 0x000fe20000410000 */
[----:B------:R-:W-:-:S02]  /*f500*/  HADD2.F32 R47, -RZ, R12.H0_H0 ;  /* 0x2000000cff2f7230 */ /* 0x000fc40000004100 */
[C---:B------:R-:W-:Y:S01]  /*f510*/  FMUL.FTZ R55, R8.reuse, R51 ;  /* 0x0000003308377220 */ /* 0x040fe20000410000 */
[----:B------:R-:W-:Y:S02]  /*f520*/  HADD2.F32 R9, -RZ, R9.H1_H1 ;  /* 0x30000009ff097230 */ /* 0x000fe40000004100 */
[--C-:B------:R-:W-:Y:S02]  /*f530*/  HADD2.F32 R49, -RZ, R10.reuse.H0_H0 ;  /* 0x2000000aff317230 */ /* 0x100fe40000004100 */
[----:B------:R-:W-:Y:S01]  /*f540*/  FMUL.FTZ R57, R8, R47 ;  /* 0x0000002f08397220 */ /* 0x000fe20000410000 */
[----:B------:R-:W-:Y:S02]  /*f550*/  HADD2.F32 R8, -RZ, R13.H0_H0 ;  /* 0x2000000dff087230 */ /* 0x000fe40000004100 */
[----:B------:R-:W-:Y:S02]  /*f560*/  HADD2.F32 R10, -RZ, R10.H1_H1 ;  /* 0x3000000aff0a7230 */ /* 0x000fe40000004100 */
[----:B------:R-:W-:-:S02]  /*f570*/  HADD2.F32 R50, -RZ, R11.H0_H0 ;  /* 0x2000000bff327230 */ /* 0x000fc40000004100 */
[----:B------:R-:W-:Y:S01]  /*f580*/  HADD2.F32 R11, -RZ, R11.H1_H1 ;  /* 0x3000000bff0b7230 */ /* 0x000fe20000004100 */
[----:B---3--:R-:W0:Y:S02]  /*f590*/  LDS.128 R4, [R59] ;  /* 0x000000003b047984 */ /* 0x008e240000000c00 */
[--C-:B0-----:R-:W-:Y:S02]  /*f5a0*/  HADD2.F32 R43, -RZ, R4.reuse.H0_H0 ;  /* 0x20000004ff2b7230 */ /* 0x101fe40000004100 */
[----:B------:R-:W-:Y:S02]  /*f5b0*/  HADD2.F32 R4, -RZ, R4.H1_H1 ;  /* 0x30000004ff047230 */ /* 0x000fe40000004100 */
[----:B------:R-:W-:Y:S02]  /*f5c0*/  HADD2.F32 R44, -RZ, R5.H0_H0 ;  /* 0x20000005ff2c7230 */ /* 0x000fe40000004100 */
[C---:B------:R-:W-:Y:S01]  /*f5d0*/  FFMA.FTZ R56, R43.reuse, R52, -R56 ;  /* 0x000000342b387223 */ /* 0x040fe20000010838 */
[----:B------:R-:W-:Y:S01]  /*f5e0*/  FFMA.FTZ R58, R43, R54, R58 ;  /* 0x000000362b3a7223 */ /* 0x000fe2000001003a */
[----:B------:R-:W-:-:S02]  /*f5f0*/  HADD2.F32 R43, -RZ, R3.H1_H1 ;  /* 0x30000003ff2b7230 */ /* 0x000fc40000004100 */
[----:B------:R-:W-:Y:S01]  /*f600*/  FFMA.FTZ R55, R4, R47, -R55 ;  /* 0x0000002f04377223 */ /* 0x000fe20000010837 */
[----:B------:R-:W-:Y:S01]  /*f610*/  FMUL.FTZ R47, R48, R53 ;  /* 0x00000035302f7220 */ /* 0x000fe20000410000 */
[----:B------:R-:W-:Y:S02]  /*f620*/  HADD2.F32 R52, -RZ, R20.H1_H1 ;  /* 0x30000014ff347230 */ /* 0x000fe40000004100 */
[----:B------:R-:W-:Y:S01]  /*f630*/  FFMA.FTZ R57, R4, R51, R57 ;  /* 0x0000003304397223 */ /* 0x000fe20000010039 */
[-C--:B------:R-:W-:Y:S01]  /*f640*/  FMUL.FTZ R48, R48, R43.reuse ;  /* 0x0000002b30307220 */ /* 0x080fe20000410000 */
[----:B------:R-:W-:Y:S02]  /*f650*/  HADD2.F32 R4, -RZ, R12.H1_H1 ;  /* 0x3000000cff047230 */ /* 0x000fe40000004100 */
[C---:B------:R-:W-:Y:S01]  /*f660*/  FFMA.FTZ R47, R44.reuse, R43, -R47 ;  /* 0x0000002b2c2f7223 */ /* 0x040fe2000001082f */
[----:B------:R-:W-:Y:S02]  /*f670*/  HADD2.F32 R5, -RZ, R5.H1_H1 ;  /* 0x30000005ff057230 */ /* 0x000fe40000004100 */
[----:B------:R-:W-:Y:S01]  /*f680*/  FFMA.FTZ R48, R44, R53, R48 ;  /* 0x000000352c307223 */ /* 0x000fe20000010030 */
[----:B------:R-:W-:Y:S01]  /*f690*/  FMUL.FTZ R54, R9, R52 ;  /* 0x0000003409367220 */ /* 0x000fe20000410000 */
[----:B------:R-:W-:-:S02]  /*f6a0*/  HADD2.F32 R44, -RZ, R21.H0_H0 ;  /* 0x20000015ff2c7230 */ /* 0x000fc40000004100 */
[-C--:B------:R-:W-:Y:S01]  /*f6b0*/  FMUL.FTZ R60, R9, R4.reuse ;  /* 0x00000004093c7220 */ /* 0x080fe20000410000 */
[----:B------:R-:W-:Y:S02]  /*f6c0*/  HADD2.F32 R43, -RZ, R24.H0_H0 ;  /* 0x20000018ff2b7230 */ /* 0x000fe40000004100 */
[----:B------:R-:W-:Y:S01]  /*f6d0*/  FFMA.FTZ R54, R5, R4, -R54 ;  /* 0x0000000405367223 */ /* 0x000fe20000010836 */
[----:B------:R-:W-:Y:S02]  /*f6e0*/  HADD2.F32 R45, -RZ, R6.H0_H0 ;  /* 0x20000006ff2d7230 */ /* 0x000fe40000004100 */
[C---:B------:R-:W-:Y:S01]  /*f6f0*/  FMUL.FTZ R4, R49.reuse, R44 ;  /* 0x0000002c31047220 */ /* 0x040fe20000410000 */
[----:B------:R-:W-:Y:S02]  /*f700*/  HADD2.F32 R9, -RZ, R14.H0_H0 ;  /* 0x2000000eff097230 */ /* 0x000fe40000004100 */
[----:B------:R-:W-:Y:S01]  /*f710*/  FMUL.FTZ R53, R49, R8 ;  /* 0x0000000831357220 */ /* 0x000fe20000410000 */
[----:B------:R-:W-:-:S02]  /*f720*/  HADD2.F32 R6, -RZ, R6.H1_H1 ;  /* 0x30000006ff067230 */ /* 0x000fc40000004100 */
[----:B------:R-:W-:Y:S01]  /*f730*/  FFMA.FTZ R49, R5, R52, R60 ;  /* 0x0000003405317223 */ /* 0x000fe2000001003c */
[C---:B------:R-:W-:Y:S01]  /*f740*/  FMUL.FTZ R5, R10.reuse, R43 ;  /* 0x0000002b0a057220 */ /* 0x040fe20000410000 */
[C---:B------:R-:W-:Y:S01]  /*f750*/  FFMA.FTZ R51, R45.reuse, R8, -R4 ;  /* 0x000000082d337223 */ /* 0x040fe20000010804 */
[----:B------:R-:W-:Y:S01]  /*f760*/  FFMA.FTZ R53, R45, R44, R53 ;  /* 0x0000002c2d357223 */ /* 0x000fe20000010035 */
[-C--:B------:R-:W-:Y:S01]  /*f770*/  FMUL.FTZ R45, R10, R9.reuse ;  /* 0x000000090a2d7220 */ /* 0x080fe20000410000 */
[C---:B------:R-:W-:Y:S01]  /*f780*/  FFMA.FTZ R10, R6.reuse, R9, -R5 ;  /* 0x00000009060a7223 */ /* 0x040fe20000010805 */
[----:B------:R-:W-:Y:S02]  /*f790*/  HADD2.F32 R9, -RZ, R21.H1_H1 ;  /* 0x30000015ff097230 */ /* 0x000fe40000004100 */
[----:B------:R-:W-:Y:S02]  /*f7a0*/  HADD2.F32 R5, -RZ, R13.H1_H1 ;  /* 0x3000000dff057230 */ /* 0x000fe40000004100 */
[----:B------:R-:W-:Y:S01]  /*f7b0*/  FFMA.FTZ R44, R6, R43, R45 ;  /* 0x0000002b062c7223 */ /* 0x000fe2000001002d */
[----:B------:R-:W-:-:S02]  /*f7c0*/  HADD2.F32 R8, -RZ, R24.H1_H1 ;  /* 0x30000018ff087230 */ /* 0x000fc40000004100 */
[C---:B------:R-:W-:Y:S01]  /*f7d0*/  FMUL.FTZ R43, R50.reuse, R9 ;  /* 0x00000009322b7220 */ /* 0x040fe20000410000 */
[----:B------:R-:W-:Y:S02]  /*f7e0*/  HADD2.F32 R4, -RZ, R14.H1_H1 ;  /* 0x3000000eff047230 */ /* 0x000fe40000004100 */
[-C--:B------:R-:W-:Y:S01]  /*f7f0*/  FMUL.FTZ R50, R50, R5.reuse ;  /* 0x0000000532327220 */ /* 0x080fe20000410000 */
[--C-:B------:R-:W-:Y:S02]  /*f800*/  HADD2.F32 R46, -RZ, R7.reuse.H0_H0 ;  /* 0x20000007ff2e7230 */ /* 0x100fe40000004100 */
[C---:B------:R-:W-:Y:S01]  /*f810*/  FMUL.FTZ R6, R11.reuse, R8 ;  /* 0x000000080b067220 */ /* 0x040fe20000410000 */
[----:B------:R-:W-:Y:S02]  /*f820*/  HADD2.F32 R7, -RZ, R7.H1_H1 ;  /* 0x30000007ff077230 */ /* 0x000fe40000004100 */
[-C--:B------:R-:W-:Y:S01]  /*f830*/  FMUL.FTZ R45, R11, R4.reuse ;  /* 0x000000040b2d7220 */ /* 0x080fe20000410000 */
[C---:B------:R-:W-:Y:S01]  /*f840*/  FFMA.FTZ R43, R46.reuse, R5, -R43 ;  /* 0x000000052e2b7223 */ /* 0x040fe2000001082b */
[----:B------:R-:W-:Y:S01]  /*f850*/  FFMA.FTZ R11, R46, R9, R50 ;  /* 0x000000092e0b7223 */ /* 0x000fe20000010032 */
[C---:B------:R-:W-:Y:S01]  /*f860*/  FFMA.FTZ R46, R7.reuse, R4, -R6 ;  /* 0x00000004072e7223 */ /* 0x040fe20000010806 */
[----:B------:R-:W-:Y:S01]  /*f870*/  FFMA.FTZ R50, R7, R8, R45 ;  /* 0x0000000807327223 */ /* 0x000fe2000001002d */
[----:B------:R-:W-:-:S02]  /*f880*/  F2FP.F16.F32.PACK_AB R4, R55, R56 ;  /* 0x000000383704723e */ /* 0x000fc400000000ff */
[----:B------:R-:W-:Y:S02]  /*f890*/  F2FP.F16.F32.PACK_AB R5, R54, R47 ;  /* 0x0000002f3605723e */ /* 0x000fe400000000ff */
[----:B------:R-:W-:Y:S02]  /*f8a0*/  F2FP.F16.F32.PACK_AB R6, R10, R51 ;  /* 0x000000330a06723e */ /* 0x000fe400000000ff */
[----:B------:R-:W-:Y:S02]  /*f8b0*/  F2FP.F16.F32.PACK_AB R7, R46, R43 ;  /* 0x0000002b2e07723e */ /* 0x000fe400000000ff */
[----:B------:R-:W-:Y:S02]  /*f8c0*/  F2FP.F16.F32.PACK_AB R8, R57, R58 ;  /* 0x0000003a3908723e */ /* 0x000fe400000000ff */
[----:B------:R-:W-:Y:S01]  /*f8d0*/  F2FP.F16.F32.PACK_AB R9, R49, R48 ;  /* 0x000000303109723e */ /* 0x000fe200000000ff */
[----:B------:R3:W-:Y:S01]  /*f8e0*/  STS.128 [R59], R4 ;  /* 0x000000043b007388 */ /* 0x0007e20000000c00 */
[----:B------:R-:W-:-:S02]  /*f8f0*/  F2FP.F16.F32.PACK_AB R10, R44, R53 ;  /* 0x000000352c0a723e */ /* 0x000fc400000000ff */
[----:B------:R-:W-:-:S05]  /*f900*/  F2FP.F16.F32.PACK_AB R11, R50, R11 ;  /* 0x0000000b320b723e */ /* 0x000fca00000000ff */
[----:B------:R3:W-:Y:S02]  /*f910*/  STS.128 [R25+0x10400], R8 ;  /* 0x0104000819007388 */ /* 0x0007e40000000c00 */
.L_x_581:
[----:B------:R-:W-:Y:S05]  /*f920*/  BSYNC B1 ;  /* 0x0000000000017941 */ /* 0x000fea0003800000 */
.L_x_580:
[----:B------:R-:W-:-:S13]  /*f930*/  ISETP.GE.AND P0, PT, R207, R0, PT ;  /* 0x00000000cf00720c */ /* 0x000fda0003f06270 */
[----:B------:R-:W-:Y:S05]  /*f940*/  @P0 BRA `(.L_x_564) ;  /* 0x00000010004c0947 */ /* 0x000fea0003800000 */
[----:B---3--:R-:W3:Y:S01]  /*f950*/  LDC R25, c[0x0][0x3f4] ;  /* 0x0000fd00ff197b82 */ /* 0x008ee20000000800 */
[C---:B------:R-:W-:Y:S01]  /*f960*/  VIADD R0, R18.reuse, 0x20 ;  /* 0x0000002012007836 */ /* 0x040fe20000000000 */
[----:B------:R-:W-:Y:S01]  /*f970*/  BSSY B1, `(.L_x_586) ;  /* 0x000005e000017945 */ /* 0x000fe20003800000 */
[C---:B-12---:R-:W-:Y:S01]  /*f980*/  VIADD R4, R18.reuse, 0x40 ;  /* 0x0000004012047836 */ /* 0x046fe20000000000 */
[----:B------:R-:W-:Y:S02]  /*f990*/  SHF.R.U32.HI R59, RZ, 0x3, R185 ;  /* 0x00000003ff3b7819 */ /* 0x000fe400000116b9 */
[-C--:B---3--:R-:W-:Y:S02]  /*f9a0*/  ISETP.GE.AND P0, PT, R18, R25.reuse, PT ;  /* 0x000000191200720c */ /* 0x088fe40003f06270 */
[-C--:B------:R-:W-:Y:S02]  /*f9b0*/  ISETP.GE.AND P1, PT, R0, R25.reuse, PT ;  /* 0x000000190000720c */ /* 0x080fe40003f26270 */
[----:B------:R-:W-:-:S09]  /*f9c0*/  ISETP.GE.AND P2, PT, R4, R25, PT ;  /* 0x000000190400720c */ /* 0x000fd20003f46270 */
[----:B------:R-:W-:Y:S05]  /*f9d0*/  @P0 BRA `(.L_x_587) ;  /* 0x00000004005c0947 */ /* 0x000fea0003800000 */
[----:B------:R-:W2:Y:S01]  /*f9e0*/  LDL R61, [R1+0x74] ;  /* 0x00007400013d7983 */ /* 0x000ea20000100800 */
[----:B------:R-:W-:Y:S01]  /*f9f0*/  LEA.HI R0, R25, R226, RZ, 0x1d ;  /* 0x000000e219007211 */ /* 0x000fe200078fe8ff */
[----:B------:R-:W-:Y:S02]  /*fa00*/  HADD2.F32 R51, -RZ, R34.H0_H0 ;  /* 0x20000022ff337230 */ /* 0x000fe40000004100 */
[----:B------:R-:W-:Y:S01]  /*fa10*/  HADD2.F32 R53, -RZ, R39.H0_H0 ;  /* 0x20000027ff357230 */ /* 0x000fe20000004100 */
[----:B0-----:R-:W-:Y:S01]  /*fa20*/  SHF.R.S32.HI R5, RZ, 0x1f, R0 ;  /* 0x0000001fff057819 */ /* 0x001fe20000011400 */
[----:B------:R-:W-:Y:S01]  /*fa30*/  HADD2.F32 R58, -RZ, R40.H0_H0 ;  /* 0x20000028ff3a7230 */ /* 0x000fe20000004100 */
[----:B------:R-:W-:Y:S01]  /*fa40*/  SHF.L.U32 R4, R0, 0x3, RZ ;  /* 0x0000000300047819 */ /* 0x000fe200000006ff */
[----:B------:R-:W-:Y:S01]  /*fa50*/  HADD2.F32 R56, -RZ, R35.H0_H0 ;  /* 0x20000023ff387230 */ /* 0x000fe20000004100 */
[----:B------:R-:W-:Y:S01]  /*fa60*/  LEA.HI R5, R5, R0, RZ, 0x3 ;  /* 0x0000000005057211 */ /* 0x000fe200078f18ff */
[----:B------:R-:W-:Y:S01]  /*fa70*/  HADD2.F32 R60, -RZ, R39.H1_H1 ;  /* 0x30000027ff3c7230 */ /* 0x000fe20000004100 */
[----:B------:R-:W-:Y:S01]  /*fa80*/  LOP3.LUT R0, R185, 0x38, R4, 0xf8, !PT ;  /* 0x00000038b9007812 */ /* 0x000fe200078ef804 */
[----:B------:R-:W-:-:S02]  /*fa90*/  HADD2.F32 R34, -RZ, R34.H1_H1 ;  /* 0x30000022ff227230 */ /* 0x000fc40000004100 */
[----:B------:R-:W-:Y:S01]  /*faa0*/  IMAD.SHL.U32 R5, R5, 0x400, RZ ;  /* 0x0000040005057824 */ /* 0x000fe200078e00ff */
[----:B------:R-:W-:Y:S01]  /*fab0*/  LOP3.LUT R0, R0, R59, RZ, 0x3c, !PT ;  /* 0x0000003b00007212 */ /* 0x000fe200078e3cff */
[----:B------:R-:W-:Y:S02]  /*fac0*/  HADD2.F32 R55, -RZ, R40.H1_H1 ;  /* 0x30000028ff377230 */ /* 0x000fe40000004100 */
[----:B------:R-:W-:Y:S01]  /*fad0*/  HADD2.F32 R35, -RZ, R35.H1_H1 ;  /* 0x30000023ff237230 */ /* 0x000fe20000004100 */
[----:B------:R-:W-:Y:S01]  /*fae0*/  LOP3.LUT R9, R5, 0x7fffe000, RZ, 0xc0, !PT ;  /* 0x7fffe00005097812 */ /* 0x000fe200078ec0ff */
[----:B------:R-:W-:-:S03]  /*faf0*/  HADD2.F32 R57, -RZ, R41.H0_H0 ;  /* 0x20000029ff397230 */ /* 0x000fc60000004100 */
[----:B------:R-:W-:-:S05]  /*fb00*/  IADD3 R9, R0, R9, R195 ;  /* 0x0000000900097210 */ /* 0x000fca0007ffe0c3 */
[----:B------:R-:W-:-:S05]  /*fb10*/  IMAD R0, R9, 0x2, R2 ;  /* 0x0000000209007824 */ /* 0x000fca00078e0202 */
[----:B------:R-:W0:Y:S02]  /*fb20*/  LDS.128 R8, [R0+0x10400] ;  /* 0x0104000000087984 */ /* 0x000e240000000c00 */
[--C-:B0-----:R-:W-:Y:S02]  /*fb30*/  HADD2.F32 R47, -RZ, R8.reuse.H0_H0 ;  /* 0x20000008ff2f7230 */ /* 0x101fe40000004100 */
[----:B------:R-:W-:Y:S02]  /*fb40*/  HADD2.F32 R8, -RZ, R8.H1_H1 ;  /* 0x30000008ff087230 */ /* 0x000fe40000004100 */
[--C-:B------:R-:W-:Y:S02]  /*fb50*/  HADD2.F32 R48, -RZ, R9.reuse.H0_H0 ;  /* 0x20000009ff307230 */ /* 0x100fe40000004100 */
[-C--:B------:R-:W-:Y:S01]  /*fb60*/  FMUL.FTZ R52, R53, R47.reuse ;  /* 0x0000002f35347220 */ /* 0x080fe20000410000 */
[----:B------:R-:W-:Y:S01]  /*fb70*/  FMUL.FTZ R54, R51, R47 ;  /* 0x0000002f33367220 */ /* 0x000fe20000410000 */
[----:B------:R-:W-:-:S02]  /*fb80*/  HADD2.F32 R9, -RZ, R9.H1_H1 ;  /* 0x30000009ff097230 */ /* 0x000fc40000004100 */
[----:B------:R-:W-:Y:S01]  /*fb90*/  FMUL.FTZ R39, R58, R8 ;  /* 0x000000083a277220 */ /* 0x000fe20000410000 */
        /* <DEDUP_REMOVED lines=8> */
[--C-:B------:R-:W-:Y:S02]  /*fc20*/  HADD2.F32 R44, -RZ, R5.reuse.H0_H0 ;  /* 0x20000005ff2c7230 */ /* 0x100fe40000004100 */
[-C--:B------:R-:W-:Y:S01]  /*fc30*/  FFMA.FTZ R52, R51, R43.reuse, -R52 ;  /* 0x0000002b33347223 */ /* 0x080fe20000010834 */
[----:B------:R-:W-:Y:S01]  /*fc40*/  FFMA.FTZ R54, R53, R43, R54 ;  /* 0x0000002b35367223 */ /* 0x000fe20000010036 */
[C---:B------:R-:W-:Y:S01]  /*fc50*/  FMUL.FTZ R43, R56.reuse, R8 ;  /* 0x00000008382b7220 */ /* 0x040fe20000410000 */
[----:B------:R-:W-:Y:S02]  /*fc60*/  HADD2.F32 R5, -RZ, R5.H1_H1 ;  /* 0x30000005ff057230 */ /* 0x000fe40000004100 */
[----:B------:R-:W-:Y:S01]  /*fc70*/  FFMA.FTZ R39, R56, R4, -R39 ;  /* 0x0000000438277223 */ /* 0x000fe20000010827 */
[----:B------:R-:W-:Y:S01]  /*fc80*/  FMUL.FTZ R51, R34, R48 ;  /* 0x0000003022337220 */ /* 0x000fe20000410000 */
[----:B------:R-:W-:Y:S01]  /*fc90*/  FFMA.FTZ R43, R58, R4, R43 ;  /* 0x000000043a2b7223 */ /* 0x000fe2000001002b */
[----:B------:R-:W-:Y:S01]  /*fca0*/  FMUL.FTZ R4, R55, R9 ;  /* 0x0000000937047220 */ /* 0x000fe20000410000 */
[----:B------:R-:W-:-:S02]  /*fcb0*/  HADD2.F32 R53, -RZ, R37.H0_H0 ;  /* 0x20000025ff357230 */ /* 0x000fc40000004100 */
[C---:B------:R-:W-:Y:S01]  /*fcc0*/  FMUL.FTZ R8, R35.reuse, R9 ;  /* 0x0000000923087220 */ /* 0x040fe20000410000 */
[----:B------:R-:W-:Y:S02]  /*fcd0*/  HADD2.F32 R56, -RZ, R42.H0_H0 ;  /* 0x2000002aff387230 */ /* 0x000fe40000004100 */
[-C--:B------:R-:W-:Y:S01]  /*fce0*/  FFMA.FTZ R47, R34, R44.reuse, -R47 ;  /* 0x0000002c222f7223 */ /* 0x080fe2000001082f */
[----:B------:R-:W-:Y:S02]  /*fcf0*/  HADD2.F32 R45, -RZ, R6.H0_H0 ;  /* 0x20000006ff2d7230 */ /* 0x000fe40000004100 */
[----:B------:R-:W-:Y:S01]  /*fd00*/  FFMA.FTZ R51, R60, R44, R51 ;  /* 0x0000002c3c337223 */ /* 0x000fe20000010033 */
[----:B------:R-:W-:Y:S02]  /*fd10*/  HADD2.F32 R48, -RZ, R38.H0_H0 ;  /* 0x20000026ff307230 */ /* 0x000fe40000004100 */
[----:B------:R-:W-:Y:S01]  /*fd20*/  FFMA.FTZ R34, R35, R5, -R4 ;  /* 0x0000000523227223 */ /* 0x000fe20000010804 */
[----:B------:R-:W-:-:S02]  /*fd30*/  HADD2.F32 R6, -RZ, R6.H1_H1 ;  /* 0x30000006ff067230 */ /* 0x000fc40000004100 */
[----:B------:R-:W-:Y:S01]  /*fd40*/  FFMA.FTZ R40, R55, R5, R8 ;  /* 0x0000000537287223 */ /* 0x000fe20000010008 */
[-C--:B------:R-:W-:Y:S01]  /*fd50*/  FMUL.FTZ R4, R57, R49.reuse ;  /* 0x0000003139047220 */ /* 0x080fe20000410000 */
[C---:B------:R-:W-:Y:S01]  /*fd60*/  FMUL.FTZ R44, R53.reuse, R49 ;  /* 0x00000031352c7220 */ /* 0x040fe20000410000 */
[-C--:B------:R-:W-:Y:S01]  /*fd70*/  FMUL.FTZ R5, R56, R10.reuse ;  /* 0x0000000a38057220 */ /* 0x080fe20000410000 */
[C---:B------:R-:W-:Y:S01]  /*fd80*/  FMUL.FTZ R9, R48.reuse, R10 ;  /* 0x0000000a30097220 */ /* 0x040fe20000410000 */
[-C--:B------:R-:W-:Y:S01]  /*fd90*/  FFMA.FTZ R35, R53, R45.reuse, -R4 ;  /* 0x0000002d35237223 */ /* 0x080fe20000010804 */
[----:B------:R-:W-:Y:S01]  /*fda0*/  FFMA.FTZ R44, R57, R45, R44 ;  /* 0x0000002d392c7223 */ /* 0x000fe2000001002c */
[----:B------:R-:W-:Y:S01]  /*fdb0*/  FFMA.FTZ R10, R48, R6, -R5 ;  /* 0x00000006300a7223 */ /* 0x000fe20000010805 */
[----:B------:R-:W-:Y:S02]  /*fdc0*/  HADD2.F32 R48, -RZ, R41.H1_H1 ;  /* 0x30000029ff307230 */ /* 0x000fe40000004100 */
[----:B------:R-:W-:-:S02]  /*fdd0*/  HADD2.F32 R45, -RZ, R42.H1_H1 ;  /* 0x3000002aff2d7230 */ /* 0x000fc40000004100 */
[----:B------:R-:W-:Y:S02]  /*fde0*/  HADD2.F32 R8, -RZ, R37.H1_H1 ;  /* 0x30000025ff087230 */ /* 0x000fe40000004100 */
[----:B------:R-:W-:Y:S01]  /*fdf0*/  FFMA.FTZ R37, R56, R6, R9 ;  /* 0x0000000638257223 */ /* 0x000fe20000010009 */
[----:B------:R-:W-:Y:S02]  /*fe00*/  HADD2.F32 R41, -RZ, R38.H1_H1 ;  /* 0x30000026ff297230 */ /* 0x000fe40000004100 */
[-C--:B------:R-:W-:Y:S01]  /*fe10*/  FMUL.FTZ R5, R48, R50.reuse ;  /* 0x0000003230057220 */ /* 0x080fe20000410000 */
[--C-:B------:R-:W-:Y:S02]  /*fe20*/  HADD2.F32 R46, -RZ, R7.reuse.H0_H0 ;  /* 0x20000007ff2e7230 */ /* 0x100fe40000004100 */
[-C--:B------:R-:W-:Y:S01]  /*fe30*/  FMUL.FTZ R4, R45, R11.reuse ;  /* 0x0000000b2d047220 */ /* 0x080fe20000410000 */
[----:B------:R-:W-:Y:S02]  /*fe40*/  HADD2.F32 R7, -RZ, R7.H1_H1 ;  /* 0x30000007ff077230 */ /* 0x000fe40000004100 */
[C---:B------:R-:W-:Y:S01]  /*fe50*/  FMUL.FTZ R9, R8.reuse, R50 ;  /* 0x0000003208097220 */ /* 0x040fe20000410000 */
[C---:B------:R-:W-:Y:S01]  /*fe60*/  FMUL.FTZ R6, R41.reuse, R11 ;  /* 0x0000000b29067220 */ /* 0x040fe20000410000 */
[-C--:B------:R-:W-:Y:S01]  /*fe70*/  FFMA.FTZ R11, R8, R46.reuse, -R5 ;  /* 0x0000002e080b7223 */ /* 0x080fe20000010805 */
[----:B------:R-:W-:Y:S01]  /*fe80*/  F2FP.F16.F32.PACK_AB R5, R34, R47 ;  /* 0x0000002f2205723e */ /* 0x000fe200000000ff */
[-C--:B------:R-:W-:Y:S01]  /*fe90*/  FFMA.FTZ R38, R41, R7.reuse, -R4 ;  /* 0x0000000729267223 */ /* 0x080fe20000010804 */
        /* <DEDUP_REMOVED lines=11> */
.L_x_587:
[----:B------:R-:W-:Y:S05]  /*ff50*/  BSYNC B1 ;  /* 0x0000000000017941 */ /* 0x000fea0003800000 */
.L_x_586:
[----:B------:R-:W-:Y:S04]  /*ff60*/  BSSY B1, `(.L_x_588) ;  /* 0x0000059000017945 */ /* 0x000fe80003800000 */
[----:B------:R-:W-:Y:S05]  /*ff70*/  @P1 BRA `(.L_x_589) ;  /* 0x00000004005c1947 */ /* 0x000fea0003800000 */
[----:B------:R-:W2:Y:S01]  /*ff80*/  LDL R50, [R1+0x6c] ;  /* 0x00006c0001327983 */ /* 0x000ea20000100800 */
[----:B-1----:R-:W-:Y:S01]  /*ff90*/  LEA.HI R0, R25, R227, RZ, 0x1d ;  /* 0x000000e319007211 */ /* 0x002fe200078fe8ff */
[----:B------:R-:W-:Y:S02]  /*ffa0*/  HADD2.F32 R46, -RZ, R30.H0_H0 ;  /* 0x2000001eff2e7230 */ /* 0x000fe40000004100 */
[----:B------:R-:W-:Y:S01]  /*ffb0*/  HADD2.F32 R44, -RZ, R26.H0_H0 ;  /* 0x2000001aff2c7230 */ /* 0x000fe20000004100 */
[----:B0-----:R-:W-:Y:S01]  /*ffc0*/  SHF.R.S32.HI R5, RZ, 0x1f, R0 ;  /* 0x0000001fff057819 */ /* 0x001fe20000011400 */
[----:B------:R-:W-:Y:S02]  /*ffd0*/  IMAD.SHL.U32 R4, R0, 0x8, RZ ;  /* 0x0000000800047824 */ /* 0x000fe400078e00ff */
[----:B------:R-:W-:Y:S01]  /*ffe0*/  HADD2.F32 R48, -RZ, R31.H0_H0 ;  /* 0x2000001fff307230 */ /* 0x000fe20000004100 */
[----:B------:R-:W-:Y:S01]  /*fff0*/  LEA.HI R5, R5, R0, RZ, 0x3 ;  /* 0x0000000005057211 */ /* 0x000fe200078f18ff */
[----:B------:R-:W-:Y:S01]  /*10000*/  HADD2.F32 R51, -RZ, R30.H1_H1 ;  /* 0x3000001eff337230 */ /* 0x000fe20000004100 */
[----:B------:R-:W-:Y:S01]  /*10010*/  LOP3.LUT R0, R185, 0x38, R4, 0xf8, !PT ;  /* 0x00000038b9007812 */ /* 0x000fe200078ef804 */
[----:B------:R-:W-:Y:S01]  /*10020*/  HADD2.F32 R49, -RZ, R26.H1_H1 ;  /* 0x3000001aff317230 */ /* 0x000fe20000004100 */
[----:B------:R-:W-:-:S02]  /*10030*/  SHF.L.U32 R5, R5, 0xa, RZ ;  /* 0x0000000a05057819 */ /* 0x000fc400000006ff */
[----:B------:R-:W-:Y:S02]  /*10040*/  LOP3.LUT R0, R0, R59, RZ, 0x3c, !PT ;  /* 0x0000003b00007212 */ /* 0x000fe400078e3cff */
[----:B------:R-:W-:-:S04]  /*10050*/  LOP3.LUT R9, R5, 0x7fffe000, RZ, 0xc0, !PT ;  /* 0x7fffe00005097812 */ /* 0x000fc800078ec0ff */
        /* <DEDUP_REMOVED lines=8> */
[----:B------:R-:W-:Y:S01]  /*100e0*/  FMUL.FTZ R45, R48, R8 ;  /* 0x00000008302d7220 */ /* 0x000fe20000410000 */
[----:B------:R-:W-:-:S02]  /*100f0*/  HADD2.F32 R9, -RZ, R9.H1_H1 ;  /* 0x30000009ff097230 */ /* 0x000fc40000004100 */
[-C--:B------:R-:W-:Y:S01]  /*10100*/  FMUL.FTZ R30, R51, R40.reuse ;  /* 0x00000028331e7220 */ /* 0x080fe20000410000 */
[----:B------:R-:W-:Y:S01]  /*10110*/  FMUL.FTZ R40, R49, R40 ;  /* 0x0000002831287220 */ /* 0x000fe20000410000 */
[--C-:B------:R-:W-:Y:S02]  /*10120*/  HADD2.F32 R41, -RZ, R10.reuse.H0_H0 ;  /* 0x2000000aff297230 */ /* 0x100fe40000004100 */
[----:B------:R-:W-:Y:S02]  /*10130*/  HADD2.F32 R10, -RZ, R10.H1_H1 ;  /* 0x3000000aff0a7230 */ /* 0x000fe40000004100 */
[--C-:B------:R-:W-:Y:S02]  /*10140*/  HADD2.F32 R42, -RZ, R11.reuse.H0_H0 ;  /* 0x2000000bff2a7230 */ /* 0x100fe40000004100 */
[----:B------:R-:W-:Y:S01]  /*10150*/  HADD2.F32 R11, -RZ, R11.H1_H1 ;  /* 0x3000000bff0b7230 */ /* 0x000fe20000004100 */
[----:B--2---:R-:W0:Y:S02]  /*10160*/  LDS.128 R4, [R50] ;  /* 0x0000000032047984 */ /* 0x004e240000000c00 */
[----:B0-----:R-:W-:-:S02]  /*10170*/  HADD2.F32 R34, -RZ, R4.H0_H0 ;  /* 0x20000004ff227230 */ /* 0x001fc40000004100 */
[----:B------:R-:W-:Y:S02]  /*10180*/  HADD2.F32 R4, -RZ, R4.H1_H1 ;  /* 0x30000004ff047230 */ /* 0x000fe40000004100 */
[----:B------:R-:W-:Y:S02]  /*10190*/  HADD2.F32 R35, -RZ, R5.H0_H0 ;  /* 0x20000005ff237230 */ /* 0x000fe40000004100 */
[-C--:B------:R-:W-:Y:S01]  /*101a0*/  FFMA.FTZ R43, R44, R34.reuse, -R43 ;  /* 0x000000222c2b7223 */ /* 0x080fe2000001082b */
[--C-:B------:R-:W-:Y:S02]  /*101b0*/  HADD2.F32 R44, -RZ, R27.reuse.H0_H0 ;  /* 0x2000001bff2c7230 */ /* 0x100fe40000004100 */
[----:B------:R-:W-:Y:S01]  /*101c0*/  FFMA.FTZ R39, R46, R34, R39 ;  /* 0x000000222e277223 */ /* 0x000fe20000010027 */
[----:B------:R-:W-:Y:S02]  /*101d0*/  HADD2.F32 R27, -RZ, R27.H1_H1 ;  /* 0x3000001bff1b7230 */ /* 0x000fe40000004100 */
[----:B------:R-:W-:Y:S01]  /*101e0*/  FFMA.FTZ R30, R49, R35, -R30 ;  /* 0x00000023311e7223 */ /* 0x000fe2000001081e */
[----:B------:R-:W-:-:S02]  /*101f0*/  HADD2.F32 R5, -RZ, R5.H1_H1 ;  /* 0x30000005ff057230 */ /* 0x000fc40000004100 */
[C---:B------:R-:W-:Y:S01]  /*10200*/  FMUL.FTZ R47, R44.reuse, R8 ;  /* 0x000000082c2f7220 */ /* 0x040fe20000410000 */
[-C--:B------:R-:W-:Y:S01]  /*10210*/  FFMA.FTZ R8, R44, R4.reuse, -R45 ;  /* 0x000000042c087223 */ /* 0x080fe2000001082d */
[----:B------:R-:W-:Y:S02]  /*10220*/  HADD2.F32 R45, -RZ, R31.H1_H1 ;  /* 0x3000001fff2d7230 */ /* 0x000fe40000004100 */
[----:B------:R-:W-:Y:S01]  /*10230*/  FFMA.FTZ R40, R51, R35, R40 ;  /* 0x0000002333287223 */ /* 0x000fe20000010028 */
[----:B------:R-:W-:Y:S01]  /*10240*/  FFMA.FTZ R26, R48, R4, R47 ;  /* 0x00000004301a7223 */ /* 0x000fe2000001002f */
[----:B------:R-:W-:Y:S02]  /*10250*/  HADD2.F32 R31, -RZ, R28.H0_H0 ;  /* 0x2000001cff1f7230 */ /* 0x000fe40000004100 */
[-C--:B------:R-:W-:Y:S01]  /*10260*/  FMUL.FTZ R34, R27, R9.reuse ;  /* 0x000000091b227220 */ /* 0x080fe20000410000 */
[----:B------:R-:W-:Y:S01]  /*10270*/  FMUL.FTZ R4, R45, R9 ;  /* 0x000000092d047220 */ /* 0x000fe20000410000 */
[----:B------:R-:W-:-:S02]  /*10280*/  HADD2.F32 R35, -RZ, R32.H0_H0 ;  /* 0x20000020ff237230 */ /* 0x000fc40000004100 */
[--C-:B------:R-:W-:Y:S02]  /*10290*/  HADD2.F32 R37, -RZ, R6.reuse.H0_H0 ;  /* 0x20000006ff257230 */ /* 0x100fe40000004100 */
[----:B------:R-:W-:Y:S01]  /*102a0*/  FFMA.FTZ R9, R27, R5, -R4 ;  /* 0x000000051b097223 */ /* 0x000fe20000010804 */
[----:B------:R-:W-:Y:S02]  /*102b0*/  HADD2.F32 R48, -RZ, R33.H0_H0 ;  /* 0x20000021ff307230 */ /* 0x000fe40000004100 */
[-C--:B------:R-:W-:Y:S01]  /*102c0*/  FMUL.FTZ R4, R35, R41.reuse ;  /* 0x0000002923047220 */ /* 0x080fe20000410000 */
[----:B------:R-:W-:Y:S01]  /*102d0*/  FMUL.FTZ R44, R31, R41 ;  /* 0x000000291f2c7220 */ /* 0x000fe20000410000 */
[----:B------:R-:W-:Y:S02]  /*102e0*/  HADD2.F32 R46, -RZ, R29.H0_H0 ;  /* 0x2000001dff2e7230 */ /* 0x000fe40000004100 */
[----:B------:R-:W-:Y:S01]  /*102f0*/  FFMA.FTZ R27, R45, R5, R34 ;  /* 0x000000052d1b7223 */ /* 0x000fe20000010022 */
[----:B------:R-:W-:-:S02]  /*10300*/  HADD2.F32 R6, -RZ, R6.H1_H1 ;  /* 0x30000006ff067230 */ /* 0x000fc40000004100 */
[-C--:B------:R-:W-:Y:S01]  /*10310*/  FMUL.FTZ R5, R48, R10.reuse ;  /* 0x0000000a30057220 */ /* 0x080fe20000410000 */
[-C--:B------:R-:W-:Y:S01]  /*10320*/  FFMA.FTZ R31, R31, R37.reuse, -R4 ;  /* 0x000000251f1f7223 */ /* 0x080fe20000010804 */
[----:B------:R-:W-:Y:S01]  /*10330*/  FFMA.FTZ R44, R35, R37, R44 ;  /* 0x00000025232c7223 */ /* 0x000fe2000001002c */
[----:B------:R-:W-:Y:S02]  /*10340*/  HADD2.F32 R32, -RZ, R32.H1_H1 ;  /* 0x30000020ff207230 */ /* 0x000fe40000004100 */
[C---:B------:R-:W-:Y:S01]  /*10350*/  FMUL.FTZ R35, R46.reuse, R10 ;  /* 0x0000000a2e237220 */ /* 0x040fe20000410000 */
[----:B------:R-:W-:Y:S02]  /*10360*/  HADD2.F32 R28, -RZ, R28.H1_H1 ;  /* 0x3000001cff1c7230 */ /* 0x000fe40000004100 */
[----:B------:R-:W-:Y:S01]  /*10370*/  FFMA.FTZ R10, R46, R6, -R5 ;  /* 0x000000062e0a7223 */ /* 0x000fe20000010805 */
[----:B------:R-:W-:Y:S02]  /*10380*/  HADD2.F32 R37, -RZ, R33.H1_H1 ;  /* 0x30000021ff257230 */ /* 0x000fe40000004100 */
[----:B------:R-:W-:Y:S01]  /*10390*/  FMUL.FTZ R5, R32, R42 ;  /* 0x0000002a20057220 */ /* 0x000fe20000410000 */
[----:B------:R-:W-:-:S02]  /*103a0*/  HADD2.F32 R33, -RZ, R29.H1_H1 ;  /* 0x3000001dff217230 */ /* 0x000fc40000004100 */
[----:B------:R-:W-:Y:S01]  /*103b0*/  FFMA.FTZ R35, R48, R6, R35 ;  /* 0x0000000630237223 */ /* 0x000fe20000010023 */
[--C-:B------:R-:W-:Y:S02]  /*103c0*/  HADD2.F32 R38, -RZ, R7.reuse.H0_H0 ;  /* 0x20000007ff267230 */ /* 0x100fe40000004100 */
[C---:B------:R-:W-:Y:S01]  /*103d0*/  FMUL.FTZ R29, R28.reuse, R42 ;  /* 0x0000002a1c1d7220 */ /* 0x040fe20000410000 */
[----:B------:R-:W-:Y:S02]  /*103e0*/  HADD2.F32 R7, -RZ, R7.H1_H1 ;  /* 0x30000007ff077230 */ /* 0x000fe40000004100 */
[-C--:B------:R-:W-:Y:S01]  /*103f0*/  FMUL.FTZ R4, R37, R11.reuse ;  /* 0x0000000b25047220 */ /* 0x080fe20000410000 */
[C---:B------:R-:W-:Y:S01]  /*10400*/  FMUL.FTZ R6, R33.reuse, R11 ;  /* 0x0000000b21067220 */ /* 0x040fe20000410000 */
[-C--:B------:R-:W-:Y:S01]  /*10410*/  FFMA.FTZ R11, R28, R38.reuse, -R5 ;  /* 0x000000261c0b7223 */ /* 0x080fe20000010805 */
[----:B------:R-:W-:Y:S01]  /*10420*/  FFMA.FTZ R29, R32, R38, R29 ;  /* 0x00000026201d7223 */ /* 0x000fe2000001001d */
[-C--:B------:R-:W-:Y:S01]  /*10430*/  FFMA.FTZ R28, R33, R7.reuse, -R4 ;  /* 0x00000007211c7223 */ /* 0x080fe20000010804 */
        /* <DEDUP_REMOVED lines=11> */
.L_x_589:
[----:B------:R-:W-:Y:S05]  /*104f0*/  BSYNC B1 ;  /* 0x0000000000017941 */ /* 0x000fea0003800000 */
.L_x_588:
[----:B------:R-:W-:Y:S05]  /*10500*/  @P2 BRA `(.L_x_564) ;  /* 0x00000004005c2947 */ /* 0x000fea0003800000 */
[----:B------:R-:W0:Y:S01]  /*10510*/  LDL R41, [R1+0x68] ;  /* 0x0000680001297983 */ /* 0x000e220000100800 */
[----:B------:R-:W-:Y:S01]  /*10520*/  LEA.HI R25, R25, R228, RZ, 0x1d ;  /* 0x000000e419197211 */ /* 0x000fe200078fe8ff */
[----:B------:R-:W-:Y:S02]  /*10530*/  HADD2.F32 R33, -RZ, R3.H0_H0 ;  /* 0x20000003ff217230 */ /* 0x000fe40000004100 */
[--C-:B------:R-:W-:Y:S01]  /*10540*/  HADD2.F32 R35, -RZ, R15.reuse.H0_H0 ;  /* 0x2000000fff237230 */ /* 0x100fe20000004100 */
[----:B-12---:R-:W-:Y:S01]  /*10550*/  SHF.R.S32.HI R4, RZ, 0x1f, R25 ;  /* 0x0000001fff047819 */ /* 0x006fe20000011419 */
[----:B------:R-:W-:Y:S02]  /*10560*/  IMAD.SHL.U32 R0, R25, 0x8, RZ ;  /* 0x0000000819007824 */ /* 0x000fe400078e00ff */
[----:B------:R-:W-:Y:S01]  /*10570*/  HADD2.F32 R44, -RZ, R20.H0_H0 ;  /* 0x20000014ff2c7230 */ /* 0x000fe20000004100 */
[----:B------:R-:W-:Y:S01]  /*10580*/  LEA.HI R4, R4, R25, RZ, 0x3 ;  /* 0x0000001904047211 */ /* 0x000fe200078f18ff */
[----:B------:R-:W-:Y:S01]  /*10590*/  HADD2.F32 R40, -RZ, R12.H0_H0 ;  /* 0x2000000cff287230 */ /* 0x000fe20000004100 */
        /* <DEDUP_REMOVED lines=8> */
[----:B------:R-:W-:-:S04]  /*10620*/  IADD3 R9, R0, R9, R195 ;  /* 0x0000000900097210 */ /* 0x000fc80007ffe0c3 */
[----:B------:R-:W-:-:S05]  /*10630*/  LEA R0, R9, R2, 0x1 ;  /* 0x0000000209007211 */ /* 0x000fca00078e08ff */
[----:B------:R-:W1:Y:S02]  /*10640*/  LDS.128 R8, [R0+0x10400] ;  /* 0x0104000000087984 */ /* 0x000e640000000c00 */
[--C-:B-1----:R-:W-:Y:S02]  /*10650*/  HADD2.F32 R29, -RZ, R8.reuse.H0_H0 ;  /* 0x20000008ff1d7230 */ /* 0x102fe40000004100 */
[----:B------:R-:W-:Y:S02]  /*10660*/  HADD2.F32 R8, -RZ, R8.H1_H1 ;  /* 0x30000008ff087230 */ /* 0x000fe40000004100 */
[--C-:B------:R-:W-:Y:S02]  /*10670*/  HADD2.F32 R30, -RZ, R9.reuse.H0_H0 ;  /* 0x20000009ff1e7230 */ /* 0x100fe40000004100 */
[-C--:B------:R-:W-:Y:S01]  /*10680*/  FMUL.FTZ R34, R35, R29.reuse ;  /* 0x0000001d23227220 */ /* 0x080fe20000410000 */
[----:B------:R-:W-:Y:S01]  /*10690*/  FMUL.FTZ R38, R33, R29 ;  /* 0x0000001d21267220 */ /* 0x000fe20000410000 */
[----:B------:R-:W-:-:S02]  /*106a0*/  HADD2.F32 R9, -RZ, R9.H1_H1 ;  /* 0x30000009ff097230 */ /* 0x000fc40000004100 */
[-C--:B------:R-:W-:Y:S01]  /*106b0*/  FMUL.FTZ R15, R44, R8.reuse ;  /* 0x000000082c0f7220 */ /* 0x080fe20000410000 */
[----:B------:R-:W-:Y:S01]  /*106c0*/  FMUL.FTZ R3, R40, R8 ;  /* 0x0000000828037220 */ /* 0x000fe20000410000 */
[--C-:B------:R-:W-:Y:S02]  /*106d0*/  HADD2.F32 R31, -RZ, R10.reuse.H0_H0 ;  /* 0x2000000aff1f7230 */ /* 0x100fe40000004100 */
[----:B------:R-:W-:Y:S01]  /*106e0*/  FMUL.FTZ R29, R42, R30 ;  /* 0x0000001e2a1d7220 */ /* 0x000fe20000410000 */
[----:B------:R-:W-:Y:S02]  /*106f0*/  HADD2.F32 R10, -RZ, R10.H1_H1 ;  /* 0x3000000aff0a7230 */ /* 0x000fe40000004100 */
[--C-:B------:R-:W-:Y:S02]  /*10700*/  HADD2.F32 R32, -RZ, R11.reuse.H0_H0 ;  /* 0x2000000bff207230 */ /* 0x100fe40000004100 */
[----:B------:R-:W-:Y:S01]  /*10710*/  HADD2.F32 R11, -RZ, R11.H1_H1 ;  /* 0x3000000bff0b7230 */ /* 0x000fe20000004100 */
[----:B0-----:R-:W0:Y:S02]  /*10720*/  LDS.128 R4, [R41] ;  /* 0x0000000029047984 */ /* 0x001e240000000c00 */
[----:B0-----:R-:W-:-:S02]  /*10730*/  HADD2.F32 R25, -RZ, R4.H0_H0 ;  /* 0x20000004ff197230 */ /* 0x001fc40000004100 */
[----:B------:R-:W-:Y:S02]  /*10740*/  HADD2.F32 R4, -RZ, R4.H1_H1 ;  /* 0x30000004ff047230 */ /* 0x000fe40000004100 */
[--C-:B------:R-:W-:Y:S02]  /*10750*/  HADD2.F32 R26, -RZ, R5.reuse.H0_H0 ;  /* 0x20000005ff1a7230 */ /* 0x100fe40000004100 */
[-C--:B------:R-:W-:Y:S01]  /*10760*/  FFMA.FTZ R34, R33, R25.reuse, -R34 ;  /* 0x0000001921227223 */ /* 0x080fe20000010822 */
[----:B------:R-:W-:Y:S01]  /*10770*/  FFMA.FTZ R38, R35, R25, R38 ;  /* 0x0000001923267223 */ /* 0x000fe20000010026 */
[----:B------:R-:W-:Y:S01]  /*10780*/  FMUL.FTZ R25, R46, R30 ;  /* 0x0000001e2e197220 */ /* 0x000fe20000410000 */
[----:B------:R-:W-:Y:S02]  /*10790*/  HADD2.F32 R33, -RZ, R12.H1_H1 ;  /* 0x3000000cff217230 */ /* 0x000fe40000004100 */
[----:B------:R-:W-:Y:S01]  /*107a0*/  FFMA.FTZ R15, R40, R4, -R15 ;  /* 0x00000004280f7223 */ /* 0x000fe2000001080f */
[----:B------:R-:W-:-:S02]  /*107b0*/  HADD2.F32 R5, -RZ, R5.H1_H1 ;  /* 0x30000005ff057230 */ /* 0x000fc40000004100 */
[----:B------:R-:W-:Y:S01]  /*107c0*/  FFMA.FTZ R3, R44, R4, R3 ;  /* 0x000000042c037223 */ /* 0x000fe20000010003 */
[----:B------:R-:W-:Y:S01]  /*107d0*/  FFMA.FTZ R25, R42, R26, -R25 ;  /* 0x0000001a2a197223 */ /* 0x000fe20000010819 */
[-C--:B------:R-:W-:Y:S01]  /*107e0*/  FMUL.FTZ R4, R37, R9.reuse ;  /* 0x0000000925047220 */ /* 0x080fe20000410000 */
[----:B------:R-:W-:Y:S02]  /*107f0*/  HADD2.F32 R35, -RZ, R13.H0_H0 ;  /* 0x2000000dff237230 */ /* 0x000fe40000004100 */
[C---:B------:R-:W-:Y:S01]  /*10800*/  FMUL.FTZ R8, R33.reuse, R9 ;  /* 0x0000000921087220 */ /* 0x040fe20000410000 */
[----:B------:R-:W-:Y:S02]  /*10810*/  HADD2.F32 R42, -RZ, R24.H0_H0 ;  /* 0x20000018ff2a7230 */ /* 0x000fe40000004100 */
[-C--:B------:R-:W-:Y:S01]  /*10820*/  FFMA.FTZ R12, R33, R5.reuse, -R4 ;  /* 0x00000005210c7223 */ /* 0x080fe20000010804 */
[----:B------:R-:W-:Y:S02]  /*10830*/  HADD2.F32 R40, -RZ, R14.H0_H0 ;  /* 0x2000000eff287230 */ /* 0x000fe40000004100 */
[----:B------:R-:W-:Y:S01]  /*10840*/  FFMA.FTZ R20, R37, R5, R8 ;  /* 0x0000000525147223 */ /* 0x000fe20000010008 */
[----:B------:R-:W-:-:S02]  /*10850*/  HADD2.F32 R27, -RZ, R6.H0_H0 ;  /* 0x20000006ff1b7230 */ /* 0x000fc40000004100 */
[-C--:B------:R-:W-:Y:S01]  /*10860*/  FMUL.FTZ R4, R39, R31.reuse ;  /* 0x0000001f27047220 */ /* 0x080fe20000410000 */
[----:B------:R-:W-:Y:S02]  /*10870*/  HADD2.F32 R6, -RZ, R6.H1_H1 ;  /* 0x30000006ff067230 */ /* 0x000fe40000004100 */
[C---:B------:R-:W-:Y:S01]  /*10880*/  FMUL.FTZ R30, R35.reuse, R31 ;  /* 0x0000001f231e7220 */ /* 0x040fe20000410000 */
[-C--:B------:R-:W-:Y:S01]  /*10890*/  FMUL.FTZ R5, R42, R10.reuse ;  /* 0x0000000a2a057220 */ /* 0x080fe20000410000 */
[----:B------:R-:W-:Y:S01]  /*108a0*/  FMUL.FTZ R9, R40, R10 ;  /* 0x0000000a28097220 */ /* 0x000fe20000410000 */
[----:B------:R-:W-:Y:S02]  /*108b0*/  HADD2.F32 R10, -RZ, R21.H1_H1 ;  /* 0x30000015ff0a7230 */ /* 0x000fe40000004100 */
[----:B------:R-:W-:Y:S01]  /*108c0*/  FFMA.FTZ R29, R46, R26, R29 ;  /* 0x0000001a2e1d7223 */ /* 0x000fe2000001001d */
[----:B------:R-:W-:Y:S02]  /*108d0*/  HADD2.F32 R31, -RZ, R24.H1_H1 ;  /* 0x30000018ff1f7230 */ /* 0x000fe40000004100 */
[----:B------:R-:W-:Y:S01]  /*108e0*/  FFMA.FTZ R26, R35, R27, -R4 ;  /* 0x0000001b231a7223 */ /* 0x000fe20000010804 */
[----:B------:R-:W-:-:S02]  /*108f0*/  HADD2.F32 R8, -RZ, R13.H1_H1 ;  /* 0x3000000dff087230 */ /* 0x000fc40000004100 */
[----:B------:R-:W-:Y:S01]  /*10900*/  FFMA.FTZ R30, R39, R27, R30 ;  /* 0x0000001b271e7223 */ /* 0x000fe2000001001e */
[----:B------:R-:W-:Y:S02]  /*10910*/  HADD2.F32 R21, -RZ, R14.H1_H1 ;  /* 0x3000000eff157230 */ /* 0x000fe40000004100 */
[-C--:B------:R-:W-:Y:S01]  /*10920*/  FFMA.FTZ R27, R40, R6.reuse, -R5 ;  /* 0x00000006281b7223 */ /* 0x080fe20000010805 */
[--C-:B------:R-:W-:Y:S02]  /*10930*/  HADD2.F32 R28, -RZ, R7.reuse.H0_H0 ;  /* 0x20000007ff1c7230 */ /* 0x100fe40000004100 */
[----:B------:R-:W-:Y:S01]  /*10940*/  FFMA.FTZ R13, R42, R6, R9 ;  /* 0x000000062a0d7223 */ /* 0x000fe20000010009 */
        /* <DEDUP_REMOVED lines=19> */
.L_x_564:
[----:B------:R-:W-:Y:S05]  /*10a80*/  BSYNC B0 ;  /* 0x0000000000007941 */ /* 0x000fea0003800000 */
.L_x_545:
[----:B------:R-:W-:Y:S01]  /*10a90*/  @!PT LDS RZ, [RZ] ;  /* 0x00000000fffff984 */ /* 0x000fe20000000800 */
[----:B------:R-:W-:Y:S01]  /*10aa0*/  @!PT LDS RZ, [RZ] ;  /* 0x00000000fffff984 */ /* 0x000fe20000000800 */
[----:B------:R-:W-:Y:S01]  /*10ab0*/  @!PT LDS RZ, [RZ] ;  /* 0x00000000fffff984 */ /* 0x000fe20000000800 */
[----:B------:R-:W-:Y:S01]  /*10ac0*/  @!PT LDS RZ, [RZ] ;  /* 0x00000000fffff984 */ /* 0x000fe20000000800 */
[----:B------:R5:W-:Y:S06]  /*10ad0*/  MEMBAR.ALL.CTA ;  /* 0x0000000000007992 */ /* 0x000bec0000008000 */
[----:B-----5:R-:W5:Y:S01]  /*10ae0*/  FENCE.VIEW.ASYNC.S ;  /* 0x00000000000073c6 */ /* 0x020f620000000000 */
[----:B------:R-:W-:Y:S05]  /*10af0*/  WARPSYNC.ALL ;  /* 0x0000000000007948 */ /* 0x000fea0003800000 */
[----:B-----5:R-:W-:Y:S06]  /*10b00*/  BAR.SYNC.DEFER_BLOCKING 0xd, 0x100 ;  /* 0x0344000000007b1d */ /* 0x020fec0000010000 */
.L_x_543:
[----:B012---:R-:W-:-:S05]  /*10b10*/  IMAD.U32 R0, RZ, RZ, UR58 ;  /* 0x0000003aff007e24 */ /* 0x007fca000f8e00ff */
[----:B------:R-:W-:-:S13]  /*10b20*/  ISETP.NE.AND P0, PT, R0, 0x3, PT ;  /* 0x000000030000780c */ /* 0x000fda0003f05270 */
[----:B------:R-:W-:Y:S05]  /*10b30*/  @!P0 BRA `(.L_x_590) ;  /* 0x0000000000048947 */ /* 0x000fea0003800000 */
[----:B------:R-:W-:Y:S01]  /*10b40*/  BPT.TRAP 0x1 ;  /* 0x000000040000795c */ /* 0x000fe20000300000 */
.L_x_590:
[----:B---3--:R-:W-:Y:S01]  /*10b50*/  IMAD R10, R194, 0x8, R2 ;  /* 0x00000008c20a7824 */ /* 0x008fe200078e0202 */
[----:B------:R-:W-:-:S04]  /*10b60*/  SHF.L.U32 R3, R196, 0x1f, RZ ;  /* 0x0000001fc4037819 */ /* 0x000fc800000006ff */
[----:B------:R0:W1:Y:S01]  /*10b70*/  SYNCS.PHASECHK.TRANS64.TRYWAIT P2, [R10+URZ+0x34830], R3 ;  /* 0x034830030a0075a7 */ /* 0x000062000804017f */
[----:B------:R-:W-:Y:S05]  /*10b80*/  @!P0 BRA `(.L_x_591) ;  /* 0x0000000000048947 */ /* 0x000fea0003800000 */
[----:B------:R-:W-:Y:S01]  /*10b90*/  BPT.TRAP 0x1 ;  /* 0x000000040000795c */ /* 0x000fe20000300000 */
.L_x_591:
[----:B------:R-:W2:Y:S01]  /*10ba0*/  S2R R0, SR_TID.X ;  /* 0x0000000000007919 */ /* 0x000ea20000002100 */
[----:B------:R-:W-:Y:S01]  /*10bb0*/  IMAD.MOV.U32 R151, RZ, RZ, RZ ;  /* 0x000000ffff977224 */ /* 0x000fe200078e00ff */
[----:B--2---:R-:W-:-:S04]  /*10bc0*/  LOP3.LUT R0, R0, 0x7f, RZ, 0xc0, !PT ;  /* 0x0000007f00007812 */ /* 0x004fc800078ec0ff */
[----:B------:R-:W-:Y:S01]  /*10bd0*/  ISETP.NE.AND P1, PT, R0, RZ, PT ;  /* 0x000000ff0000720c */ /* 0x000fe20003f25270 */
[----:B-1----:R-:W-:-:S12]  /*10be0*/  @P2 BRA `(.L_x_592) ;  /* 0x0000000000082947 */ /* 0x002fd80003800000 */
[----:B------:R-:W1:Y:S02]  /*10bf0*/  SYNCS.PHASECHK.TRANS64.TRYWAIT P2, [R10+URZ+0x34830], R3 ;  /* 0x034830030a0075a7 */ /* 0x000e64000804017f */
[----:B-1----:R-:W-:Y:S05]  /*10c00*/  @!P2 BRA `(.L_x_593) ;  /* 0x00000110000ca947 */ /* 0x002fea0003800000 */
.L_x_592:
[----:B------:R-:W-:Y:S05]  /*10c10*/  WARPSYNC.ALL ;  /* 0x0000000000007948 */ /* 0x000fea0003800000 */
[----:B------:R-:W-:Y:S01]  /*10c20*/  IADD3 R0, R2, 0x1c400, RZ ;  /* 0x0001c40002007810 */ /* 0x000fe20007ffe0ff */
[----:B----4-:R-:W-:Y:S01]  /*10c30*/  IMAD.MOV.U32 R5, RZ, RZ, 0x40000040 ;  /* 0x40000040ff057424 */ /* 0x010fe200078e00ff */
[----:B------:R-:W-:Y:S01]  /*10c40*/  R2UR UR4, R36 ;  /* 0x00000000240472ca */ /* 0x000fe200000e0000 */
[----:B------:R-:W-:Y:S01]  /*10c50*/  UMOV UR9, 0x40000040 ;  /* 0x4000004000097882 */ /* 0x000fe20000000000 */
[----:B------:R-:W-:Y:S01]  /*10c60*/  SHF.R.U32.HI R0, RZ, 0x4, R0 ;  /* 0x00000004ff007819 */ /* 0x000fe20000011600 */
[----:B------:R-:W-:Y:S01]  /*10c70*/  WARPGROUP.ARRIVE ;  /* 0x00000000000079c5 */ /* 0x000fe20000000000 */
[----:B------:R-:W-:Y:S01]  /*10c80*/  R2UR UR11, R5 ;  /* 0x00000000050b72ca */ /* 0x000fe200000e0000 */
[----:B------:R-:W-:Y:S01]  /*10c90*/  IMAD.MOV.U32 R9, RZ, RZ, 0x40000040 ;  /* 0x40000040ff097424 */ /* 0x000fe200078e00ff */
[----:B------:R-:W-:Y:S01]  /*10ca0*/  LOP3.LUT R0, R0, 0x3fff, RZ, 0xc0, !PT ;  /* 0x00003fff00007812 */ /* 0x000fe200078ec0ff */
[----:B------:R-:W-:Y:S01]  /*10cb0*/  IMAD.U32 R21, RZ, RZ, UR9 ;  /* 0x00000009ff157e24 */ /* 0x000fe2000f8e00ff */
[----:B------:R-:W-:Y:S01]  /*10cc0*/  UMOV UR41, 0x40000040 ;  /* 0x4000004000297882 */ /* 0x000fe20000000000 */
[----:B------:R-:W-:Y:S01]  /*10cd0*/  UMOV UR45, 0x40000040 ;  /* 0x40000040002d7882 */ /* 0x000fe20000000000 */
[----:B------:R-:W-:Y:S01]  /*10ce0*/  LOP3.LUT R6, R0, 0x10000, RZ, 0xfc, !PT ;  /* 0x0001000000067812 */ /* 0x000fe200078efcff */
[----:B------:R-:W-:Y:S01]  /*10cf0*/  UMOV UR49, 0x40000040 ;  /* 0x4000004000317882 */ /* 0x000fe20000000000 */
[----:B------:R-:W-:Y:S01]  /*10d00*/  IMAD.MOV.U32 R5, RZ, RZ, 0x40000040 ;  /* 0x40000040ff057424 */ /* 0x000fe200078e00ff */
[----:B------:R-:W-:Y:S01]  /*10d10*/  ULOP3.LUT UR4, UR4, 0x10000, URZ, 0xfc, !UPT ;  /* 0x0001000004047892 */ /* 0x000fe2000f8efc3f */
[----:B------:R-:W-:Y:S01]  /*10d20*/  P2R R14, PR, RZ, 0x2 ;  /* 0x00000002ff0e7803 */ /* 0x000fe20000000000 */
[----:B------:R-:W-:Y:S01]  /*10d30*/  IMAD R4, R194, 0xc00, R6 ;  /* 0x00000c00c2047824 */ /* 0x000fe200078e0206 */
[----:B------:R-:W-:Y:S01]  /*10d40*/  UMOV UR53, 0x40000040 ;  /* 0x4000004000357882 */ /* 0x000fe20000000000 */
[----:B------:R-:W-:Y:S01]  /*10d50*/  UIADD3 UR5, UR4, 0x2, URZ ;  /* 0x0000000204057890 */ /* 0x000fe2000fffe03f */
[----:B------:R-:W-:Y:S01]  /*10d60*/  R2UR UR55, R5 ;  /* 0x00000000053772ca */ /* 0x000fe200000e0000 */
[----:B------:R-:W-:Y:S01]  /*10d70*/  UIADD3 UR40, UR4, 0x800, URZ ;  /* 0x0000080004287890 */ /* 0x000fe2000fffe03f */
[C---:B------:R-:W-:Y:S01]  /*10d80*/  R2UR UR10, R4.reuse ;  /* 0x00000000040a72ca */ /* 0x040fe200000e0000 */
[----:B------:R-:W-:Y:S01]  /*10d90*/  UMOV UR8, UR4 ;  /* 0x0000000400087c82 */ /* 0x000fe20008000000 */
[----:B------:R-:W-:Y:S01]  /*10da0*/  IADD3 R8, R4, 0x2, RZ ;  /* 0x0000000204087810 */ /* 0x000fe20007ffe0ff */
[----:B------:R-:W-:Y:S01]  /*10db0*/  IMAD.U32 R20, RZ, RZ, UR8 ;  /* 0x00000008ff147e24 */ /* 0x000fe2000f8e00ff */
[----:B------:R-:W-:Y:S01]  /*10dc0*/  UIADD3 UR44, UR4, 0x802, URZ ;  /* 0x00000802042c7890 */ /* 0x000fe2000fffe03f */
[----:B------:R-:W-:Y:S01]  /*10dd0*/  P2R R12, PR, RZ, 0x1 ;  /* 0x00000001ff0c7803 */ /* 0x000fe20000000000 */
[----:B------:R-:W-:Y:S01]  /*10de0*/  UIADD3 UR48, UR4, 0x804, URZ ;  /* 0x0000080404307890 */ /* 0x000fe2000fffe03f */
[----:B------:R-:W-:Y:S01]  /*10df0*/  BSSY B0, `(.L_x_594) ;  /* 0x00004c0000007945 */ /* 0x000fe20003800000 */
[----:B------:R2:W-:Y:S01]  /*10e00*/  STL.64 [R1+0x40], R20 ;  /* 0x0000401401007387 */ /* 0x0005e20000100a00 */
[----:B------:R-:W-:Y:S01]  /*10e10*/  UIADD3 UR52, UR4, 0x806, URZ ;  /* 0x0000080604347890 */ /* 0x000fe2000fffe03f */
[--C-:B------:R-:W-:Y:S01]  /*10e20*/  IMAD.MOV.U32 R150, RZ, RZ, R151.reuse ;  /* 0x000000ffff967224 */ /* 0x100fe200078e0097 */
[----:B------:R-:W-:Y:S01]  /*10e30*/  ULDC UR60, c[0x0][0x988] ;  /* 0x00026200003c7ab9 */ /* 0x000fe20000000800 */
[--C-:B------:R-:W-:Y:S01]  /*10e40*/  IMAD.MOV.U32 R148, RZ, RZ, R151.reuse ;  /* 0x000000ffff947224 */ /* 0x100fe200078e0097 */
[----:B------:R-:W-:Y:S01]  /*10e50*/  HGMMA.64x128x16.F32 R24, gdesc[UR8], RZ, !UPT, gsb0 ;  /* 0x01e00000081879f0 */ /* 0x000fe2000c0008ff */
[----:B------:R-:W-:Y:S01]  /*10e60*/  R2UR UR10, R8 ;  /* 0x00000000080a72ca */ /* 0x000fe200000e0000 */
[----:B------:R-:W-:Y:S01]  /*10e70*/  UMOV UR8, UR5 ;  /* 0x0000000500087c82 */ /* 0x000fe20008000000 */
[----:B------:R-:W-:Y:S01]  /*10e80*/  R2UR UR11, R9 ;  /* 0x00000000090b72ca */ /* 0x000fe200000e0000 */
[----:B------:R-:W-:Y:S01]  /*10e90*/  UMOV UR9, 0x40000040 ;  /* 0x4000004000097882 */ /* 0x000fe20000000000 */
[----:B------:R-:W-:Y:S01]  /*10ea0*/  IMAD.MOV.U32 R9, RZ, RZ, 0x40000040 ;  /* 0x40000040ff097424 */ /* 0x000fe200078e00ff */
[----:B------:R-:W-:Y:S01]  /*10eb0*/  IADD3 R8, R4, 0x4, RZ ;  /* 0x0000000404087810 */ /* 0x000fe20007ffe0ff */
[----:B------:R-:W-:Y:S01]  /*10ec0*/  UIADD3 UR5, UR4, 0x4, URZ ;  /* 0x0000000404057890 */ /* 0x000fe2000fffe03f */
[----:B--2---:R-:W-:Y:S01]  /*10ed0*/  IMAD.U32 R20, RZ, RZ, UR8 ;  /* 0x00000008ff147e24 */ /* 0x004fe2000f8e00ff */
[-C--:B------:R-:W-:Y:S01]  /*10ee0*/  MOV R147, R151.reuse ;  /* 0x0000009700937202 */ /* 0x080fe20000000f00 */
[----:B------:R-:W-:Y:S01]  /*10ef0*/  IMAD.U32 R21, RZ, RZ, UR9 ;  /* 0x00000009ff157e24 */ /* 0x000fe2000f8e00ff */
[-C--:B-----5:R-:W-:Y:S01]  /*10f00*/  MOV R143, R151.reuse ;  /* 0x00000097008f7202 */ /* 0x0a0fe20000000f00 */
[--C-:B------:R-:W-:Y:S01]  /*10f10*/  IMAD.MOV.U32 R146, RZ, RZ, R151.reuse ;  /* 0x000000ffff927224 */ /* 0x100fe200078e0097 */
[----:B------:R-:W-:Y:S01]  /*10f20*/  MOV R139, R151 ;  /* 0x00000097008b7202 */ /* 0x000fe20000000f00 */
[--C-:B------:R-:W-:Y:S01]  /*10f30*/  IMAD.MOV.U32 R145, RZ, RZ, R151.reuse ;  /* 0x000000ffff917224 */ /* 0x100fe200078e0097 */
[----:B------:R2:W-:Y:S01]  /*10f40*/  STL.64 [R1+0x38], R20 ;  /* 0x0000381401007387 */ /* 0x0005e20000100a00 */
        /* <DEDUP_REMOVED lines=33> */
[----:B------:R-:W-:Y:S01]  /*11160*/  R2UR UR10, R8 ;  /* 0x00000000080a72ca */ /* 0x000fe200000e0000 */
[----:B------:R-:W-:Y:S01]  /*11170*/  UMOV UR8, UR5 ;  /* 0x0000000500087c82 */ /* 0x000fe20008000000 */
[----:B------:R-:W-:Y:S01]  /*11180*/  R2UR UR11, R9 ;  /* 0x00000000090b72ca */ /* 0x000fe200000e0000 */
[----:B------:R-:W-:Y:S01]  /*11190*/  UMOV UR9, 0x40000040 ;  /* 0x4000004000097882 */ /* 0x000fe20000000000 */
[----:B------:R-:W-:Y:S01]  /*111a0*/  IMAD.MOV.U32 R9, RZ, RZ, 0x40000040 ;  /* 0x40000040ff097424 */ /* 0x000fe200078e00ff */
[----:B------:R-:W-:Y:S01]  /*111b0*/  IADD3 R8, R4, 0x6, RZ ;  /* 0x0000000604087810 */ /* 0x000fe20007ffe0ff */
[----:B------:R-:W-:Y:S01]  /*111c0*/  UIADD3 UR5, UR4, 0x6, URZ ;  /* 0x0000000604057890 */ /* 0x000fe2000fffe03f */
[----:B--2---:R-:W-:Y:S02]  /*111d0*/  IMAD.U32 R20, RZ, RZ, UR8 ;  /* 0x00000008ff147e24 */ /* 0x004fe4000f8e00ff */
[----:B------:R-:W-:-:S05]  /*111e0*/  IMAD.U32 R21, RZ, RZ, UR9 ;  /* 0x00000009ff157e24 */ /* 0x000fca000f8e00ff */
[----:B------:R2:W-:Y:S01]  /*111f0*/  STL.64 [R1+0x30], R20 ;  /* 0x0000301401007387 */ /* 0x0005e20000100a00 */
        /* <DEDUP_REMOVED lines=50> */
[----:B------:R-:W-:Y:S01]  /*11520*/  IMAD.U32 R21, RZ, RZ, UR9 ;  /* 0x00000009ff157e24 */ /* 0x000fe2000f8e00ff */
[----:B------:R-:W-:-:S04]  /*11530*/  ULDC UR4, c[0x0][0x988] ;  /* 0x0002620000047ab9 */ /* 0x000fc80000000800 */
        /* <DEDUP_REMOVED lines=10> */
[----:B--2---:R-:W-:Y:S02]  /*115e0*/  IMAD.U32 R20, RZ, RZ, UR8 ;  /* 0x00000008ff147e24 */ /* 0x004fe4000f8e00ff */
[----:B------:R-:W-:Y:S01]  /*115f0*/  IMAD.U32 R21, RZ, RZ, UR9 ;  /* 0x00000009ff157e24 */ /* 0x000fe2000f8e00ff */
[----:B------:R-:W-:Y:S01]  /*11600*/  R2UR UR42, R8 ;  /* 0x00000000082a72ca */ /* 0x000fe200000e0000 */
[----:B------:R-:W-:Y:S01]  /*11610*/  VIADD R8, R4, 0x802 ;  /* 0x0000080204087836 */ /* 0x000fe20000000000 */
[----:B------:R-:W-:Y:S01]  /*11620*/  R2UR UR43, R9 ;  /* 0x00000000092b72ca */ /* 0x000fe200000e0000 */
[----:B------:R-:W-:Y:S01]  /*11630*/  IMAD.MOV.U32 R9, RZ, RZ, 0x40000040 ;  /* 0x40000040ff097424 */ /* 0x000fe200078e00ff */
[----:B------:R2:W-:Y:S02]  /*11640*/  STL.64 [R1], R20 ;  /* 0x0000001401007387 */ /* 0x0005e40000100a00 */
[----:B------:R-:W-:-:S02]  /*11650*/  R2UR UR46, R8 ;  /* 0x00000000082e72ca */ /* 0x000fc400000e0000 */
[----:B------:R-:W-:Y:S01]  /*11660*/  R2UR UR47, R9 ;  /* 0x00000000092f72ca */ /* 0x000fe200000e0000 */
[----:B------:R-:W-:Y:S01]  /*11670*/  IMAD.MOV.U32 R9, RZ, RZ, 0x40000040 ;  /* 0x40000040ff097424 */ /* 0x000fe200078e00ff */
[C---:B------:R-:W-:Y:S01]  /*11680*/  IADD3 R8, R4.reuse, 0x804, RZ ;  /* 0x0000080404087810 */ /* 0x040fe20007ffe0ff */
[----:B------:R-:W-:-:S03]  /*11690*/  VIADD R4, R4, 0x806 ;  /* 0x0000080604047836 */ /* 0x000fc60000000000 */
[----:B------:R-:W-:Y:S02]  /*116a0*/  R2UR UR50, R8 ;  /* 0x00000000083272ca */ /* 0x000fe400000e0000 */
[----:B------:R-:W-:Y:S02]  /*116b0*/  R2UR UR51, R9 ;  /* 0x00000000093372ca */ /* 0x000fe400000e0000 */
[----:B------:R-:W-:Y:S02]  /*116c0*/  R2UR UR54, R4 ;  /* 0x00000000043672ca */ /* 0x000fe400000e0000 */
[----:B------:R-:W-:-:S05]  /*116d0*/  IADD3 R4, R152, 0x80, -R209 ;  /* 0x0000008098047810 */ /* 0x000fca0007ffe8d1 */
[----:B------:R-:W-:-:S05]  /*116e0*/  IMAD R4, R149, -0x80, R4 ;  /* 0xffffff8095047824 */ /* 0x000fca00078e0204 */
[C---:B------:R-:W-:Y:S02]  /*116f0*/  ISETP.GT.AND P4, PT, R4.reuse, RZ, PT ;  /* 0x000000ff0400720c */ /* 0x040fe40003f84270 */
[C---:B------:R-:W-:Y:S02]  /*11700*/  ISETP.GT.AND P3, PT, R4.reuse, 0x1, PT ;  /* 0x000000010400780c */ /* 0x040fe40003f64270 */
[C---:B------:R-:W-:Y:S02]  /*11710*/  ISETP.GT.AND P2, PT, R4.reuse, 0x8, PT ;  /* 0x000000080400780c */ /* 0x040fe40003f44270 */
[C---:B------:R-:W-:Y:S02]  /*11720*/  ISETP.GT.AND P6, PT, R4.reuse, 0x9, PT ;  /* 0x000000090400780c */ /* 0x040fe40003fc4270 */
[C---:B------:R-:W-:Y:S02]  /*11730*/  ISETP.GT.AND P5, PT, R4.reuse, 0x10, PT ;  /* 0x000000100400780c */ /* 0x040fe40003fa4270 */
[----:B------:R-:W-:-:S02]  /*11740*/  ISETP.GT.AND P1, PT, R4, 0x59, PT ;  /* 0x000000590400780c */ /* 0x000fc40003f24270 */
[----:B------:R-:W-:Y:S01]  /*11750*/  ISETP.GT.AND P0, PT, R4, 0x60, PT ;  /* 0x000000600400780c */ /* 0x000fe20003f04270 */
        /* <DEDUP_REMOVED lines=54> */
[----:B--2---:R-:W-:Y:S02]  /*11ac0*/  FSEL R21, R42, -INF , P6 ;  /* 0xff8000002a157808 */ /* 0x004fe40003000000 */
        /* <DEDUP_REMOVED lines=72> */
[----:B------:R-:W-:-:S02]  /*11f50*/  FMNMX.FTZ R8, R85, R0, !PT ;  /* 0x0000000055087209 */ /* 0x000fc40007810000 */
[C---:B------:R-:W-:Y:S02]  /*11f60*/  ISETP.GT.AND P0, PT, R4.reuse, 0x59, PT ;  /* 0x000000590400780c */ /* 0x040fe40003f04270 */
[----:B------:R-:W-:Y:S01]  /*11f70*/  P2R R32, PR, RZ, 0x2 ;  /* 0x00000002ff207803 */ /* 0x000fe20000000000 */
[----:B01----:R-:W0:Y:S01]  /*11f80*/  SHFL.BFLY PT, R3, R8, 0x2, 0x1f ;  /* 0x0c401f0008037f89 */ /* 0x003e2200000e0000 */
[----:B------:R-:W-:Y:S02]  /*11f90*/  ISETP.GT.AND P1, PT, R4, 0x60, PT ;  /* 0x000000600400780c */ /* 0x000fe40003f24270 */
[----:B------:R-:W-:Y:S02]  /*11fa0*/  MOV R0, UR4 ;  /* 0x0000000400007c02 */ /* 0x000fe40008000f00 */
[----:B------:R-:W-:Y:S02]  /*11fb0*/  FSEL R71, R71, -INF , P0 ;  /* 0xff80000047477808 */ /* 0x000fe40000000000 */
[----:B------:R-:W-:-:S02]  /*11fc0*/  FSEL R65, R74, -INF , P1 ;  /* 0xff8000004a417808 */ /* 0x000fc40000800000 */
[----:B------:R-:W-:Y:S02]  /*11fd0*/  ISETP.NE.AND P1, PT, R32, RZ, PT ;  /* 0x000000ff2000720c */ /* 0x000fe40003f25270 */
[----:B------:R-:W-:Y:S02]  /*11fe0*/  P2R R28, PR, RZ, 0x4 ;  /* 0x00000004ff1c7803 */ /* 0x000fe40000000000 */
[----:B------:R-:W-:Y:S02]  /*11ff0*/  ISETP.NE.AND P0, PT, R30, RZ, PT ;  /* 0x000000ff1e00720c */ /* 0x000fe40003f05270 */
[----:B------:R-:W-:Y:S02]  /*12000*/  FSEL R75, R75, -INF , P1 ;  /* 0xff8000004b4b7808 */ /* 0x000fe40000800000 */
[----:B------:R-:W-:Y:S02]  /*12010*/  FSEL R69, R78, -INF , P0 ;  /* 0xff8000004e457808 */ /* 0x000fe40000000000 */
[----:B------:R-:W-:-:S02]  /*12020*/  ISETP.NE.AND P0, PT, R12, RZ, PT ;  /* 0x000000ff0c00720c */ /* 0x000fc40003f05270 */
[----:B------:R-:W-:Y:S02]  /*12030*/  ISETP.NE.AND P1, PT, R14, RZ, PT ;  /* 0x000000ff0e00720c */ /* 0x000fe40003f25270 */
[----:B0-----:R-:W-:Y:S02]  /*12040*/  FMNMX.FTZ R20, R8, R3, !PT ;  /* 0x0000000308147209 */ /* 0x001fe40007810000 */
[----:B------:R-:W-:-:S03]  /*12050*/  FMNMX.FTZ R8, R5, R27, !PT ;  /* 0x0000001b05087209 */ /* 0x000fc60007810000 */
        /* <DEDUP_REMOVED lines=71> */
[----:B------:R-:W-:Y:S01]  /*124d0*/  FFMA.FTZ R85, R85, R0, -R4 ;  /* 0x0000000055557223 */ /* 0x000fe20000010804 */
[--C-:B------:R-:W-:Y:S01]  /*124e0*/  IMAD.MOV.U32 R137, RZ, RZ, R151.reuse ;  /* 0x000000ffff897224 */ /* 0x100fe200078e0097 */
[----:B------:R-:W-:Y:S01]  /*124f0*/  FMNMX.FTZ R8, R69, R8, !PT ;  /* 0x0000000845087209 */ /* 0x000fe20007810000 */
[--C-:B------:R-:W-:Y:S01]  /*12500*/  IMAD.MOV.U32 R133, RZ, RZ, R151.reuse ;  /* 0x000000ffff857224 */ /* 0x100fe200078e0097 */
[-C--:B------:R-:W-:Y:S01]  /*12510*/  MOV R135, R151.reuse ;  /* 0x0000009700877202 */ /* 0x080fe20000000f00 */
[--C-:B------:R-:W-:Y:S01]  /*12520*/  IMAD.MOV.U32 R129, RZ, RZ, R151.reuse ;  /* 0x000000ffff817224 */ /* 0x100fe200078e0097 */
[----:B------:R-:W-:Y:S01]  /*12530*/  FMNMX.FTZ R8, R89, R8, !PT ;  /* 0x0000000859087209 */ /* 0x000fe20007810000 */
[----:B------:R-:W4:Y:S01]  /*12540*/  MUFU.EX2 R15, R15 ;  /* 0x0000000f000f7308 */ /* 0x000f220000000800 */
[-C--:B------:R-:W-:Y:S01]  /*12550*/  MOV R131, R151.reuse ;  /* 0x0000009700837202 */ /* 0x080fe20000000f00 */
        /* <DEDUP_REMOVED lines=10> */
[----:B------:R-:W-:Y:S01]  /*12600*/  IMAD.MOV.U32 R109, RZ, RZ, R151 ;  /* 0x000000ffff6d7224 */ /* 0x000fe200078e0097 */
[----:B------:R-:W-:-:S02]  /*12610*/  MOV R119, R151 ;  /* 0x0000009700777202 */ /* 0x000fc40000000f00 */
[----:B------:R-:W-:Y:S01]  /*12620*/  FMNMX.FTZ R8, R99, R8, !PT ;  /* 0x0000000863087209 */ /* 0x000fe20007810000 */
[----:B------:R-:W4:Y:S01]  /*12630*/  MUFU.EX2 R33, R33 ;  /* 0x0000002100217308 */ /* 0x000f220000000800 */
[----:B------:R-:W-:-:S03]  /*12640*/  MOV R111, R151 ;  /* 0x00000097006f7202 */ /* 0x000fc60000000f00 */
[----:B------:R-:W0:Y:S04]  /*12650*/  SHFL.BFLY PT, R7, R8, 0x2, 0x1f ;  /* 0x0c401f0008077f89 */ /* 0x000e2800000e0000 */
        /* <DEDUP_REMOVED lines=17> */
[----:B------:R-:W-:Y:S01]  /*12770*/  FADD.FTZ R5, R180, R25 ;  /* 0x00000019b4057221 */ /* 0x000fe20000010000 */
[-CC-:B------:R-:W-:Y:S01]  /*12780*/  FFMA.FTZ R8, R31, R0.reuse, -R26.reuse ;  /* 0x000000001f087223 */ /* 0x180fe2000001081a */
[-CC-:B------:R-:W-:Y:S01]  /*12790*/  FFMA.FTZ R177, R11, R0.reuse, -R26.reuse ;  /* 0x000000000bb17223 */ /* 0x180fe2000001081a */
[----:B------:R-:W-:Y:S01]  /*127a0*/  MUFU.EX2 R181, R181 ;  /* 0x000000b500b57308 */ /* 0x000fe20000000800 */
[----:B-1----:R-:W-:Y:S01]  /*127b0*/  FADD.FTZ R32, R182, R5 ;  /* 0x00000005b6207221 */ /* 0x002fe20000010000 */
[-CC-:B------:R-:W-:Y:S01]  /*127c0*/  FFMA.FTZ R12, R35, R0.reuse, -R26.reuse ;  /* 0x00000000230c7223 */ /* 0x180fe2000001081a */
[-CC-:B------:R-:W-:Y:S01]  /*127d0*/  FFMA.FTZ R179, R13, R0.reuse, -R26.reuse ;  /* 0x000000000db37223 */ /* 0x180fe2000001081a */
[-C--:B------:R-:W-:Y:S01]  /*127e0*/  FFMA.FTZ R14, R39, R0.reuse, -R26 ;  /* 0x00000000270e7223 */ /* 0x080fe2000001081a */
[----:B--2---:R-:W-:Y:S01]  /*127f0*/  FADD.FTZ R5, R29, R32 ;  /* 0x000000201d057221 */ /* 0x004fe20000010000 */
[-CC-:B------:R-:W-:Y:S01]  /*12800*/  FFMA.FTZ R173, R21, R0.reuse, -R26.reuse ;  /* 0x0000000015ad7223 */ /* 0x180fe2000001081a */
[-CC-:B------:R-:W-:Y:S01]  /*12810*/  FFMA.FTZ R20, R43, R0.reuse, -R26.reuse ;  /* 0x000000002b147223 */ /* 0x180fe2000001081a */
[----:B------:R-:W0:Y:S01]  /*12820*/  MUFU.EX2 R4, R4 ;  /* 0x0000000400047308 */ /* 0x000e220000000800 */
[----:B---3--:R-:W-:Y:S01]  /*12830*/  FADD.FTZ R34, R176, R5 ;  /* 0x00000005b0227221 */ /* 0x008fe20000010000 */
[-CC-:B------:R-:W-:Y:S01]  /*12840*/  FFMA.FTZ R175, R37, R0.reuse, -R26.reuse ;  /* 0x0000000025af7223 */ /* 0x180fe2000001081a */
[-CC-:B------:R-:W-:Y:S01]  /*12850*/  FFMA.FTZ R24, R47, R0.reuse, -R26.reuse ;  /* 0x000000002f187223 */ /* 0x180fe2000001081a */
[-C--:B------:R-:W-:Y:S01]  /*12860*/  FFMA.FTZ R169, R41, R0.reuse, -R26 ;  /* 0x0000000029a97223 */ /* 0x080fe2000001081a */
[----:B----4-:R-:W-:Y:S01]  /*12870*/  FADD.FTZ R5, R15, R34 ;  /* 0x000000220f057221 */ /* 0x010fe20000010000 */
        /* <DEDUP_REMOVED lines=23> */
[-CC-:B------:R-:W-:Y:S01]  /*129f0*/  FFMA.FTZ R89, R89, R0.reuse, -R26.reuse ;  /* 0x0000000059597223 */ /* 0x180fe2000001081a */
[-CC-:B------:R-:W-:Y:S01]  /*12a00*/  FFMA.FTZ R91, R91, R0.reuse, -R26.reuse ;  /* 0x000000005b5b7223 */ /* 0x180fe2000001081a */
[-CC-:B------:R-:W-:Y:S01]  /*12a10*/  FFMA.FTZ R93, R93, R0.reuse, -R26.reuse ;  /* 0x000000005d5d7223 */ /* 0x180fe2000001081a */
[----:B------:R-:W1:Y:S01]  /*12a20*/  MUFU.EX2 R12, R12 ;  /* 0x0000000c000c7308 */ /* 0x000e620000000800 */
[C---:B--2---:R-:W-:Y:S01]  /*12a30*/  FADD.FTZ R36, R8.reuse, R5 ;  /* 0x0000000508247221 */ /* 0x044fe20000010000 */
[-CC-:B------:R-:W-:Y:S01]  /*12a40*/  FFMA.FTZ R95, R95, R0.reuse, -R26.reuse ;  /* 0x000000005f5f7223 */ /* 0x180fe2000001081a */
[----:B------:R-:W-:Y:S01]  /*12a50*/  FFMA.FTZ R99, R99, R0, -R26 ;  /* 0x0000000063637223 */ /* 0x000fe2000001081a */
[----:B------:R-:W-:-:S02]  /*12a60*/  F2FP.F16.F32.PACK_AB R183, R8, R183 ;  /* 0x000000b708b7723e */ /* 0x000fc400000000ff */
[----:B------:R-:W-:Y:S02]  /*12a70*/  F2FP.F16.F32.PACK_AB R181, R4, R181 ;  /* 0x000000b504b5723e */ /* 0x000fe400000000ff */
[----:B------:R-:W2:Y:S01]  /*12a80*/  MUFU.EX2 R179, R179 ;  /* 0x000000b300b37308 */ /* 0x000ea20000000800 */
[----:B0-----:R-:W-:Y:S01]  /*12a90*/  FADD.FTZ R5, R177, R36 ;  /* 0x00000024b1057221 */ /* 0x001fe20000010000 */
[----:B------:R-:W-:Y:S02]  /*12aa0*/  F2FP.F16.F32.PACK_AB R180, R25, R180 ;  /* 0x000000b419b4723e */ /* 0x000fe400000000ff */
[----:B------:R-:W-:Y:S02]  /*12ab0*/  F2FP.F16.F32.PACK_AB R182, R29, R182 ;  /* 0x000000b61db6723e */ /* 0x000fe400000000ff */
[----:B------:R-:W-:Y:S02]  /*12ac0*/  F2FP.F16.F32.PACK_AB R176, R15, R176 ;  /* 0x000000b00fb0723e */ /* 0x000fe400000000ff */
[----:B------:R-:W0:Y:S01]  /*12ad0*/  MUFU.EX2 R14, R14 ;  /* 0x0000000e000e7308 */ /* 0x000e220000000800 */
[C---:B-1----:R-:W-:Y:S01]  /*12ae0*/  FADD.FTZ R36, R12.reuse, R5 ;  /* 0x000000050c247221 */ /* 0x042fe20000010000 */
[----:B------:R-:W-:Y:S01]  /*12af0*/  FADD.FTZ R5, R77, R38 ;  /* 0x000000264d057221 */ /* 0x000fe20000010000 */
[----:B------:R-:W-:Y:S01]  /*12b00*/  F2FP.F16.F32.PACK_AB R177, R12, R177 ;  /* 0x000000b10cb1723e */ /* 0x000fe200000000ff */
[----:B------:R-:W-:Y:S01]  /*12b10*/  VIADD R12, R149, 0xfffffffe ;  /* 0xfffffffe950c7836 */ /* 0x000fe20000000000 */
[----:B------:R-:W-:Y:S01]  /*12b20*/  F2FP.F16.F32.PACK_AB R178, R33, R178 ;  /* 0x000000b221b2723e */ /* 0x000fe200000000ff */
[----:B------:R-:W-:Y:S01]  /*12b30*/  FADD.FTZ R38, R168, R5 ;  /* 0x00000005a8267221 */ /* 0x000fe20000010000 */
[----:B------:R-:W-:Y:S01]  /*12b40*/  @!P1 VIADD R5, R10, 0x34840 ;  /* 0x000348400a059836 */ /* 0x000fe20000000000 */
[----:B------:R-:W1:Y:S01]  /*12b50*/  MUFU.EX2 R173, R173 ;  /* 0x000000ad00ad7308 */ /* 0x000e620000000800 */
[----:B--2---:R-:W-:Y:S01]  /*12b60*/  FADD.FTZ R9, R179, R36 ;  /* 0x00000024b3097221 */ /* 0x004fe20000010000 */
[----:B------:R-:W-:Y:S01]  /*12b70*/  FADD.FTZ R11, R81, R38 ;  /* 0x00000026510b7221 */ /* 0x000fe20000010000 */
[----:B------:R-:W-:Y:S01]  /*12b80*/  ISETP.GE.AND P2, PT, R12, R197, PT ;  /* 0x000000c50c00720c */ /* 0x000fe20003f46270 */
[----:B------:R-:W-:Y:S01]  /*12b90*/  IMAD.MOV.U32 R149, RZ, RZ, R151 ;  /* 0x000000ffff957224 */ /* 0x000fe200078e0097 */
[----:B------:R-:W-:-:S02]  /*12ba0*/  @!P1 PRMT R5, RZ, 0x654, R5 ;  /* 0x00000654ff059816 */ /* 0x000fc40000000005 */
[----:B------:R-:W-:Y:S01]  /*12bb0*/  F2FP.F16.F32.PACK_AB R172, R73, R172 ;  /* 0x000000ac49ac723e */ /* 0x000fe200000000ff */
[----:B------:R-:W2:Y:S01]  /*12bc0*/  MUFU.EX2 R20, R20 ;  /* 0x0000001400147308 */ /* 0x000ea20000000800 */
[C---:B0-----:R-:W-:Y:S01]  /*12bd0*/  FADD.FTZ R36, R14.reuse, R9 ;  /* 0x000000090e247221 */ /* 0x041fe20000010000 */
[----:B------:R0:W-:Y:S01]  /*12be0*/  @!P1 SYNCS.ARRIVE.TRANS64.RED.A1T0 RZ, [R5+URZ], RZ ;  /* 0x000000ff05ff99a7 */ /* 0x0001e2000810043f */
[----:B------:R-:W-:Y:S02]  /*12bf0*/  F2FP.F16.F32.PACK_AB R174, R77, R174 ;  /* 0x000000ae4dae723e */ /* 0x000fe400000000ff */
[----:B------:R-:W-:Y:S02]  /*12c00*/  F2FP.F16.F32.PACK_AB R168, R81, R168 ;  /* 0x000000a851a8723e */ /* 0x000fe400000000ff */
[----:B------:R-:W-:Y:S01]  /*12c10*/  F2FP.F16.F32.PACK_AB R179, R14, R179 ;  /* 0x000000b30eb3723e */ /* 0x000fe200000000ff */
[----:B------:R-:W0:Y:S01]  /*12c20*/  MUFU.EX2 R175, R175 ;  /* 0x000000af00af7308 */ /* 0x000e220000000800 */
[----:B-1----:R-:W-:Y:S01]  /*12c30*/  FADD.FTZ R9, R173, R36 ;  /* 0x00000024ad097221 */ /* 0x002fe20000010000 */
[----:B------:R-:W-:Y:S01]  /*12c40*/  FADD.FTZ R36, R170, R11 ;  /* 0x0000000baa247221 */ /* 0x000fe20000010000 */
[----:B------:R-:W-:-:S02]  /*12c50*/  F2FP.F16.F32.PACK_AB R170, R79, R170 ;  /* 0x000000aa4faa723e */ /* 0x000fc400000000ff */
[----:B------:R-:W-:-:S03]  /*12c60*/  MOV R115, R151 ;  /* 0x0000009700737202 */ /* 0x000fc60000000f00 */
[----:B------:R-:W1:Y:S01]  /*12c70*/  MUFU.EX2 R24, R24 ;  /* 0x0000001800187308 */ /* 0x000e620000000800 */
[C---:B--2---:R-:W-:Y:S01]  /*12c80*/  FADD.FTZ R38, R20.reuse, R9 ;  /* 0x0000000914267221 */ /* 0x044fe20000010000 */
[----:B------:R-:W-:Y:S01]  /*12c90*/  FADD.FTZ R9, R79, R36 ;  /* 0x000000244f097221 */ /* 0x000fe20000010000 */
[----:B------:R-:W-:Y:S01]  /*12ca0*/  FFMA.FTZ R36, R71, R0, -R26 ;  /* 0x0000000047247223 */ /* 0x000fe2000001081a */
[----:B------:R-:W-:-:S04]  /*12cb0*/  F2FP.F16.F32.PACK_AB R173, R20, R173 ;  /* 0x000000ad14ad723e */ /* 0x000fc800000000ff */
        /* <DEDUP_REMOVED lines=53> */
[----:B------:R-:W-:Y:S02]  /*13010*/  F2FP.F16.F32.PACK_AB R160, R103, R160 ;  /* 0x000000a067a0723e */ /* 0x000fe400000000ff */
[----:B------:R-:W-:-:S04]  /*13020*/  MOV R103, R151 ;  /* 0x0000009700677202 */ /* 0x000fc80000000f00 */
        /* <DEDUP_REMOVED lines=20> */
[----:B------:R-:W-:Y:S02]  /*13170*/  F2FP.F16.F32.PACK_AB R164, R107, R164 ;  /* 0x000000a46ba4723e */ /* 0x000fe400000000ff */
[----:B------:R-:W-:-:S04]  /*13180*/  MOV R107, R151 ;  /* 0x00000097006b7202 */ /* 0x000fc80000000f00 */
[----:B------:R-:W1:Y:S01]  /*13190*/  MUFU.EX2 R69, R69 ;  /* 0x0000004500457308 */ /* 0x000e620000000800 */
[C---:B--2---:R-:W-:Y:S01]  /*131a0*/  FADD.FTZ R42, R26.reuse, R5 ;  /* 0x000000051a2a7221 */ /* 0x044fe20000010000 */
[----:B------:R-:W-:-:S06]  /*131b0*/  F2FP.F16.F32.PACK_AB R161, R26, R161 ;  /* 0x000000a11aa1723e */ /* 0x000fcc00000000ff */
[----:B------:R2:W3:Y:S01]  /*131c0*/  MUFU.EX2 R38, R89 ;  /* 0x0000005900267308 */ /* 0x0004e20000000800 */
[----:B0-----:R-:W-:-:S07]  /*131d0*/  FADD.FTZ R44, R166, R9 ;  /* 0x00000009a62c7221 */ /* 0x001fce0000010000 */
[----:B------:R-:W0:Y:S01]  /*131e0*/  MUFU.EX2 R91, R91 ;  /* 0x0000005b005b7308 */ /* 0x000e220000000800 */
[----:B-1----:R-:W-:Y:S01]  /*131f0*/  FADD.FTZ R9, R69, R42 ;  /* 0x0000002a45097221 */ /* 0x002fe20000010000 */
[----:B--2---:R-:W-:-:S06]  /*13200*/  IMAD.MOV.U32 R89, RZ, RZ, R151 ;  /* 0x000000ffff597224 */ /* 0x004fcc00078e0097 */
[----:B------:R1:W2:Y:S01]  /*13210*/  MUFU.EX2 R40, R93 ;  /* 0x0000005d00287308 */ /* 0x0002a20000000800 */
[C---:B---3--:R-:W-:Y:S01]  /*13220*/  FADD.FTZ R4, R38.reuse, R9 ;  /* 0x0000000926047221 */ /* 0x048fe20000010000 */
[----:B------:R-:W-:-:S06]  /*13230*/  F2FP.F16.F32.PACK_AB R163, R38, R69 ;  /* 0x0000004526a3723e */ /* 0x000fcc00000000ff */
[----:B------:R-:W3:Y:S01]  /*13240*/  MUFU.EX2 R95, R95 ;  /* 0x0000005f005f7308 */ /* 0x000ee20000000800 */
[----:B0-----:R-:W-:Y:S01]  /*13250*/  FADD.FTZ R9, R91, R4 ;  /* 0x000000045b097221 */ /* 0x001fe20000010000 */
[----:B-1----:R-:W-:-:S06]  /*13260*/  IMAD.MOV.U32 R93, RZ, RZ, R151 ;  /* 0x000000ffff5d7224 */ /* 0x002fcc00078e0097 */
[----:B------:R0:W1:Y:S01]  /*13270*/  MUFU.EX2 R8, R99 ;  /* 0x0000006300087308 */ /* 0x0000620000000800 */
[C---:B--2---:R-:W-:Y:S01]  /*13280*/  FADD.FTZ R4, R40.reuse, R9 ;  /* 0x0000000928047221 */ /* 0x044fe20000010000 */
[----:B------:R-:W-:Y:S02]  /*13290*/  F2FP.F16.F32.PACK_AB R165, R40, R91 ;  /* 0x0000005b28a5723e */ /* 0x000fe400000000ff */
[----:B------:R-:W-:-:S04]  /*132a0*/  MOV R91, R151 ;  /* 0x00000097005b7202 */ /* 0x000fc80000000f00 */
[----:B------:R-:W2:Y:S01]  /*132b0*/  MUFU.EX2 R85, R85 ;  /* 0x0000005500557308 */ /* 0x000ea20000000800 */
[----:B---3--:R-:W-:Y:S01]  /*132c0*/  FADD.FTZ R9, R95, R4 ;  /* 0x000000045f097221 */ /* 0x008fe20000010000 */
[----:B0-----:R-:W-:-:S03]  /*132d0*/  MOV R99, R151 ;  /* 0x0000009700637202 */ /* 0x001fc60000000f00 */
[C---:B-1----:R-:W-:Y:S01]  /*132e0*/  FADD.FTZ R4, R8.reuse, R9 ;  /* 0x0000000908047221 */ /* 0x042fe20000010000 */
[----:B------:R-:W-:Y:S01]  /*132f0*/  F2FP.F16.F32.PACK_AB R167, R8, R95 ;  /* 0x0000005f08a7723e */ /* 0x000fe200000000ff */
[----:B------:R-:W-:Y:S01]  /*13300*/  IMAD.MOV.U32 R8, RZ, RZ, 0x3f800000 ;  /* 0x3f800000ff087424 */ /* 0x000fe200078e00ff */
[----:B------:R-:W-:Y:S02]  /*13310*/  MOV R9, 0x3f800000 ;  /* 0x3f80000000097802 */ /* 0x000fe40000000f00 */
[----:B------:R-:W-:Y:S01]  /*13320*/  MOV R95, R151 ;  /* 0x00000097005f7202 */ /* 0x000fe20000000f00 */
[C---:B--2---:R-:W-:Y:S01]  /*13330*/  FADD.FTZ R5, R85.reuse, R44 ;  /* 0x0000002c55057221 */ /* 0x044fe20000010000 */
[----:B------:R-:W-:Y:S01]  /*13340*/  F2FP.F16.F32.PACK_AB R166, R85, R166 ;  /* 0x000000a655a6723e */ /* 0x000fe200000000ff */
[----:B------:R-:W-:Y:S06]  /*13350*/  @!P2 BRA `(.L_x_595) ;  /* 0x0000002400a4a947 */ /* 0x000fec0003800000 */
[----:B------:R-:W-:Y:S01]  /*13360*/  MOV R13, R7 ;  /* 0x00000007000d7202 */ /* 0x000fe20000000f00 */
[----:B------:R-:W-:Y:S01]  /*13370*/  IMAD.MOV.U32 R14, RZ, RZ, R3 ;  /* 0x000000ffff0e7224 */ /* 0x000fe200078e0003 */
[----:B------:R-:W-:Y:S01]  /*13380*/  MOV R8, 0x3f800000 ;  /* 0x3f80000000087802 */ /* 0x000fe20000000f00 */
[----:B------:R-:W-:Y:S01]  /*13390*/  IMAD.MOV.U32 R11, RZ, RZ, R196 ;  /* 0x000000ffff0b7224 */ /* 0x000fe200078e00c4 */
[----:B------:R-:W-:Y:S01]  /*133a0*/  CS2R R150, SRZ ;  /* 0x0000000000967805 */ /* 0x000fe2000001ff00 */
[----:B------:R-:W-:Y:S01]  /*133b0*/  IMAD.MOV.U32 R10, RZ, RZ, R194 ;  /* 0x000000ffff0a7224 */ /* 0x000fe200078e00c2 */
        /* <DEDUP_REMOVED lines=30> */
[----:B------:R-:W-:-:S07]  /*135a0*/  CS2R R88, SRZ ;  /* 0x0000000000587805 */ /* 0x000fce000001ff00 */
.L_x_606:
[----:B------:R-:W-:-:S05]  /*135b0*/  VIADD R0, R10, 0x1 ;  /* 0x000000010a007836 */ /* 0x000fca0000000000 */
[----:B------:R-:W-:-:S04]  /*135c0*/  ISETP.NE.AND P2, PT, R0, 0x2, PT ;  /* 0x000000020000780c */ /* 0x000fc80003f45270 */
[----:B------:R-:W-:Y:S02]  /*135d0*/  SEL R196, RZ, 0x1, P2 ;  /* 0x00000001ffc47807 */ /* 0x000fe40001000000 */
[----:B------:R-:W-:Y:S02]  /*135e0*/  SEL R194, R0, RZ, P2 ;  /* 0x000000ff00c27207 */ /* 0x000fe40001000000 */
[----:B------:R-:W-:Y:S01]  /*135f0*/  LOP3.LUT R196, R11, R196, RZ, 0x3c, !PT ;  /* 0x000000c40bc47212 */ /* 0x000fe200078e3cff */
[----:B------:R-:W-:Y:S06]  /*13600*/  @!P0 BRA `(.L_x_596) ;  /* 0x0000000000048947 */ /* 0x000fec0003800000 */
[----:B------:R-:W-:Y:S01]  /*13610*/  BPT.TRAP 0x1 ;  /* 0x000000040000795c */ /* 0x000fe20000300000 */
.L_x_596:
[----:B------:R-:W-:Y:S01]  /*13620*/  IMAD R15, R194, 0x8, R2 ;  /* 0x00000008c20f7824 */ /* 0x000fe200078e0202 */
[----:B------:R-:W-:-:S04]  /*13630*/  SHF.L.U32 R20, R196, 0x1f, RZ ;  /* 0x0000001fc4147819 */ /* 0x000fc800000006ff */
[----:B------:R0:W1:Y:S01]  /*13640*/  SYNCS.PHASECHK.TRANS64.TRYWAIT P2, [R15+URZ+0x34830], R20 ;  /* 0x034830140f0075a7 */ /* 0x000062000804017f */
[----:B------:R-:W-:Y:S05]  /*13650*/  @!P0 BRA `(.L_x_597) ;  /* 0x0000000000048947 */ /* 0x000fea0003800000 */
[----:B------:R-:W-:Y:S01]  /*13660*/  BPT.TRAP 0x1 ;  /* 0x000000040000795c */ /* 0x000fe20000300000 */
.L_x_597:
[----:B------:R-:W-:Y:S01]  /*13670*/  IMAD R0, R194, 0xc00, R6 ;  /* 0x00000c00c2007824 */ /* 0x000fe200078e0206 */
[----:B------:R-:W-:Y:S03]  /*13680*/  BSSY B1, `(.L_x_598) ;  /* 0x0000006000017945 */ /* 0x000fe60003800000 */
[C---:B------:R-:W-:Y:S01]  /*13690*/  VIADD R24, R0.reuse, 0x2 ;  /* 0x0000000200187836 */ /* 0x040fe20000000000 */
[----:B------:R-:W-:Y:S01]  /*136a0*/  IADD3 R3, R0, 0x4, RZ ;  /* 0x0000000400037810 */ /* 0x000fe20007ffe0ff */
[----:B-1----:R-:W-:Y:S06]  /*136b0*/  @P2 BRA `(.L_x_599) ;  /* 0x0000000000082947 */ /* 0x002fec0003800000 */
[----:B------:R-:W1:Y:S02]  /*136c0*/  SYNCS.PHASECHK.TRANS64.TRYWAIT P2, [R15+URZ+0x34830], R20 ;  /* 0x034830140f0075a7 */ /* 0x000e64000804017f */
[----:B-1----:R-:W-:Y:S05]  /*136d0*/  @!P2 BRA `(.L_x_600) ;  /* 0x000000e4006ca947 */ /* 0x002fea0003800000 */
.L_x_599:
[----:B------:R-:W-:Y:S05]  /*136e0*/  BSYNC B1 ;  /* 0x0000000000017941 */ /* 0x000fea0003800000 */
.L_x_598:
[----:B------:R-:W2:Y:S04]  /*136f0*/  LDL.64 R28, [R1+0x40] ;  /* 0x00004000011c7983 */ /* 0x000ea80000100a00 */
[----:B------:R3:W-:Y:S01]  /*13700*/  STL.64 [R1+0xa8], R12 ;  /* 0x0000a80c01007387 */ /* 0x0007e20000100a00 */
[-C--:B------:R-:W-:Y:S01]  /*13710*/  FMUL.FTZ R88, R88, R9.reuse ;  /* 0x0000000958587220 */ /* 0x080fe20000410000 */
[-C--:B------:R-:W-:Y:S01]  /*13720*/  FMUL.FTZ R89, R89, R9.reuse ;  /* 0x0000000959597220 */ /* 0x080fe20000410000 */
[-C--:B------:R-:W-:Y:S01]  /*13730*/  FMUL.FTZ R92, R92, R9.reuse ;  /* 0x000000095c5c7220 */ /* 0x080fe20000410000 */
[-C--:B------:R-:W-:Y:S01]  /*13740*/  FMUL.FTZ R93, R93, R9.reuse ;  /* 0x000000095d5d7220 */ /* 0x080fe20000410000 */
[-C--:B------:R-:W-:Y:S01]  /*13750*/  FMUL.FTZ R96, R96, R9.reuse ;  /* 0x0000000960607220 */ /* 0x080fe20000410000 */
[-C--:B------:R-:W-:Y:S01]  /*13760*/  FMUL.FTZ R97, R97, R9.reuse ;  /* 0x0000000961617220 */ /* 0x080fe20000410000 */
[-C--:B------:R-:W-:Y:S01]  /*13770*/  FMUL.FTZ R100, R100, R9.reuse ;  /* 0x0000000964647220 */ /* 0x080fe20000410000 */
[----:B---3--:R-:W3:Y:S04]  /*13780*/  LDL.64 R12, [R1+0x30] ;  /* 0x00003000010c7983 */ /* 0x008ee80000100a00 */
        /* <DEDUP_REMOVED lines=10> */
[----:B----4-:R-:W4:Y:S01]  /*13830*/  LDL.64 R10, [R1+0x28] ;  /* 0x00002800010a7983 */ /* 0x010f220000100a00 */
[-C--:B------:R-:W-:Y:S01]  /*13840*/  FMUL.FTZ R120, R120, R9.reuse ;  /* 0x0000000978787220 */ /* 0x080fe20000410000 */
[----:B------:R-:W-:-:S02]  /*13850*/  FMUL.FTZ R121, R121, R9 ;  /* 0x0000000979797220 */ /* 0x000fc40000410000 */
[----:B------:R0:W-:Y:S01]  /*13860*/  STL [R1+0x98], R6 ;  /* 0x0000980601007387 */ /* 0x0001e20000100800 */
        /* <DEDUP_REMOVED lines=9> */
[----:B0-----:R-:W4:Y:S01]  /*13900*/  LDL.64 R6, [R1+0x20] ;  /* 0x0000200001067983 */ /* 0x001f220000100a00 */
[-C--:B------:R-:W-:Y:S01]  /*13910*/  FMUL.FTZ R141, R141, R9.reuse ;  /* 0x000000098d8d7220 */ /* 0x080fe20000410000 */
[-C--:B------:R-:W-:Y:S01]  /*13920*/  FMUL.FTZ R144, R144, R9.reuse ;  /* 0x0000000990907220 */ /* 0x080fe20000410000 */
[-C--:B------:R-:W-:Y:S01]  /*13930*/  FMUL.FTZ R145, R145, R9.reuse ;  /* 0x0000000991917220 */ /* 0x080fe20000410000 */
[----:B------:R0:W-:Y:S01]  /*13940*/  STL.64 [R1+0x90], R4 ;  /* 0x0000900401007387 */ /* 0x0001e20000100a00 */
        /* <DEDUP_REMOVED lines=34> */
[----:B------:R-:W-:Y:S01]  /*13b70*/  R2UR UR10, R24 ;  /* 0x00000000180a72ca */ /* 0x000fe200000e0000 */
[----:B------:R-:W3:Y:S01]  /*13b80*/  LDL.64 R8, [R1+0x38] ;  /* 0x0000380001087983 */ /* 0x000ee20000100a00 */
[----:B------:R-:W-:-:S02]  /*13b90*/  IMAD.MOV.U32 R24, RZ, RZ, R3 ;  /* 0x000000ffff187224 */ /* 0x000fc400078e0003 */
[----:B-1----:R-:W-:Y:S01]  /*13ba0*/  IMAD.MOV.U32 R20, RZ, RZ, R0 ;  /* 0x000000ffff147224 */ /* 0x002fe200078e0000 */
[----:B0-----:R-:W4:Y:S01]  /*13bb0*/  LDL.64 R4, [R1+0x18] ;  /* 0x0000180001047983 */ /* 0x001f220000100a00 */
[----:B------:R-:W-:Y:S01]  /*13bc0*/  IMAD.MOV.U32 R21, RZ, RZ, 0x40000040 ;  /* 0x40000040ff157424 */ /* 0x000fe200078e00ff */
[----:B------:R-:W-:Y:S01]  /*13bd0*/  R2UR UR14, R24 ;  /* 0x00000000180e72ca */ /* 0x000fe200000e0000 */
[----:B------:R-:W-:Y:S01]  /*13be0*/  VIADD R24, R0, 0x400 ;  /* 0x0000040000187836 */ /* 0x000fe20000000000 */
[----:B------:R-:W-:Y:S01]  /*13bf0*/  R2UR UR6, R20 ;  /* 0x00000000140672ca */ /* 0x000fe200000e0000 */
[----:B------:R-:W-:Y:S01]  /*13c00*/  VIADD R26, R0, 0x402 ;  /* 0x00000402001a7836 */ /* 0x000fe20000000000 */
[----:B------:R-:W-:Y:S01]  /*13c10*/  R2UR UR7, R21 ;  /* 0x00000000150772ca */ /* 0x000fe200000e0000 */
[----:B------:R-:W-:Y:S01]  /*13c20*/  IMAD.MOV.U32 R25, RZ, RZ, 0x40000040 ;  /* 0x40000040ff197424 */ /* 0x000fe200078e00ff */
[----:B------:R-:W-:Y:S01]  /*13c30*/  R2UR UR22, R24 ;  /* 0x00000000181672ca */ /* 0x000fe200000e0000 */
[----:B------:R-:W-:Y:S01]  /*13c40*/  VIADD R24, R0, 0x406 ;  /* 0x0000040600187836 */ /* 0x000fe20000000000 */
[----:B------:R-:W-:Y:S01]  /*13c50*/  R2UR UR26, R26 ;  /* 0x000000001a1a72ca */ /* 0x000fe200000e0000 */
[----:B------:R-:W-:Y:S01]  /*13c60*/  IMAD.MOV.U32 R27, RZ, RZ, 0x40000040 ;  /* 0x40000040ff1b7424 */ /* 0x000fe200078e00ff */
[C---:B------:R-:W-:Y:S01]  /*13c70*/  R2UR UR11, R25.reuse ;  /* 0x00000000190b72ca */ /* 0x040fe200000e0000 */
[----:B------:R-:W-:Y:S01]  /*13c80*/  VIADD R26, R0, 0x800 ;  /* 0x00000800001a7836 */ /* 0x000fe20000000000 */
[----:B------:R-:W-:Y:S01]  /*13c90*/  R2UR UR34, R24 ;  /* 0x00000000182272ca */ /* 0x000fe200000e0000 */
[----:B------:R-:W-:Y:S01]  /*13ca0*/  VIADD R24, R0, 0x804 ;  /* 0x0000080400187836 */ /* 0x000fe20000000000 */
[----:B------:R-:W-:-:S02]  /*13cb0*/  R2UR UR15, R25 ;  /* 0x00000000190f72ca */ /* 0x000fc400000e0000 */
[----:B------:R-:W-:Y:S02]  /*13cc0*/  R2UR UR23, R25 ;  /* 0x00000000191772ca */ /* 0x000fe400000e0000 */
[----:B------:R-:W-:Y:S02]  /*13cd0*/  R2UR UR27, R27 ;  /* 0x000000001b1b72ca */ /* 0x000fe400000e0000 */
[----:B------:R-:W-:Y:S02]  /*13ce0*/  R2UR UR35, R25 ;  /* 0x00000000192372ca */ /* 0x000fe400000e0000 */
[----:B------:R-:W-:Y:S02]  /*13cf0*/  R2UR UR42, R26 ;  /* 0x000000001a2a72ca */ /* 0x000fe400000e0000 */
[----:B------:R-:W-:Y:S02]  /*13d00*/  R2UR UR43, R27 ;  /* 0x000000001b2b72ca */ /* 0x000fe400000e0000 */
[----:B------:R-:W-:-:S02]  /*13d10*/  R2UR UR50, R24 ;  /* 0x00000000183272ca */ /* 0x000fc400000e0000 */
[----:B------:R-:W-:Y:S02]  /*13d20*/  R2UR UR51, R25 ;  /* 0x00000000193372ca */ /* 0x000fe400000e0000 */
[----:B------:R-:W-:Y:S02]  /*13d30*/  IADD3 R20, R0, 0x6, RZ ;  /* 0x0000000600147810 */ /* 0x000fe40007ffe0ff */
[C---:B------:R-:W-:Y:S02]  /*13d40*/  R2UR UR19, R21.reuse ;  /* 0x00000000151372ca */ /* 0x040fe400000e0000 */
[----:B------:R-:W-:Y:S02]  /*13d50*/  R2UR UR18, R20 ;  /* 0x00000000141272ca */ /* 0x000fe400000e0000 */
[----:B------:R-:W-:Y:S02]  /*13d60*/  IADD3 R20, R0, 0x404, RZ ;  /* 0x0000040400147810 */ /* 0x000fe40007ffe0ff */
[----:B------:R-:W-:-:S02]  /*13d70*/  R2UR UR31, R21 ;  /* 0x00000000151f72ca */ /* 0x000fc400000e0000 */
[----:B------:R-:W-:Y:S02]  /*13d80*/  R2UR UR30, R20 ;  /* 0x00000000141e72ca */ /* 0x000fe400000e0000 */
[----:B------:R-:W-:Y:S02]  /*13d90*/  IADD3 R20, R0, 0x802, RZ ;  /* 0x0000080200147810 */ /* 0x000fe40007ffe0ff */
[----:B------:R-:W-:Y:S02]  /*13da0*/  R2UR UR47, R21 ;  /* 0x00000000152f72ca */ /* 0x000fe400000e0000 */
[----:B------:R-:W-:Y:S01]  /*13db0*/  R2UR UR46, R20 ;  /* 0x00000000142e72ca */ /* 0x000fe200000e0000 */
[----:B------:R-:W-:Y:S01]  /*13dc0*/  VIADD R20, R0, 0x806 ;  /* 0x0000080600147836 */ /* 0x000fe20000000000 */
[----:B--2---:R-:W-:Y:S02]  /*13dd0*/  R2UR UR4, R28 ;  /* 0x000000001c0472ca */ /* 0x004fe400000e0000 */
[----:B------:R-:W-:-:S02]  /*13de0*/  R2UR UR5, R29 ;  /* 0x000000001d0572ca */ /* 0x000fc400000e0000 */
[----:B------:R-:W-:-:S11]  /*13df0*/  WARPGROUP.ARRIVE ;  /* 0x00000000000079c5 */ /* 0x000fd60000000000 */
[----:B------:R-:W-:Y:S01]  /*13e00*/  HGMMA.64x128x16.F32 R24, gdesc[UR4], RZ, !UPT, gsb0 ;  /* 0x01e00000041879f0 */ /* 0x000fe2000c0008ff */
[----:B---3--:R-:W-:Y:S02]  /*13e10*/  R2UR UR8, R8 ;  /* 0x00000000080872ca */ /* 0x008fe400000e0000 */
[----:B------:R-:W-:Y:S02]  /*13e20*/  R2UR UR9, R9 ;  /* 0x00000000090972ca */ /* 0x000fe400000e0000 */
[----:B------:R-:W-:Y:S01]  /*13e30*/  R2UR UR12, R12 ;  /* 0x000000000c0c72ca */ /* 0x000fe200000e0000 */
[----:B------:R-:W2:Y:S01]  /*13e40*/  LDL.64 R8, [R1] ;  /* 0x0000000001087983 */ /* 0x000ea20000100a00 */
[----:B------:R-:W-:Y:S02]  /*13e50*/  WARPGROUP.DEPBAR.LE gsb0, 0x0 ;  /* 0x00008000000079c5 */ /* 0x000fe40000010000 */
[----:B------:R-:W-:-:S07]  /*13e60*/  WARPGROUP.ARRIVE ;  /* 0x00000000000079c5 */ /* 0x000fce0000000000 */
[----:B------:R-:W-:Y:S01]  /*13e70*/  HGMMA.64x128x16.F32 R24, gdesc[UR8], R24, gsb0 ;  /* 0x01e00000081879f0 */ /* 0x000fe20008000818 */
[----:B------:R-:W-:Y:S02]  /*13e80*/  R2UR UR13, R13 ;  /* 0x000000000d0d72ca */ /* 0x000fe400000e0000 */
[----:B----4-:R-:W-:Y:S02]  /*13e90*/  R2UR UR16, R10 ;  /* 0x000000000a1072ca */ /* 0x010fe400000e0000 */
[----:B------:R-:W-:Y:S01]  /*13ea0*/  R2UR UR17, R11 ;  /* 0x000000000b1172ca */ /* 0x000fe200000e0000 */
[----:B------:R-:W-:Y:S02]  /*13eb0*/  WARPGROUP.DEPBAR.LE gsb0, 0x0 ;  /* 0x00008000000079c5 */ /* 0x000fe40000010000 */
[----:B------:R-:W-:-:S06]  /*13ec0*/  WARPGROUP.ARRIVE ;  /* 0x00000000000079c5 */ /* 0x000fcc0000000000 */
[----:B------:R-:W-:Y:S01]  /*13ed0*/  HGMMA.64x128x16.F32 R24, gdesc[UR12], R24, gsb0 ;  /* 0x01e000000c1879f0 */ /* 0x000fe20008000818 */
[----:B------:R-:W-:Y:S02]  /*13ee0*/  R2UR UR54, R20 ;  /* 0x00000000143672ca */ /* 0x000fe400000e0000 */
[----:B------:R-:W-:Y:S02]  /*13ef0*/  R2UR UR55, R21 ;  /* 0x00000000153772ca */ /* 0x000fe400000e0000 */
[----:B------:R-:W3:Y:S01]  /*13f00*/  LDL.64 R20, [R1+0x8] ;  /* 0x0000080001147983 */ /* 0x000ee20000100a00 */
[----:B------:R-:W-:Y:S02]  /*13f10*/  R2UR UR20, R6 ;  /* 0x00000000061472ca */ /* 0x000fe400000e0000 */
[----:B------:R-:W-:Y:S01]  /*13f20*/  R2UR UR21, R7 ;  /* 0x00000000071572ca */ /* 0x000fe200000e0000 */
[----:B------:R0:W5:Y:S01]  /*13f30*/  LDL.LU.64 R12, [R1+0xa8] ;  /* 0x0000a800010c7983 */ /* 0x0001620000300a00 */
[----:B------:R-:W-:-:S02]  /*13f40*/  R2UR UR24, R4 ;  /* 0x00000000041872ca */ /* 0x000fc400000e0000 */
[----:B------:R-:W-:Y:S01]  /*13f50*/  R2UR UR25, R5 ;  /* 0x00000000051972ca */ /* 0x000fe200000e0000 */
[----:B------:R0:W5:Y:S04]  /*13f60*/  LDL.LU.64 R10, [R1+0xa0] ;  /* 0x0000a000010a7983 */ /* 0x0001680000300a00 */
[----:B------:R0:W5:Y:S04]  /*13f70*/  LDL.LU R6, [R1+0x98] ;  /* 0x0000980001067983 */ /* 0x0001680000300800 */
[----:B------:R0:W5:Y:S01]  /*13f80*/  LDL.LU.64 R4, [R1+0x90] ;  /* 0x0000900001047983 */ /* 0x0001620000300a00 */
[----:B------:R-:W-:-:S02]  /*13f90*/  WARPGROUP.DEPBAR.LE gsb0, 0x0 ;  /* 0x00008000000079c5 */ /* 0x000fc40000010000 */
[----:B------:R-:W-:-:S06]  /*13fa0*/  WARPGROUP.ARRIVE ;  /* 0x00000000000079c5 */ /* 0x000fcc0000000000 */
[----:B------:R-:W-:Y:S03]  /*13fb0*/  HGMMA.64x128x16.F32 R24, gdesc[UR16], R24, gsb0 ;  /* 0x01e00000101879f0 */ /* 0x000fe60008000818 */
[----:B------:R-:W-:Y:S02]  /*13fc0*/  WARPGROUP.DEPBAR.LE gsb0, 0x0 ;  /* 0x00008000000079c5 */ /* 0x000fe40000010000 */
[----:B------:R-:W-:-:S07]  /*13fd0*/  WARPGROUP.ARRIVE ;  /* 0x00000000000079c5 */ /* 0x000fce0000000000 */
[----:B------:R-:W-:Y:S01]  /*13fe0*/  HGMMA.64x128x16.F32 R24, gdesc[UR20], R24, gsb0 ;  /* 0x01e00000141879f0 */ /* 0x000fe20008000818 */
[----:B---3--:R-:W-:Y:S02]  /*13ff0*/  R2UR UR28, R20 ;  /* 0x00000000141c72ca */ /* 0x008fe400000e0000 */
[----:B------:R-:W-:Y:S01]  /*14000*/  R2UR UR29, R21 ;  /* 0x00000000151d72ca */ /* 0x000fe200000e0000 */
[----:B------:R-:W-:Y:S02]  /*14010*/  WARPGROUP.DEPBAR.LE gsb0, 0x0 ;  /* 0x00008000000079c5 */ /* 0x000fe40000010000 */
[----:B------:R-:W-:-:S06]  /*14020*/  WARPGROUP.ARRIVE ;  /* 0x00000000000079c5 */ /* 0x000fcc0000000000 */
[----:B------:R-:W-:Y:S01]  /*14030*/  HGMMA.64x128x16.F32 R24, gdesc[UR24], R24, gsb0 ;  /* 0x01e00000181879f0 */ /* 0x000fe20008000818 */
[----:B--2---:R-:W-:Y:S02]  /*14040*/  R2UR UR32, R8 ;  /* 0x00000000082072ca */ /* 0x004fe400000e0000 */
[----:B------:R-:W-:Y:S01]  /*14050*/  R2UR UR33, R9 ;  /* 0x00000000092172ca */ /* 0x000fe200000e0000 */
        /* <DEDUP_REMOVED lines=19> */
[----:B0-----:R-:W-:Y:S05]  /*14190*/  @!P0 BRA `(.L_x_601) ;  /* 0x0000000000048947 */ /* 0x001fea0003800000 */
[----:B------:R-:W-:Y:S01]  /*141a0*/  BPT.TRAP 0x1 ;  /* 0x000000040000795c */ /* 0x000fe20000300000 */
.L_x_601:
[----:B-----5:R-:W-:Y:S01]  /*141b0*/  SHF.L.U32 R0, R11, 0x1f, RZ ;  /* 0x0000001f0b007819 */ /* 0x020fe200000006ff */
[----:B------:R-:W-:-:S04]  /*141c0*/  IMAD R20, R10, 0x8, R2 ;  /* 0x000000080a147824 */ /* 0x000fc800078e0202 */
[----:B------:R0:W1:Y:S01]  /*141d0*/  SYNCS.PHASECHK.TRANS64.TRYWAIT P2, [R20+URZ+0x34850], R0 ;  /* 0x03485000140075a7 */ /* 0x000062000804017f */
[----:B------:R-:W-:Y:S05]  /*141e0*/  @!P0 BRA `(.L_x_602) ;  /* 0x0000000000048947 */ /* 0x000fea0003800000 */
[----:B------:R-:W-:Y:S01]  /*141f0*/  BPT.TRAP 0x1 ;  /* 0x000000040000795c */ /* 0x000fe20000300000 */
.L_x_602:
[----:B------:R-:W-:Y:S04]  /*14200*/  BSSY B1, `(.L_x_603) ;  /* 0x0000004000017945 */ /* 0x000fe80003800000 */
[----:B-1----:R-:W-:Y:S05]  /*14210*/  @P2 BRA `(.L_x_604) ;  /* 0x0000000000082947 */ /* 0x002fea0003800000 */
[----:B------:R-:W1:Y:S02]  /*14220*/  SYNCS.PHASECHK.TRANS64.TRYWAIT P2, [R20+URZ+0x34850], R0 ;  /* 0x03485000140075a7 */ /* 0x000e64000804017f */
[----:B-1----:R-:W-:Y:S05]  /*14230*/  @!P2 BRA `(.L_x_605) ;  /* 0x000000d800a8a947 */ /* 0x002fea0003800000 */
.L_x_604:
[----:B------:R-:W-:Y:S05]  /*14240*/  BSYNC B1 ;  /* 0x0000000000017941 */ /* 0x000fea0003800000 */
.L_x_603:
[----:B01----:R-:W-:Y:S01]  /*14250*/  IADD3 R0, R2, 0x400, RZ ;  /* 0x0000040002007810 */ /* 0x003fe20007ffe0ff */
[----:B------:R-:W-:Y:S01]  /*14260*/  IMAD.MOV.U32 R11, RZ, RZ, 0x40000040 ;  /* 0x40000040ff0b7424 */ /* 0x000fe200078e00ff */
[----:B------:R-:W-:Y:S01]  /*14270*/  WARPGROUP.ARRIVE ;  /* 0x00000000000079c5 */ /* 0x000fe20000000000 */
[----:B------:R-:W-:Y:S01]  /*14280*/  MOV R9, 0x40000040 ;  /* 0x4000004000097802 */ /* 0x000fe20000000f00 */
[----:B------:R-:W-:Y:S01]  /*14290*/  @!P1 VIADD R15, R15, 0x34840 ;  /* 0x000348400f0f9836 */ /* 0x000fe20000000000 */
[----:B------:R-:W-:Y:S01]  /*142a0*/  SHF.R.U32.HI R0, RZ, 0x4, R0 ;  /* 0x00000004ff007819 */ /* 0x000fe20000011600 */
[----:B------:R-:W-:Y:S01]  /*142b0*/  @!P1 VIADD R20, R20, 0x34860 ;  /* 0x0003486014149836 */ /* 0x000fe20000000000 */
[----:B------:R-:W-:Y:S02]  /*142c0*/  R2UR UR7, R11 ;  /* 0x000000000b0772ca */ /* 0x000fe400000e0000 */
[----:B------:R-:W-:Y:S02]  /*142d0*/  LOP3.LUT R0, R0, 0x3fff, RZ, 0xc0, !PT ;  /* 0x00003fff00007812 */ /* 0x000fe400078ec0ff */
[----:B------:R-:W-:-:S02]  /*142e0*/  @!P1 PRMT R15, RZ, 0x654, R15 ;  /* 0x00000654ff0f9816 */ /* 0x000fc4000000000f */
[----:B------:R-:W-:Y:S02]  /*142f0*/  LOP3.LUT R0, R0, 0x4000000, RZ, 0xfc, !PT ;  /* 0x0400000000007812 */ /* 0x000fe400078efcff */
[----:B------:R-:W-:Y:S02]  /*14300*/  @!P1 PRMT R20, RZ, 0x654, R20 ;  /* 0x00000654ff149816 */ /* 0x000fe40000000014 */
[----:B------:R-:W-:Y:S01]  /*14310*/  ISETP.GT.AND P2, PT, R12, R197, PT ;  /* 0x000000c50c00720c */ /* 0x000fe20003f44270 */
[----:B------:R-:W-:Y:S01]  /*14320*/  IMAD R10, R10, 0x800, R0 ;  /* 0x000008000a0a7824 */ /* 0x000fe200078e0200 */
[----:B------:R-:W-:Y:S02]  /*14330*/  FMNMX.FTZ R0, R24, R14, !PT ;  /* 0x0000000e18007209 */ /* 0x000fe40007810000 */
[----:B------:R-:W-:Y:S01]  /*14340*/  IADD3 R12, R12, -0x1, RZ ;  /* 0xffffffff0c0c7810 */ /* 0x000fe20007ffe0ff */
[C---:B------:R-:W-:Y:S01]  /*14350*/  VIADD R8, R10.reuse, 0x80 ;  /* 0x000000800a087836 */ /* 0x040fe20000000000 */
[----:B------:R-:W-:-:S02]  /*14360*/  R2UR UR6, R10 ;  /* 0x000000000a0672ca */ /* 0x000fc400000e0000 */
[----:B------:R-:W-:-:S04]  /*14370*/  FMNMX.FTZ R0, R25, R0, !PT ;  /* 0x0000000019007209 */ /* 0x000fc80007810000 */
[----:B------:R-:W-:-:S04]  /*14380*/  FMNMX.FTZ R0, R28, R0, !PT ;  /* 0x000000001c007209 */ /* 0x000fc80007810000 */
[----:B------:R-:W-:-:S03]  /*14390*/  FMNMX.FTZ R0, R29, R0, !PT ;  /* 0x000000001d007209 */ /* 0x000fc60007810000 */
[----:B------:R-:W-:Y:S01]  /*143a0*/  HGMMA.64x128x16.F32 R88, R180, gdesc[UR4].tnspB, R88, gsb0 ;  /* 0x41e00004b4587df0 */ /* 0x000fe20008000858 */
[----:B------:R-:W-:Y:S01]  /*143b0*/  R2UR UR6, R8 ;  /* 0x00000000080672ca */ /* 0x000fe200000e0000 */
[----:B------:R-:W-:Y:S01]  /*143c0*/  VIADD R8, R10, 0x100 ;  /* 0x000001000a087836 */ /* 0x000fe20000000000 */
[----:B------:R-:W-:Y:S01]  /*143d0*/  R2UR UR7, R9 ;  /* 0x00000000090772ca */ /* 0x000fe200000e0000 */
[----:B------:R-:W-:Y:S01]  /*143e0*/  IMAD.MOV.U32 R9, RZ, RZ, 0x40000040 ;  /* 0x40000040ff097424 */ /* 0x000fe200078e00ff */
        /* <DEDUP_REMOVED lines=28> */
[----:B------:R-:W0:Y:S01]  /*145b0*/  SHFL.BFLY PT, R0, R3, 0x2, 0x1f ;  /* 0x0c401f0003007f89 */ /* 0x000e2200000e0000 */
[----:B------:R-:W-:Y:S02]  /*145c0*/  WARPGROUP.DEPBAR.LE gsb0, 0x0 ;  /* 0x00008000000079c5 */ /* 0x000fe40000010000 */
[----:B------:R-:W-:Y:S01]  /*145d0*/  WARPGROUP.ARRIVE ;  /* 0x00000000000079c5 */ /* 0x000fe20000000000 */
[----:B0-----:R-:W-:-:S05]  /*145e0*/  FMNMX.FTZ R3, R3, R0, !PT ;  /* 0x0000000003037209 */ /* 0x001fca0007810000 */
[----:B------:R-:W-:Y:S01]  /*145f0*/  HGMMA.64x128x16.F32 R88, R176, gdesc[UR4].tnspB, R88, gsb0 ;  /* 0x41e00004b0587df0 */ /* 0x000fe20008000858 */
[----:B------:R-:W-:Y:S01]  /*14600*/  R2UR UR6, R8 ;  /* 0x00000000080672ca */ /* 0x000fe200000e0000 */
[----:B------:R-:W-:Y:S01]  /*14610*/  VIADD R8, R10, 0x180 ;  /* 0x000001800a087836 */ /* 0x000fe20000000000 */
[----:B------:R-:W-:Y:S01]  /*14620*/  R2UR UR7, R9 ;  /* 0x00000000090772ca */ /* 0x000fe200000e0000 */
[----:B------:R-:W0:Y:S01]  /*14630*/  SHFL.BFLY PT, R0, R3, 0x1, 0x1f ;  /* 0x0c201f0003007f89 */ /* 0x000e2200000e0000 */
[----:B------:R-:W-:Y:S02]  /*14640*/  MOV R9, 0x40000040 ;  /* 0x4000004000097802 */ /* 0x000fe40000000f00 */
[----:B0-----:R-:W-:Y:S01]  /*14650*/  FMNMX.FTZ R3, R3, R0, !PT ;  /* 0x0000000003037209 */ /* 0x001fe20007810000 */
[----:B------:R-:W-:-:S04]  /*14660*/  IMAD.U32 R0, RZ, RZ, UR60 ;  /* 0x0000003cff007e24 */ /* 0x000fc8000f8e00ff */
[C---:B------:R-:W-:Y:S01]  /*14670*/  FADD.FTZ R7, -R3.reuse, R14 ;  /* 0x0000000e03077221 */ /* 0x040fe20000010100 */
[----:B------:R-:W-:-:S03]  /*14680*/  FMUL.FTZ R11, R3, R0 ;  /* 0x00000000030b7220 */ /* 0x000fc60000410000 */
[-C--:B------:R-:W-:Y:S01]  /*14690*/  FMUL.FTZ R7, R7, R0.reuse ;  /* 0x0000000007077220 */ /* 0x080fe20000410000 */
[-CC-:B------:R-:W-:Y:S01]  /*146a0*/  FFMA.FTZ R180, R24, R0.reuse, -R11.reuse ;  /* 0x0000000018b47223 */ /* 0x180fe2000001080b */
[-CC-:B------:R-:W-:Y:S01]  /*146b0*/  FFMA.FTZ R14, R25, R0.reuse, -R11.reuse ;  /* 0x00000000190e7223 */ /* 0x180fe2000001080b */
[----:B------:R-:W-:Y:S02]  /*146c0*/  VIADD R24, R10, 0x300 ;  /* 0x000003000a187836 */ /* 0x000fe40000000000 */
[-CC-:B------:R-:W-:Y:S01]  /*146d0*/  FFMA.FTZ R182, R28, R0.reuse, -R11.reuse ;  /* 0x000000001cb67223 */ /* 0x180fe2000001080b */
[----:B------:R-:W-:Y:S02]  /*146e0*/  IMAD.MOV.U32 R25, RZ, RZ, 0x40000040 ;  /* 0x40000040ff197424 */ /* 0x000fe400078e00ff */
        /* <DEDUP_REMOVED lines=14> */
[-CC-:B------:R-:W-:Y:S01]  /*147d0*/  FFMA.FTZ R36, R45, R0.reuse, -R11.reuse ;  /* 0x000000002d247223 */ /* 0x180fe2000001080b */
[-CC-:B------:R-:W-:Y:S01]  /*147e0*/  FFMA.FTZ R176, R32, R0.reuse, -R11.reuse ;  /* 0x0000000020b07223 */ /* 0x180fe2000001080b */
[-CC-:B------:R-:W-:Y:S01]  /*147f0*/  FFMA.FTZ R45, R49, R0.reuse, -R11.reuse ;  /* 0x00000000312d7223 */ /* 0x180fe2000001080b */
[----:B------:R-:W-:Y:S01]  /*14800*/  FFMA.FTZ R32, R65, R0, -R11 ;  /* 0x0000000041207223 */ /* 0x000fe2000001080b */
[----:B------:R-:W-:Y:S01]  /*14810*/  HGMMA.64x128x16.F32 R88, R172, gdesc[UR4].tnspB, R88, gsb0 ;  /* 0x41e00004ac587df0 */ /* 0x000fe20008000858 */
[----:B------:R-:W-:Y:S01]  /*14820*/  R2UR UR6, R8 ;  /* 0x00000000080672ca */ /* 0x000fe200000e0000 */
[----:B------:R-:W-:Y:S01]  /*14830*/  VIADD R8, R10, 0x200 ;  /* 0x000002000a087836 */ /* 0x000fe20000000000 */
[----:B------:R-:W-:Y:S01]  /*14840*/  R2UR UR7, R9 ;  /* 0x00000000090772ca */ /* 0x000fe200000e0000 */
[----:B------:R-:W-:-:S02]  /*14850*/  IMAD.MOV.U32 R9, RZ, RZ, 0x40000040 ;  /* 0x40000040ff097424 */ /* 0x000fc400078e00ff */
[----:B------:R-:W-:Y:S01]  /*14860*/  FFMA.FTZ R49, R77, R0, -R11 ;  /* 0x000000004d317223 */ /* 0x000fe2000001080b */
        /* <DEDUP_REMOVED lines=11> */
[----:B------:R-:W-:Y:S02]  /*14920*/  FFMA.FTZ R40, R69, R0, -R11 ;  /* 0x0000000045287223 */ /* 0x000fe4000001080b */
[----:B------:R-:W-:Y:S01]  /*14930*/  HGMMA.64x128x16.F32 R88, R168, gdesc[UR4].tnspB, R88, gsb0 ;  /* 0x41e00004a8587df0 */ /* 0x000fe20008000858 */
[----:B------:R-:W-:Y:S01]  /*14940*/  R2UR UR6, R8 ;  /* 0x00000000080672ca */ /* 0x000fe200000e0000 */
[----:B------:R-:W-:Y:S01]  /*14950*/  VIADD R8, R10, 0x280 ;  /* 0x000002800a087836 */ /* 0x000fe20000000000 */
[----:B------:R-:W-:Y:S01]  /*14960*/  R2UR UR7, R9 ;  /* 0x00000000090772ca */ /* 0x000fe200000e0000 */
[----:B------:R-:W-:Y:S01]  /*14970*/  MUFU.EX2 R172, R172 ;  /* 0x000000ac00ac7308 */ /* 0x000fe20000000800 */
[----:B------:R-:W-:-:S02]  /*14980*/  MOV R9, 0x40000040 ;  /* 0x4000004000097802 */ /* 0x000fc40000000f00 */
[----:B------:R-:W-:-:S05]  /*14990*/  IADD3 R10, R10, 0x380, RZ ;  /* 0x000003800a0a7810 */ /* 0x000fca0007ffe0ff */
        /* <DEDUP_REMOVED lines=11> */
[----:B------:R-:W-:Y:S01]  /*14a50*/  MUFU.EX2 R168, R168 ;  /* 0x000000a800a87308 */ /* 0x000fe20000000800 */
[----:B------:R-:W-:-:S07]  /*14a60*/  R2UR UR7, R9 ;  /* 0x00000000090772ca */ /* 0x000fce00000e0000 */
[----:B------:R0:W1:Y:S08]  /*14a70*/  MUFU.EX2 R9, R7 ;  /* 0x0000000700097308 */ /* 0x0000700000000800 */
[----:B------:R-:W-:Y:S01]  /*14a80*/  MUFU.EX2 R170, R170 ;  /* 0x000000aa00aa7308 */ /* 0x000fe20000000800 */
[----:B0-----:R-:W-:-:S04]  /*14a90*/  FMNMX.FTZ R7, R26, R13, !PT ;  /* 0x0000000d1a077209 */ /* 0x001fc80007810000 */
[----:B------:R-:W-:-:S03]  /*14aa0*/  FMNMX.FTZ R7, R27, R7, !PT ;  /* 0x000000071b077209 */ /* 0x000fc60007810000 */
[----:B------:R-:W-:Y:S01]  /*14ab0*/  MUFU.EX2 R48, R48 ;  /* 0x0000003000307308 */ /* 0x000fe20000000800 */
[----:B------:R-:W-:Y:S01]  /*14ac0*/  FMNMX.FTZ R7, R30, R7, !PT ;  /* 0x000000071e077209 */ /* 0x000fe20007810000 */
[----:B-1----:R-:W-:Y:S01]  /*14ad0*/  FFMA.FTZ R5, R9, R5, R180 ;  /* 0x0000000509057223 */ /* 0x002fe200000100b4 */
[C---:B------:R-:W-:Y:S02]  /*14ae0*/  F2FP.F16.F32.PACK_AB R180, R14.reuse, R180 ;  /* 0x000000b40eb4723e */ /* 0x040fe400000000ff */
[----:B------:R-:W-:Y:S01]  /*14af0*/  FMNMX.FTZ R7, R31, R7, !PT ;  /* 0x000000071f077209 */ /* 0x000fe20007810000 */
[----:B------:R-:W-:Y:S02]  /*14b00*/  FADD.FTZ R5, R14, R5 ;  /* 0x000000050e057221 */ /* 0x000fe40000010000 */
[----:B------:R-:W-:Y:S01]  /*14b10*/  MUFU.EX2 R52, R52 ;  /* 0x0000003400347308 */ /* 0x000fe20000000800 */
[----:B------:R-:W-:Y:S01]  /*14b20*/  FMNMX.FTZ R7, R34, R7, !PT ;  /* 0x0000000722077209 */ /* 0x000fe20007810000 */
[----:B------:R-:W-:-:S03]  /*14b30*/  FADD.FTZ R5, R182, R5 ;  /* 0x00000005b6057221 */ /* 0x000fc60000010000 */
        /* <DEDUP_REMOVED lines=25> */
[----:B------:R-:W-:Y:S01]  /*14cd0*/  FMNMX.FTZ R7, R86, R7, !PT ;  /* 0x0000000756077209 */ /* 0x000fe20007810000 */
[----:B------:R-:W-:Y:S02]  /*14ce0*/  WARPGROUP.DEPBAR.LE gsb0, 0x0 ;  /* 0x00008000000079c5 */ /* 0x000fe40000010000 */
[----:B------:R-:W-:Y:S01]  /*14cf0*/  WARPGROUP.ARRIVE ;  /* 0x00000000000079c5 */ /* 0x000fe20000000000 */
[----:B------:R-:W-:Y:S01]  /*14d00*/  FMNMX.FTZ R7, R87, R7, !PT ;  /* 0x0000000757077209 */ /* 0x000fe20007810000 */
[-CC-:B------:R-:W-:Y:S01]  /*14d10*/  FFMA.FTZ R155, R29, R0.reuse, -R11.reuse ;  /* 0x000000001d9b7223 */ /* 0x180fe2000001080b */
[-CC-:B------:R-:W-:Y:S01]  /*14d20*/  FFMA.FTZ R153, R37, R0.reuse, -R11.reuse ;  /* 0x0000000025997223 */ /* 0x180fe2000001080b */
[-CC-:B------:R-:W-:Y:S01]  /*14d30*/  FFMA.FTZ R29, R53, R0.reuse, -R11.reuse ;  /* 0x00000000351d7223 */ /* 0x180fe2000001080b */
[-CC-:B------:R-:W-:Y:S01]  /*14d40*/  FFMA.FTZ R152, R56, R0.reuse, -R11.reuse ;  /* 0x0000000038987223 */ /* 0x180fe2000001080b */
[----:B------:R-:W-:Y:S01]  /*14d50*/  HGMMA.64x128x16.F32 R88, R156, gdesc[UR4].tnspB, R88, gsb0 ;  /* 0x41e000049c587df0 */ /* 0x000fe20008000858 */
[----:B------:R-:W-:Y:S01]  /*14d60*/  R2UR UR6, R24 ;  /* 0x00000000180672ca */ /* 0x000fe200000e0000 */
[----:B------:R-:W0:Y:S01]  /*14d70*/  SHFL.BFLY PT, R8, R7, 0x2, 0x1f ;  /* 0x0c401f0007087f89 */ /* 0x000e2200000e0000 */
[----:B------:R-:W-:Y:S01]  /*14d80*/  R2UR UR7, R25 ;  /* 0x00000000190772ca */ /* 0x000fe200000e0000 */
[-CC-:B------:R-:W-:Y:S01]  /*14d90*/  FFMA.FTZ R37, R57, R0.reuse, -R11.reuse ;  /* 0x0000000039257223 */ /* 0x180fe2000001080b */
[-CC-:B------:R-:W-:Y:S01]  /*14da0*/  FFMA.FTZ R154, R60, R0.reuse, -R11.reuse ;  /* 0x000000003c9a7223 */ /* 0x180fe2000001080b */
[-CC-:B------:R-:W-:Y:S01]  /*14db0*/  FFMA.FTZ R53, R81, R0.reuse, -R11.reuse ;  /* 0x0000000051357223 */ /* 0x180fe2000001080b */
[----:B------:R-:W-:Y:S01]  /*14dc0*/  FFMA.FTZ R56, R84, R0, -R11 ;  /* 0x0000000054387223 */ /* 0x000fe2000001080b */
[----:B------:R-:W1:Y:S08]  /*14dd0*/  MUFU.EX2 R155, R155 ;  /* 0x0000009b009b7308 */ /* 0x000e700000000800 */
[----:B------:R-:W2:Y:S08]  /*14de0*/  MUFU.EX2 R153, R153 ;  /* 0x0000009900997308 */ /* 0x000eb00000000800 */
[----:B------:R-:W3:Y:S01]  /*14df0*/  MUFU.EX2 R29, R29 ;  /* 0x0000001d001d7308 */ /* 0x000ee20000000800 */
[----:B-1----:R-:W-:-:S02]  /*14e00*/  F2FP.F16.F32.PACK_AB R182, R155, R182 ;  /* 0x000000b69bb6723e */ /* 0x002fc400000000ff */
[----:B0-----:R-:W-:-:S05]  /*14e10*/  FMNMX.FTZ R7, R7, R8, !PT ;  /* 0x0000000807077209 */ /* 0x001fca0007810000 */
[----:B------:R-:W0:Y:S01]  /*14e20*/  SHFL.BFLY PT, R8, R7, 0x1, 0x1f ;  /* 0x0c201f0007087f89 */ /* 0x000e2200000e0000 */
[----:B------:R-:W1:Y:S08]  /*14e30*/  MUFU.EX2 R152, R152 ;  /* 0x0000009800987308 */ /* 0x000e700000000800 */
[----:B------:R-:W4:Y:S08]  /*14e40*/  MUFU.EX2 R37, R37 ;  /* 0x0000002500257308 */ /* 0x000f300000000800 */
[----:B------:R-:W5:Y:S01]  /*14e50*/  MUFU.EX2 R154, R154 ;  /* 0x0000009a009a7308 */ /* 0x000f620000000800 */
[----:B0-----:R-:W-:-:S07]  /*14e60*/  FMNMX.FTZ R7, R7, R8, !PT ;  /* 0x0000000807077209 */ /* 0x001fce0007810000 */
[----:B------:R-:W-:Y:S01]  /*14e70*/  MUFU.EX2 R53, R53 ;  /* 0x0000003500357308 */ /* 0x000fe20000000800 */
[C---:B------:R-:W-:Y:S01]  /*14e80*/  FADD.FTZ R8, -R7.reuse, R13 ;  /* 0x0000000d07087221 */ /* 0x040fe20000010100 */
[----:B------:R-:W-:-:S03]  /*14e90*/  FMUL.FTZ R25, R7, R0 ;  /* 0x0000000007197220 */ /* 0x000fc60000410000 */
[-C--:B------:R-:W-:Y:S01]  /*14ea0*/  FMUL.FTZ R8, R8, R0.reuse ;  /* 0x0000000008087220 */ /* 0x080fe20000410000 */
[-CC-:B------:R-:W-:Y:S01]  /*14eb0*/  FFMA.FTZ R181, R26, R0.reuse, -R25.reuse ;  /* 0x000000001ab57223 */ /* 0x180fe20000010819 */
[-CC-:B------:R-:W-:Y:S01]  /*14ec0*/  FFMA.FTZ R24, R27, R0.reuse, -R25.reuse ;  /* 0x000000001b187223 */ /* 0x180fe20000010819 */
[-CC-:B------:R-:W-:Y:S01]  /*14ed0*/  FFMA.FTZ R183, R30, R0.reuse, -R25.reuse ;  /* 0x000000001eb77223 */ /* 0x180fe20000010819 */
[-CC-:B------:R-:W-:Y:S01]  /*14ee0*/  FFMA.FTZ R26, R31, R0.reuse, -R25.reuse ;  /* 0x000000001f1a7223 */ /* 0x180fe20000010819 */
[-CC-:B------:R-:W-:Y:S01]  /*14ef0*/  FFMA.FTZ R177, R34, R0.reuse, -R25.reuse ;  /* 0x0000000022b17223 */ /* 0x180fe20000010819 */
[----:B------:R-:W-:Y:S01]  /*14f00*/  MUFU.EX2 R8, R8 ;  /* 0x0000000800087308 */ /* 0x000fe20000000800 */
[-CC-:B------:R-:W-:Y:S01]  /*14f10*/  FFMA.FTZ R27, R35, R0.reuse, -R25.reuse ;  /* 0x00000000231b7223 */ /* 0x180fe20000010819 */
[-CC-:B------:R-:W-:Y:S01]  /*14f20*/  FFMA.FTZ R179, R38, R0.reuse, -R25.reuse ;  /* 0x0000000026b37223 */ /* 0x180fe20000010819 */
[-CC-:B------:R-:W-:Y:S01]  /*14f30*/  FFMA.FTZ R30, R39, R0.reuse, -R25.reuse ;  /* 0x00000000271e7223 */ /* 0x180fe20000010819 */
[-C--:B------:R-:W-:Y:S01]  /*14f40*/  FFMA.FTZ R173, R42, R0.reuse, -R25 ;  /* 0x000000002aad7223 */ /* 0x080fe20000010819 */
[----:B------:R-:W-:Y:S01]  /*14f50*/  FADD.FTZ R39, R155, R5 ;  /* 0x000000059b277221 */ /* 0x000fe20000010000 */
[-CC-:B------:R-:W-:Y:S01]  /*14f60*/  FFMA.FTZ R31, R43, R0.reuse, -R25.reuse ;  /* 0x000000002b1f7223 */ /* 0x180fe20000010819 */
[-C--:B------:R-:W-:Y:S01]  /*14f70*/  FFMA.FTZ R175, R46, R0.reuse, -R25 ;  /* 0x000000002eaf7223 */ /* 0x080fe20000010819 */
[----:B------:R-:W-:Y:S01]  /*14f80*/  MUFU.EX2 R181, R181 ;  /* 0x000000b500b57308 */ /* 0x000fe20000000800 */
[----:B------:R-:W-:Y:S01]  /*14f90*/  FADD.FTZ R39, R176, R39 ;  /* 0x00000027b0277221 */ /* 0x000fe20000010000 */
        /* <DEDUP_REMOVED lines=11> */
[----:B--2---:R-:W-:Y:S01]  /*15050*/  FADD.FTZ R39, R153, R39 ;  /* 0x0000002799277221 */ /* 0x004fe20000010000 */
[-CC-:B------:R-:W-:Y:S01]  /*15060*/  FFMA.FTZ R78, R78, R0.reuse, -R25.reuse ;  /* 0x000000004e4e7223 */ /* 0x180fe20000010819 */
[-C--:B------:R-:W-:Y:S01]  /*15070*/  FFMA.FTZ R79, R79, R0.reuse, -R25 ;  /* 0x000000004f4f7223 */ /* 0x080fe20000010819 */
[----:B------:R-:W-:Y:S01]  /*15080*/  MUFU.EX2 R183, R183 ;  /* 0x000000b700b77308 */ /* 0x000fe20000000800 */
[----:B------:R-:W-:Y:S01]  /*15090*/  FADD.FTZ R39, R172, R39 ;  /* 0x00000027ac277221 */ /* 0x000fe20000010000 */
[--C-:B------:R-:W-:Y:S01]  /*150a0*/  FFMA.FTZ R82, R82, R0, -R25.reuse ;  /* 0x0000000052527223 */ /* 0x100fe20000010819 */
[----:B------:R-:W-:Y:S01]  /*150b0*/  F2FP.F16.F32.PACK_AB R178, R153, R178 ;  /* 0x000000b299b2723e */ /* 0x000fe200000000ff */
[-C--:B------:R-:W-:Y:S01]  /*150c0*/  FFMA.FTZ R83, R83, R0.reuse, -R25 ;  /* 0x0000000053537223 */ /* 0x080fe20000010819 */
[----:B------:R-:W-:Y:S01]  /*150d0*/  FADD.FTZ R39, R28, R39 ;  /* 0x000000271c277221 */ /* 0x000fe20000010000 */
[----:B------:R-:W-:Y:S01]  /*150e0*/  FFMA.FTZ R86, R86, R0, -R25 ;  /* 0x0000000056567223 */ /* 0x000fe20000010819 */
[----:B------:R-:W-:Y:S01]  /*150f0*/  F2FP.F16.F32.PACK_AB R176, R33, R176 ;  /* 0x000000b021b0723e */ /* 0x000fe200000000ff */
[----:B------:R-:W-:Y:S01]  /*15100*/  MUFU.EX2 R26, R26 ;  /* 0x0000001a001a7308 */ /* 0x000fe20000000800 */
[----:B------:R-:W-:Y:S01]  /*15110*/  FADD.FTZ R39, R174, R39 ;  /* 0x00000027ae277221 */ /* 0x000fe20000010000 */
[----:B------:R-:W-:-:S02]  /*15120*/  F2FP.F16.F32.PACK_AB R172, R28, R172 ;  /* 0x000000ac1cac723e */ /* 0x000fc400000000ff */
[C---:B------:R-:W-:Y:S01]  /*15130*/  F2FP.F16.F32.PACK_AB R174, R36.reuse, R174 ;  /* 0x000000ae24ae723e */ /* 0x040fe200000000ff */
[----:B------:R-:W-:-:S03]  /*15140*/  FADD.FTZ R39, R36, R39 ;  /* 0x0000002724277221 */ /* 0x000fc60000010000 */
[----:B------:R-:W-:Y:S01]  /*15150*/  MUFU.EX2 R177, R177 ;  /* 0x000000b100b17308 */ /* 0x000fe20000000800 */
[----:B------:R-:W-:Y:S01]  /*15160*/  FADD.FTZ R39, R168, R39 ;  /* 0x00000027a8277221 */ /* 0x000fe20000010000 */
[----:B------:R-:W-:-:S03]  /*15170*/  F2FP.F16.F32.PACK_AB R168, R45, R168 ;  /* 0x000000a82da8723e */ /* 0x000fc600000000ff */
[----:B------:R-:W-:-:S03]  /*15180*/  FADD.FTZ R39, R45, R39 ;  /* 0x000000272d277221 */ /* 0x000fc60000010000 */
[----:B------:R-:W-:Y:S01]  /*15190*/  MUFU.EX2 R27, R27 ;  /* 0x0000001b001b7308 */ /* 0x000fe20000000800 */
[----:B------:R-:W-:Y:S01]  /*151a0*/  FADD.FTZ R39, R170, R39 ;  /* 0x00000027aa277221 */ /* 0x000fe20000010000 */
[----:B---3--:R-:W-:-:S03]  /*151b0*/  F2FP.F16.F32.PACK_AB R170, R29, R170 ;  /* 0x000000aa1daa723e */ /* 0x008fc600000000ff */
[----:B------:R-:W-:-:S03]  /*151c0*/  FADD.FTZ R39, R29, R39 ;  /* 0x000000271d277221 */ /* 0x000fc60000010000 */
[----:B------:R-:W-:Y:S01]  /*151d0*/  MUFU.EX2 R179, R179 ;  /* 0x000000b300b37308 */ /* 0x000fe20000000800 */
[----:B-1----:R-:W-:Y:S01]  /*151e0*/  FADD.FTZ R39, R152, R39 ;  /* 0x0000002798277221 */ /* 0x002fe20000010000 */
[----:B----4-:R-:W-:-:S03]  /*151f0*/  F2FP.F16.F32.PACK_AB R152, R37, R152 ;  /* 0x000000982598723e */ /* 0x010fc600000000ff */
[----:B------:R-:W-:-:S03]  /*15200*/  FADD.FTZ R39, R37, R39 ;  /* 0x0000002725277221 */ /* 0x000fc60000010000 */
[----:B------:R-:W-:Y:S01]  /*15210*/  MUFU.EX2 R30, R30 ;  /* 0x0000001e001e7308 */ /* 0x000fe20000000800 */
[----:B-----5:R-:W-:Y:S01]  /*15220*/  FADD.FTZ R39, R154, R39 ;  /* 0x000000279a277221 */ /* 0x020fe20000010000 */
[----:B------:R-:W-:-:S03]  /*15230*/  F2FP.F16.F32.PACK_AB R154, R44, R154 ;  /* 0x0000009a2c9a723e */ /* 0x000fc600000000ff */
[----:B------:R-:W-:Y:S01]  /*15240*/  FADD.FTZ R39, R44, R39 ;  /* 0x000000272c277221 */ /* 0x000fe20000010000 */
[----:B------:R-:W-:Y:S02]  /*15250*/  WARPGROUP.DEPBAR.LE gsb0, 0x0 ;  /* 0x00008000000079c5 */ /* 0x000fe40000010000 */
[----:B------:R-:W-:Y:S01]  /*15260*/  WARPGROUP.ARRIVE ;  /* 0x00000000000079c5 */ /* 0x000fe20000000000 */
[-CC-:B------:R-:W-:Y:S01]  /*15270*/  FFMA.FTZ R156, R64, R0.reuse, -R11.reuse ;  /* 0x00000000409c7223 */ /* 0x180fe2000001080b */
[-CC-:B------:R-:W-:Y:S01]  /*15280*/  FFMA.FTZ R158, R68, R0.reuse, -R11.reuse ;  /* 0x00000000449e7223 */ /* 0x180fe2000001080b */
[-C--:B------:R-:W-:Y:S01]  /*15290*/  FFMA.FTZ R11, R85, R0.reuse, -R11 ;  /* 0x00000000550b7223 */ /* 0x080fe2000001080b */
[----:B------:R-:W-:Y:S01]  /*152a0*/  MUFU.EX2 R173, R173 ;  /* 0x000000ad00ad7308 */ /* 0x000fe20000000800 */
[-CC-:B------:R-:W-:Y:S01]  /*152b0*/  FFMA.FTZ R157, R66, R0.reuse, -R25.reuse ;  /* 0x00000000429d7223 */ /* 0x180fe20000010819 */
[----:B------:R-:W-:Y:S01]  /*152c0*/  HGMMA.64x128x16.F32 R88, R160, gdesc[UR4].tnspB, R88, gsb0 ;  /* 0x41e00004a0587df0 */ /* 0x000fe20008000858 */
[----:B------:R-:W-:Y:S01]  /*152d0*/  R2UR UR6, R10 ;  /* 0x000000000a0672ca */ /* 0x000fe200000e0000 */
[-CC-:B------:R-:W-:Y:S01]  /*152e0*/  FFMA.FTZ R10, R58, R0.reuse, -R25.reuse ;  /* 0x000000003a0a7223 */ /* 0x180fe20000010819 */
[----:B------:R-:W-:-:S03]  /*152f0*/  FFMA.FTZ R159, R70, R0, -R25 ;  /* 0x00000000469f7223 */ /* 0x000fc60000010819 */
[----:B------:R0:W-:Y:S08]  /*15300*/  MUFU.EX2 R13, R11 ;  /* 0x0000000b000d7308 */ /* 0x0001f00000000800 */
[----:B------:R-:W-:Y:S01]  /*15310*/  MUFU.EX2 R31, R31 ;  /* 0x0000001f001f7308 */ /* 0x000fe20000000800 */
[----:B0-----:R-:W-:-:S05]  /*15320*/  IMAD.MOV.U32 R11, RZ, RZ, 0x40000040 ;  /* 0x40000040ff0b7424 */ /* 0x001fca00078e00ff */
[----:B------:R-:W-:Y:S01]  /*15330*/  R2UR UR7, R11 ;  /* 0x000000000b0772ca */ /* 0x000fe200000e0000 */
        /* <DEDUP_REMOVED lines=8> */
[----:B------:R-:W0:Y:S08]  /*153c0*/  MUFU.EX2 R11, R11 ;  /* 0x0000000b000b7308 */ /* 0x000e300000000800 */
[----:B------:R-:W-:Y:S08]  /*153d0*/  MUFU.EX2 R5, R63 ;  /* 0x0000003f00057308 */ /* 0x000ff00000000800 */
[----:B------:R-:W1:Y:S01]  /*153e0*/  MUFU.EX2 R156, R156 ;  /* 0x0000009c009c7308 */ /* 0x000e620000000800 */
[----:B0-----:R-:W-:-:S07]  /*153f0*/  F2FP.F16.F32.PACK_AB R153, R11, R10 ;  /* 0x0000000a0b99723e */ /* 0x001fce00000000ff */
[----:B------:R-:W-:Y:S08]  /*15400*/  MUFU.EX2 R157, R157 ;  /* 0x0000009d009d7308 */ /* 0x000ff00000000800 */
[----:B------:R-:W0:Y:S01]  /*15410*/  MUFU.EX2 R158, R158 ;  /* 0x0000009e009e7308 */ /* 0x000e220000000800 */
[----:B-1----:R-:W-:Y:S01]  /*15420*/  FADD.FTZ R39, R156, R39 ;  /* 0x000000279c277221 */ /* 0x002fe20000010000 */
[----:B------:R-:W-:-:S03]  /*15430*/  F2FP.F16.F32.PACK_AB R156, R32, R156 ;  /* 0x0000009c209c723e */ /* 0x000fc600000000ff */
[----:B------:R-:W-:-:S03]  /*15440*/  FADD.FTZ R39, R32, R39 ;  /* 0x0000002720277221 */ /* 0x000fc60000010000 */
[----:B------:R-:W-:Y:S08]  /*15450*/  MUFU.EX2 R159, R159 ;  /* 0x0000009f009f7308 */ /* 0x000ff00000000800 */
[----:B------:R-:W-:Y:S01]  /*15460*/  MUFU.EX2 R75, R75 ;  /* 0x0000004b004b7308 */ /* 0x000fe20000000800 */
[----:B0-----:R-:W-:Y:S01]  /*15470*/  FADD.FTZ R39, R158, R39 ;  /* 0x000000279e277221 */ /* 0x001fe20000010000 */
[----:B------:R-:W-:-:S03]  /*15480*/  F2FP.F16.F32.PACK_AB R158, R40, R158 ;  /* 0x0000009e289e723e */ /* 0x000fc600000000ff */
[----:B------:R-:W-:-:S03]  /*15490*/  FADD.FTZ R14, R40, R39 ;  /* 0x00000027280e7221 */ /* 0x000fc60000010000 */
[----:B------:R-:W-:Y:S01]  /*154a0*/  MUFU.EX2 R78, R78 ;  /* 0x0000004e004e7308 */ /* 0x000fe20000000800 */
[----:B------:R-:W-:Y:S01]  /*154b0*/  FADD.FTZ R14, R21, R14 ;  /* 0x0000000e150e7221 */ /* 0x000fe20000010000 */
[----:B------:R-:W-:Y:S02]  /*154c0*/  WARPGROUP.DEPBAR.LE gsb0, 0x0 ;  /* 0x00008000000079c5 */ /* 0x000fe40000010000 */
[----:B------:R-:W-:Y:S01]  /*154d0*/  WARPGROUP.ARRIVE ;  /* 0x00000000000079c5 */ /* 0x000fe20000000000 */
[----:B------:R-:W-:-:S03]  /*154e0*/  FFMA.FTZ R161, R74, R0, -R25 ;  /* 0x000000004aa17223 */ /* 0x000fc60000010819 */
[----:B------:R-:W0:Y:S01]  /*154f0*/  MUFU.EX2 R79, R79 ;  /* 0x0000004f004f7308 */ /* 0x000e220000000800 */
[----:B------:R-:W-:Y:S02]  /*15500*/  F2FP.F16.F32.PACK_AB R160, R41, R21 ;  /* 0x0000001529a0723e */ /* 0x000fe400000000ff */
[----:B------:R-:W-:Y:S01]  /*15510*/  F2FP.F16.F32.PACK_AB R162, R49, R48 ;  /* 0x0000003031a2723e */ /* 0x000fe200000000ff */
[----:B------:R-:W-:Y:S04]  /*15520*/  HGMMA.64x128x16.F32 R88, R164, gdesc[UR4].tnspB, R88, gsb0 ;  /* 0x41e00004a4587df0 */ /* 0x000fe80008000858 */
[----:B------:R-:W-:Y:S08]  /*15530*/  MUFU.EX2 R161, R161 ;  /* 0x000000a100a17308 */ /* 0x000ff00000000800 */
[----:B------:R-:W-:Y:S01]  /*15540*/  MUFU.EX2 R82, R82 ;  /* 0x0000005200527308 */ /* 0x000fe20000000800 */
[----:B0-----:R-:W-:-:S07]  /*15550*/  F2FP.F16.F32.PACK_AB R163, R79, R78 ;  /* 0x0000004e4fa3723e */ /* 0x001fce00000000ff */
[----:B------:R-:W-:Y:S08]  /*15560*/  MUFU.EX2 R83, R83 ;  /* 0x0000005300537308 */ /* 0x000ff00000000800 */
[----:B------:R-:W0:Y:S08]  /*15570*/  MUFU.EX2 R56, R56 ;  /* 0x0000003800387308 */ /* 0x000e300000000800 */
[----:B------:R-:W-:Y:S01]  /*15580*/  MUFU.EX2 R86, R86 ;  /* 0x0000005600567308 */ /* 0x000fe20000000800 */
[----:B------:R-:W-:-:S02]  /*15590*/  WARPGROUP.DEPBAR.LE gsb0, 0x0 ;  /* 0x00008000000079c5 */ /* 0x000fc40000010000 */
[----:B------:R1:W-:Y:S01]  /*155a0*/  @!P1 SYNCS.ARRIVE.TRANS64.RED.A1T0 RZ, [R15+URZ], RZ ;  /* 0x000000ff0fff99a7 */ /* 0x0003e2000810043f */
[----:B0-----:R-:W-:Y:S02]  /*155b0*/  F2FP.F16.F32.PACK_AB R166, R13, R56 ;  /* 0x000000380da6723e */ /* 0x001fe400000000ff */
[----:B------:R-:W-:Y:S02]  /*155c0*/  F2FP.F16.F32.PACK_AB R164, R53, R52 ;  /* 0x0000003435a4723e */ /* 0x000fe400000000ff */
[----:B------:R-:W-:Y:S01]  /*155d0*/  F2FP.F16.F32.PACK_AB R165, R83, R82 ;  /* 0x0000005253a5723e */ /* 0x000fe200000000ff */
[----:B-1----:R-:W-:Y:S01]  /*155e0*/  FFMA.FTZ R15, R8, R4, R181 ;  /* 0x00000004080f7223 */ /* 0x002fe200000100b5 */
[----:B------:R0:W-:Y:S01]  /*155f0*/  @!P1 SYNCS.ARRIVE.TRANS64.RED.A1T0 RZ, [R20+URZ], RZ ;  /* 0x000000ff14ff99a7 */ /* 0x0001e2000810043f */
[----:B------:R-:W1:Y:S01]  /*15600*/  MUFU.EX2 R4, R62 ;  /* 0x0000003e00047308 */ /* 0x000e620000000800 */
[C---:B------:R-:W-:Y:S01]  /*15610*/  F2FP.F16.F32.PACK_AB R181, R24.reuse, R181 ;  /* 0x000000b518b5723e */ /* 0x040fe200000000ff */
[----:B------:R-:W-:-:S04]  /*15620*/  FADD.FTZ R15, R24, R15 ;  /* 0x0000000f180f7221 */ /* 0x000fc80000010000 */
[----:B------:R-:W-:Y:S01]  /*15630*/  FADD.FTZ R15, R183, R15 ;  /* 0x0000000fb70f7221 */ /* 0x000fe20000010000 */
[----:B------:R-:W-:-:S03]  /*15640*/  F2FP.F16.F32.PACK_AB R183, R26, R183 ;  /* 0x000000b71ab7723e */ /* 0x000fc600000000ff */
[----:B0-----:R-:W-:Y:S01]  /*15650*/  FADD.FTZ R20, R26, R15 ;  /* 0x0000000f1a147221 */ /* 0x001fe20000010000 */
[----:B------:R-:W-:-:S03]  /*15660*/  FFMA.FTZ R15, R67, R0, -R25 ;  /* 0x00000000430f7223 */ /* 0x000fc60000010819 */
[----:B------:R-:W-:Y:S01]  /*15670*/  FADD.FTZ R20, R177, R20 ;  /* 0x00000014b1147221 */ /* 0x000fe20000010000 */
[C---:B------:R-:W-:Y:S02]  /*15680*/  F2FP.F16.F32.PACK_AB R177, R27.reuse, R177 ;  /* 0x000000b11bb1723e */ /* 0x040fe400000000ff */
[----:B------:R-:W-:Y:S01]  /*15690*/  MUFU.EX2 R15, R15 ;  /* 0x0000000f000f7308 */ /* 0x000fe20000000800 */
[----:B------:R-:W-:Y:S01]  /*156a0*/  FADD.FTZ R42, R27, R20 ;  /* 0x000000141b2a7221 */ /* 0x000fe20000010000 */
[--C-:B------:R-:W-:Y:S01]  /*156b0*/  FFMA.FTZ R20, R71, R0, -R25.reuse ;  /* 0x0000000047147223 */ /* 0x100fe20000010819 */
[----:B-1----:R-:W-:Y:S01]  /*156c0*/  F2FP.F16.F32.PACK_AB R155, R5, R4 ;  /* 0x00000004059b723e */ /* 0x002fe200000000ff */
[----:B------:R-:W-:Y:S01]  /*156d0*/  FFMA.FTZ R25, R87, R0, -R25 ;  /* 0x0000000057197223 */ /* 0x000fe20000010819 */
[----:B------:R-:W-:Y:S01]  /*156e0*/  FADD.FTZ R42, R179, R42 ;  /* 0x0000002ab32a7221 */ /* 0x000fe20000010000 */
[C---:B------:R-:W-:Y:S02]  /*156f0*/  F2FP.F16.F32.PACK_AB R179, R30.reuse, R179 ;  /* 0x000000b31eb3723e */ /* 0x040fe400000000ff */
[----:B------:R-:W-:Y:S01]  /*15700*/  MUFU.EX2 R20, R20 ;  /* 0x0000001400147308 */ /* 0x000fe20000000800 */
[----:B------:R-:W-:-:S04]  /*15710*/  FADD.FTZ R42, R30, R42 ;  /* 0x0000002a1e2a7221 */ /* 0x000fc80000010000 */
[----:B------:R-:W-:Y:S01]  /*15720*/  FADD.FTZ R42, R173, R42 ;  /* 0x0000002aad2a7221 */ /* 0x000fe20000010000 */
[C---:B------:R-:W-:Y:S02]  /*15730*/  F2FP.F16.F32.PACK_AB R173, R31.reuse, R173 ;  /* 0x000000ad1fad723e */ /* 0x040fe400000000ff */
[----:B------:R-:W0:Y:S01]  /*15740*/  MUFU.EX2 R25, R25 ;  /* 0x0000001900197308 */ /* 0x000e220000000800 */
[----:B------:R-:W-:-:S04]  /*15750*/  FADD.FTZ R42, R31, R42 ;  /* 0x0000002a1f2a7221 */ /* 0x000fc80000010000 */
[----:B------:R-:W-:Y:S01]  /*15760*/  FADD.FTZ R42, R175, R42 ;  /* 0x0000002aaf2a7221 */ /* 0x000fe20000010000 */
[----:B------:R-:W-:-:S03]  /*15770*/  F2FP.F16.F32.PACK_AB R175, R34, R175 ;  /* 0x000000af22af723e */ /* 0x000fc600000000ff */
[----:B------:R-:W-:-:S04]  /*15780*/  FADD.FTZ R42, R34, R42 ;  /* 0x0000002a222a7221 */ /* 0x000fc80000010000 */
[----:B------:R-:W-:Y:S01]  /*15790*/  FADD.FTZ R42, R169, R42 ;  /* 0x0000002aa92a7221 */ /* 0x000fe20000010000 */
[----:B------:R-:W-:-:S03]  /*157a0*/  F2FP.F16.F32.PACK_AB R169, R35, R169 ;  /* 0x000000a923a9723e */ /* 0x000fc600000000ff */
[----:B------:R-:W-:Y:S01]  /*157b0*/  FADD.FTZ R42, R35, R42 ;  /* 0x0000002a232a7221 */ /* 0x000fe20000010000 */
[----:B0-----:R-:W-:-:S03]  /*157c0*/  F2FP.F16.F32.PACK_AB R167, R25, R86 ;  /* 0x0000005619a7723e */ /* 0x001fc600000000ff */
[----:B------:R-:W-:Y:S01]  /*157d0*/  FADD.FTZ R42, R171, R42 ;  /* 0x0000002aab2a7221 */ /* 0x000fe20000010000 */
[----:B------:R-:W-:-:S03]  /*157e0*/  F2FP.F16.F32.PACK_AB R171, R38, R171 ;  /* 0x000000ab26ab723e */ /* 0x000fc600000000ff */
[----:B------:R-:W-:-:S04]  /*157f0*/  FADD.FTZ R42, R38, R42 ;  /* 0x0000002a262a7221 */ /* 0x000fc80000010000 */
[----:B------:R-:W-:-:S04]  /*15800*/  FADD.FTZ R42, R10, R42 ;  /* 0x0000002a0a2a7221 */ /* 0x000fc80000010000 */
[----:B------:R-:W-:-:S04]  /*15810*/  FADD.FTZ R42, R11, R42 ;  /* 0x0000002a0b2a7221 */ /* 0x000fc80000010000 */
[----:B------:R-:W-:-:S04]  /*15820*/  FADD.FTZ R42, R4, R42 ;  /* 0x0000002a042a7221 */ /* 0x000fc80000010000 */
[----:B------:R-:W-:Y:S01]  /*15830*/  FADD.FTZ R42, R5, R42 ;  /* 0x0000002a052a7221 */ /* 0x000fe20000010000 */
[----:B------:R-:W-:Y:S01]  /*15840*/  FADD.FTZ R5, R41, R14 ;  /* 0x0000000e29057221 */ /* 0x000fe20000010000 */
[----:B------:R-:W-:Y:S02]  /*15850*/  MOV R14, R3 ;  /* 0x00000003000e7202 */ /* 0x000fe40000000f00 */
        /* <DEDUP_REMOVED lines=15> */
[----:B------:R-:W-:Y:S02]  /*15950*/  IMAD.MOV.U32 R13, RZ, RZ, R7 ;  /* 0x000000ffff0d7224 */ /* 0x000fe400078e0007 */
[----:B------:R-:W-:-:S04]  /*15960*/  FADD.FTZ R10, R78, R11 ;  /* 0x0000000b4e0a7221 */ /* 0x000fc80000010000 */
[----:B------:R-:W-:-:S04]  /*15970*/  FADD.FTZ R11, R79, R10 ;  /* 0x0000000a4f0b7221 */ /* 0x000fc80000010000 */
[----:B------:R-:W-:-:S04]  /*15980*/  FADD.FTZ R10, R82, R11 ;  /* 0x0000000b520a7221 */ /* 0x000fc80000010000 */
[----:B------:R-:W-:-:S04]  /*15990*/  FADD.FTZ R11, R83, R10 ;  /* 0x0000000a530b7221 */ /* 0x000fc80000010000 */
[----:B------:R-:W-:Y:S01]  /*159a0*/  FADD.FTZ R10, R86, R11 ;  /* 0x0000000b560a7221 */ /* 0x000fe20000010000 */
[----:B------:R-:W-:-:S03]  /*159b0*/  IMAD.MOV.U32 R11, RZ, RZ, R196 ;  /* 0x000000ffff0b7224 */ /* 0x000fc600078e00c4 */
[----:B------:R-:W-:Y:S01]  /*159c0*/  FADD.FTZ R4, R25, R10 ;  /* 0x0000000a19047221 */ /* 0x000fe20000010000 */
[----:B------:R-:W-:Y:S01]  /*159d0*/  IMAD.MOV.U32 R10, RZ, RZ, R194 ;  /* 0x000000ffff0a7224 */ /* 0x000fe200078e00c2 */
[----:B------:R-:W-:Y:S06]  /*159e0*/  @P2 BRA `(.L_x_606) ;  /* 0xffffffd800f02947 */ /* 0x000fec000383ffff */
.L_x_595:
[----:B------:R-:W-:Y:S05]  /*159f0*/  BSYNC B0 ;  /* 0x0000000000007941 */ /* 0x000fea0003800000 */
.L_x_594:
        /* <DEDUP_REMOVED lines=67> */
.L_x_607:
[----:B------:R-:W-:Y:S01]  /*15e30*/  IMAD R6, R194, 0x8, R2 ;  /* 0x00000008c2067824 */ /* 0x000fe200078e0202 */
[----:B------:R-:W-:-:S04]  /*15e40*/  SHF.L.U32 R9, R196, 0x1f, RZ ;  /* 0x0000001fc4097819 */ /* 0x000fc800000006ff */
[----:B------:R0:W1:Y:S01]  /*15e50*/  SYNCS.PHASECHK.TRANS64.TRYWAIT P2, [R6+URZ+0x34850], R9 ;  /* 0x03485009060075a7 */ /* 0x000062000804017f */
[----:B------:R-:W-:Y:S05]  /*15e60*/  @!P0 BRA `(.L_x_608) ;  /* 0x0000000000048947 */ /* 0x000fea0003800000 */
[----:B------:R-:W-:Y:S01]  /*15e70*/  BPT.TRAP 0x1 ;  /* 0x000000040000795c */ /* 0x000fe20000300000 */
.L_x_608:
[----:B------:R-:W-:Y:S01]  /*15e80*/  VIADD R2, R2, 0x400 ;  /* 0x0000040002027836 */ /* 0x000fe20000000000 */
[----:B------:R-:W-:Y:S04]  /*15e90*/  BSSY B0, `(.L_x_609) ;  /* 0x0000008000007945 */ /* 0x000fe80003800000 */
[----:B------:R-:W-:-:S04]  /*15ea0*/  SHF.R.U32.HI R2, RZ, 0x4, R2 ;  /* 0x00000004ff027819 */ /* 0x000fc80000011602 */
[----:B------:R-:W-:-:S04]  /*15eb0*/  LOP3.LUT R2, R2, 0x3fff, RZ, 0xc0, !PT ;  /* 0x00003fff02027812 */ /* 0x000fc800078ec0ff */
[----:B------:R-:W-:-:S05]  /*15ec0*/  LOP3.LUT R11, R2, 0x4000000, RZ, 0xfc, !PT ;  /* 0x04000000020b7812 */ /* 0x000fca00078efcff */
[----:B------:R-:W-:Y:S01]  /*15ed0*/  IMAD R2, R194, 0x800, R11 ;  /* 0x00000800c2027824 */ /* 0x000fe200078e020b */
[----:B-1----:R-:W-:Y:S06]  /*15ee0*/  @P2 BRA `(.L_x_610) ;  /* 0x0000000000082947 */ /* 0x002fec0003800000 */
[----:B------:R-:W1:Y:S02]  /*15ef0*/  SYNCS.PHASECHK.TRANS64.TRYWAIT P0, [R6+URZ+0x34850], R9 ;  /* 0x03485009060075a7 */ /* 0x000e64000800017f */
[----:B-1----:R-:W-:Y:S05]  /*15f00*/  @!P0 BRA `(.L_x_611) ;  /* 0x000000bc00888947 */ /* 0x002fea0003800000 */
.L_x_610:
[----:B------:R-:W-:Y:S05]  /*15f10*/  BSYNC B0 ;  /* 0x0000000000007941 */ /* 0x000fea0003800000 */
.L_x_609:
[----:B01----:R-:W-:Y:S01]  /*15f20*/  IMAD.MOV.U32 R9, RZ, RZ, 0x40000040 ;  /* 0x40000040ff097424 */ /* 0x003fe200078e00ff */
[----:B------:R-:W-:Y:S01]  /*15f30*/  MOV R8, R2 ;  /* 0x0000000200087202 */ /* 0x000fe20000000f00 */
[----:B------:R-:W-:Y:S01]  /*15f40*/  WARPGROUP.ARRIVE ;  /* 0x00000000000079c5 */ /* 0x000fe20000000000 */
[----:B------:R-:W-:Y:S01]  /*15f50*/  IADD3 R194, R194, 0x1, RZ ;  /* 0x00000001c2c27810 */ /* 0x000fe20007ffe0ff */
[----:B------:R-:W-:Y:S01]  /*15f60*/  IMAD.MOV.U32 R21, RZ, RZ, -0x800000 ;  /* 0xff800000ff157424 */ /* 0x000fe200078e00ff */
[----:B------:R-:W-:Y:S01]  /*15f70*/  R2UR UR6, R8 ;  /* 0x00000000080672ca */ /* 0x000fe200000e0000 */
[----:B------:R-:W-:Y:S01]  /*15f80*/  VIADD R8, R2, 0x80 ;  /* 0x0000008002087836 */ /* 0x000fe20000000000 */
[----:B------:R-:W-:Y:S01]  /*15f90*/  R2UR UR7, R9 ;  /* 0x00000000090772ca */ /* 0x000fe200000e0000 */
[----:B------:R-:W-:Y:S01]  /*15fa0*/  IMAD.MOV.U32 R9, RZ, RZ, 0x40000040 ;  /* 0x40000040ff097424 */ /* 0x000fe200078e00ff */
[----:B------:R-:W-:Y:S01]  /*15fb0*/  ISETP.NE.AND P2, PT, R194, 0x2, PT ;  /* 0x00000002c200780c */ /* 0x000fe20003f45270 */
[----:B------:R-:W-:-:S02]  /*15fc0*/  IMAD.MOV.U32 R20, RZ, RZ, -0x800000 ;  /* 0xff800000ff147424 */ /* 0x000fc400078e00ff */
[----:B------:R-:W-:Y:S01]  /*15fd0*/  VIADD R206, R206, 0x1 ;  /* 0x00000001cece7836 */ /* 0x000fe20000000000 */
[----:B------:R-:W-:-:S07]  /*15fe0*/  SEL R194, R194, RZ, P2 ;  /* 0x000000ffc2c27207 */ /* 0x000fce0001000000 */
[----:B------:R-:W-:Y:S01]  /*15ff0*/  HGMMA.64x128x16.F32 R24, R180, gdesc[UR4].tnspB, R24, gsb0 ;  /* 0x41e00004b4187df0 */ /* 0x000fe20008000818 */
[----:B------:R-:W-:Y:S02]  /*16000*/  R2UR UR6, R8 ;  /* 0x00000000080672ca */ /* 0x000fe400000e0000 */
[----:B------:R-:W-:Y:S01]  /*16010*/  R2UR UR7, R9 ;  /* 0x00000000090772ca */ /* 0x000fe200000e0000 */
[----:B------:R-:W-:Y:S01]  /*16020*/  IMAD.MOV.U32 R9, RZ, RZ, 0x40000040 ;  /* 0x40000040ff097424 */ /* 0x000fe200078e00ff */
[----:B------:R-:W-:Y:S01]  /*16030*/  IADD3 R8, R2, 0x100, RZ ;  /* 0x0000010002087810 */ /* 0x000fe20007ffe0ff */
[----:B------:R-:W-:Y:S02]  /*16040*/  WARPGROUP.DEPBAR.LE gsb0, 0x0 ;  /* 0x00008000000079c5 */ /* 0x000fe40000010000 */
[----:B------:R-:W-:-:S08]  /*16050*/  WARPGROUP.ARRIVE ;  /* 0x00000000000079c5 */ /* 0x000fd00000000000 */
        /* <DEDUP_REMOVED lines=33> */
[----:B------:R-:W0:Y:S02]  /*16270*/  SHFL.BFLY PT, R2, R5, 0x2, 0x1f ;  /* 0x0c401f0005027f89 */ /* 0x000e2400000e0000 */
[----:B0-----:R-:W-:Y:S01]  /*16280*/  FADD.FTZ R2, R2, R5 ;  /* 0x0000000502027221 */ /* 0x001fe20000010000 */
[----:B------:R-:W-:Y:S02]  /*16290*/  WARPGROUP.DEPBAR.LE gsb0, 0x0 ;  /* 0x00008000000079c5 */ /* 0x000fe40000010000 */
[----:B------:R-:W-:-:S06]  /*162a0*/  WARPGROUP.ARRIVE ;  /* 0x00000000000079c5 */ /* 0x000fcc0000000000 */
[----:B------:R-:W-:Y:S01]  /*162b0*/  HGMMA.64x128x16.F32 R24, R160, gdesc[UR4].tnspB, R24, gsb0 ;  /* 0x41e00004a0187df0 */ /* 0x000fe20008000818 */
[----:B------:R-:W-:Y:S02]  /*162c0*/  R2UR UR6, R8 ;  /* 0x00000000080672ca */ /* 0x000fe400000e0000 */
[----:B------:R-:W-:Y:S02]  /*162d0*/  R2UR UR7, R9 ;  /* 0x00000000090772ca */ /* 0x000fe400000e0000 */
[----:B------:R-:W0:Y:S02]  /*162e0*/  SHFL.BFLY PT, R9, R4, 0x2, 0x1f ;  /* 0x0c401f0004097f89 */ /* 0x000e2400000e0000 */
[----:B0-----:R-:W-:Y:S01]  /*162f0*/  FADD.FTZ R8, R9, R4 ;  /* 0x0000000409087221 */ /* 0x001fe20000010000 */
[----:B------:R-:W-:Y:S01]  /*16300*/  IMAD.MOV.U32 R4, RZ, RZ, RZ ;  /* 0x000000ffff047224 */ /* 0x000fe200078e00ff */
[----:B------:R-:W0:Y:S04]  /*16310*/  SHFL.BFLY PT, R9, R2, 0x1, 0x1f ;  /* 0x0c201f0002097f89 */ /* 0x000e2800000e0000 */
[----:B------:R-:W1:Y:S01]  /*16320*/  SHFL.BFLY PT, R11, R8, 0x1, 0x1f ;  /* 0x0c201f00080b7f89 */ /* 0x000e6200000e0000 */
[----:B0-----:R-:W-:Y:S01]  /*16330*/  FADD.FTZ R10, R2, R9 ;  /* 0x00000009020a7221 */ /* 0x001fe20000010000 */
[----:B------:R-:W-:Y:S01]  /*16340*/  MOV R2, RZ ;  /* 0x000000ff00027202 */ /* 0x000fe20000000f00 */
[----:B-1----:R-:W-:-:S03]  /*16350*/  FADD.FTZ R12, R8, R11 ;  /* 0x0000000b080c7221 */ /* 0x002fc60000010000 */
[----:B------:R-:W-:Y:S01]  /*16360*/  FSETP.NE.FTZ.AND P0, PT, R10, RZ, PT ;  /* 0x000000ff0a00720b */ /* 0x000fe20003f15000 */
[----:B------:R-:W-:Y:S01]  /*16370*/  @!P1 VIADD R8, R6, 0x34860 ;  /* 0x0003486006089836 */ /* 0x000fe20000000000 */
[----:B------:R-:W-:Y:S02]  /*16380*/  SEL R11, RZ, 0x1, P2 ;  /* 0x00000001ff0b7807 */ /* 0x000fe40001000000 */
[----:B------:R-:W-:Y:S02]  /*16390*/  FSETP.NE.FTZ.AND P3, PT, R12, RZ, PT ;  /* 0x000000ff0c00720b */ /* 0x000fe40003f75000 */
[----:B------:R-:W-:Y:S02]  /*163a0*/  @!P1 PRMT R8, RZ, 0x654, R8 ;  /* 0x00000654ff089816 */ /* 0x000fe40000000008 */
[----:B------:R-:W-:-:S05]  /*163b0*/  LOP3.LUT R196, R196, R11, RZ, 0x3c, !PT ;  /* 0x0000000bc4c47212 */ /* 0x000fca00078e3cff */
[----:B------:R-:W0:Y:S01]  /*163c0*/  @P0 MUFU.LG2 R5, R10 ;  /* 0x0000000a00050308 */ /* 0x000e220000000c00 */
[----:B------:R-:W-:-:S03]  /*163d0*/  @P0 FMUL.FTZ R6, R0, 0.69314718246459960938 ;  /* 0x3f31721800060820 */ /* 0x000fc60000410000 */
[----:B------:R-:W-:-:S04]  /*163e0*/  @P3 FMUL.FTZ R11, R0, 0.69314718246459960938 ;  /* 0x3f317218000b3820 */ /* 0x000fc80000410000 */
        /* <DEDUP_REMOVED lines=77> */
.L_x_537:
[----:B------:R-:W1:Y:S08]  /*168c0*/  S2UR UR5, SR_CgaCtaId ;  /* 0x00000000000579c3 */ /* 0x000e700000008800 */
[----:B------:R-:W-:Y:S06]  /*168d0*/  BAR.SYNC.DEFER_BLOCKING 0x5, 0x180 ;  /* 0x0146000000007b1d */ /* 0x000fec0000010000 */
[----:B------:R-:W-:Y:S01]  /*168e0*/  UMOV UR4, 0x400 ;  /* 0x0000040000047882 */ /* 0x000fe20000000000 */
[----:B------:R-:W-:Y:S01]  /*168f0*/  BSSY B0, `(.L_x_612) ;  /* 0x00002dc000007945 */ /* 0x000fe20003800000 */
[----:B-1----:R-:W-:-:S06]  /*16900*/  ULEA UR4, UR5, UR4, 0x18 ;  /* 0x0000000405047291 */ /* 0x002fcc000f8ec03f */
[----:B------:R-:W-:-:S05]  /*16910*/  IMAD.U32 R2, RZ, RZ, UR4 ;  /* 0x00000004ff027e24 */ /* 0x000fca000f8e00ff */
[----:B------:R1:W2:Y:S01]  /*16920*/  LDS.128 R144, [R2+0x348d0] ;  /* 0x0348d00002907984 */ /* 0x0002a20000000c00 */
[----:B------:R-:W-:Y:S06]  /*16930*/  BAR.ARV 0x4, 0x180 ;  /* 0x0106000000007b1d */ /* 0x000fec0000002000 */
[----:B------:R-:W-:Y:S05]  /*16940*/  @P0 BRA `(.L_x_613) ;  /* 0x00000020006c0947 */ /* 0x000fea0003800000 */
[----:B------:R-:W3:Y:S01]  /*16950*/  LDL R0, [R1+0x84] ;  /* 0x0000840001007983 */ /* 0x000ee20000100800 */
[----:B------:R-:W4:Y:S01]  /*16960*/  S2R R3, SR_SWINHI ;  /* 0x0000000000037919 */ /* 0x000f220000002f00 */
[----:B------:R-:W-:Y:S01]  /*16970*/  F2FP.F16.F32.PACK_AB R30, R69, R68 ;  /* 0x00000044451e723e */ /* 0x000fe200000000ff */
[----:B------:R-:W-:Y:S01]  /*16980*/  ULDC.64 UR6, c[0x0][0xc00] ;  /* 0x0003000000067ab9 */ /* 0x000fe20000000a00 */
[----:B------:R-:W-:Y:S01]  /*16990*/  F2FP.F16.F32.PACK_AB R32, R73, R72 ;  /* 0x000000484920723e */ /* 0x000fe200000000ff */
[----:B------:R-:W2:Y:S01]  /*169a0*/  LDL R104, [R1+0x80] ;  /* 0x0000800001687983 */ /* 0x000ea20000100800 */
[----:B------:R-:W-:Y:S01]  /*169b0*/  ULDC.64 UR4, c[0x0][0xc08] ;  /* 0x0003020000047ab9 */ /* 0x000fe20000000a00 */
[----:B------:R-:W-:Y:S02]  /*169c0*/  MOV R100, R2 ;  /* 0x0000000200647202 */ /* 0x000fe40000000f00 */
[----:B----4-:R-:W-:Y:S01]  /*169d0*/  MOV R101, R3 ;  /* 0x0000000300657202 */ /* 0x010fe20000000f00 */
[----:B------:R-:W-:Y:S02]  /*169e0*/  BAR.SYNC.DEFER_BLOCKING 0x1, 0x100 ;  /* 0x0044000000007b1d */ /* 0x000fe40000010000 */
[----:B---3--:R-:W-:-:S03]  /*169f0*/  IMAD.WIDE R8, R0, 0x2, R100 ;  /* 0x0000000200087825 */ /* 0x008fc600078e0264 */
[C---:B------:R-:W-:Y:S02]  /*16a00*/  LOP3.LUT R3, R8.reuse, 0x380, RZ, 0xc0, !PT ;  /* 0x0000038008037812 */ /* 0x040fe400078ec0ff */
[C---:B------:R-:W-:Y:S02]  /*16a10*/  IADD3 R11, P6, R8.reuse, 0x20, RZ ;  /* 0x00000020080b7810 */ /* 0x040fe40007fde0ff */
[----:B------:R-:W-:Y:S02]  /*16a20*/  SHF.R.U64 R3, R3, 0x3, RZ ;  /* 0x0000000303037819 */ /* 0x000fe400000012ff */
[C---:B0-----:R-:W-:Y:S02]  /*16a30*/  IADD3 R6, P5, R8.reuse, 0x40, RZ ;  /* 0x0000004008067810 */ /* 0x041fe40007fbe0ff */
[C---:B------:R-:W-:Y:S02]  /*16a40*/  IADD3 R31, P4, R8.reuse, 0x60, RZ ;  /* 0x00000060081f7810 */ /* 0x040fe40007f9e0ff */
[----:B------:R-:W-:-:S02]  /*16a50*/  IADD3 R33, P3, R8, 0x4000, RZ ;  /* 0x0000400008217810 */ /* 0x000fc40007f7e0ff */
[C---:B------:R-:W-:Y:S02]  /*16a60*/  IADD3 R35, P2, R8.reuse, 0x4020, RZ ;  /* 0x0000402008237810 */ /* 0x040fe40007f5e0ff */
[C---:B------:R-:W-:Y:S02]  /*16a70*/  IADD3 R103, P1, R8.reuse, 0x4040, RZ ;  /* 0x0000404008677810 */ /* 0x040fe40007f3e0ff */
[----:B------:R-:W-:Y:S02]  /*16a80*/  IADD3 R105, P0, R8, 0x4060, RZ ;  /* 0x0000406008697810 */ /* 0x000fe40007f1e0ff */
[----:B------:R-:W-:Y:S02]  /*16a90*/  LOP3.LUT R0, R11, 0x380, RZ, 0xc0, !PT ;  /* 0x000003800b007812 */ /* 0x000fe400078ec0ff */
[----:B------:R-:W-:Y:S02]  /*16aa0*/  LOP3.LUT R8, R3, R8, RZ, 0x3c, !PT ;  /* 0x0000000803087212 */ /* 0x000fe400078e3cff */
[----:B------:R-:W-:-:S02]  /*16ab0*/  LOP3.LUT R3, R6, 0x380, RZ, 0xc0, !PT ;  /* 0x0000038006037812 */ /* 0x000fc400078ec0ff */
[----:B------:R-:W-:Y:S02]  /*16ac0*/  LOP3.LUT R10, R31, 0x380, RZ, 0xc0, !PT ;  /* 0x000003801f0a7812 */ /* 0x000fe400078ec0ff */
[----:B------:R-:W-:Y:S02]  /*16ad0*/  SHF.R.U64 R0, R0, 0x3, RZ ;  /* 0x0000000300007819 */ /* 0x000fe400000012ff */
[----:B------:R-:W-:Y:S02]  /*16ae0*/  LOP3.LUT R14, R33, 0x380, RZ, 0xc0, !PT ;  /* 0x00000380210e7812 */ /* 0x000fe400078ec0ff */
[----:B------:R-:W-:Y:S02]  /*16af0*/  SHF.R.U64 R3, R3, 0x3, RZ ;  /* 0x0000000303037819 */ /* 0x000fe400000012ff */
[----:B------:R-:W-:Y:S02]  /*16b00*/  SHF.R.U64 R10, R10, 0x3, RZ ;  /* 0x000000030a0a7819 */ /* 0x000fe400000012ff */
[----:B------:R-:W-:-:S02]  /*16b10*/  LOP3.LUT R4, R0, R11, RZ, 0x3c, !PT ;  /* 0x0000000b00047212 */ /* 0x000fc400078e3cff */
[----:B------:R-:W-:Y:S01]  /*16b20*/  LOP3.LUT R0, R35, 0x380, RZ, 0xc0, !PT ;  /* 0x0000038023007812 */ /* 0x000fe200078ec0ff */
[--C-:B------:R-:W-:Y:S01]  /*16b30*/  IMAD.X R7, RZ, RZ, R9.reuse, P5 ;  /* 0x000000ffff077224 */ /* 0x100fe200028e0609 */
[----:B------:R-:W-:Y:S01]  /*16b40*/  SHF.R.U64 R14, R14, 0x3, RZ ;  /* 0x000000030e0e7819 */ /* 0x000fe200000012ff */
[--C-:B------:R-:W-:Y:S01]  /*16b50*/  IMAD.X R13, RZ, RZ, R9.reuse, P4 ;  /* 0x000000ffff0d7224 */ /* 0x100fe200020e0609 */
[----:B------:R-:W-:Y:S01]  /*16b60*/  LOP3.LUT R6, R3, R6, RZ, 0x3c, !PT ;  /* 0x0000000603067212 */ /* 0x000fe200078e3cff */
[--C-:B------:R-:W-:Y:S01]  /*16b70*/  IMAD.X R15, RZ, RZ, R9.reuse, P3 ;  /* 0x000000ffff0f7224 */ /* 0x100fe200018e0609 */
[----:B------:R-:W-:Y:S01]  /*16b80*/  LOP3.LUT R26, R103, 0x380, RZ, 0xc0, !PT ;  /* 0x00000380671a7812 */ /* 0x000fe200078ec0ff */
[--C-:B------:R-:W-:Y:S01]  /*16b90*/  IMAD.X R27, RZ, RZ, R9.reuse, P1 ;  /* 0x000000ffff1b7224 */ /* 0x100fe200008e0609 */
[-C--:B------:R-:W-:Y:S01]  /*16ba0*/  IADD3.X R5, RZ, R9.reuse, RZ, P6, !PT ;  /* 0x00000009ff057210 */ /* 0x080fe200037fe4ff */
[----:B------:R-:W-:Y:S01]  /*16bb0*/  IMAD.X R29, RZ, RZ, R9, P0 ;  /* 0x000000ffff1d7224 */ /* 0x000fe200000e0609 */
[----:B------:R-:W-:-:S02]  /*16bc0*/  IADD3.X R25, RZ, R9, RZ, P2, !PT ;  /* 0x00000009ff197210 */ /* 0x000fc400017fe4ff */
[----:B------:R-:W-:Y:S02]  /*16bd0*/  LOP3.LUT R12, R10, R31, RZ, 0x3c, !PT ;  /* 0x0000001f0a0c7212 */ /* 0x000fe400078e3cff */
[----:B------:R-:W-:Y:S02]  /*16be0*/  MOV R3, R8 ;  /* 0x0000000800037202 */ /* 0x000fe40000000f00 */
[----:B------:R-:W-:Y:S02]  /*16bf0*/  LOP3.LUT R28, R105, 0x380, RZ, 0xc0, !PT ;  /* 0x00000380691c7812 */ /* 0x000fe400078ec0ff */
[----:B------:R-:W-:Y:S02]  /*16c00*/  F2FP.F16.F32.PACK_AB R8, R89, R88 ;  /* 0x000000585908723e */ /* 0x000fe400000000ff */
[----:B------:R-:W-:Y:S02]  /*16c10*/  F2FP.F16.F32.PACK_AB R9, R95, R94 ;  /* 0x0000005e5f09723e */ /* 0x000fe400000000ff */
[----:B------:R-:W-:-:S02]  /*16c20*/  F2FP.F16.F32.PACK_AB R10, R91, R90 ;  /* 0x0000005a5b0a723e */ /* 0x000fc400000000ff */
[----:B------:R-:W-:Y:S02]  /*16c30*/  F2FP.F16.F32.PACK_AB R11, R97, R96 ;  /* 0x00000060610b723e */ /* 0x000fe400000000ff */
[----:B------:R-:W-:Y:S02]  /*16c40*/  SHF.R.U64 R0, R0, 0x3, RZ ;  /* 0x0000000300007819 */ /* 0x000fe400000012ff */
[----:B------:R-:W-:Y:S02]  /*16c50*/  LOP3.LUT R14, R14, R33, RZ, 0x3c, !PT ;  /* 0x000000210e0e7212 */ /* 0x000fe400078e3cff */
[----:B------:R-:W-:Y:S02]  /*16c60*/  SHF.R.U64 R26, R26, 0x3, RZ ;  /* 0x000000031a1a7819 */ /* 0x000fe400000012ff */
[----:B------:R-:W-:Y:S01]  /*16c70*/  SHF.R.U64 R28, R28, 0x3, RZ ;  /* 0x000000031c1c7819 */ /* 0x000fe200000012ff */
[----:B------:R0:W-:Y:S01]  /*16c80*/  STSM.16.M88.4 [R3], R8 ;  /* 0x0000000803007844 */ /* 0x0001e20000000200 */
[----:B------:R-:W-:-:S02]  /*16c90*/  MOV R33, R4 ;  /* 0x0000000400217202 */ /* 0x000fc40000000f00 */
[----:B------:R-:W-:Y:S02]  /*16ca0*/  MOV R34, R6 ;  /* 0x0000000600227202 */ /* 0x000fe40000000f00 */
[----:B------:R-:W-:Y:S02]  /*16cb0*/  LOP3.LUT R24, R0, R35, RZ, 0x3c, !PT ;  /* 0x0000002300187212 */ /* 0x000fe400078e3cff */
[----:B------:R-:W-:Y:S02]  /*16cc0*/  F2FP.F16.F32.PACK_AB R4, R93, R92 ;  /* 0x0000005c5d04723e */ /* 0x000fe400000000ff */
[----:B------:R-:W-:Y:S02]  /*16cd0*/  F2FP.F16.F32.PACK_AB R5, R99, R98 ;  /* 0x000000626305723e */ /* 0x000fe400000000ff */
[----:B------:R-:W-:Y:S02]  /*16ce0*/  F2FP.F16.F32.PACK_AB R6, R37, R36 ;  /* 0x000000242506723e */ /* 0x000fe400000000ff */
[----:B------:R-:W-:-:S02]  /*16cf0*/  F2FP.F16.F32.PACK_AB R7, R39, R38 ;  /* 0x000000262707723e */ /* 0x000fc400000000ff */
[----:B------:R-:W-:Y:S02]  /*16d00*/  LOP3.LUT R26, R26, R103, RZ, 0x3c, !PT ;  /* 0x000000671a1a7212 */ /* 0x000fe400078e3cff */
[----:B------:R-:W-:Y:S02]  /*16d10*/  MOV R35, R12 ;  /* 0x0000000c00237202 */ /* 0x000fe40000000f00 */
[----:B------:R-:W-:Y:S02]  /*16d20*/  MOV R0, R14 ;  /* 0x0000000e00007202 */ /* 0x000fe40000000f00 */
[----:B0-----:R-:W-:Y:S02]  /*16d30*/  F2FP.F16.F32.PACK_AB R8, R41, R40 ;  /* 0x000000282908723e */ /* 0x001fe400000000ff */
[----:B------:R-:W-:Y:S02]  /*16d40*/  F2FP.F16.F32.PACK_AB R9, R43, R42 ;  /* 0x0000002a2b09723e */ /* 0x000fe400000000ff */
[----:B------:R-:W-:-:S02]  /*16d50*/  F2FP.F16.F32.PACK_AB R10, R45, R44 ;  /* 0x0000002c2d0a723e */ /* 0x000fc400000000ff */
[----:B------:R-:W-:Y:S02]  /*16d60*/  F2FP.F16.F32.PACK_AB R11, R47, R46 ;  /* 0x0000002e2f0b723e */ /* 0x000fe400000000ff */
[----:B------:R-:W-:Y:S02]  /*16d70*/  LOP3.LUT R28, R28, R105, RZ, 0x3c, !PT ;  /* 0x000000691c1c7212 */ /* 0x000fe400078e3cff */
[----:B------:R-:W-:Y:S02]  /*16d80*/  F2FP.F16.F32.PACK_AB R12, R49, R48 ;  /* 0x00000030310c723e */ /* 0x000fe400000000ff */
[----:B------:R-:W-:Y:S02]  /*16d90*/  F2FP.F16.F32.PACK_AB R13, R51, R50 ;  /* 0x00000032330d723e */ /* 0x000fe400000000ff */
[----:B------:R-:W-:Y:S02]  /*16da0*/  F2FP.F16.F32.PACK_AB R14, R53, R52 ;  /* 0x00000034350e723e */ /* 0x000fe400000000ff */
[----:B------:R-:W-:Y:S01]  /*16db0*/  F2FP.F16.F32.PACK_AB R15, R55, R54 ;  /* 0x00000036370f723e */ /* 0x000fe200000000ff */
[----:B------:R0:W-:Y:S01]  /*16dc0*/  STSM.16.M88.4 [R33], R4 ;  /* 0x0000000421007844 */ /* 0x0001e20000000200 */
[----:B------:R-:W-:-:S02]  /*16dd0*/  MOV R102, R24 ;  /* 0x0000001800667202 */ /* 0x000fc40000000f00 */
[----:B------:R-:W-:Y:S01]  /*16de0*/  MOV R103, R26 ;  /* 0x0000001a00677202 */ /* 0x000fe20000000f00 */
[----:B------:R3:W-:Y:S01]  /*16df0*/  STSM.16.M88.4 [R34], R8 ;  /* 0x0000000822007844 */ /* 0x0007e20000000200 */
[----:B------:R-:W-:Y:S02]  /*16e00*/  F2FP.F16.F32.PACK_AB R24, R57, R56 ;  /* 0x000000383918723e */ /* 0x000fe400000000ff */
[----:B------:R-:W-:Y:S01]  /*16e10*/  F2FP.F16.F32.PACK_AB R25, R59, R58 ;  /* 0x0000003a3b19723e */ /* 0x000fe200000000ff */
[----:B------:R4:W-:Y:S01]  /*16e20*/  STSM.16.M88.4 [R35], R12 ;  /* 0x0000000c23007844 */ /* 0x0009e20000000200 */
[----:B------:R-:W-:Y:S02]  /*16e30*/  F2FP.F16.F32.PACK_AB R26, R61, R60 ;  /* 0x0000003c3d1a723e */ /* 0x000fe400000000ff */
[----:B------:R-:W-:Y:S02]  /*16e40*/  F2FP.F16.F32.PACK_AB R27, R63, R62 ;  /* 0x0000003e3f1b723e */ /* 0x000fe400000000ff */
[----:B------:R-:W-:-:S02]  /*16e50*/  MOV R3, R28 ;  /* 0x0000001c00037202 */ /* 0x000fc40000000f00 */
[----:B------:R-:W-:Y:S02]  /*16e60*/  F2FP.F16.F32.PACK_AB R28, R65, R64 ;  /* 0x00000040411c723e */ /* 0x000fe400000000ff */
[----:B------:R-:W-:Y:S02]  /*16e70*/  F2FP.F16.F32.PACK_AB R29, R67, R66 ;  /* 0x00000042431d723e */ /* 0x000fe400000000ff */
[----:B------:R-:W-:Y:S02]  /*16e80*/  F2FP.F16.F32.PACK_AB R31, R71, R70 ;  /* 0x00000046471f723e */ /* 0x000fe400000000ff */
[----:B0-----:R-:W-:Y:S02]  /*16e90*/  F2FP.F16.F32.PACK_AB R33, R75, R74 ;  /* 0x0000004a4b21723e */ /* 0x001fe400000000ff */
[----:B---3--:R-:W-:Y:S01]  /*16ea0*/  F2FP.F16.F32.PACK_AB R34, R77, R76 ;  /* 0x0000004c4d22723e */ /* 0x008fe200000000ff */
[----:B----4-:R-:W0:Y:S01]  /*16eb0*/  LDC.64 R14, c[0x0][0xba8] ;  /* 0x0002ea00ff0e7b82 */ /* 0x010e220000000a00 */
[----:B------:R-:W-:-:S02]  /*16ec0*/  F2FP.F16.F32.PACK_AB R35, R79, R78 ;  /* 0x0000004e4f23723e */ /* 0x000fc400000000ff */
[----:B------:R-:W-:Y:S02]  /*16ed0*/  F2FP.F16.F32.PACK_AB R4, R81, R80 ;  /* 0x000000505104723e */ /* 0x000fe400000000ff */
[----:B------:R-:W-:Y:S02]  /*16ee0*/  F2FP.F16.F32.PACK_AB R5, R83, R82 ;  /* 0x000000525305723e */ /* 0x000fe400000000ff */
[----:B------:R-:W-:Y:S02]  /*16ef0*/  F2FP.F16.F32.PACK_AB R6, R85, R84 ;  /* 0x000000545506723e */ /* 0x000fe400000000ff */
[----:B------:R-:W-:Y:S01]  /*16f00*/  F2FP.F16.F32.PACK_AB R7, R87, R86 ;  /* 0x000000565707723e */ /* 0x000fe200000000ff */
[----:B------:R3:W-:Y:S04]  /*16f10*/  STSM.16.M88.4 [R0], R24 ;  /* 0x0000001800007844 */ /* 0x0007e80000000200 */
[----:B------:R-:W-:Y:S04]  /*16f20*/  STSM.16.M88.4 [R102], R28 ;  /* 0x0000001c66007844 */ /* 0x000fe80000000200 */
[----:B------:R-:W-:Y:S04]  /*16f30*/  STSM.16.M88.4 [R103], R32 ;  /* 0x0000002067007844 */ /* 0x000fe80000000200 */
[----:B------:R4:W-:Y:S01]  /*16f40*/  STSM.16.M88.4 [R3], R4 ;  /* 0x0000000403007844 */ /* 0x0009e20000000200 */
[----:B------:R-:W-:Y:S01]  /*16f50*/  BAR.SYNC.DEFER_BLOCKING 0x1, 0x100 ;  /* 0x0044000000007b1d */ /* 0x000fe20000010000 */
[----:B------:R-:W-:-:S04]  /*16f60*/  ISETP.NE.U32.AND P0, PT, RZ, UR6, PT ;  /* 0x00000006ff007c0c */ /* 0x000fc8000bf05070 */
[----:B------:R-:W-:Y:S02]  /*16f70*/  ISETP.NE.AND.EX P0, PT, RZ, UR7, PT, P0 ;  /* 0x00000007ff007c0c */ /* 0x000fe4000bf05300 */
[----:B------:R-:W-:Y:S01]  /*16f80*/  IADD3 R8, P1, R204, UR6, RZ ;  /* 0x00000006cc087c10 */ /* 0x000fe2000ff3e0ff */
[----:B---3--:R-:W-:-:S03]  /*16f90*/  IMAD.MOV.U32 R0, RZ, RZ, RZ ;  /* 0x000000ffff007224 */ /* 0x008fc600078e00ff */
[----:B------:R-:W-:Y:S01]  /*16fa0*/  IADD3.X R9, R205, UR7, RZ, P1, !PT ;  /* 0x00000007cd097c10 */ /* 0x000fe20008ffe4ff */
[----:B------:R-:W-:Y:S01]  /*16fb0*/  IMAD.MOV.U32 R26, RZ, RZ, 0x9b8 ;  /* 0x000009b8ff1a7424 */ /* 0x000fe200078e00ff */
[----:B----4-:R-:W3:Y:S05]  /*16fc0*/  LDC R3, c[0x0][0xbe8] ;  /* 0x0002fa00ff037b82 */ /* 0x010eea0000000800 */
[----:B------:R-:W4:Y:S01]  /*16fd0*/  @P0 LDG.E R0, desc[UR56][R8.64] ;  /* 0x0000003808000981 */ /* 0x000f22000c1e1900 */
[----:B------:R-:W-:-:S04]  /*16fe0*/  ISETP.NE.U32.AND P1, PT, RZ, UR4, PT ;  /* 0x00000004ff007c0c */ /* 0x000fc8000bf25070 */
[----:B------:R-:W-:-:S13]  /*16ff0*/  ISETP.NE.AND.EX P1, PT, RZ, UR5, PT, P1 ;  /* 0x00000005ff007c0c */ /* 0x000fda000bf25310 */
[----:B------:R-:W-:Y:S01]  /*17000*/  @P1 IADD3 R204, P2, R204, UR4, RZ ;  /* 0x00000004cccc1c10 */ /* 0x000fe2000ff5e0ff */
[----:B------:R-:W-:Y:S02]  /*17010*/  ULDC UR4, c[0x0][0xa88] ;  /* 0x0002a20000047ab9 */ /* 0x000fe40000000800 */
[----:B------:R-:W-:Y:S01]  /*17020*/  MOV R102, UR4 ;  /* 0x0000000400667c02 */ /* 0x000fe20008000f00 */
[----:B------:R-:W-:Y:S01]  /*17030*/  ULDC UR4, c[0x0][0xad4] ;  /* 0x0002b50000047ab9 */ /* 0x000fe20000000800 */
[----:B------:R-:W-:-:S05]  /*17040*/  @P1 IADD3.X R205, R205, UR5, RZ, P2, !PT ;  /* 0x00000005cdcd1c10 */ /* 0x000fca00097fe4ff */
[----:B------:R0:W5:Y:S01]  /*17050*/  @P1 LDG.E R102, desc[UR56][R204.64] ;  /* 0x00000038cc661981 */ /* 0x000162000c1e1900 */
[----:B------:R-:W-:-:S04]  /*17060*/  ISETP.NE.AND P2, PT, R202, RZ, PT ;  /* 0x000000ffca00720c */ /* 0x000fc80003f45270 */
[----:B------:R-:W-:-:S04]  /*17070*/  SEL R202, R202, UR4, P2 ;  /* 0x00000004caca7c07 */ /* 0x000fc80009000000 */
[----:B------:R-:W-:-:S04]  /*17080*/  ISETP.GT.AND P3, PT, R202, 0x1, PT ;  /* 0x00000001ca00780c */ /* 0x000fc80003f64270 */
[----:B------:R-:W-:-:S04]  /*17090*/  SEL R26, R26, 0x978, P3 ;  /* 0x000009781a1a7807 */ /* 0x000fc80001800000 */
[----:B------:R-:W1:Y:S08]  /*170a0*/  LDC.64 R6, c[0x0][R26+0x220] ;  /* 0x000088001a067b82 */ /* 0x000e700000000a00 */
[----:B------:R-:W2:Y:S01]  /*170b0*/  LDC.64 R10, c[0x0][R26+0x218] ;  /* 0x000086001a0a7b82 */ /* 0x000ea20000000a00 */
[----:B---3--:R-:W-:-:S07]  /*170c0*/  ISETP.NE.AND P4, PT, R3, 0x1, PT ;  /* 0x000000010300780c */ /* 0x008fce0003f85270 */
[----:B------:R-:W3:Y:S01]  /*170d0*/  LDC.64 R12, c[0x0][R26+0x228] ;  /* 0x00008a001a0c7b82 */ /* 0x000ee20000000a00 */
[----:B------:R-:W-:-:S07]  /*170e0*/  ISETP.NE.U32.AND P2, PT, RZ, UR6, PT ;  /* 0x00000006ff007c0c */ /* 0x000fce000bf45070 */
[----:B------:R-:W4:Y:S01]  /*170f0*/  LDC.64 R4, c[0x0][R26+0x210] ;  /* 0x000084001a047b82 */ /* 0x000f220000000a00 */
[----:B------:R-:W-:-:S07]  /*17100*/  ISETP.NE.AND.EX P2, PT, RZ, UR7, PT, P2 ;  /* 0x00000007ff007c0c */ /* 0x000fce000bf45320 */
[----:B------:R-:W4:Y:S01]  /*17110*/  @P4 LDC R29, c[0x0][0xbec] ;  /* 0x0002fb00ff1d4b82 */ /* 0x000f220000000800 */
[----:B------:R-:W-:-:S07]  /*17120*/  SEL R203, R203, RZ, !P2 ;  /* 0x000000ffcbcb7207 */ /* 0x000fce0005000000 */
[----:B------:R-:W4:Y:S01]  /*17130*/  @P4 LDC R31, c[0x0][0xbf0] ;  /* 0x0002fc00ff1f4b82 */ /* 0x000f220000000800 */
[----:B------:R-:W-:Y:S01]  /*17140*/  SEL R225, R225, RZ, !P2 ;  /* 0x000000ffe1e17207 */ /* 0x000fe20005000000 */
[----:B-1----:R-:W-:-:S06]  /*17150*/  IMAD R7, R7, R203, RZ ;  /* 0x000000cb07077224 */ /* 0x002fcc00078e02ff */
[----:B0-----:R-:W0:Y:S01]  /*17160*/  @!P3 LDC R14, c[0x0][0xb50] ;  /* 0x0002d400ff0ebb82 */ /* 0x001e220000000800 */
[C---:B------:R-:W-:Y:S02]  /*17170*/  IMAD R225, R6.reuse, R225, R7 ;  /* 0x000000e106e17224 */ /* 0x040fe400078e0207 */
[----:B------:R-:W-:-:S05]  /*17180*/  IMAD.WIDE.U32 R6, R6, R203, RZ ;  /* 0x000000cb06067225 */ /* 0x000fca00078e00ff */
[----:B------:R-:W1:Y:S01]  /*17190*/  @!P3 LDC R15, c[0x0][0xb54] ;  /* 0x0002d500ff0fbb82 */ /* 0x000e620000000800 */
[-C--:B--2---:R-:W-:Y:S02]  /*171a0*/  IMAD R27, R11, R199.reuse, RZ ;  /* 0x000000c70b1b7224 */ /* 0x084fe400078e02ff */
[----:B------:R-:W-:-:S04]  /*171b0*/  IMAD.WIDE.U32 R10, R10, R199, RZ ;  /* 0x000000c70a0a7225 */ /* 0x000fc800078e00ff */
[----:B------:R-:W-:Y:S01]  /*171c0*/  IMAD R24, R208, 0x80, R104 ;  /* 0x00000080d0187824 */ /* 0x000fe200078e0268 */
[----:B------:R-:W-:Y:S01]  /*171d0*/  SEL R25, R210, RZ, P3 ;  /* 0x000000ffd2197207 */ /* 0x000fe20001800000 */
[----:B------:R-:W-:Y:S01]  /*171e0*/  IMAD.IADD R28, R11, 0x1, R27 ;  /* 0x000000010b1c7824 */ /* 0x000fe200078e021b */
[----:B------:R-:W-:Y:S01]  /*171f0*/  IADD3 R11, R7, R225, RZ ;  /* 0x000000e1070b7210 */ /* 0x000fe20007ffe0ff */
[----:B------:R-:W-:Y:S02]  /*17200*/  IMAD.MOV.U32 R7, RZ, RZ, R24 ;  /* 0x000000ffff077224 */ /* 0x000fe400078e0018 */
[-C--:B---3--:R-:W-:Y:S02]  /*17210*/  IMAD R27, R13, R25.reuse, RZ ;  /* 0x000000190d1b7224 */ /* 0x088fe400078e02ff */
[----:B------:R-:W-:-:S04]  /*17220*/  IMAD.WIDE.U32 R12, R12, R25, RZ ;  /* 0x000000190c0c7225 */ /* 0x000fc800078e00ff */
[----:B------:R-:W-:Y:S01]  /*17230*/  IMAD.IADD R27, R13, 0x1, R27 ;  /* 0x000000010d1b7824 */ /* 0x000fe200078e021b */
[--C-:B----4-:R-:W-:Y:S01]  /*17240*/  IADD3 R10, P2, P5, R6, R10, R0.reuse ;  /* 0x0000000a060a7210 */ /* 0x110fe20007d5e000 */
[----:B------:R-:W-:Y:S01]  /*17250*/  @P4 IMAD.HI.U32 R6, R24, R29, RZ ;  /* 0x0000001d18064227 */ /* 0x000fe200078e00ff */
[----:B------:R-:W-:-:S04]  /*17260*/  SHF.R.S32.HI R103, RZ, 0x1f, R0 ;  /* 0x0000001fff677819 */ /* 0x000fc80000011400 */
[----:B------:R-:W-:Y:S02]  /*17270*/  @P4 SHF.R.U32.HI R7, RZ, R31, R6 ;  /* 0x0000001fff074219 */ /* 0x000fe40000011606 */
[----:B------:R-:W-:-:S03]  /*17280*/  IADD3.X R11, R11, R28, R103, P2, P5 ;  /* 0x0000001c0b0b7210 */ /* 0x000fc600017ea467 */
[--C-:B------:R-:W-:Y:S01]  /*17290*/  IMAD.MOV R25, RZ, RZ, -R7.reuse ;  /* 0x000000ffff197224 */ /* 0x100fe200078e0a07 */
[----:B------:R-:W-:Y:S02]  /*172a0*/  IADD3 R12, P2, P5, R7, R10, R12 ;  /* 0x0000000a070c7210 */ /* 0x000fe40007d5e00c */
[----:B------:R-:W-:Y:S01]  /*172b0*/  SHF.R.S32.HI R6, RZ, 0x1f, R7 ;  /* 0x0000001fff067819 */ /* 0x000fe20000011407 */
[----:B------:R-:W-:-:S03]  /*172c0*/  IMAD R7, R3, R25, R24 ;  /* 0x0000001903077224 */ /* 0x000fc600078e0218 */
[----:B------:R-:W-:Y:S01]  /*172d0*/  IADD3.X R13, R6, R11, R27, P2, P5 ;  /* 0x0000000b060d7210 */ /* 0x000fe200017ea41b */
[-C--:B------:R-:W-:Y:S01]  /*172e0*/  IMAD R5, R5, R7.reuse, RZ ;  /* 0x0000000705057224 */ /* 0x080fe200078e02ff */
[----:B------:R-:W-:Y:S01]  /*172f0*/  SHF.R.S32.HI R11, RZ, 0x1f, R7 ;  /* 0x0000001fff0b7819 */ /* 0x000fe20000011407 */
[----:B------:R-:W-:-:S04]  /*17300*/  IMAD.WIDE.U32 R12, R4, R7, R12 ;  /* 0x00000007040c7225 */ /* 0x000fc800078e000c */
[----:B------:R-:W-:Y:S01]  /*17310*/  IMAD R5, R4, R11, R5 ;  /* 0x0000000b04057224 */ /* 0x000fe200078e0205 */
[----:B0-----:R-:W-:-:S04]  /*17320*/  LEA R14, P2, R12, R14, 0x2 ;  /* 0x0000000e0c0e7211 */ /* 0x001fc800078410ff */
[----:B------:R-:W-:-:S04]  /*17330*/  IADD3 R4, R13, R5, RZ ;  /* 0x000000050d047210 */ /* 0x000fc80007ffe0ff */
[----:B-1----:R-:W-:Y:S01]  /*17340*/  LEA.HI.X R12, R12, R15, R4, 0x2, P2 ;  /* 0x0000000f0c0c7211 */ /* 0x002fe200010f1404 */
[----:B------:R-:W-:Y:S06]  /*17350*/  @P1 BRA `(.L_x_614) ;  /* 0x0000000000101947 */ /* 0x000fec0003800000 */
[----:B------:R-:W-:Y:S05]  /*17360*/  @!P0 BRA `(.L_x_614) ;  /* 0x00000000000c8947 */ /* 0x000fea0003800000 */
[----:B------:R-:W2:Y:S04]  /*17370*/  LDG.E R5, desc[UR56][R8.64] ;  /* 0x0000003808057981 */ /* 0x000ea8000c1e1900 */
[----:B-----5:R-:W2:Y:S02]  /*17380*/  LDG.E R102, desc[UR56][R8.64+0x4] ;  /* 0x0000043808667981 */ /* 0x020ea4000c1e1900 */
[----:B--2---:R-:W-:-:S07]  /*17390*/  IMAD.IADD R102, R102, 0x1, -R5 ;  /* 0x0000000166667824 */ /* 0x004fce00078e0a05 */
.L_x_614:
[----:B------:R-:W2:Y:S01]  /*173a0*/  LDL R8, [R1+0x7c] ;  /* 0x00007c0001087983 */ /* 0x000ea20000100800 */
[----:B-----5:R-:W-:Y:S01]  /*173b0*/  IMAD R102, R102, R3, RZ ;  /* 0x0000000366667224 */ /* 0x020fe200078e02ff */
[----:B------:R-:W-:Y:S02]  /*173c0*/  LOP3.LUT P0, RZ, R230, 0x3, RZ, 0xc0, !PT ;  /* 0x00000003e6ff7812 */ /* 0x000fe4000780c0ff */
[----:B------:R-:W-:Y:S04]  /*173d0*/  SHFL.IDX PT, R4, R14, RZ, 0x1c1f ;  /* 0x001c1fff0e047589 */ /* 0x000fe800000e0000 */
[----:B------:R-:W0:Y:S04]  /*173e0*/  SHFL.IDX PT, R5, R12, RZ, 0x1c1f ;  /* 0x001c1fff0c057589 */ /* 0x000e2800000e0000 */
[----:B------:R-:W-:Y:S04]  /*173f0*/  SHFL.IDX PT, R6, R14, 0x1, 0x1c1f ;  /* 0x003c1f000e067f89 */ /* 0x000fe800000e0000 */
[----:B------:R-:W1:Y:S01]  /*17400*/  SHFL.IDX PT, R7, R12, 0x1, 0x1c1f ;  /* 0x003c1f000c077f89 */ /* 0x000e6200000e0000 */
[----:B--2---:R-:W-:-:S04]  /*17410*/  IMAD R11, R208, 0x80, R8 ;  /* 0x00000080d00b7824 */ /* 0x004fc800078e0208 */
[C---:B------:R-:W-:Y:S01]  /*17420*/  VIADD R15, R11.reuse, 0x8 ;  /* 0x000000080b0f7836 */ /* 0x040fe20000000000 */
[----:B------:R-:W-:-:S04]  /*17430*/  ISETP.GE.OR P1, PT, R11, R102, P0 ;  /* 0x000000660b00720c */ /* 0x000fc80000726670 */
[----:B------:R-:W-:-:S09]  /*17440*/  ISETP.GE.OR P0, PT, R15, R102, P0 ;  /* 0x000000660f00720c */ /* 0x000fd20000706670 */
[----:B0-----:R0:W-:Y:S04]  /*17450*/  @!P1 ST.E desc[UR56][R4.64], R21 ;  /* 0x0000001504009985 */ /* 0x0011e8000c101938 */
[----:B-1----:R0:W-:Y:S01]  /*17460*/  @!P0 ST.E desc[UR56][R6.64], R20 ;  /* 0x0000001406008985 */ /* 0x0021e2000c101938 */
[----:B------:R-:W-:Y:S05]  /*17470*/  @P3 BRA `(.L_x_615) ;  /* 0x0000000800843947 */ /* 0x000fea0003800000 */
[----:B0-----:R-:W-:Y:S01]  /*17480*/  LEA R5, R224, R198, 0x6 ;  /* 0x000000c6e0057211 */ /* 0x001fe200078e30ff */
[----:B------:R-:W0:Y:S01]  /*17490*/  @P4 LDC R47, c[0x0][0xbec] ;  /* 0x0002fb00ff2f4b82 */ /* 0x000e220000000800 */
[----:B------:R-:W-:-:S03]  /*174a0*/  ULDC.64 UR4, c[0x0][0xaa0] ;  /* 0x0002a80000047ab9 */ /* 0x000fc60000000a00 */
[----:B------:R-:W-:-:S04]  /*174b0*/  IMAD.WIDE R100, R5, 0x2, R100 ;  /* 0x0000000205647825 */ /* 0x000fc800078e0264 */
[----:B------:R-:W1:Y:S01]  /*174c0*/  @P4 LDC R49, c[0x0][0xbf0] ;  /* 0x0002fc00ff314b82 */ /* 0x000e620000000800 */
[----:B------:R-:W-:Y:S01]  /*174d0*/  IMAD R103, R103, UR4, RZ ;  /* 0x0000000467677c24 */ /* 0x000fe2000f8e02ff */
[----:B------:R-:W-:Y:S01]  /*174e0*/  IADD3 R9, P6, R100, 0x1000, RZ ;  /* 0x0000100064097810 */ /* 0x000fe20007fde0ff */
[----:B------:R-:W-:Y:S01]  /*174f0*/  IMAD.WIDE.U32 R20, R0, UR4, RZ ;  /* 0x0000000400147c25 */ /* 0x000fe2000f8e00ff */
[----:B------:R-:W-:Y:S02]  /*17500*/  IADD3 R13, P5, R100, 0x2000, RZ ;  /* 0x00002000640d7810 */ /* 0x000fe40007fbe0ff */
[----:B------:R-:W-:Y:S01]  /*17510*/  LOP3.LUT R8, R9, 0x380, RZ, 0xc0, !PT ;  /* 0x0000038009087812 */ /* 0x000fe200078ec0ff */
[----:B------:R-:W-:Y:S01]  /*17520*/  IMAD R103, R0, UR5, R103 ;  /* 0x0000000500677c24 */ /* 0x000fe2000f8e0267 */
[----:B------:R-:W-:Y:S01]  /*17530*/  ULDC.64 UR4, c[0x0][0xae8] ;  /* 0x0002ba0000047ab9 */ /* 0x000fe20000000a00 */
[----:B------:R-:W-:Y:S01]  /*17540*/  IMAD R45, R201, 0x20, R224 ;  /* 0x00000020c92d7824 */ /* 0x000fe200078e02e0 */
[----:B------:R-:W-:-:S02]  /*17550*/  SHF.R.U64 R8, R8, 0x3, RZ ;  /* 0x0000000308087819 */ /* 0x000fc400000012ff */
[----:B------:R-:W-:Y:S01]  /*17560*/  IADD3 R21, R21, R103, RZ ;  /* 0x0000006715157210 */ /* 0x000fe20007ffe0ff */
[----:B------:R-:W-:Y:S01]  /*17570*/  IMAD R46, R208, 0x80, R45 ;  /* 0x00000080d02e7824 */ /* 0x000fe200078e022d */
[----:B------:R-:W-:Y:S01]  /*17580*/  LOP3.LUT R8, R8, R9, RZ, 0x3c, !PT ;  /* 0x0000000908087212 */ /* 0x000fe200078e3cff */
[----:B------:R-:W-:Y:S01]  /*17590*/  IMAD.X R9, RZ, RZ, R101, P6 ;  /* 0x000000ffff097224 */ /* 0x000fe200030e0665 */
[C---:B------:R-:W-:Y:S01]  /*175a0*/  IADD3 R25, P3, R100.reuse, 0x3000, RZ ;  /* 0x0000300064197810 */ /* 0x040fe20007f7e0ff */
[C---:B------:R-:W-:Y:S01]  /*175b0*/  IMAD.WIDE.U32 R20, R199.reuse, UR4, R20 ;  /* 0x00000004c7147c25 */ /* 0x040fe2000f8e0014 */
[C---:B------:R-:W-:Y:S02]  /*175c0*/  IADD3 R29, P2, R100.reuse, 0x4000, RZ ;  /* 0x00004000641d7810 */ /* 0x040fe40007f5e0ff */
[C---:B------:R-:W-:Y:S02]  /*175d0*/  IADD3 R33, P1, R100.reuse, 0x5000, RZ ;  /* 0x0000500064217810 */ /* 0x040fe40007f3e0ff */
[----:B------:R-:W-:Y:S01]  /*175e0*/  IADD3 R37, P0, R100, 0x6000, RZ ;  /* 0x0000600064257810 */ /* 0x000fe20007f1e0ff */
[----:B0-----:R-:W-:Y:S01]  /*175f0*/  @P4 IMAD.HI.U32 R0, R46, R47, RZ ;  /* 0x0000002f2e004227 */ /* 0x001fe200078e00ff */
[----:B------:R-:W-:Y:S01]  /*17600*/  IADD3 R5, P6, R100, 0x7000, RZ ;  /* 0x0000700064057810 */ /* 0x000fe20007fde0ff */
[----:B------:R-:W5:Y:S01]  /*17610*/  LD.E.128 R8, desc[UR56][R8.64] ;  /* 0x0000003808087980 */ /* 0x000f62000c101d00 */
[----:B------:R-:W-:Y:S01]  /*17620*/  SHF.R.S32.HI R44, RZ, 0x1f, R203 ;  /* 0x0000001fff2c7819 */ /* 0x000fe200000114cb */
[----:B------:R-:W-:Y:S01]  /*17630*/  IMAD R21, R199, UR5, R21 ;  /* 0x00000005c7157c24 */ /* 0x000fe2000f8e0215 */
[----:B------:R-:W-:Y:S01]  /*17640*/  LOP3.LUT R12, R13, 0x380, RZ, 0xc0, !PT ;  /* 0x000003800d0c7812 */ /* 0x000fe200078ec0ff */
[----:B------:R-:W-:Y:S01]  /*17650*/  ULDC.64 UR4, c[0x0][0xaf0] ;  /* 0x0002bc0000047ab9 */ /* 0x000fe20000000a00 */
[----:B------:R-:W-:-:S02]  /*17660*/  LOP3.LUT R24, R25, 0x380, RZ, 0xc0, !PT ;  /* 0x0000038019187812 */ /* 0x000fc400078ec0ff */
[----:B------:R-:W-:Y:S02]  /*17670*/  LOP3.LUT R28, R29, 0x380, RZ, 0xc0, !PT ;  /* 0x000003801d1c7812 */ /* 0x000fe400078ec0ff */
[----:B------:R-:W-:Y:S02]  /*17680*/  LOP3.LUT R32, R33, 0x380, RZ, 0xc0, !PT ;  /* 0x0000038021207812 */ /* 0x000fe400078ec0ff */
[----:B------:R-:W-:Y:S01]  /*17690*/  LOP3.LUT R36, R37, 0x380, RZ, 0xc0, !PT ;  /* 0x0000038025247812 */ /* 0x000fe200078ec0ff */
[----:B------:R-:W-:Y:S01]  /*176a0*/  IMAD.MOV.U32 R45, RZ, RZ, R46 ;  /* 0x000000ffff2d7224 */ /* 0x000fe200078e002e */
[----:B------:R-:W-:Y:S01]  /*176b0*/  LOP3.LUT R4, R5, 0x380, RZ, 0xc0, !PT ;  /* 0x0000038005047812 */ /* 0x000fe200078ec0ff */
[----:B------:R-:W-:Y:S01]  /*176c0*/  IMAD R44, R44, UR4, RZ ;  /* 0x000000042c2c7c24 */ /* 0x000fe2000f8e02ff */
[----:B------:R-:W-:Y:S01]  /*176d0*/  LOP3.LUT R7, R100, 0x380, RZ, 0xc0, !PT ;  /* 0x0000038064077812 */ /* 0x000fe200078ec0ff */
[----:B------:R-:W-:Y:S01]  /*176e0*/  IMAD.X R41, RZ, RZ, R101, P6 ;  /* 0x000000ffff297224 */ /* 0x000fe200030e0665 */
[----:B-1----:R-:W-:-:S02]  /*176f0*/  @P4 SHF.R.U32.HI R45, RZ, R49, R0 ;  /* 0x00000031ff2d4219 */ /* 0x002fc40000011600 */
[----:B------:R-:W-:Y:S02]  /*17700*/  SHF.R.U64 R12, R12, 0x3, RZ ;  /* 0x000000030c0c7819 */ /* 0x000fe400000012ff */
[----:B------:R-:W-:Y:S02]  /*17710*/  SHF.R.U64 R24, R24, 0x3, RZ ;  /* 0x0000000318187819 */ /* 0x000fe400000012ff */
[----:B------:R-:W-:Y:S02]  /*17720*/  SHF.R.U64 R28, R28, 0x3, RZ ;  /* 0x000000031c1c7819 */ /* 0x000fe400000012ff */
[----:B------:R-:W-:Y:S02]  /*17730*/  SHF.R.U64 R32, R32, 0x3, RZ ;  /* 0x0000000320207819 */ /* 0x000fe400000012ff */
[----:B------:R-:W-:Y:S01]  /*17740*/  SHF.R.U64 R36, R36, 0x3, RZ ;  /* 0x0000000324247819 */ /* 0x000fe200000012ff */
[----:B------:R-:W-:Y:S01]  /*17750*/  IMAD R47, R203, UR5, R44 ;  /* 0x00000005cb2f7c24 */ /* 0x000fe2000f8e022c */
[----:B------:R-:W-:-:S02]  /*17760*/  SHF.R.U64 R4, R4, 0x3, RZ ;  /* 0x0000000304047819 */ /* 0x000fc400000012ff */
[----:B------:R-:W-:Y:S02]  /*17770*/  SHF.R.U64 R7, R7, 0x3, RZ ;  /* 0x0000000307077819 */ /* 0x000fe400000012ff */
[----:B------:R-:W-:Y:S02]  /*17780*/  SHF.R.S32.HI R0, RZ, 0x1f, R45 ;  /* 0x0000001fff007819 */ /* 0x000fe4000001142d */
[----:B------:R-:W-:Y:S01]  /*17790*/  IADD3 R44, -R45, RZ, RZ ;  /* 0x000000ff2d2c7210 */ /* 0x000fe20007ffe1ff */
[----:B------:R-:W-:Y:S01]  /*177a0*/  IMAD.WIDE.U32 R20, R203, UR4, R20 ;  /* 0x00000004cb147c25 */ /* 0x000fe2000f8e0014 */
[----:B------:R-:W-:Y:S01]  /*177b0*/  LOP3.LUT R12, R12, R13, RZ, 0x3c, !PT ;  /* 0x0000000d0c0c7212 */ /* 0x000fe200078e3cff */
[----:B------:R-:W-:Y:S01]  /*177c0*/  ULDC.64 UR4, c[0x0][0xae0] ;  /* 0x0002b80000047ab9 */ /* 0x000fe20000000a00 */
        /* <DEDUP_REMOVED lines=8> */
[----:B------:R-:W-:-:S02]  /*17850*/  IADD3.X R29, RZ, R101, RZ, P2, !PT ;  /* 0x00000065ff1d7210 */ /* 0x000fc400017fe4ff */
[----:B------:R-:W-:Y:S02]  /*17860*/  LOP3.LUT R40, R4, R5, RZ, 0x3c, !PT ;  /* 0x0000000504287212 */ /* 0x000fe400078e3cff */
[----:B------:R-:W-:Y:S01]  /*17870*/  LOP3.LUT R100, R7, R100, RZ, 0x3c, !PT ;  /* 0x0000006407647212 */ /* 0x000fe200078e3cff */
[----:B------:R-:W-:Y:S01]  /*17880*/  IMAD R0, R0, UR4, RZ ;  /* 0x0000000400007c24 */ /* 0x000fe2000f8e02ff */
[----:B------:R-:W5:Y:S01]  /*17890*/  LD.E.128 R12, desc[UR56][R12.64] ;  /* 0x000000380c0c7980 */ /* 0x000f62000c101d00 */
[----:B------:R-:W-:Y:S02]  /*178a0*/  IMAD R3, R3, R44, R46 ;  /* 0x0000002c03037224 */ /* 0x000fe400078e022e */
[----:B------:R-:W-:Y:S01]  /*178b0*/  IMAD.IADD R21, R21, 0x1, R47 ;  /* 0x0000000115157824 */ /* 0x000fe200078e022f */
[----:B------:R0:W5:Y:S01]  /*178c0*/  LD.E.128 R4, desc[UR56][R100.64] ;  /* 0x0000003864047980 */ /* 0x000162000c101d00 */
[----:B------:R-:W-:Y:S01]  /*178d0*/  IMAD R47, R45, UR5, R0 ;  /* 0x000000052d2f7c24 */ /* 0x000fe2000f8e0200 */
[----:B------:R-:W-:-:S02]  /*178e0*/  SHF.R.S32.HI R0, RZ, 0x1f, R3 ;  /* 0x0000001fff007819 */ /* 0x000fc40000011403 */
[----:B------:R-:W5:Y:S01]  /*178f0*/  LD.E.128 R24, desc[UR56][R24.64] ;  /* 0x0000003818187980 */ /* 0x000f62000c101d00 */
[----:B------:R-:W-:Y:S01]  /*17900*/  IMAD.WIDE.U32 R20, R45, UR4, R20 ;  /* 0x000000042d147c25 */ /* 0x000fe2000f8e0014 */
[----:B------:R-:W-:Y:S02]  /*17910*/  ULDC.64 UR4, c[0x0][0xad8] ;  /* 0x0002b60000047ab9 */ /* 0x000fe40000000a00 */
[----:B------:R-:W5:Y:S04]  /*17920*/  LD.E.128 R28, desc[UR56][R28.64] ;  /* 0x000000381c1c7980 */ /* 0x000f68000c101d00 */
[----:B------:R-:W5:Y:S04]  /*17930*/  LD.E.128 R32, desc[UR56][R32.64] ;  /* 0x0000003820207980 */ /* 0x000f68000c101d00 */
[----:B------:R-:W5:Y:S04]  /*17940*/  LD.E.128 R36, desc[UR56][R36.64] ;  /* 0x0000003824247980 */ /* 0x000f68000c101d00 */
[----:B------:R-:W5:Y:S01]  /*17950*/  LD.E.128 R40, desc[UR56][R40.64] ;  /* 0x0000003828287980 */ /* 0x000f62000c101d00 */
        /* <DEDUP_REMOVED lines=13> */
[----:B------:R-:W-:Y:S01]  /*17a30*/  IMAD.IADD R21, R21, 0x1, R47 ;  /* 0x0000000115157824 */ /* 0x000fe200078e022f */
[----:B------:R-:W-:Y:S01]  /*17a40*/  LEA R46, P3, R20, UR4, 0x1 ;  /* 0x00000004142e7c11 */ /* 0x000fe2000f8608ff */
[----:B------:R-:W-:Y:S01]  /*17a50*/  VIADD R0, R2, 0x34820 ;  /* 0x0003482002007836 */ /* 0x000fe20000000000 */
[C---:B------:R-:W-:Y:S01]  /*17a60*/  IADD3 R45, R49.reuse, 0x20, RZ ;  /* 0x00000020312d7810 */ /* 0x040fe20007ffe0ff */
[----:B------:R-:W-:Y:S01]  /*17a70*/  VIADD R3, R49, 0x40 ;  /* 0x0000004031037836 */ /* 0x000fe20000000000 */
[----:B------:R-:W-:-:S02]  /*17a80*/  LEA.HI.X R47, R20, UR5, R21, 0x1, P3 ;  /* 0x00000005142f7c11 */ /* 0x000fc400098f0c15 */
[----:B------:R-:W-:Y:S01]  /*17a90*/  PRMT R0, RZ, 0x654, R0 ;  /* 0x00000654ff007816 */ /* 0x000fe20000000000 */
[----:B------:R-:W-:Y:S01]  /*17aa0*/  BSSY B1, `(.L_x_616) ;  /* 0x0000012000017945 */ /* 0x000fe20003800000 */
[-C--:B------:R-:W-:Y:S02]  /*17ab0*/  ISETP.GE.AND P0, PT, R45, R102.reuse, PT ;  /* 0x000000662d00720c */ /* 0x080fe40003f06270 */
[----:B------:R-:W-:Y:S01]  /*17ac0*/  ISETP.GE.AND P1, PT, R3, R102, PT ;  /* 0x000000660300720c */ /* 0x000fe20003f26270 */
[----:B-1----:R0:W-:Y:S01]  /*17ad0*/  SYNCS.ARRIVE.TRANS64.RED.A1T0 RZ, [R0+URZ], RZ ;  /* 0x000000ff00ff79a7 */ /* 0x0021e2000810043f */
[----:B------:R0:W1:Y:S01]  /*17ae0*/  SHFL.IDX PT, R45, R46, RZ, 0x181f ;  /* 0x00181fff2e2d7589 */ /* 0x00006200000e0000 */
[----:B------:R-:W-:-:S03]  /*17af0*/  SHF.R.S32.HI R104, RZ, 0x1f, R200 ;  /* 0x0000001fff687819 */ /* 0x000fc600000114c8 */
[----:B------:R0:W2:Y:S01]  /*17b00*/  SHFL.IDX PT, R3, R47, RZ, 0x181f ;  /* 0x00181fff2f037589 */ /* 0x0000a200000e0000 */
[----:B------:R-:W-:Y:S01]  /*17b10*/  SHF.R.S32.HI R105, RZ, 0x1f, R198 ;  /* 0x0000001fff697819 */ /* 0x000fe200000114c6 */
[----:B------:R-:W-:Y:S06]  /*17b20*/  @P2 BRA `(.L_x_617) ;  /* 0x0000000000242947 */ /* 0x000fec0003800000 */
[----:B------:R-:W-:Y:S02]  /*17b30*/  ULDC UR4, c[0x0][0xac8] ;  /* 0x0002b20000047ab9 */ /* 0x000fe40000000800 */
[----:B------:R-:W-:Y:S02]  /*17b40*/  ISETP.GE.AND P2, PT, R198, UR4, PT ;  /* 0x00000004c6007c0c */ /* 0x000fe4000bf46270 */
[----:B------:R-:W-:-:S11]  /*17b50*/  ISETP.GE.AND P3, PT, R200, UR4, PT ;  /* 0x00000004c8007c0c */ /* 0x000fd6000bf66270 */
[-C--:B-1----:R-:W-:Y:S02]  /*17b60*/  @!P2 LEA R20, P4, R198, R45.reuse, 0x1 ;  /* 0x0000002dc614a211 */ /* 0x082fe400078808ff */
[----:B------:R-:W-:Y:S02]  /*17b70*/  @!P3 LEA R44, P5, R200, R45, 0x1 ;  /* 0x0000002dc82cb211 */ /* 0x000fe400078a08ff */
[-C--:B--2---:R-:W-:Y:S02]  /*17b80*/  @!P2 LEA.HI.X R21, R198, R3.reuse, R105, 0x1, P4 ;  /* 0x00000003c615a211 */ /* 0x084fe400020f0c69 */
[----:B------:R-:W-:-:S03]  /*17b90*/  @!P3 LEA.HI.X R45, R200, R3, R104, 0x1, P5 ;  /* 0x00000003c82db211 */ /* 0x000fc600028f0c68 */
[----:B-----5:R3:W-:Y:S04]  /*17ba0*/  @!P2 ST.E.128 desc[UR56][R20.64], R4 ;  /* 0x000000041400a985 */ /* 0x0207e8000c101d38 */
[----:B------:R3:W-:Y:S02]  /*17bb0*/  @!P3 ST.E.128 desc[UR56][R44.64], R28 ;  /* 0x0000001c2c00b985 */ /* 0x0007e4000c101d38 */
.L_x_617:
[----:B------:R-:W-:Y:S05]  /*17bc0*/  BSYNC B1 ;  /* 0x0000000000017941 */ /* 0x000fea0003800000 */
.L_x_616:
[----:B--2---:R2:W4:Y:S01]  /*17bd0*/  SHFL.IDX PT, R3, R47, 0x1, 0x181f ;  /* 0x00381f002f037f89 */ /* 0x00452200000e0000 */
        /* <DEDUP_REMOVED lines=12> */
.L_x_619:
[----:B------:R-:W-:Y:S05]  /*17ca0*/  BSYNC B1 ;  /* 0x0000000000017941 */ /* 0x000fea0003800000 */
.L_x_618:
        /* <DEDUP_REMOVED lines=13> */
.L_x_621:
[----:B------:R-:W-:Y:S05]  /*17d80*/  BSYNC B1 ;  /* 0x0000000000017941 */ /* 0x000fea0003800000 */
.L_x_620:
[----:B0-----:R-:W-:Y:S01]  /*17d90*/  IADD3 R3, R49, 0x60, RZ ;  /* 0x0000006031037810 */ /* 0x001fe20007ffe0ff */
[----:B--2-4-:R-:W0:Y:S03]  /*17da0*/  SHFL.IDX PT, R47, R47, 0x3, 0x181f ;  /* 0x00781f002f2f7f89 */ /* 0x014e2600000e0000 */
[----:B------:R-:W-:Y:S01]  /*17db0*/  ISETP.GE.AND P0, PT, R3, R102, PT ;  /* 0x000000660300720c */ /* 0x000fe20003f06270 */
[----:B---3--:R2:W3:-:S12]  /*17dc0*/  SHFL.IDX PT, R7, R46, 0x3, 0x181f ;  /* 0x00781f002e077f89 */ /* 0x0084d800000e0000 */
[----:B--2---:R-:W-:Y:S05]  /*17dd0*/  @P0 BRA `(.L_x_622) ;  /* 0x0000001800340947 */ /* 0x004fea0003800000 */
        /* <DEDUP_REMOVED lines=11> */
.L_x_615:
[----:B------:R-:W-:Y:S01]  /*17e90*/  ULDC.64 UR4, c[0x0][0xb08] ;  /* 0x0002c20000047ab9 */ /* 0x000fe20000000a00 */
[----:B0-----:R-:W0:Y:S01]  /*17ea0*/  @P4 LDC R7, c[0x0][0xbec] ;  /* 0x0002fb00ff074b82 */ /* 0x001e220000000800 */
[----:B------:R-:W-:Y:S01]  /*17eb0*/  IMAD R103, R103, UR4, RZ ;  /* 0x0000000467677c24 */ /* 0x000fe2000f8e02ff */
[----:B------:R-:W-:Y:S01]  /*17ec0*/  ULDC.64 UR6, c[0x0][0xb30] ;  /* 0x0002cc0000067ab9 */ /* 0x000fe20000000a00 */
[C---:B------:R-:W-:Y:S01]  /*17ed0*/  IMAD.WIDE.U32 R4, R0.reuse, UR4, RZ ;  /* 0x0000000400047c25 */ /* 0x040fe2000f8e00ff */
[----:B------:R-:W-:Y:S01]  /*17ee0*/  ISETP.GE.AND P0, PT, R11, R102, PT ;  /* 0x000000660b00720c */ /* 0x000fe20003f06270 */
[----:B------:R-:W-:Y:S01]  /*17ef0*/  BSSY B1, `(.L_x_623) ;  /* 0x000007a000017945 */ /* 0x000fe20003800000 */
[----:B------:R-:W-:Y:S01]  /*17f00*/  IADD3 R25, R209, 0x8, RZ ;  /* 0x00000008d1197810 */ /* 0x000fe20007ffe0ff */
[----:B------:R-:W-:Y:S01]  /*17f10*/  IMAD R103, R0, UR5, R103 ;  /* 0x0000000500677c24 */ /* 0x000fe2000f8e0267 */
[----:B------:R-:W1:Y:S01]  /*17f20*/  @P4 LDC R13, c[0x0][0xbf0] ;  /* 0x0002fc00ff0d4b82 */ /* 0x000e620000000800 */
[----:B------:R-:W-:Y:S01]  /*17f30*/  ULDC.64 UR4, c[0x0][0xb38] ;  /* 0x0002ce0000047ab9 */ /* 0x000fe20000000a00 */
[----:B------:R-:W-:Y:S01]  /*17f40*/  SHF.R.S32.HI R0, RZ, 0x1f, R203 ;  /* 0x0000001fff007819 */ /* 0x000fe200000114cb */
[----:B------:R-:W-:Y:S01]  /*17f50*/  IMAD.IADD R5, R5, 0x1, R103 ;  /* 0x0000000105057824 */ /* 0x000fe200078e0267 */
[----:B------:R-:W-:Y:S01]  /*17f60*/  SHF.R.S32.HI R26, RZ, 0x1f, R211 ;  /* 0x0000001fff1a7819 */ /* 0x000fe200000114d3 */
[----:B------:R-:W-:Y:S01]  /*17f70*/  VIADD R27, R209, 0x10 ;  /* 0x00000010d11b7836 */ /* 0x000fe20000000000 */
[----:B------:R-:W-:Y:S01]  /*17f80*/  SHF.R.S32.HI R14, RZ, 0x1f, R25 ;  /* 0x0000001fff0e7819 */ /* 0x000fe20000011419 */
[----:B------:R-:W-:Y:S01]  /*17f90*/  IMAD.WIDE.U32 R4, R199, UR4, R4 ;  /* 0x00000004c7047c25 */ /* 0x000fe2000f8e0004 */
[----:B------:R-:W-:-:S02]  /*17fa0*/  SHF.R.S32.HI R28, RZ, 0x1f, R212 ;  /* 0x0000001fff1c7819 */ /* 0x000fc400000114d4 */
[----:B------:R-:W-:Y:S01]  /*17fb0*/  SHF.R.S32.HI R29, RZ, 0x1f, R213 ;  /* 0x0000001fff1d7819 */ /* 0x000fe200000114d5 */
[----:B------:R-:W-:Y:S01]  /*17fc0*/  IMAD R5, R199, UR5, R5 ;  /* 0x00000005c7057c24 */ /* 0x000fe2000f8e0205 */
[----:B------:R-:W-:Y:S01]  /*17fd0*/  ULDC.64 UR4, c[0x0][0xb40] ;  /* 0x0002d00000047ab9 */ /* 0x000fe20000000a00 */
[----:B------:R-:W-:Y:S01]  /*17fe0*/  SHF.R.S32.HI R30, RZ, 0x1f, R214 ;  /* 0x0000001fff1e7819 */ /* 0x000fe200000114d6 */
[----:B------:R-:W-:Y:S01]  /*17ff0*/  IMAD R0, R0, UR4, RZ ;  /* 0x0000000400007c24 */ /* 0x000fe2000f8e02ff */
[----:B------:R-:W-:Y:S01]  /*18000*/  SHF.R.S32.HI R31, RZ, 0x1f, R215 ;  /* 0x0000001fff1f7819 */ /* 0x000fe200000114d7 */
[C---:B------:R-:W-:Y:S01]  /*18010*/  IMAD.WIDE.U32 R4, R203.reuse, UR4, R4 ;  /* 0x00000004cb047c25 */ /* 0x040fe2000f8e0004 */
[----:B------:R-:W-:Y:S02]  /*18020*/  SHF.R.S32.HI R32, RZ, 0x1f, R216 ;  /* 0x0000001fff207819 */ /* 0x000fe400000114d8 */
[----:B------:R-:W-:Y:S01]  /*18030*/  SHF.R.S32.HI R33, RZ, 0x1f, R217 ;  /* 0x0000001fff217819 */ /* 0x000fe200000114d9 */
[----:B------:R-:W-:Y:S01]  /*18040*/  IMAD R9, R203, UR5, R0 ;  /* 0x00000005cb097c24 */ /* 0x000fe2000f8e0200 */
[----:B------:R-:W-:Y:S01]  /*18050*/  ULDC.64 UR4, c[0x0][0xb48] ;  /* 0x0002d20000047ab9 */ /* 0x000fe20000000a00 */
[----:B0-----:R-:W-:Y:S01]  /*18060*/  @P4 IMAD.HI.U32 R0, R24, R7, RZ ;  /* 0x0000000718004227 */ /* 0x001fe200078e00ff */
[----:B------:R-:W-:-:S02]  /*18070*/  SHF.R.S32.HI R34, RZ, 0x1f, R218 ;  /* 0x0000001fff227819 */ /* 0x000fc400000114da */
[----:B------:R-:W-:Y:S01]  /*18080*/  SHF.R.S32.HI R35, RZ, 0x1f, R219 ;  /* 0x0000001fff237819 */ /* 0x000fe200000114db */
[----:B------:R-:W-:Y:S01]  /*18090*/  IMAD.MOV.U32 R7, RZ, RZ, R24 ;  /* 0x000000ffff077224 */ /* 0x000fe200078e0018 */
[----:B-1----:R-:W-:Y:S01]  /*180a0*/  @P4 SHF.R.U32.HI R7, RZ, R13, R0 ;  /* 0x0000000dff074219 */ /* 0x002fe20000011600 */
[----:B------:R-:W-:Y:S01]  /*180b0*/  IMAD.IADD R5, R5, 0x1, R9 ;  /* 0x0000000105057824 */ /* 0x000fe200078e0209 */
[----:B------:R-:W-:Y:S02]  /*180c0*/  SHF.R.S32.HI R100, RZ, 0x1f, R220 ;  /* 0x0000001fff647819 */ /* 0x000fe400000114dc */
[----:B------:R-:W-:Y:S01]  /*180d0*/  IADD3 R6, -R7, RZ, RZ ;  /* 0x000000ff07067210 */ /* 0x000fe20007ffe1ff */
[----:B------:R-:W-:Y:S01]  /*180e0*/  IMAD.WIDE.U32 R4, R210, UR4, R4 ;  /* 0x00000004d2047c25 */ /* 0x000fe2000f8e0004 */
[----:B------:R-:W-:Y:S02]  /*180f0*/  SHF.R.S32.HI R0, RZ, 0x1f, R7 ;  /* 0x0000001fff007819 */ /* 0x000fe40000011407 */
[----:B------:R-:W-:Y:S01]  /*18100*/  SHF.R.S32.HI R101, RZ, 0x1f, R221 ;  /* 0x0000001fff657819 */ /* 0x000fe200000114dd */
[----:B------:R-:W-:Y:S01]  /*18110*/  IMAD R3, R3, R6, R24 ;  /* 0x0000000603037224 */ /* 0x000fe200078e0218 */
[----:B------:R-:W-:Y:S01]  /*18120*/  SHF.R.S32.HI R24, RZ, 0x1f, R27 ;  /* 0x0000001fff187819 */ /* 0x000fe2000001141b */
[----:B------:R-:W-:Y:S01]  /*18130*/  IMAD R0, R0, UR6, RZ ;  /* 0x0000000600007c24 */ /* 0x000fe2000f8e02ff */
[----:B------:R-:W-:Y:S01]  /*18140*/  SHF.R.S32.HI R104, RZ, 0x1f, R222 ;  /* 0x0000001fff687819 */ /* 0x000fe200000114de */
[----:B------:R-:W-:Y:S01]  /*18150*/  IMAD R5, R210, UR5, R5 ;  /* 0x00000005d2057c24 */ /* 0x000fe2000f8e0205 */
[----:B------:R-:W-:Y:S01]  /*18160*/  ULDC.64 UR4, c[0x0][0xb28] ;  /* 0x0002ca0000047ab9 */ /* 0x000fe20000000a00 */
[C---:B------:R-:W-:Y:S01]  /*18170*/  IMAD R9, R7.reuse, UR7, R0 ;  /* 0x0000000707097c24 */ /* 0x040fe2000f8e0200 */
[----:B------:R-:W-:Y:S01]  /*18180*/  SHF.R.S32.HI R0, RZ, 0x1f, R3 ;  /* 0x0000001fff007819 */ /* 0x000fe20000011403 */
[----:B------:R-:W-:Y:S01]  /*18190*/  IMAD.WIDE.U32 R4, R7, UR6, R4 ;  /* 0x0000000607047c25 */ /* 0x000fe2000f8e0004 */
[----:B------:R-:W-:-:S03]  /*181a0*/  SHF.R.S32.HI R105, RZ, 0x1f, R223 ;  /* 0x0000001fff697819 */ /* 0x000fc600000114df */
[----:B------:R-:W-:Y:S02]  /*181b0*/  IMAD R0, R0, UR4, RZ ;  /* 0x0000000400007c24 */ /* 0x000fe4000f8e02ff */
[----:B------:R-:W-:Y:S02]  /*181c0*/  IMAD.IADD R5, R5, 0x1, R9 ;  /* 0x0000000105057824 */ /* 0x000fe400078e0209 */
[C---:B------:R-:W-:Y:S02]  /*181d0*/  IMAD R7, R3.reuse, UR5, R0 ;  /* 0x0000000503077c24 */ /* 0x040fe4000f8e0200 */
[----:B------:R-:W-:Y:S01]  /*181e0*/  IMAD.WIDE.U32 R4, R3, UR4, R4 ;  /* 0x0000000403047c25 */ /* 0x000fe2000f8e0004 */
[----:B------:R-:W-:-:S03]  /*181f0*/  ULDC.64 UR4, c[0x0][0xb00] ;  /* 0x0002c00000047ab9 */ /* 0x000fc60000000a00 */
[----:B------:R-:W-:Y:S01]  /*18200*/  IMAD.IADD R3, R5, 0x1, R7 ;  /* 0x0000000105037824 */ /* 0x000fe200078e0207 */
[----:B------:R-:W-:Y:S01]  /*18210*/  LEA R0, P1, R4, UR4, 0x2 ;  /* 0x0000000404007c11 */ /* 0x000fe2000f8210ff */
[----:B------:R-:W-:-:S03]  /*18220*/  VIADD R6, R2, 0x34820 ;  /* 0x0003482002067836 */ /* 0x000fc60000000000 */
[----:B------:R-:W-:Y:S02]  /*18230*/  LEA.HI.X R3, R4, UR5, R3, 0x2, P1 ;  /* 0x0000000504037c11 */ /* 0x000fe400088f1403 */
[----:B------:R-:W-:Y:S01]  /*18240*/  PRMT R6, RZ, 0x654, R6 ;  /* 0x00000654ff067816 */ /* 0x000fe20000000006 */
[----:B------:R0:W1:Y:S03]  /*18250*/  SHFL.IDX PT, R4, R0, RZ, 0x1c1f ;  /* 0x001c1fff00047589 */ /* 0x00006600000e0000 */
[----:B------:R0:W-:Y:S01]  /*18260*/  SYNCS.ARRIVE.TRANS64.RED.A1T0 RZ, [R6+URZ], RZ ;  /* 0x000000ff06ff79a7 */ /* 0x0001e2000810043f */
[----:B------:R0:W2:Y:S01]  /*18270*/  SHFL.IDX PT, R5, R3, RZ, 0x1c1f ;  /* 0x001c1fff03057589 */ /* 0x0000a200000e0000 */
[----:B------:R-:W-:Y:S05]  /*18280*/  @P0 BRA `(.L_x_624) ;  /* 0x0000000400000947 */ /* 0x000fea0003800000 */
[----:B------:R-:W-:Y:S02]  /*18290*/  ULDC UR4, c[0x0][0xac8] ;  /* 0x0002b20000047ab9 */ /* 0x000fe40000000800 */
[----:B------:R-:W-:Y:S02]  /*182a0*/  ISETP.GE.AND P3, PT, R209, UR4, PT ;  /* 0x00000004d1007c0c */ /* 0x000fe4000bf66270 */
[----:B------:R-:W-:Y:S02]  /*182b0*/  ISETP.GE.AND P2, PT, R25, UR4, PT ;  /* 0x0000000419007c0c */ /* 0x000fe4000bf46270 */
[----:B------:R-:W-:Y:S02]  /*182c0*/  ISETP.GE.AND P1, PT, R27, UR4, PT ;  /* 0x000000041b007c0c */ /* 0x000fe4000bf26270 */
[----:B------:R-:W-:Y:S02]  /*182d0*/  ISETP.GE.AND P0, PT, R211, UR4, PT ;  /* 0x00000004d3007c0c */ /* 0x000fe4000bf06270 */
[----:B------:R-:W-:-:S05]  /*182e0*/  ISETP.GE.AND P4, PT, R222, UR4, PT ;  /* 0x00000004de007c0c */ /* 0x000fca000bf86270 */
[----:B012---:R-:W-:-:S04]  /*182f0*/  @!P3 IMAD.WIDE R6, R209, 0x4, R4 ;  /* 0x00000004d106b825 */ /* 0x007fc800078e0204 */
[-C--:B------:R-:W-:Y:S01]  /*18300*/  @!P1 LEA R8, P5, R27, R4.reuse, 0x2 ;  /* 0x000000041b089211 */ /* 0x080fe200078a10ff */
[----:B------:R0:W-:Y:S01]  /*18310*/  @!P3 ST.E.64 desc[UR56][R6.64], R88 ;  /* 0x000000580600b985 */ /* 0x0001e2000c101b38 */
[----:B------:R-:W-:Y:S02]  /*18320*/  ISETP.GE.AND P3, PT, R223, UR4, PT ;  /* 0x00000004df007c0c */ /* 0x000fe4000bf66270 */
[----:B------:R-:W-:Y:S02]  /*18330*/  @!P1 LEA.HI.X R9, R27, R5, R24, 0x2, P5 ;  /* 0x000000051b099211 */ /* 0x000fe400028f1418 */
[----:B------:R-:W-:Y:S02]  /*18340*/  ISETP.GE.AND P5, PT, R221, UR4, PT ;  /* 0x00000004dd007c0c */ /* 0x000fe4000bfa6270 */
[----:B0-----:R-:W-:-:S04]  /*18350*/  @!P2 LEA R6, P6, R25, R4, 0x2 ;  /* 0x000000041906a211 */ /* 0x001fc800078c10ff */
[----:B------:R-:W-:Y:S02]  /*18360*/  @!P2 LEA.HI.X R7, R25, R5, R14, 0x2, P6 ;  /* 0x000000051907a211 */ /* 0x000fe400030f140e */
[----:B------:R-:W-:-:S03]  /*18370*/  @!P0 LEA R10, P6, R211, R4, 0x2 ;  /* 0x00000004d30a8211 */ /* 0x000fc600078c10ff */
[----:B------:R0:W-:Y:S01]  /*18380*/  @!P2 ST.E.64 desc[UR56][R6.64], R90 ;  /* 0x0000005a0600a985 */ /* 0x0001e2000c101b38 */
[----:B------:R-:W-:Y:S02]  /*18390*/  @!P0 LEA.HI.X R11, R211, R5, R26, 0x2, P6 ;  /* 0x00000005d30b8211 */ /* 0x000fe400030f141a */
[----:B------:R-:W-:Y:S01]  /*183a0*/  ISETP.GE.AND P2, PT, R220, UR4, PT ;  /* 0x00000004dc007c0c */ /* 0x000fe2000bf46270 */
[----:B------:R1:W-:Y:S01]  /*183b0*/  @!P1 ST.E.64 desc[UR56][R8.64], R92 ;  /* 0x0000005c08009985 */ /* 0x0003e2000c101b38 */
[----:B------:R-:W-:-:S03]  /*183c0*/  ISETP.GE.AND P1, PT, R219, UR4, PT ;  /* 0x00000004db007c0c */ /* 0x000fc6000bf26270 */
[----:B------:R2:W-:Y:S01]  /*183d0*/  @!P0 ST.E.64 desc[UR56][R10.64], R36 ;  /* 0x000000240a008985 */ /* 0x0005e2000c101b38 */
[CC--:B0-----:R-:W-:Y:S02]  /*183e0*/  @!P3 LEA R6, P6, R223.reuse, R4.reuse, 0x2 ;  /* 0x00000004df06b211 */ /* 0x0c1fe400078c10ff */
[CC--:B-1----:R-:W-:Y:S02]  /*183f0*/  @!P4 LEA R8, P0, R222.reuse, R4.reuse, 0x2 ;  /* 0x00000004de08c211 */ /* 0x0c2fe400078010ff */
[-C--:B------:R-:W-:Y:S02]  /*18400*/  @!P3 LEA.HI.X R7, R223, R5.reuse, R105, 0x2, P6 ;  /* 0x00000005df07b211 */ /* 0x080fe400030f1469 */
[----:B------:R-:W-:Y:S02]  /*18410*/  @!P4 LEA.HI.X R9, R222, R5, R104, 0x2, P0 ;  /* 0x00000005de09c211 */ /* 0x000fe400000f1468 */
[----:B------:R-:W-:Y:S01]  /*18420*/  ISETP.GE.AND P0, PT, R218, UR4, PT ;  /* 0x00000004da007c0c */ /* 0x000fe2000bf06270 */
[----:B------:R0:W-:Y:S01]  /*18430*/  @!P3 ST.E.64 desc[UR56][R6.64], R40 ;  /* 0x000000280600b985 */ /* 0x0001e2000c101b38 */
[----:B--2---:R-:W-:-:S02]  /*18440*/  @!P5 LEA R10, P6, R221, R4, 0x2 ;  /* 0x00000004dd0ad211 */ /* 0x004fc400078c10ff */
[----:B------:R-:W-:Y:S01]  /*18450*/  ISETP.GE.AND P3, PT, R217, UR4, PT ;  /* 0x00000004d9007c0c */ /* 0x000fe2000bf66270 */
[----:B------:R1:W-:Y:S01]  /*18460*/  @!P4 ST.E.64 desc[UR56][R8.64], R44 ;  /* 0x0000002c0800c985 */ /* 0x0003e2000c101b38 */
[----:B------:R-:W-:-:S05]  /*18470*/  @!P5 LEA.HI.X R11, R221, R5, R101, 0x2, P6 ;  /* 0x00000005dd0bd211 */ /* 0x000fca00030f1465 */
[----:B------:R2:W-:Y:S01]  /*18480*/  @!P5 ST.E.64 desc[UR56][R10.64], R48 ;  /* 0x000000300a00d985 */ /* 0x0005e2000c101b38 */
[CC--:B0-----:R-:W-:Y:S02]  /*18490*/  @!P2 LEA R6, P4, R220.reuse, R4.reuse, 0x2 ;  /* 0x00000004dc06a211 */ /* 0x0c1fe400078810ff */
[CC--:B-1----:R-:W-:Y:S02]  /*184a0*/  @!P1 LEA R8, P5, R219.reuse, R4.reuse, 0x2 ;  /* 0x00000004db089211 */ /* 0x0c2fe400078a10ff */
[-C--:B------:R-:W-:Y:S02]  /*184b0*/  @!P2 LEA.HI.X R7, R220, R5.reuse, R100, 0x2, P4 ;  /* 0x00000005dc07a211 */ /* 0x080fe400020f1464 */
[----:B------:R-:W-:Y:S02]  /*184c0*/  ISETP.GE.AND P4, PT, R216, UR4, PT ;  /* 0x00000004d8007c0c */ /* 0x000fe4000bf86270 */
[----:B--2---:R-:W-:Y:S01]  /*184d0*/  @!P0 LEA R10, P6, R218, R4, 0x2 ;  /* 0x00000004da0a8211 */ /* 0x004fe200078c10ff */
[----:B------:R0:W-:Y:S01]  /*184e0*/  @!P2 ST.E.64 desc[UR56][R6.64], R52 ;  /* 0x000000340600a985 */ /* 0x0001e2000c101b38 */
[----:B------:R-:W-:-:S02]  /*184f0*/  @!P1 LEA.HI.X R9, R219, R5, R35, 0x2, P5 ;  /* 0x00000005db099211 */ /* 0x000fc400028f1423 */
[-C--:B------:R-:W-:Y:S02]  /*18500*/  @!P0 LEA.HI.X R11, R218, R5.reuse, R34, 0x2, P6 ;  /* 0x00000005da0b8211 */ /* 0x080fe400030f1422 */
[----:B------:R-:W-:Y:S01]  /*18510*/  ISETP.GE.AND P2, PT, R215, UR4, PT ;  /* 0x00000004d7007c0c */ /* 0x000fe2000bf46270 */
[----:B------:R1:W-:Y:S01]  /*18520*/  @!P1 ST.E.64 desc[UR56][R8.64], R56 ;  /* 0x0000003808009985 */ /* 0x0003e2000c101b38 */
[----:B------:R-:W-:Y:S02]  /*18530*/  @!P3 LEA R20, P5, R217, R4, 0x2 ;  /* 0x00000004d914b211 */ /* 0x000fe400078a10ff */
[----:B------:R-:W-:Y:S01]  /*18540*/  ISETP.GE.AND P1, PT, R214, UR4, PT ;  /* 0x00000004d6007c0c */ /* 0x000fe2000bf26270 */
[----:B------:R2:W-:Y:S01]  /*18550*/  @!P0 ST.E.64 desc[UR56][R10.64], R60 ;  /* 0x0000003c0a008985 */ /* 0x0005e2000c101b38 */
[----:B------:R-:W-:Y:S02]  /*18560*/  ISETP.GE.AND P0, PT, R213, UR4, PT ;  /* 0x00000004d5007c0c */ /* 0x000fe4000bf06270 */
[----:B------:R-:W-:-:S02]  /*18570*/  @!P3 LEA.HI.X R21, R217, R5, R33, 0x2, P5 ;  /* 0x00000005d915b211 */ /* 0x000fc400028f1421 */
[----:B------:R-:W-:Y:S02]  /*18580*/  ISETP.GE.AND P5, PT, R212, UR4, PT ;  /* 0x00000004d4007c0c */ /* 0x000fe4000bfa6270 */
[CC--:B------:R-:W-:Y:S01]  /*18590*/  @!P4 LEA R12, P6, R216.reuse, R4.reuse, 0x2 ;  /* 0x00000004d80cc211 */ /* 0x0c0fe200078c10ff */
[----:B------:R3:W-:Y:S01]  /*185a0*/  @!P3 ST.E.64 desc[UR56][R20.64], R64 ;  /* 0x000000401400b985 */ /* 0x0007e2000c101b38 */
[CC--:B0-----:R-:W-:Y:S02]  /*185b0*/  @!P2 LEA R6, P3, R215.reuse, R4.reuse, 0x2 ;  /* 0x00000004d706a211 */ /* 0x0c1fe400078610ff */
[-C--:B------:R-:W-:Y:S02]  /*185c0*/  @!P4 LEA.HI.X R13, R216, R5.reuse, R32, 0x2, P6 ;  /* 0x00000005d80dc211 */ /* 0x080fe400030f1420 */
[-C--:B-1----:R-:W-:Y:S02]  /*185d0*/  @!P1 LEA R8, P6, R214, R4.reuse, 0x2 ;  /* 0x00000004d6089211 */ /* 0x082fe400078c10ff */
[----:B------:R-:W-:Y:S01]  /*185e0*/  @!P2 LEA.HI.X R7, R215, R5, R31, 0x2, P3 ;  /* 0x00000005d707a211 */ /* 0x000fe200018f141f */
[----:B------:R3:W-:Y:S01]  /*185f0*/  @!P4 ST.E.64 desc[UR56][R12.64], R68 ;  /* 0x000000440c00c985 */ /* 0x0007e2000c101b38 */
[----:B--2---:R-:W-:-:S02]  /*18600*/  @!P0 LEA R10, P4, R213, R4, 0x2 ;  /* 0x00000004d50a8211 */ /* 0x004fc400078810ff */
        /* <DEDUP_REMOVED lines=8> */
.L_x_624:
[----:B------:R-:W-:Y:S05]  /*18690*/  BSYNC B1 ;  /* 0x0000000000017941 */ /* 0x000fea0003800000 */
.L_x_623:
[----:B------:R-:W-:Y:S01]  /*186a0*/  ISETP.GE.AND P0, PT, R15, R102, PT ;  /* 0x000000660f00720c */ /* 0x000fe20003f06270 */
[----:B--23--:R2:W3:Y:S04]  /*186b0*/  SHFL.IDX PT, R5, R3, 0x1, 0x1c1f ;  /* 0x003c1f0003057f89 */ /* 0x00c4e800000e0000 */
[----:B-1----:R2:W1:Y:S08]  /*186c0*/  SHFL.IDX PT, R4, R0, 0x1, 0x1c1f ;  /* 0x003c1f0000047f89 */ /* 0x00247000000e0000 */
[----:B--2---:R-:W-:Y:S05]  /*186d0*/  @P0 BRA `(.L_x_622) ;  /* 0x0000000c00f40947 */ /* 0x004fea0003800000 */
[----:B------:R-:W-:Y:S02]  /*186e0*/  ULDC UR4, c[0x0][0xac8] ;  /* 0x0002b20000047ab9 */ /* 0x000fe40000000800 */
[----:B------:R-:W-:Y:S02]  /*186f0*/  ISETP.GE.AND P1, PT, R25, UR4, PT ;  /* 0x0000000419007c0c */ /* 0x000fe4000bf26270 */
[----:B------:R-:W-:Y:S02]  /*18700*/  ISETP.GE.AND P0, PT, R27, UR4, PT ;  /* 0x000000041b007c0c */ /* 0x000fe4000bf06270 */
[----:B------:R-:W-:Y:S02]  /*18710*/  ISETP.GE.AND P2, PT, R209, UR4, PT ;  /* 0x00000004d1007c0c */ /* 0x000fe4000bf46270 */
[----:B------:R-:W-:Y:S02]  /*18720*/  ISETP.GE.AND P4, PT, R223, UR4, PT ;  /* 0x00000004df007c0c */ /* 0x000fe4000bf86270 */
[----:B------:R-:W-:-:S05]  /*18730*/  ISETP.GE.AND P3, PT, R211, UR4, PT ;  /* 0x00000004d3007c0c */ /* 0x000fca000bf66270 */
[-C--:B-1----:R-:W-:Y:S02]  /*18740*/  @!P1 LEA R8, P5, R25, R4.reuse, 0x2 ;  /* 0x0000000419089211 */ /* 0x082fe400078a10ff */
[-C--:B------:R-:W-:Y:S02]  /*18750*/  @!P0 LEA R10, P6, R27, R4.reuse, 0x2 ;  /* 0x000000041b0a8211 */ /* 0x080fe400078c10ff */
[-C--:B---3--:R-:W-:Y:S01]  /*18760*/  @!P1 LEA.HI.X R9, R25, R5.reuse, R14, 0x2, P5 ;  /* 0x0000000519099211 */ /* 0x088fe200028f140e */
[----:B0-----:R-:W-:Y:S01]  /*18770*/  @!P2 IMAD.WIDE R6, R209, 0x4, R4 ;  /* 0x00000004d106a825 */ /* 0x001fe200078e0204 */
        /* <DEDUP_REMOVED lines=18> */
[-C--:B-1----:R-:W-:Y:S01]  /*188a0*/  @!P2 LEA R10, P6, R219, R4.reuse, 0x2 ;  /* 0x00000004db0aa211 */ /* 0x082fe200078c10ff */
[----:B------:R-:W-:Y:S01]  /*188b0*/  @!P5 ST.E.64 desc[UR56][R20.64], R46 ;  /* 0x0000002e1400d985 */ /* 0x000fe2000c101b38 */
[----:B------:R-:W-:Y:S02]  /*188c0*/  @!P1 LEA R8, P5, R220, R4, 0x2 ;  /* 0x00000004dc089211 */ /* 0x000fe400078a10ff */
[----:B------:R-:W-:-:S02]  /*188d0*/  @!P0 LEA.HI.X R7, R221, R5, R101, 0x2, P4 ;  /* 0x00000005dd078211 */ /* 0x000fc400020f1465 */
[-C--:B------:R-:W-:Y:S02]  /*188e0*/  @!P1 LEA.HI.X R9, R220, R5.reuse, R100, 0x2, P5 ;  /* 0x00000005dc099211 */ /* 0x080fe400028f1464 */
[----:B------:R-:W-:Y:S01]  /*188f0*/  ISETP.GE.AND P4, PT, R217, UR4, PT ;  /* 0x00000004d9007c0c */ /* 0x000fe2000bf86270 */
[----:B------:R-:W-:Y:S01]  /*18900*/  @!P0 ST.E.64 desc[UR56][R6.64], R50 ;  /* 0x0000003206008985 */ /* 0x000fe2000c101b38 */
[----:B------:R-:W-:Y:S02]  /*18910*/  @!P2 LEA.HI.X R11, R219, R5, R35, 0x2, P6 ;  /* 0x00000005db0ba211 */ /* 0x000fe400030f1423 */
[----:B--2---:R-:W-:Y:S01]  /*18920*/  @!P3 LEA R12, P5, R218, R4, 0x2 ;  /* 0x00000004da0cb211 */ /* 0x004fe200078a10ff */
[----:B------:R0:W-:Y:S01]  /*18930*/  @!P1 ST.E.64 desc[UR56][R8.64], R54 ;  /* 0x0000003608009985 */ /* 0x0001e2000c101b38 */
[----:B------:R-:W-:Y:S02]  /*18940*/  ISETP.GE.AND P1, PT, R215, UR4, PT ;  /* 0x00000004d7007c0c */ /* 0x000fe4000bf26270 */
[----:B------:R-:W-:Y:S01]  /*18950*/  ISETP.GE.AND P0, PT, R214, UR4, PT ;  /* 0x00000004d6007c0c */ /* 0x000fe2000bf06270 */
[----:B------:R1:W-:Y:S01]  /*18960*/  @!P2 ST.E.64 desc[UR56][R10.64], R58 ;  /* 0x0000003a0a00a985 */ /* 0x0003e2000c101b38 */
[----:B------:R-:W-:-:S02]  /*18970*/  ISETP.GE.AND P2, PT, R216, UR4, PT ;  /* 0x00000004d8007c0c */ /* 0x000fc4000bf46270 */
[-C--:B------:R-:W-:Y:S02]  /*18980*/  @!P3 LEA.HI.X R13, R218, R5.reuse, R34, 0x2, P5 ;  /* 0x00000005da0db211 */ /* 0x080fe400028f1422 */
[----:B------:R-:W-:Y:S02]  /*18990*/  ISETP.GE.AND P5, PT, R213, UR4, PT ;  /* 0x00000004d5007c0c */ /* 0x000fe4000bfa6270 */
[CC--:B---3--:R-:W-:Y:S01]  /*189a0*/  @!P4 LEA R14, P6, R217.reuse, R4.reuse, 0x2 ;  /* 0x00000004d90ec211 */ /* 0x0c8fe200078c10ff */
[----:B------:R2:W-:Y:S03]  /*189b0*/  @!P3 ST.E.64 desc[UR56][R12.64], R62 ;  /* 0x0000003e0c00b985 */ /* 0x0005e6000c101b38 */
[----:B------:R-:W-:Y:S02]  /*189c0*/  @!P4 LEA.HI.X R15, R217, R5, R33, 0x2, P6 ;  /* 0x00000005d90fc211 */ /* 0x000fe400030f1421 */
[----:B0-----:R-:W-:-:S02]  /*189d0*/  @!P1 LEA R8, P6, R215, R4, 0x2 ;  /* 0x00000004d7089211 */ /* 0x001fc400078c10ff */
[-C--:B------:R-:W-:Y:S01]  /*189e0*/  @!P2 LEA R6, P3, R216, R4.reuse, 0x2 ;  /* 0x00000004d806a211 */ /* 0x080fe200078610ff */
[----:B------:R2:W-:Y:S01]  /*189f0*/  @!P4 ST.E.64 desc[UR56][R14.64], R66 ;  /* 0x000000420e00c985 */ /* 0x0005e2000c101b38 */
[-C--:B-1----:R-:W-:Y:S02]  /*18a00*/  @!P0 LEA R10, P4, R214, R4.reuse, 0x2 ;  /* 0x00000004d60a8211 */ /* 0x082fe400078810ff */
        /* <DEDUP_REMOVED lines=11> */
[----:B------:R-:W-:-:S04]  /*18ac0*/  LEA R4, P0, R212, R4, 0x2 ;  /* 0x00000004d4047211 */ /* 0x000fc800078010ff */
[----:B------:R-:W-:-:S05]  /*18ad0*/  LEA.HI.X R5, R212, R5, R28, 0x2, P0 ;  /* 0x00000005d4057211 */ /* 0x000fca00000f141c */
[----:B------:R4:W-:Y:S01]  /*18ae0*/  ST.E.64 desc[UR56][R4.64], R86 ;  /* 0x0000005604007985 */ /* 0x0009e2000c101b38 */
[----:B------:R-:W-:Y:S05]  /*18af0*/  BRA `(.L_x_622) ;  /* 0x0000000800ec7947 */ /* 0x000fea0003800000 */
.L_x_613:
[----:B------:R-:W-:Y:S01]  /*18b00*/  ULDC.64 UR6, c[0x0][0xc08] ;  /* 0x0003020000067ab9 */ /* 0x000fe20000000a00 */
[----:B------:R-:W-:Y:S01]  /*18b10*/  ULDC.64 UR4, c[0x0][0xc00] ;  /* 0x0003000000047ab9 */ /* 0x000fe20000000a00 */
[----:B------:R-:W-:Y:S01]  /*18b20*/  ISETP.NE.U32.AND P1, PT, RZ, UR6, PT ;  /* 0x00000006ff007c0c */ /* 0x000fe2000bf25070 */
[----:B------:R-:W-:Y:S01]  /*18b30*/  IMAD.MOV.U32 R3, RZ, RZ, RZ ;  /* 0x000000ffff037224 */ /* 0x000fe200078e00ff */
[----:B------:R-:W-:Y:S02]  /*18b40*/  ISETP.NE.U32.AND P0, PT, RZ, UR4, PT ;  /* 0x00000004ff007c0c */ /* 0x000fe4000bf05070 */
[----:B------:R-:W-:Y:S02]  /*18b50*/  ISETP.NE.AND.EX P1, PT, RZ, UR7, PT, P1 ;  /* 0x00000007ff007c0c */ /* 0x000fe4000bf25310 */
[----:B------:R-:W-:Y:S02]  /*18b60*/  IADD3 R4, P2, R204, UR4, RZ ;  /* 0x00000004cc047c10 */ /* 0x000fe4000ff5e0ff */
[----:B------:R-:W-:-:S02]  /*18b70*/  ISETP.NE.AND.EX P0, PT, RZ, UR5, PT, P0 ;  /* 0x00000005ff007c0c */ /* 0x000fc4000bf05300 */
[----:B------:R-:W-:Y:S01]  /*18b80*/  IADD3.X R5, R205, UR5, RZ, P2, !PT ;  /* 0x00000005cd057c10 */ /* 0x000fe200097fe4ff */
[----:B------:R-:W-:Y:S02]  /*18b90*/  ULDC UR4, c[0x0][0xa88] ;  /* 0x0002a20000047ab9 */ /* 0x000fe40000000800 */
[----:B------:R-:W-:-:S04]  /*18ba0*/  IMAD.U32 R0, RZ, RZ, UR4 ;  /* 0x00000004ff007e24 */ /* 0x000fc8000f8e00ff */
[----:B------:R-:W-:-:S04]  /*18bb0*/  @P1 IADD3 R204, P2, R204, UR6, RZ ;  /* 0x00000006cccc1c10 */ /* 0x000fc8000ff5e0ff */
[----:B------:R-:W-:Y:S01]  /*18bc0*/  @P1 IADD3.X R205, R205, UR7, RZ, P2, !PT ;  /* 0x00000007cdcd1c10 */ /* 0x000fe200097fe4ff */
[----:B------:R3:W5:Y:S04]  /*18bd0*/  @P0 LDG.E R3, desc[UR56][R4.64] ;  /* 0x0000003804030981 */ /* 0x000768000c1e1900 */
[----:B------:R3:W5:Y:S01]  /*18be0*/  @P1 LDG.E R0, desc[UR56][R204.64] ;  /* 0x00000038cc001981 */ /* 0x000762000c1e1900 */
[----:B------:R-:W-:Y:S01]  /*18bf0*/  ISETP.NE.AND P2, PT, R202, RZ, PT ;  /* 0x000000ffca00720c */ /* 0x000fe20003f45270 */
[----:B0-----:R-:W0:-:S12]  /*18c00*/  S2R R6, SR_TID.X ;  /* 0x0000000000067919 */ /* 0x001e180000002100 */
[----:B------:R-:W4:Y:S01]  /*18c10*/  @!P2 LDC R202, c[0x0][0xad4] ;  /* 0x0002b500ffcaab82 */ /* 0x000f220000000800 */
[----:B0-----:R-:W-:Y:S02]  /*18c20*/  IADD3 R6, R6, -0x80, RZ ;  /* 0xffffff8006067810 */ /* 0x001fe40007ffe0ff */
[----:B----4-:R-:W-:Y:S02]  /*18c30*/  ISETP.GT.AND P2, PT, R202, 0x1, PT ;  /* 0x00000001ca00780c */ /* 0x010fe40003f44270 */
[----:B------:R-:W-:Y:S01]  /*18c40*/  ISETP.GT.AND P3, PT, R6, 0x7f, PT ;  /* 0x0000007f0600780c */ /* 0x000fe20003f64270 */
[----:B---3--:R-:W-:-:S12]  /*18c50*/  @P1 BRA `(.L_x_625) ;  /* 0x0000000000101947 */ /* 0x008fd80003800000 */
[----:B------:R-:W-:Y:S05]  /*18c60*/  @!P0 BRA `(.L_x_625) ;  /* 0x00000000000c8947 */ /* 0x000fea0003800000 */
[----:B------:R-:W3:Y:S04]  /*18c70*/  LDG.E R7, desc[UR56][R4.64] ;  /* 0x0000003804077981 */ /* 0x000ee8000c1e1900 */
[----:B-----5:R-:W3:Y:S02]  /*18c80*/  LDG.E R0, desc[UR56][R4.64+0x4] ;  /* 0x0000043804007981 */ /* 0x020ee4000c1e1900 */
[----:B---3--:R-:W-:-:S07]  /*18c90*/  IMAD.IADD R0, R0, 0x1, -R7 ;  /* 0x0000000100007824 */ /* 0x008fce00078e0a07 */
.L_x_625:
[----:B------:R-:W-:Y:S01]  /*18ca0*/  BSSY B1, `(.L_x_626) ;  /* 0x0000037000017945 */ /* 0x000fe20003800000 */
[----:B------:R-:W-:Y:S02]  /*18cb0*/  SEL R203, R203, RZ, !P0 ;  /* 0x000000ffcbcb7207 */ /* 0x000fe40004000000 */
[----:B------:R-:W-:Y:S02]  /*18cc0*/  SEL R225, R225, RZ, !P0 ;  /* 0x000000ffe1e17207 */ /* 0x000fe40004000000 */
[----:B-----5:R-:W-:Y:S01]  /*18cd0*/  SHF.R.S32.HI R26, RZ, 0x1f, R3 ;  /* 0x0000001fff1a7819 */ /* 0x020fe20000011403 */
[----:B------:R-:W-:Y:S06]  /*18ce0*/  @P3 BRA `(.L_x_627) ;  /* 0x0000000000c83947 */ /* 0x000fec0003800000 */
[----:B------:R-:W0:Y:S01]  /*18cf0*/  S2R R5, SR_TID.X ;  /* 0x0000000000057919 */ /* 0x000e220000002100 */
[----:B------:R-:W3:Y:S01]  /*18d00*/  LDC R29, c[0x0][0xbe8] ;  /* 0x0002fa00ff1d7b82 */ /* 0x000ee20000000800 */
[----:B0-----:R-:W-:Y:S02]  /*18d10*/  IMAD R4, R208, 0x80, R5 ;  /* 0x00000080d0047824 */ /* 0x001fe400078e0205 */
[----:B---3--:R-:W-:Y:S02]  /*18d20*/  IMAD R5, R0, R29, RZ ;  /* 0x0000001d00057224 */ /* 0x008fe400078e02ff */
[----:B------:R-:W-:-:S05]  /*18d30*/  VIADD R28, R4, 0xffffff80 ;  /* 0xffffff80041c7836 */ /* 0x000fca0000000000 */
[----:B------:R-:W-:-:S13]  /*18d40*/  ISETP.GE.AND P0, PT, R28, R5, PT ;  /* 0x000000051c00720c */ /* 0x000fda0003f06270 */
[----:B------:R-:W-:Y:S05]  /*18d50*/  @P0 BRA `(.L_x_627) ;  /* 0x0000000000ac0947 */ /* 0x000fea0003800000 */
[----:B------:R-:W-:Y:S01]  /*18d60*/  ISETP.GT.AND P0, PT, R202, 0x1, PT ;  /* 0x00000001ca00780c */ /* 0x000fe20003f04270 */
[----:B------:R-:W0:Y:S01]  /*18d70*/  LDC.64 R4, c[0x0][0xba8] ;  /* 0x0002ea00ff047b82 */ /* 0x000e220000000a00 */
[----:B------:R-:W-:Y:S01]  /*18d80*/  MOV R24, 0x9b8 ;  /* 0x000009b800187802 */ /* 0x000fe20000000f00 */
[----:B------:R-:W-:Y:S01]  /*18d90*/  IMAD.MOV.U32 R21, RZ, RZ, R28 ;  /* 0x000000ffff157224 */ /* 0x000fe200078e001c */
[----:B------:R-:W-:Y:S02]  /*18da0*/  ISETP.NE.AND P1, PT, R29, 0x1, PT ;  /* 0x000000011d00780c */ /* 0x000fe40003f25270 */
[----:B------:R-:W-:-:S04]  /*18db0*/  SEL R24, R24, 0x978, P0 ;  /* 0x0000097818187807 */ /* 0x000fc80000000000 */
[----:B------:R-:W3:Y:S08]  /*18dc0*/  LDC.64 R12, c[0x0][R24+0x220] ;  /* 0x00008800180c7b82 */ /* 0x000ef00000000a00 */
[----:B------:R-:W4:Y:S08]  /*18dd0*/  LDC.64 R10, c[0x0][R24+0x218] ;  /* 0x00008600180a7b82 */ /* 0x000f300000000a00 */
[----:B------:R-:W5:Y:S08]  /*18de0*/  LDC.64 R8, c[0x0][R24+0x228] ;  /* 0x00008a0018087b82 */ /* 0x000f700000000a00 */
[----:B------:R-:W1:Y:S08]  /*18df0*/  LDC.64 R6, c[0x0][R24+0x210] ;  /* 0x0000840018067b82 */ /* 0x000e700000000a00 */
[----:B------:R-:W2:Y:S08]  /*18e00*/  @P1 LDC R15, c[0x0][0xbec] ;  /* 0x0002fb00ff0f1b82 */ /* 0x000eb00000000800 */
[----:B------:R-:W4:Y:S01]  /*18e10*/  @P1 LDC R27, c[0x0][0xbf0] ;  /* 0x0002fc00ff1b1b82 */ /* 0x000f220000000800 */
[----:B---3--:R-:W-:-:S07]  /*18e20*/  IMAD R13, R13, R203, RZ ;  /* 0x000000cb0d0d7224 */ /* 0x008fce00078e02ff */
[----:B0-----:R-:W0:Y:S01]  /*18e30*/  @!P0 LDC R4, c[0x0][0xb50] ;  /* 0x0002d400ff048b82 */ /* 0x001e220000000800 */
[----:B--2---:R-:W-:-:S07]  /*18e40*/  @P1 IMAD.HI.U32 R20, R28, R15, RZ ;  /* 0x0000000f1c141227 */ /* 0x004fce00078e00ff */
[----:B------:R-:W2:Y:S01]  /*18e50*/  @!P0 LDC R5, c[0x0][0xb54] ;  /* 0x0002d500ff058b82 */ /* 0x000ea20000000800 */
[----:B------:R-:W-:Y:S01]  /*18e60*/  IMAD.WIDE.U32 R14, R12, R203, RZ ;  /* 0x000000cb0c0e7225 */ /* 0x000fe200078e00ff */
[----:B----4-:R-:W-:-:S03]  /*18e70*/  @P1 SHF.R.U32.HI R21, RZ, R27, R20 ;  /* 0x0000001bff151219 */ /* 0x010fc60000011614 */
[----:B------:R-:W-:Y:S01]  /*18e80*/  IMAD R27, R12, R225, R13 ;  /* 0x000000e10c1b7224 */ /* 0x000fe200078e020d */
[----:B------:R-:W-:Y:S01]  /*18e90*/  SEL R13, R210, RZ, P0 ;  /* 0x000000ffd20d7207 */ /* 0x000fe20000000000 */
[-C--:B------:R-:W-:Y:S02]  /*18ea0*/  IMAD R25, R11, R199.reuse, RZ ;  /* 0x000000c70b197224 */ /* 0x080fe400078e02ff */
[----:B------:R-:W-:Y:S01]  /*18eb0*/  IMAD.WIDE.U32 R10, R10, R199, RZ ;  /* 0x000000c70a0a7225 */ /* 0x000fe200078e00ff */
[----:B------:R-:W-:-:S03]  /*18ec0*/  IADD3 R12, R15, R27, RZ ;  /* 0x0000001b0f0c7210 */ /* 0x000fc60007ffe0ff */
[----:B------:R-:W-:Y:S01]  /*18ed0*/  IMAD.IADD R25, R11, 0x1, R25 ;  /* 0x000000010b197824 */ /* 0x000fe200078e0219 */
[----:B------:R-:W-:Y:S01]  /*18ee0*/  IADD3 R10, P1, P3, R14, R10, R3 ;  /* 0x0000000a0e0a7210 */ /* 0x000fe20007b3e003 */
[----:B-----5:R-:W-:Y:S02]  /*18ef0*/  IMAD R15, R9, R13, RZ ;  /* 0x0000000d090f7224 */ /* 0x020fe400078e02ff */
[----:B------:R-:W-:Y:S01]  /*18f00*/  IMAD.MOV R11, RZ, RZ, -R21 ;  /* 0x000000ffff0b7224 */ /* 0x000fe200078e0a15 */
[----:B------:R-:W-:Y:S01]  /*18f10*/  IADD3.X R12, R12, R25, R26, P1, P3 ;  /* 0x000000190c0c7210 */ /* 0x000fe20000fe641a */
[----:B------:R-:W-:-:S04]  /*18f20*/  IMAD.WIDE.U32 R8, R8, R13, RZ ;  /* 0x0000000d08087225 */ /* 0x000fc800078e00ff */
[----:B------:R-:W-:Y:S01]  /*18f30*/  IMAD R11, R29, R11, R28 ;  /* 0x0000000b1d0b7224 */ /* 0x000fe200078e021c */
[----:B------:R-:W-:Y:S01]  /*18f40*/  IADD3 R8, P0, P1, R21, R10, R8 ;  /* 0x0000000a15087210 */ /* 0x000fe2000791e008 */
[----:B------:R-:W-:Y:S01]  /*18f50*/  IMAD.IADD R15, R9, 0x1, R15 ;  /* 0x00000001090f7824 */ /* 0x000fe200078e020f */
[----:B------:R-:W-:Y:S01]  /*18f60*/  SHF.R.S32.HI R21, RZ, 0x1f, R21 ;  /* 0x0000001fff157819 */ /* 0x000fe20000011415 */
[----:B-1----:R-:W-:Y:S01]  /*18f70*/  IMAD R7, R7, R11, RZ ;  /* 0x0000000b07077224 */ /* 0x002fe200078e02ff */
[----:B------:R-:W-:Y:S02]  /*18f80*/  SHF.R.S32.HI R13, RZ, 0x1f, R11 ;  /* 0x0000001fff0d7819 */ /* 0x000fe4000001140b */
[----:B------:R-:W-:-:S03]  /*18f90*/  IADD3.X R9, R21, R12, R15, P0, P1 ;  /* 0x0000000c15097210 */ /* 0x000fc600007e240f */
[C---:B------:R-:W-:Y:S02]  /*18fa0*/  IMAD R13, R6.reuse, R13, R7 ;  /* 0x0000000d060d7224 */ /* 0x040fe400078e0207 */
[----:B------:R-:W-:-:S04]  /*18fb0*/  IMAD.WIDE.U32 R6, R6, R11, R8 ;  /* 0x0000000b06067225 */ /* 0x000fc800078e0008 */
[----:B------:R-:W-:Y:S01]  /*18fc0*/  IMAD.IADD R7, R7, 0x1, R13 ;  /* 0x0000000107077824 */ /* 0x000fe200078e020d */
[----:B0-----:R-:W-:-:S04]  /*18fd0*/  LEA R4, P0, R6, R4, 0x2 ;  /* 0x0000000406047211 */ /* 0x001fc800078010ff */
[----:B--2---:R-:W-:Y:S01]  /*18fe0*/  LEA.HI.X R5, R6, R5, R7, 0x2, P0 ;  /* 0x0000000506057211 */ /* 0x004fe200000f1407 */
[----:B------:R-:W-:-:S05]  /*18ff0*/  IMAD.MOV.U32 R7, RZ, RZ, -0x800000 ;  /* 0xff800000ff077424 */ /* 0x000fca00078e00ff */
[----:B------:R0:W-:Y:S03]  /*19000*/  STG.E desc[UR56][R4.64], R7 ;  /* 0x0000000704007986 */ /* 0x0001e6000c101938 */
.L_x_627:
[----:B------:R-:W-:Y:S05]  /*19010*/  BSYNC B1 ;  /* 0x0000000000017941 */ /* 0x000fea0003800000 */
.L_x_626:
[----:B------:R-:W-:Y:S05]  /*19020*/  @P2 BRA `(.L_x_622) ;  /* 0x0000000400a02947 */ /* 0x000fea0003800000 */
[----:B------:R-:W3:Y:S01]  /*19030*/  LDC R11, c[0x0][0xbe8] ;  /* 0x0002fa00ff0b7b82 */ /* 0x000ee20000000800 */
[----:B------:R-:W-:Y:S01]  /*19040*/  ULDC.64 UR4, c[0x0][0xaa0] ;  /* 0x0002a80000047ab9 */ /* 0x000fe20000000a00 */
[----:B------:R-:W-:Y:S01]  /*19050*/  ULDC.64 UR6, c[0x0][0xaf0] ;  /* 0x0002bc0000067ab9 */ /* 0x000fe20000000a00 */
[----:B0-----:R-:W-:Y:S01]  /*19060*/  IMAD R4, R26, UR4, RZ ;  /* 0x000000041a047c24 */ /* 0x001fe2000f8e02ff */
[----:B------:R-:W-:Y:S01]  /*19070*/  BSSY B1, `(.L_x_628) ;  /* 0x0000039000017945 */ /* 0x000fe20003800000 */
[----:B------:R-:W-:Y:S02]  /*19080*/  SHF.R.S32.HI R10, RZ, 0x1f, R200 ;  /* 0x0000001fff0a7819 */ /* 0x000fe400000114c8 */
[C---:B------:R-:W-:Y:S01]  /*19090*/  IMAD R7, R3.reuse, UR5, R4 ;  /* 0x0000000503077c24 */ /* 0x040fe2000f8e0204 */
[----:B------:R-:W-:Y:S01]  /*190a0*/  SHF.R.S32.HI R14, RZ, 0x1f, R198 ;  /* 0x0000001fff0e7819 */ /* 0x000fe200000114c6 */
[----:B------:R-:W-:Y:S01]  /*190b0*/  IMAD.WIDE.U32 R4, R3, UR4, RZ ;  /* 0x0000000403047c25 */ /* 0x000fe2000f8e00ff */
[----:B------:R-:W-:Y:S01]  /*190c0*/  LEA R3, R201, R224, 0x5 ;  /* 0x000000e0c9037211 */ /* 0x000fe200078e28ff */
[----:B------:R-:W-:-:S02]  /*190d0*/  ULDC.64 UR4, c[0x0][0xae8] ;  /* 0x0002ba0000047ab9 */ /* 0x000fc40000000a00 */
[----:B------:R-:W-:Y:S02]  /*190e0*/  IMAD.IADD R5, R5, 0x1, R7 ;  /* 0x0000000105057824 */ /* 0x000fe400078e0207 */
[----:B------:R-:W-:Y:S02]  /*190f0*/  IMAD R9, R208, 0x80, R3 ;  /* 0x00000080d0097824 */ /* 0x000fe400078e0203 */
[----:B------:R-:W-:-:S04]  /*19100*/  IMAD.WIDE.U32 R4, R199, UR4, R4 ;  /* 0x00000004c7047c25 */ /* 0x000fc8000f8e0004 */
[----:B------:R-:W-:Y:S02]  /*19110*/  IMAD.MOV.U32 R3, RZ, RZ, R9 ;  /* 0x000000ffff037224 */ /* 0x000fe400078e0009 */
[----:B------:R-:W-:Y:S01]  /*19120*/  IMAD R7, R225, UR6, RZ ;  /* 0x00000006e1077c24 */ /* 0x000fe2000f8e02ff */
[----:B---3--:R-:W-:Y:S01]  /*19130*/  ISETP.NE.AND P0, PT, R11, 0x1, PT ;  /* 0x000000010b00780c */ /* 0x008fe20003f05270 */
[----:B------:R-:W-:Y:S01]  /*19140*/  IMAD R5, R199, UR5, R5 ;  /* 0x00000005c7057c24 */ /* 0x000fe2000f8e0205 */
[----:B------:R-:W-:Y:S01]  /*19150*/  ULDC.64 UR4, c[0x0][0xae0] ;  /* 0x0002b80000047ab9 */ /* 0x000fe20000000a00 */
[C---:B------:R-:W-:Y:S02]  /*19160*/  IMAD R7, R203.reuse, UR7, R7 ;  /* 0x00000007cb077c24 */ /* 0x040fe4000f8e0207 */
[----:B------:R-:W-:-:S04]  /*19170*/  IMAD.WIDE.U32 R4, R203, UR6, R4 ;  /* 0x00000006cb047c25 */ /* 0x000fc8000f8e0004 */
[----:B------:R-:W-:-:S04]  /*19180*/  IMAD.IADD R5, R5, 0x1, R7 ;  /* 0x0000000105057824 */ /* 0x000fc800078e0207 */
[----:B------:R-:W0:Y:S08]  /*19190*/  @P0 LDC R6, c[0x0][0xbec] ;  /* 0x0002fb00ff060b82 */ /* 0x000e300000000800 */
[----:B------:R-:W3:Y:S01]  /*191a0*/  @P0 LDC R13, c[0x0][0xbf0] ;  /* 0x0002fc00ff0d0b82 */ /* 0x000ee20000000800 */
[----:B0-----:R-:W-:-:S05]  /*191b0*/  @P0 IMAD.HI.U32 R6, R9, R6, RZ ;  /* 0x0000000609060227 */ /* 0x001fca00078e00ff */
[----:B---3--:R-:W-:-:S04]  /*191c0*/  @P0 SHF.R.U32.HI R3, RZ, R13, R6 ;  /* 0x0000000dff030219 */ /* 0x008fc80000011606 */
[----:B------:R-:W-:Y:S01]  /*191d0*/  SHF.R.S32.HI R6, RZ, 0x1f, R3 ;  /* 0x0000001fff067819 */ /* 0x000fe20000011403 */
[C---:B------:R-:W-:Y:S01]  /*191e0*/  IMAD.WIDE.U32 R4, R3.reuse, UR4, R4 ;  /* 0x0000000403047c25 */ /* 0x040fe2000f8e0004 */
[----:B------:R-:W-:-:S03]  /*191f0*/  IADD3 R8, -R3, RZ, RZ ;  /* 0x000000ff03087210 */ /* 0x000fc60007ffe1ff */
[----:B------:R-:W-:Y:S02]  /*19200*/  IMAD R6, R6, UR4, RZ ;  /* 0x0000000406067c24 */ /* 0x000fe4000f8e02ff */
[----:B------:R-:W-:Y:S02]  /*19210*/  IMAD R7, R11, R8, R9 ;  /* 0x000000080b077224 */ /* 0x000fe400078e0209 */
[----:B------:R-:W-:Y:S01]  /*19220*/  IMAD R9, R3, UR5, R6 ;  /* 0x0000000503097c24 */ /* 0x000fe2000f8e0206 */
[----:B------:R-:W-:Y:S01]  /*19230*/  ULDC.64 UR4, c[0x0][0xad8] ;  /* 0x0002b60000047ab9 */ /* 0x000fe20000000a00 */
[----:B------:R-:W-:Y:S01]  /*19240*/  IMAD R8, R208, 0x80, R224 ;  /* 0x00000080d0087824 */ /* 0x000fe200078e02e0 */
[----:B------:R-:W-:Y:S01]  /*19250*/  SHF.R.S32.HI R3, RZ, 0x1f, R7 ;  /* 0x0000001fff037819 */ /* 0x000fe20000011407 */
[----:B------:R-:W-:Y:S02]  /*19260*/  IMAD.IADD R5, R5, 0x1, R9 ;  /* 0x0000000105057824 */ /* 0x000fe400078e0209 */
[----:B------:R-:W-:Y:S01]  /*19270*/  IMAD R11, R0, R11, RZ ;  /* 0x0000000b000b7224 */ /* 0x000fe200078e02ff */
[----:B------:R-:W-:Y:S01]  /*19280*/  IADD3 R0, R8, 0x20, RZ ;  /* 0x0000002008007810 */ /* 0x000fe20007ffe0ff */
[----:B------:R-:W-:-:S02]  /*19290*/  IMAD R6, R3, UR4, RZ ;  /* 0x0000000403067c24 */ /* 0x000fc4000f8e02ff */
[C---:B------:R-:W-:Y:S01]  /*192a0*/  IMAD.WIDE.U32 R4, R7.reuse, UR4, R4 ;  /* 0x0000000407047c25 */ /* 0x040fe2000f8e0004 */
[-C--:B------:R-:W-:Y:S02]  /*192b0*/  ISETP.GE.AND P2, PT, R8, R11.reuse, PT ;  /* 0x0000000b0800720c */ /* 0x080fe40003f46270 */
[----:B------:R-:W-:Y:S01]  /*192c0*/  ISETP.GE.AND P1, PT, R0, R11, PT ;  /* 0x0000000b0000720c */ /* 0x000fe20003f26270 */
[----:B------:R-:W-:Y:S01]  /*192d0*/  IMAD R3, R7, UR5, R6 ;  /* 0x0000000507037c24 */ /* 0x000fe2000f8e0206 */
[----:B------:R-:W-:Y:S01]  /*192e0*/  ULDC.64 UR4, c[0x0][0xa80] ;  /* 0x0002a00000047ab9 */ /* 0x000fe20000000a00 */
[----:B------:R-:W-:Y:S01]  /*192f0*/  VIADD R0, R8, 0x40 ;  /* 0x0000004008007836 */ /* 0x000fe20000000000 */
[----:B------:R-:W-:Y:S01]  /*19300*/  LEA R6, P3, R4, UR4, 0x1 ;  /* 0x0000000404067c11 */ /* 0x000fe2000f8608ff */
[----:B------:R-:W-:-:S03]  /*19310*/  IMAD.IADD R3, R5, 0x1, R3 ;  /* 0x0000000105037824 */ /* 0x000fc600078e0203 */
[----:B------:R-:W-:Y:S01]  /*19320*/  ISETP.GE.AND P0, PT, R0, R11, PT ;  /* 0x0000000b0000720c */ /* 0x000fe20003f06270 */
[----:B------:R0:W3:Y:S01]  /*19330*/  SHFL.IDX PT, R7, R6, RZ, 0x181f ;  /* 0x00181fff06077589 */ /* 0x0000e200000e0000 */
[----:B------:R-:W-:-:S05]  /*19340*/  LEA.HI.X R3, R4, UR5, R3, 0x1, P3 ;  /* 0x0000000504037c11 */ /* 0x000fca00098f0c03 */
[----:B------:R0:W4:Y:S01]  /*19350*/  SHFL.IDX PT, R5, R3, RZ, 0x181f ;  /* 0x00181fff03057589 */ /* 0x00012200000e0000 */
        /* <DEDUP_REMOVED lines=8> */
[----:B------:R3:W-:Y:S04]  /*193e0*/  @!P4 ST.E.128 desc[UR56][R12.64], RZ ;  /* 0x000000ff0c00c985 */ /* 0x0007e8000c101d38 */
[----:B------:R3:W-:Y:S02]  /*193f0*/  @!P5 ST.E.128 desc[UR56][R4.64], RZ ;  /* 0x000000ff0400d985 */ /* 0x0007e4000c101d38 */
.L_x_629:
[----:B------:R-:W-:Y:S05]  /*19400*/  BSYNC B1 ;  /* 0x0000000000017941 */ /* 0x000fea0003800000 */
.L_x_628:
[----:B---34-:R3:W4:Y:S01]  /*19410*/  SHFL.IDX PT, R5, R3, 0x1, 0x181f ;  /* 0x00381f0003057f89 */ /* 0x01872200000e0000 */
[----:B------:R-:W-:Y:S03]  /*19420*/  BSSY B1, `(.L_x_630) ;  /* 0x000000c000017945 */ /* 0x000fe60003800000 */
[----:B------:R3:W0:Y:S01]  /*19430*/  SHFL.IDX PT, R7, R6, 0x1, 0x181f ;  /* 0x00381f0006077f89 */ /* 0x00062200000e0000 */
[----:B------:R-:W-:Y:S05]  /*19440*/  @P1 BRA `(.L_x_631) ;  /* 0x0000000000241947 */ /* 0x000fea0003800000 */
[----:B------:R-:W-:Y:S02]  /*19450*/  ULDC UR4, c[0x0][0xac8] ;  /* 0x0002b20000047ab9 */ /* 0x000fe40000000800 */
[----:B------:R-:W-:Y:S02]  /*19460*/  ISETP.GE.AND P3, PT, R198, UR4, PT ;  /* 0x00000004c6007c0c */ /* 0x000fe4000bf66270 */
[----:B------:R-:W-:-:S11]  /*19470*/  ISETP.GE.AND P4, PT, R200, UR4, PT ;  /* 0x00000004c8007c0c */ /* 0x000fd6000bf86270 */
[-C--:B0-----:R-:W-:Y:S02]  /*19480*/  @!P3 LEA R12, P1, R198, R7.reuse, 0x1 ;  /* 0x00000007c60cb211 */ /* 0x081fe400078208ff */
[----:B------:R-:W-:Y:S02]  /*19490*/  @!P4 LEA R4, P2, R200, R7, 0x1 ;  /* 0x00000007c804c211 */ /* 0x000fe400078408ff */
[-C--:B----4-:R-:W-:Y:S02]  /*194a0*/  @!P3 LEA.HI.X R13, R198, R5.reuse, R14, 0x1, P1 ;  /* 0x00000005c60db211 */ /* 0x090fe400008f0c0e */
[----:B------:R-:W-:-:S03]  /*194b0*/  @!P4 LEA.HI.X R5, R200, R5, R10, 0x1, P2 ;  /* 0x00000005c805c211 */ /* 0x000fc600010f0c0a */
[----:B------:R0:W-:Y:S04]  /*194c0*/  @!P3 ST.E.128 desc[UR56][R12.64], RZ ;  /* 0x000000ff0c00b985 */ /* 0x0001e8000c101d38 */
[----:B------:R0:W-:Y:S02]  /*194d0*/  @!P4 ST.E.128 desc[UR56][R4.64], RZ ;  /* 0x000000ff0400c985 */ /* 0x0001e4000c101d38 */
.L_x_631:
[----:B------:R-:W-:Y:S05]  /*194e0*/  BSYNC B1 ;  /* 0x0000000000017941 */ /* 0x000fea0003800000 */
.L_x_630:
[----:B0---4-:R0:W4:Y:S01]  /*194f0*/  SHFL.IDX PT, R5, R3, 0x2, 0x181f ;  /* 0x00581f0003057f89 */ /* 0x01112200000e0000 */
        /* <DEDUP_REMOVED lines=12> */
.L_x_633:
[----:B------:R-:W-:Y:S05]  /*195c0*/  BSYNC B1 ;  /* 0x0000000000017941 */ /* 0x000fea0003800000 */
.L_x_632:
[----:B------:R-:W-:Y:S01]  /*195d0*/  VIADD R0, R8, 0x60 ;  /* 0x0000006008007836 */ /* 0x000fe20000000000 */
[----:B0--3--:R-:W0:Y:S04]  /*195e0*/  SHFL.IDX PT, R3, R3, 0x3, 0x181f ;  /* 0x00781f0003037f89 */ /* 0x009e2800000e0000 */
[----:B------:R-:W-:Y:S01]  /*195f0*/  ISETP.GE.AND P0, PT, R0, R11, PT ;  /* 0x0000000b0000720c */ /* 0x000fe20003f06270 */
[----:B----4-:R3:W4:-:S12]  /*19600*/  SHFL.IDX PT, R5, R6, 0x3, 0x181f ;  /* 0x00781f0006057f89 */ /* 0x01071800000e0000 */
[----:B---3--:R-:W-:Y:S05]  /*19610*/  @P0 BRA `(.L_x_622) ;  /* 0x0000000000240947 */ /* 0x008fea0003800000 */
[----:B------:R-:W-:Y:S02]  /*19620*/  ULDC UR4, c[0x0][0xac8] ;  /* 0x0002b20000047ab9 */ /* 0x000fe40000000800 */
[----:B------:R-:W-:Y:S02]  /*19630*/  ISETP.GE.AND P2, PT, R198, UR4, PT ;  /* 0x00000004c6007c0c */ /* 0x000fe4000bf46270 */
[----:B------:R-:W-:-:S11]  /*19640*/  ISETP.GE.AND P3, PT, R200, UR4, PT ;  /* 0x00000004c8007c0c */ /* 0x000fd6000bf66270 */
[-C--:B----4-:R-:W-:Y:S02]  /*19650*/  @!P2 LEA R6, P0, R198, R5.reuse, 0x1 ;  /* 0x00000005c606a211 */ /* 0x090fe400078008ff */
[----:B------:R-:W-:Y:S02]  /*19660*/  @!P3 LEA R4, P1, R200, R5, 0x1 ;  /* 0x00000005c804b211 */ /* 0x000fe400078208ff */
[-C--:B0-----:R-:W-:Y:S02]  /*19670*/  @!P2 LEA.HI.X R7, R198, R3.reuse, R14, 0x1, P0 ;  /* 0x00000003c607a211 */ /* 0x081fe400000f0c0e */
[----:B------:R-:W-:-:S03]  /*19680*/  @!P3 LEA.HI.X R5, R200, R3, R10, 0x1, P1 ;  /* 0x00000003c805b211 */ /* 0x000fc600008f0c0a */
[----:B------:R0:W-:Y:S04]  /*19690*/  @!P2 ST.E.128 desc[UR56][R6.64], RZ ;  /* 0x000000ff0600a985 */ /* 0x0001e8000c101d38 */
[----:B------:R0:W-:Y:S02]  /*196a0*/  @!P3 ST.E.128 desc[UR56][R4.64], RZ ;  /* 0x000000ff0400b985 */ /* 0x0001e4000c101d38 */
.L_x_622:
[----:B------:R-:W-:Y:S05]  /*196b0*/  BSYNC B0 ;  /* 0x0000000000007941 */ /* 0x000fea0003800000 */
.L_x_612:
[----:B------:R-:W-:Y:S02]  /*196c0*/  ULDC UR4, c[0x0][0xc3c] ;  /* 0x00030f0000047ab9 */ /* 0x000fe40000000800 */
[----:B--2---:R-:W-:-:S13]  /*196d0*/  ISETP.GE.AND P0, PT, R147, UR4, PT ;  /* 0x0000000493007c0c */ /* 0x004fda000bf06270 */
[----:B------:R-:W-:Y:S05]  /*196e0*/  @!P0 BRA `(.L_x_634) ;  /* 0xfffffe7c00a48947 */ /* 0x000fea000383ffff */
[----:B------:R-:W-:Y:S05]  /*196f0*/  BRA `(.L_x_422) ;  /* 0x0000007c00e47947 */ /* 0x000fea0003800000 */
.L_x_420:
[----:B------:R-:W-:-:S08]  /*19700*/  NOP ;  /* 0x0000000000007918 */ /* 0x000fd00000000000 */
[----:B0-----:R-:W0:-:S00]  /*19710*/  USETMAXREG.DEALLOC.CTAPOOL 0x18 ;  /* 0x00000018000079c8 */ /* 0x001e0000080e0500 */
[----:B0-----:R-:W2:Y:S01]  /*19720*/  LDL.LU R2, [R1+0x14] ;  /* 0x0000140001027983 */ /* 0x001ea20000300800 */
[----:B------:R-:W-:Y:S02]  /*19730*/  LOP3.LUT R0, R0, 0x3, RZ, 0xc0, !PT ;  /* 0x0000000300007812 */ /* 0x000fe400078ec0ff */
[----:B------:R-:W-:-:S04]  /*19740*/  MOV R7, RZ ;  /* 0x000000ff00077202 */ /* 0x000fc80000000f00 */
        /* <DEDUP_REMOVED lines=15> */
.L_x_635:
[----:B------:R-:W-:Y:S01]  /*19840*/  LOP3.LUT R0, R6, 0x1f, RZ, 0xc0, !PT ;  /* 0x0000001f06007812 */ /* 0x000fe200078ec0ff */
[----:B------:R-:W-:Y:S01]  /*19850*/  ULDC UR4, c[0x0][0xc3c] ;  /* 0x00030f0000047ab9 */ /* 0x000fe20000000800 */
[----:B------:R-:W-:Y:S01]  /*19860*/  IMAD.MOV.U32 R10, RZ, RZ, RZ ;  /* 0x000000ffff0a7224 */ /* 0x000fe200078e00ff */
[----:B------:R-:W1:Y:S01]  /*19870*/  S2UR UR6, SR_CTAID.X ;  /* 0x00000000000679c3 */ /* 0x000e620000002500 */
[----:B------:R-:W-:Y:S01]  /*19880*/  ISETP.NE.AND P0, PT, R0, 0x1f, PT ;  /* 0x0000001f0000780c */ /* 0x000fe20003f05270 */
[----:B------:R-:W-:-:S03]  /*19890*/  ULDC UR5, c[0x0][0xc38] ;  /* 0x00030e0000057ab9 */ /* 0x000fc60000000800 */
[----:B------:R-:W-:-:S13]  /*198a0*/  ISETP.GE.OR P1, PT, R0, UR4, !P0 ;  /* 0x0000000400007c0c */ /* 0x000fda000c726670 */
[----:B0-----:R-:W0:Y:S08]  /*198b0*/  @!P1 LDC.64 R2, c[0x0][0xc80] ;  /* 0x00032000ff029b82 */ /* 0x001e300000000a00 */
[----:B------:R-:W2:Y:S01]  /*198c0*/  @!P1 LDC.64 R4, c[0x0][0xc78] ;  /* 0x00031e00ff049b82 */ /* 0x000ea20000000a00 */
[----:B0-----:R-:W-:-:S05]  /*198d0*/  @!P1 IMAD.WIDE.U32 R2, R0, 0x4, R2 ;  /* 0x0000000400029825 */ /* 0x001fca00078e0002 */
[----:B------:R2:W3:Y:S02]  /*198e0*/  @!P1 LDG.E R7, desc[UR56][R2.64] ;  /* 0x0000003802079981 */ /* 0x0004e4000c1e1900 */
[----:B--2---:R-:W-:-:S05]  /*198f0*/  @!P1 IMAD.WIDE.U32 R2, R0, 0x4, R4 ;  /* 0x0000000400029825 */ /* 0x004fca00078e0004 */
        /* <DEDUP_REMOVED lines=15> */
[----:B0-----:R-:W-:-:S04]  /*199f0*/  SEL R9, R9, RZ, P3 ;  /* 0x000000ff09097207 */ /* 0x001fc80001800000 */
[----:B------:R-:W-:-:S05]  /*19a00*/  IADD3 R9, R8, R9, RZ ;  /* 0x0000000908097210 */ /* 0x000fca0007ffe0ff */
        /* <DEDUP_REMOVED lines=9> */
[----:B-1----:R-:W-:-:S13]  /*19aa0*/  ISETP.GT.AND P6, PT, R8, UR6, PT ;  /* 0x0000000608007c0c */ /* 0x002fda000bfc4270 */
[----:B------:R-:W-:Y:S05]  /*19ab0*/  @P6 BRA `(.L_x_637) ;  /* 0x0000000000a46947 */ /* 0x000fea0003800000 */
[----:B------:R-:W-:Y:S01]  /*19ac0*/  MOV R8, R11 ;  /* 0x0000000b00087202 */ /* 0x000fe20000000f00 */
[----:B------:R-:W-:Y:S01]  /*19ad0*/  UMOV UR4, URZ ;  /* 0x0000003f00047c82 */ /* 0x000fe20008000000 */
[----:B------:R-:W-:-:S05]  /*19ae0*/  ULDC UR5, c[0x0][0xc38] ;  /* 0x00030e0000057ab9 */ /* 0x000fca0000000800 */
.L_x_639:
        /* <DEDUP_REMOVED lines=12> */
[----:B------:R-:W-:Y:S01]  /*19bb0*/  MOV R10, RZ ;  /* 0x000000ff000a7202 */ /* 0x000fe20000000f00 */
[----:B0-----:R-:W-:-:S05]  /*19bc0*/  @!P6 IMAD.WIDE R2, R9, 0x4, R2 ;  /* 0x000000040902e825 */ /* 0x001fca00078e0202 */
[----:B------:R1:W2:Y:S02]  /*19bd0*/  @!P6 LDG.E R7, desc[UR56][R2.64] ;  /* 0x000000380207e981 */ /* 0x0002a4000c1e1900 */
[----:B-1----:R-:W-:-:S05]  /*19be0*/  @!P6 IMAD.WIDE R2, R9, 0x4, R4 ;  /* 0x000000040902e825 */ /* 0x002fca00078e0204 */
        /* <DEDUP_REMOVED lines=22> */
.L_x_637:
        /* <DEDUP_REMOVED lines=14> */
[----:B0-----:R-:W-:-:S06]  /*19e30*/  IADD3 R3, R13, 0xffffffe, RZ ;  /* 0x0ffffffe0d037810 */ /* 0x001fcc0007ffe0ff */
[----:B------:R-:W0:Y:S02]  /*19e40*/  F2I.FTZ.U32.TRUNC.NTZ R3, R3 ;  /* 0x0000000300037305 */ /* 0x000e24000021f000 */
[----:B0-----:R-:W-:Y:S01]  /*19e50*/  IMAD.MOV R16, RZ, RZ, -R3 ;  /* 0x000000ffff107224 */ /* 0x001fe200078e0a03 */
[----:B------:R-:W-:Y:S06]  /*19e60*/  @!P0 BRA `(.L_x_640) ;  /* 0x0000000000088947 */ /* 0x000fec0003800000 */
[----:B------:R-:W-:-:S05]  /*19e70*/  VIADD R13, R4, 0xffffffff ;  /* 0xffffffff040d7836 */ /* 0x000fca0000000000 */
[----:B------:R0:W1:Y:S02]  /*19e80*/  SHFL.IDX PT, R14, R2, R13, 0x1f ;  /* 0x00001f0d020e7589 */ /* 0x00006400000e0000 */
.L_x_640:
[----:B-1----:R-:W-:Y:S01]  /*19e90*/  IMAD R10, R14, UR5, R11 ;  /* 0x000000050e0a7c24 */ /* 0x002fe2000f8e020b */
[----:B0-----:R-:W-:Y:S01]  /*19ea0*/  MOV R2, RZ ;  /* 0x000000ff00027202 */ /* 0x001fe20000000f00 */
[----:B------:R-:W-:Y:S01]  /*19eb0*/  IMAD R11, R16, R5, RZ ;  /* 0x00000005100b7224 */ /* 0x000fe200078e02ff */
[----:B------:R-:W0:Y:S02]  /*19ec0*/  MUFU.RCP R12, R12 ;  /* 0x0000000c000c7308 */ /* 0x000e240000001000 */
[----:B------:R1:W-:Y:S01]  /*19ed0*/  STL [R1], R10 ;  /* 0x0000000a01007387 */ /* 0x0003e20000100800 */
[----:B------:R-:W-:Y:S01]  /*19ee0*/  IMAD.HI.U32 R2, R3, R11, R2 ;  /* 0x0000000b03027227 */ /* 0x000fe200078e0002 */
[----:B------:R-:W-:-:S05]  /*19ef0*/  IABS R11, R7 ;  /* 0x00000007000b7213 */ /* 0x000fca0000000000 */
[----:B------:R-:W-:Y:S01]  /*19f00*/  IMAD.MOV R14, RZ, RZ, -R11 ;  /* 0x000000ffff0e7224 */ /* 0x000fe200078e0a0b */
[----:B-1----:R-:W-:-:S04]  /*19f10*/  IADD3 R10, -R10, UR6, RZ ;  /* 0x000000060a0a7c10 */ /* 0x002fc8000fffe1ff */
[----:B------:R-:W-:-:S05]  /*19f20*/  IABS R3, R10 ;  /* 0x0000000a00037213 */ /* 0x000fca0000000000 */
[----:B------:R-:W-:-:S04]  /*19f30*/  IMAD.HI.U32 R11, R2, R3, RZ ;  /* 0x00000003020b7227 */ /* 0x000fc800078e00ff */
[----:B------:R-:W-:Y:S02]  /*19f40*/  IMAD R2, R11, R14, R3 ;  /* 0x0000000e0b027224 */ /* 0x000fe400078e0203 */
[----:B0-----:R-:W-:-:S03]  /*19f50*/  VIADD R3, R12, 0xffffffe ;  /* 0x0ffffffe0c037836 */ /* 0x001fc60000000000 */
[----:B------:R-:W-:-:S03]  /*19f60*/  ISETP.GT.U32.AND P1, PT, R5, R2, PT ;  /* 0x000000020500720c */ /* 0x000fc60003f24070 */
[----:B------:R-:W0:Y:S10]  /*19f70*/  F2I.FTZ.U32.TRUNC.NTZ R3, R3 ;  /* 0x0000000300037305 */ /* 0x000e34000021f000 */
[----:B------:R-:W-:-:S02]  /*19f80*/  @!P1 IMAD.IADD R2, R2, 0x1, -R5 ;  /* 0x0000000102029824 */ /* 0x000fc400078e0a05 */
[----:B------:R-:W-:Y:S01]  /*19f90*/  @!P1 VIADD R11, R11, 0x1 ;  /* 0x000000010b0b9836 */ /* 0x000fe20000000000 */
[----:B------:R-:W-:Y:S02]  /*19fa0*/  ISETP.NE.AND P1, PT, R7, RZ, PT ;  /* 0x000000ff0700720c */ /* 0x000fe40003f25270 */
[----:B------:R-:W-:Y:S01]  /*19fb0*/  ISETP.GE.U32.AND P0, PT, R2, R5, PT ;  /* 0x000000050200720c */ /* 0x000fe20003f06070 */
[----:B------:R-:W-:Y:S01]  /*19fc0*/  IMAD.MOV.U32 R2, RZ, RZ, RZ ;  /* 0x000000ffff027224 */ /* 0x000fe200078e00ff */
[----:B0-----:R-:W-:-:S05]  /*19fd0*/  IADD3 R5, RZ, -R3, RZ ;  /* 0x80000003ff057210 */ /* 0x001fca0007ffe0ff */
[----:B------:R-:W-:-:S04]  /*19fe0*/  IMAD R5, R5, R8, RZ ;  /* 0x0000000805057224 */ /* 0x000fc800078e02ff */
[----:B------:R-:W-:Y:S01]  /*19ff0*/  IMAD.HI.U32 R5, R3, R5, R2 ;  /* 0x0000000503057227 */ /* 0x000fe200078e0002 */
[----:B------:R-:W-:Y:S02]  /*1a000*/  LOP3.LUT R2, R10, R7, RZ, 0x3c, !PT ;  /* 0x000000070a027212 */ /* 0x000fe400078e3cff */
[----:B------:R-:W-:Y:S01]  /*1a010*/  IABS R3, R9 ;  /* 0x0000000900037213 */ /* 0x000fe20000000000 */
[----:B------:R-:W-:Y:S01]  /*1a020*/  @P0 VIADD R11, R11, 0x1 ;  /* 0x000000010b0b0836 */ /* 0x000fe20000000000 */
[----:B------:R-:W-:-:S03]  /*1a030*/  ISETP.GE.AND P2, PT, R2, RZ, PT ;  /* 0x000000ff0200720c */ /* 0x000fc60003f46270 */
[----:B------:R-:W-:-:S10]  /*1a040*/  IMAD.MOV R3, RZ, RZ, -R3 ;  /* 0x000000ffff037224 */ /* 0x000fd400078e0a03 */
[----:B------:R-:W-:Y:S02]  /*1a050*/  @!P2 IADD3 R11, -R11, RZ, RZ ;  /* 0x000000ff0b0ba210 */ /* 0x000fe40007ffe1ff */
[----:B------:R-:W-:-:S04]  /*1a060*/  @!P1 LOP3.LUT R11, RZ, R7, RZ, 0x33, !PT ;  /* 0x00000007ff0b9212 */ /* 0x000fc800078e33ff */
[-C--:B------:R-:W-:Y:S01]  /*1a070*/  IABS R2, R11.reuse ;  /* 0x0000000b00027213 */ /* 0x080fe20000000000 */
[----:B------:R-:W-:-:S04]  /*1a080*/  IMAD R7, R7, R11, RZ ;  /* 0x0000000b07077224 */ /* 0x000fc800078e02ff */
[----:B------:R-:W-:-:S04]  /*1a090*/  IMAD.HI.U32 R5, R5, R2, RZ ;  /* 0x0000000205057227 */ /* 0x000fc800078e00ff */
[----:B------:R-:W-:Y:S01]  /*1a0a0*/  IMAD R3, R5, R3, R2 ;  /* 0x0000000305037224 */ /* 0x000fe200078e0202 */
[----:B------:R-:W-:-:S04]  /*1a0b0*/  LOP3.LUT R2, R11, R9, RZ, 0x3c, !PT ;  /* 0x000000090b027212 */ /* 0x000fc800078e3cff */
[----:B------:R-:W-:Y:S02]  /*1a0c0*/  ISETP.GT.U32.AND P1, PT, R8, R3, PT ;  /* 0x000000030800720c */ /* 0x000fe40003f24070 */
[----:B------:R-:W-:-:S11]  /*1a0d0*/  ISETP.GE.AND P2, PT, R2, RZ, PT ;  /* 0x000000ff0200720c */ /* 0x000fd60003f46270 */
[----:B------:R-:W-:Y:S02]  /*1a0e0*/  @!P1 IMAD.IADD R3, R3, 0x1, -R8 ;  /* 0x0000000103039824 */ /* 0x000fe400078e0a08 */
[----:B------:R-:W-:Y:S01]  /*1a0f0*/  @!P1 VIADD R5, R5, 0x1 ;  /* 0x0000000105059836 */ /* 0x000fe20000000000 */
[----:B------:R-:W-:Y:S02]  /*1a100*/  ISETP.NE.AND P1, PT, R9, RZ, PT ;  /* 0x000000ff0900720c */ /* 0x000fe40003f25270 */
[----:B------:R-:W-:-:S13]  /*1a110*/  ISETP.GE.U32.AND P0, PT, R3, R8, PT ;  /* 0x000000080300720c */ /* 0x000fda0003f06070 */
[----:B------:R-:W-:-:S05]  /*1a120*/  @P0 IADD3 R5, R5, 0x1, RZ ;  /* 0x0000000105050810 */ /* 0x000fca0007ffe0ff */
[----:B------:R-:W-:Y:S01]  /*1a130*/  @!P2 IMAD.MOV R5, RZ, RZ, -R5 ;  /* 0x000000ffff05a224 */ /* 0x000fe200078e0a05 */
[----:B------:R-:W-:-:S05]  /*1a140*/  @!P1 LOP3.LUT R5, RZ, R9, RZ, 0x33, !PT ;  /* 0x00000009ff059212 */ /* 0x000fca00078e33ff */
[----:B------:R-:W-:-:S04]  /*1a150*/  IMAD.MOV R2, RZ, RZ, -R5 ;  /* 0x000000ffff027224 */ /* 0x000fc800078e0a05 */
[C---:B------:R-:W-:Y:S01]  /*1a160*/  IMAD R11, R9.reuse, R2, R11 ;  /* 0x00000002090b7224 */ /* 0x040fe200078e020b */
[----:B------:R-:W-:Y:S01]  /*1a170*/  LEA R2, R9, R5, 0x18 ;  /* 0x0000000509027211 */ /* 0x000fe200078ec0ff */
[----:B------:R-:W-:-:S04]  /*1a180*/  IMAD.IADD R5, R10, 0x1, -R7 ;  /* 0x000000010a057824 */ /* 0x000fc800078e0a07 */
[----:B------:R-:W-:Y:S01]  /*1a190*/  IMAD R3, R11, 0x10000, R2 ;  /* 0x000100000b037824 */ /* 0x000fe200078e0202 */
[----:B------:R-:W-:Y:S01]  /*1a1a0*/  IADD3 R2, R4, UR4, RZ ;  /* 0x0000000404027c10 */ /* 0x000fe2000fffe0ff */
[----:B------:R1:W-:Y:S04]  /*1a1b0*/  STL [R1+0x4], R5 ;  /* 0x0000040501007387 */ /* 0x0003e80000100800 */
[----:B------:R1:W-:Y:S04]  /*1a1c0*/  STL [R1+0xc], R2 ;  /* 0x00000c0201007387 */ /* 0x0003e80000100800 */
[----:B------:R1:W-:Y:S01]  /*1a1d0*/  STL [R1+0x8], R3 ;  /* 0x0000080301007387 */ /* 0x0003e20000100800 */
[----:B------:R-:W-:Y:S05]  /*1a1e0*/  BRA `(.L_x_641) ;  /* 0x0000000000107947 */ /* 0x000fea0003800000 */
.L_x_638:
[----:B------:R-:W-:Y:S01]  /*1a1f0*/  IMAD.U32 R2, RZ, RZ, UR6 ;  /* 0x00000006ff027e24 */ /* 0x000fe2000f8e00ff */
[----:B------:R0:W-:Y:S04]  /*1a200*/  STL [R1+0x4], RZ ;  /* 0x000004ff01007387 */ /* 0x0001e80000100800 */
[----:B------:R0:W-:Y:S04]  /*1a210*/  STL [R1+0x8], RZ ;  /* 0x000008ff01007387 */ /* 0x0001e80000100800 */
[----:B------:R0:W-:Y:S02]  /*1a220*/  STL [R1], R2 ;  /* 0x0000000201007387 */ /* 0x0001e40000100800 */
.L_x_641:
[----:B------:R-:W2:Y:S04]  /*1a230*/  LDL R8, [R1] ;  /* 0x0000000001087983 */ /* 0x000ea80000100800 */
[----:B------:R-:W2:Y:S04]  /*1a240*/  LDL R9, [R1+0x4] ;  /* 0x0000040001097983 */ /* 0x000ea80000100800 */
[----:B------:R-:W2:Y:S04]  /*1a250*/  LDL R10, [R1+0x8] ;  /* 0x00000800010a7983 */ /* 0x000ea80000100800 */
[----:B------:R-:W2:Y:S01]  /*1a260*/  LDL R11, [R1+0xc] ;  /* 0x00000c00010b7983 */ /* 0x000ea20000100800 */
[----:B------:R-:W-:-:S13]  /*1a270*/  ISETP.NE.AND P0, PT, R0, RZ, PT ;  /* 0x000000ff0000720c */ /* 0x000fda0003f05270 */
[----:B-1----:R-:W1:Y:S01]  /*1a280*/  @!P0 S2R R3, SR_CgaCtaId ;  /* 0x0000000000038919 */ /* 0x002e620000008800 */
[----:B------:R-:W-:-:S04]  /*1a290*/  @!P0 MOV R0, 0x400 ;  /* 0x0000040000008802 */ /* 0x000fc80000000f00 */
[----:B-1----:R-:W-:-:S05]  /*1a2a0*/  @!P0 LEA R0, R3, R0, 0x18 ;  /* 0x0000000003008211 */ /* 0x002fca00078ec0ff */
[----:B--2---:R2:W-:Y:S01]  /*1a2b0*/  @!P0 STS.128 [R0+0x348d0], R8 ;  /* 0x0348d00800008388 */ /* 0x0045e20000000c00 */
[----:B------:R-:W-:Y:S06]  /*1a2c0*/  BAR.ARV 0x5, 0x180 ;  /* 0x0146000000007b1d */ /* 0x000fec0000002000 */
.L_x_636:
[----:B--2---:R-:W2:Y:S01]  /*1a2d0*/  LDL R0, [R1+0xc] ;  /* 0x00000c0001007983 */ /* 0x004ea20000100800 */
[----:B------:R-:W-:Y:S01]  /*1a2e0*/  ULDC UR4, c[0x0][0xc3c] ;  /* 0x00030f0000047ab9 */ /* 0x000fe20000000800 */
[----:B------:R-:W-:Y:S02]  /*1a2f0*/  MOV R19, RZ ;  /* 0x000000ff00137202 */ /* 0x000fe40000000f00 */
[----:B--2---:R-:W-:Y:S01]  /*1a300*/  ISETP.GE.AND P0, PT, R0, UR4, PT ;  /* 0x0000000400007c0c */ /* 0x004fe2000bf06270 */
[----:B------:R-:W-:-:S05]  /*1a310*/  IMAD.MOV.U32 R0, RZ, RZ, 0x1 ;  /* 0x00000001ff007424 */ /* 0x000fca00078e00ff */
[----:B------:R2:W-:Y:S04]  /*1a320*/  STL [R1+0x1c], R0 ;  /* 0x00001c0001007387 */ /* 0x0005e80000100800 */
[----:B------:R2:W-:Y:S03]  /*1a330*/  STL [R1+0x64], RZ ;  /* 0x000064ff01007387 */ /* 0x0005e60000100800 */
[----:B------:R-:W-:Y:S05]  /*1a340*/  @P0 BRA `(.L_x_642) ;  /* 0x0000006c00e80947 */ /* 0x000fea0003800000 */
[----:B------:R-:W3:Y:S01]  /*1a350*/  S2UR UR5, SR_CgaCtaId ;  /* 0x00000000000579c3 */ /* 0x000ee20000008800 */
[C---:B--2---:R-:W-:Y:S01]  /*1a360*/  IMAD.SHL.U32 R0, R6.reuse, 0x8, RZ ;  /* 0x0000000806007824 */ /* 0x044fe200078e00ff */
[----:B------:R-:W-:Y:S01]  /*1a370*/  LOP3.LUT R4, R6, 0x7f, RZ, 0xc0, !PT ;  /* 0x0000007f06047812 */ /* 0x000fe200078ec0ff */
[----:B------:R-:W-:Y:S01]  /*1a380*/  UMOV UR4, 0x400 ;  /* 0x0000040000047882 */ /* 0x000fe20000000000 */
[----:B------:R-:W-:Y:S01]  /*1a390*/  BSSY B8, `(.L_x_642) ;  /* 0x00006f5000087945 */ /* 0x000fe20003800000 */
[----:B------:R-:W-:Y:S01]  /*1a3a0*/  IMAD.MOV.U32 R19, RZ, RZ, RZ ;  /* 0x000000ffff137224 */ /* 0x000fe200078e00ff */
[----:B------:R-:W-:Y:S01]  /*1a3b0*/  LOP3.LUT R3, R0, 0x1f8, RZ, 0xc0, !PT ;  /* 0x000001f800037812 */ /* 0x000fe200078ec0ff */
[----:B0-----:R-:W-:Y:S01]  /*1a3c0*/  IMAD.SHL.U32 R2, R4, 0x8, RZ ;  /* 0x0000000804027824 */ /* 0x001fe200078e00ff */
[----:B------:R-:W-:Y:S01]  /*1a3d0*/  LOP3.LUT R0, R0, 0x38, RZ, 0xc0, !PT ;  /* 0x0000003800007812 */ /* 0x000fe200078ec0ff */
[----:B------:R-:W-:Y:S01]  /*1a3e0*/  ULDC.64 UR36, c[0x0][0x198] ;  /* 0x0000660000247ab9 */ /* 0x000fe20000000a00 */
[----:B------:R-:W-:Y:S01]  /*1a3f0*/  LOP3.LUT R3, R3, 0x38, R6, 0x78, !PT ;  /* 0x0000003803037812 */ /* 0x000fe200078e7806 */
[----:B------:R-:W-:Y:S01]  /*1a400*/  ULDC UR38, c[0x0][0xc] ;  /* 0x0000030000267ab9 */ /* 0x000fe20000000800 */
[----:B------:R-:W-:-:S02]  /*1a410*/  SHF.L.U32 R6, R6, 0x4, RZ ;  /* 0x0000000406067819 */ /* 0x000fc400000006ff */
[----:B------:R-:W-:Y:S02]  /*1a420*/  LOP3.LUT R3, R3, 0x200, R2, 0xf8, !PT ;  /* 0x0000020003037812 */ /* 0x000fe400078ef802 */
[----:B------:R-:W-:-:S04]  /*1a430*/  SHF.R.U32.HI R2, RZ, 0x3, R4 ;  /* 0x00000003ff027819 */ /* 0x000fc80000011604 */
[----:B------:R-:W-:Y:S02]  /*1a440*/  LOP3.LUT R4, R2, 0x70, R6, 0xf8, !PT ;  /* 0x0000007002047812 */ /* 0x000fe400078ef806 */
[----:B------:R-:W-:Y:S01]  /*1a450*/  MOV R2, 0x1 ;  /* 0x0000000100027802 */ /* 0x000fe20000000f00 */
[----:B---3--:R-:W-:-:S06]  /*1a460*/  ULEA UR4, UR5, UR4, 0x18 ;  /* 0x0000000405047291 */ /* 0x008fcc000f8ec03f */
[----:B------:R-:W-:-:S04]  /*1a470*/  IMAD.U32 R18, RZ, RZ, UR4 ;  /* 0x00000004ff127e24 */ /* 0x000fc8000f8e00ff */
[----:B------:R-:W-:-:S05]  /*1a480*/  IMAD R3, R3, 0x2, R18 ;  /* 0x0000000203037824 */ /* 0x000fca00078e0212 */
[----:B------:R0:W-:Y:S04]  /*1a490*/  STL [R1+0x2c], R3 ;  /* 0x00002c0301007387 */ /* 0x0001e80000100800 */
[----:B------:R-:W-:Y:S04]  /*1a4a0*/  STL [R1+0x64], RZ ;  /* 0x000064ff01007387 */ /* 0x000fe80000100800 */
[----:B------:R2:W-:Y:S01]  /*1a4b0*/  STL [R1+0x24], R2 ;  /* 0x0000240201007387 */ /* 0x0005e20000100800 */
[----:B0-----:R-:W-:-:S03]  /*1a4c0*/  IMAD.MOV.U32 R3, RZ, RZ, 0x1 ;  /* 0x00000001ff037424 */ /* 0x001fc600078e00ff */
[----:B------:R0:W-:Y:S04]  /*1a4d0*/  STL [R1+0x10], RZ ;  /* 0x000010ff01007387 */ /* 0x0001e80000100800 */
[----:B------:R0:W-:Y:S01]  /*1a4e0*/  STL [R1+0x1c], R3 ;  /* 0x00001c0301007387 */ /* 0x0001e20000100800 */
[C---:B--2---:R-:W-:Y:S02]  /*1a4f0*/  LOP3.LUT R2, R0.reuse, 0x40, RZ, 0xfc, !PT ;  /* 0x0000004000027812 */ /* 0x044fe400078efcff */
[----:B------:R-:W-:-:S07]  /*1a500*/  LOP3.LUT R0, R0, 0x80, RZ, 0xfc, !PT ;  /* 0x0000008000007812 */ /* 0x000fce00078efcff */
.L_x_784:
[----:B------:R-:W2:Y:S01]  /*1a510*/  LDL R0, [R1+0xc] ;  /* 0x00000c0001007983 */ /* 0x000ea20000100800 */
[----:B0-----:R-:W2:Y:S01]  /*1a520*/  LDC.64 R2, c[0x0][0xc88] ;  /* 0x00032200ff027b82 */ /* 0x001ea20000000a00 */
[----:B------:R-:W-:Y:S05]  /*1a530*/  YIELD ;  /* 0x0000000000007946 */ /* 0x000fea0003800000 */
[----:B------:R-:W-:Y:S01]  /*1a540*/  ULDC.64 UR4, c[0x0][0xa28] ;  /* 0x00028a0000047ab9 */ /* 0x000fe20000000a00 */
[----:B-1----:R-:W-:Y:S01]  /*1a550*/  IMAD.MOV.U32 R8, RZ, RZ, RZ ;  /* 0x000000ffff087224 */ /* 0x002fe200078e00ff */
[----:B------:R-:W-:Y:S01]  /*1a560*/  ISETP.NE.U32.AND P0, PT, RZ, UR4, PT ;  /* 0x00000004ff007c0c */ /* 0x000fe2000bf05070 */
[----:B------:R-:W-:Y:S01]  /*1a570*/  ULDC.64 UR10, c[0x0][0xa18] ;  /* 0x00028600000a7ab9 */ /* 0x000fe20000000a00 */
[----:B------:R-:W-:Y:S01]  /*1a580*/  ULDC.64 UR8, c[0x0][0xa10] ;  /* 0x0002840000087ab9 */ /* 0x000fe20000000a00 */
[----:B------:R-:W-:Y:S01]  /*1a590*/  ULDC.64 UR6, c[0x0][0xa08] ;  /* 0x0002820000067ab9 */ /* 0x000fe20000000a00 */
[----:B--2---:R-:W-:-:S05]  /*1a5a0*/  IMAD.WIDE R2, R0, 0x4, R2 ;  /* 0x0000000400027825 */ /* 0x004fca00078e0202 */
[----:B------:R-:W2:Y:S01]  /*1a5b0*/  LDG.E R15, desc[UR56][R2.64] ;  /* 0x00000038020f7981 */ /* 0x000ea2000c1e1900 */
[----:B------:R-:W-:Y:S02]  /*1a5c0*/  ISETP.NE.AND.EX P0, PT, RZ, UR5, PT, P0 ;  /* 0x00000005ff007c0c */ /* 0x000fe4000bf05300 */
[----:B------:R-:W-:Y:S02]  /*1a5d0*/  MOV R0, RZ ;  /* 0x000000ff00007202 */ /* 0x000fe40000000f00 */
[----:B--2---:R-:W-:Y:S01]  /*1a5e0*/  SHF.R.S32.HI R4, RZ, 0x1f, R15 ;  /* 0x0000001fff047819 */ /* 0x004fe2000001140f */
[----:B------:R-:W-:-:S08]  /*1a5f0*/  IMAD.SHL.U32 R14, R15, 0x4, RZ ;  /* 0x000000040f0e7824 */ /* 0x000fd000078e00ff */
[C---:B------:R-:W-:Y:S01]  /*1a600*/  @P0 LEA R2, P1, R15.reuse, UR4, 0x2 ;  /* 0x000000040f020c11 */ /* 0x040fe2000f8210ff */
[----:B------:R-:W-:Y:S03]  /*1a610*/  STL [R1+0x34], R15 ;  /* 0x0000340f01007387 */ /* 0x000fe60000100800 */
[C-C-:B------:R-:W-:Y:S01]  /*1a620*/  @P0 LEA.HI.X R3, R15.reuse, UR5, R4.reuse, 0x2, P1 ;  /* 0x000000050f030c11 */ /* 0x140fe200088f1404 */
[----:B------:R-:W-:Y:S01]  /*1a630*/  ULDC.64 UR4, c[0x0][0xa00] ;  /* 0x0002800000047ab9 */ /* 0x000fe20000000a00 */
[----:B------:R-:W-:Y:S01]  /*1a640*/  SHF.L.U64.HI R13, R15, 0x2, R4 ;  /* 0x000000020f0d7819 */ /* 0x000fe20000010204 */
[----:B------:R0:W-:Y:S01]  /*1a650*/  STL [R1+0x58], R4 ;  /* 0x0000580401007387 */ /* 0x0001e20000100800 */
[----:B------:R-:W-:-:S03]  /*1a660*/  ISETP.NE.U32.AND P1, PT, RZ, UR4, PT ;  /* 0x00000004ff007c0c */ /* 0x000fc6000bf25070 */
[----:B------:R1:W5:Y:S01]  /*1a670*/  @P0 LDG.E R0, desc[UR56][R2.64] ;  /* 0x0000003802000981 */ /* 0x000362000c1e1900 */
[----:B------:R-:W-:Y:S02]  /*1a680*/  ISETP.NE.AND.EX P1, PT, RZ, UR5, PT, P1 ;  /* 0x00000005ff007c0c */ /* 0x000fe4000bf25310 */
[----:B------:R-:W-:Y:S02]  /*1a690*/  CS2R R10, SRZ ;  /* 0x00000000000a7805 */ /* 0x000fe4000001ff00 */
[----:B------:R-:W-:Y:S01]  /*1a6a0*/  ISETP.NE.U32.AND P3, PT, RZ, UR10, PT ;  /* 0x0000000aff007c0c */ /* 0x000fe2000bf65070 */
[----:B------:R-:W-:Y:S01]  /*1a6b0*/  STL [R1+0x28], R14 ;  /* 0x0000280e01007387 */ /* 0x000fe20000100800 */
[----:B------:R-:W-:Y:S02]  /*1a6c0*/  ISETP.NE.U32.AND P0, PT, RZ, UR6, PT ;  /* 0x00000006ff007c0c */ /* 0x000fe4000bf05070 */
[----:B------:R-:W-:Y:S01]  /*1a6d0*/  ISETP.NE.U32.AND P2, PT, RZ, UR8, PT ;  /* 0x00000008ff007c0c */ /* 0x000fe2000bf45070 */
[----:B------:R-:W-:Y:S01]  /*1a6e0*/  STL [R1+0x38], R13 ;  /* 0x0000380d01007387 */ /* 0x000fe20000100800 */
[----:B------:R-:W-:-:S02]  /*1a6f0*/  IADD3 R6, P5, R14, UR6, RZ ;  /* 0x000000060e067c10 */ /* 0x000fc4000ffbe0ff */
[C---:B-1----:R-:W-:Y:S02]  /*1a700*/  IADD3 R2, P4, R14.reuse, UR4, RZ ;  /* 0x000000040e027c10 */ /* 0x042fe4000ff9e0ff */
[----:B------:R-:W-:Y:S02]  /*1a710*/  ISETP.NE.AND.EX P3, PT, RZ, UR11, PT, P3 ;  /* 0x0000000bff007c0c */ /* 0x000fe4000bf65330 */
[C---:B------:R-:W-:Y:S02]  /*1a720*/  IADD3.X R3, R13.reuse, UR5, RZ, P4, !PT ;  /* 0x000000050d037c10 */ /* 0x040fe4000a7fe4ff */
[----:B0-----:R-:W-:Y:S02]  /*1a730*/  IADD3 R4, P4, R14, UR8, RZ ;  /* 0x000000080e047c10 */ /* 0x001fe4000ff9e0ff */
[----:B------:R-:W-:Y:S01]  /*1a740*/  ISETP.NE.AND.EX P0, PT, RZ, UR7, PT, P0 ;  /* 0x00000007ff007c0c */ /* 0x000fe2000bf05300 */
[----:B------:R-:W2:Y:S01]  /*1a750*/  @P1 LDG.E R8, desc[UR56][R2.64] ;  /* 0x0000003802081981 */ /* 0x000ea2000c1e1900 */
[----:B------:R-:W-:Y:S01]  /*1a760*/  IADD3.X R5, R13, UR9, RZ, P4, !PT ;  /* 0x000000090d057c10 */ /* 0x000fe2000a7fe4ff */
[----:B------:R-:W-:Y:S01]  /*1a770*/  ULDC UR4, c[0x0][0x288] ;  /* 0x0000a20000047ab9 */ /* 0x000fe20000000800 */
[----:B------:R-:W-:-:S02]  /*1a780*/  ISETP.NE.AND.EX P2, PT, RZ, UR9, PT, P2 ;  /* 0x00000009ff007c0c */ /* 0x000fc4000bf45320 */
[----:B------:R-:W-:Y:S01]  /*1a790*/  MOV R12, UR4 ;  /* 0x00000004000c7c02 */ /* 0x000fe20008000f00 */
[----:B------:R-:W-:Y:S01]  /*1a7a0*/  ULDC.64 UR4, c[0x0][0x418] ;  /* 0x0001060000047ab9 */ /* 0x000fe20000000a00 */
[----:B------:R-:W-:-:S05]  /*1a7b0*/  IADD3.X R7, R13, UR7, RZ, P5, !PT ;  /* 0x000000070d077c10 */ /* 0x000fca000affe4ff */
[----:B------:R-:W5:Y:S04]  /*1a7c0*/  @P0 LDG.E R11, desc[UR56][R6.64] ;  /* 0x00000038060b0981 */ /* 0x000f68000c1e1900 */
        /* <DEDUP_REMOVED lines=10> */
[----:B------:R-:W-:-:S03]  /*1a870*/  UIMAD UR4, UR4, UR5, URZ ;  /* 0x00000005040472a4 */ /* 0x000fc6000f8e023f */
[----:B------:R-:W-:Y:S02]  /*1a880*/  ULDC UR5, c[0x0][0x348] ;  /* 0x0000d20000057ab9 */ /* 0x000fe40000000800 */
[----:B0-----:R-:W-:Y:S02]  /*1a890*/  IMAD.U32 R9, RZ, RZ, UR5 ;  /* 0x00000005ff097e24 */ /* 0x001fe4000f8e00ff */
[----:B------:R-:W-:Y:S01]  /*1a8a0*/  IMAD.U32 R8, RZ, RZ, UR4 ;  /* 0x00000004ff087e24 */ /* 0x000fe2000f8e00ff */
[----:B--2---:R0:W-:Y:S01]  /*1a8b0*/  STL [R1+0x5c], R12 ;  /* 0x00005c0c01007387 */ /* 0x0041e20000100800 */
[----:B------:R-:W-:Y:S05]  /*1a8c0*/  @P3 BRA `(.L_x_643) ;  /* 0x0000000000143947 */ /* 0x000fea0003800000 */
[----:B------:R-:W-:Y:S05]  /*1a8d0*/  @!P1 BRA `(.L_x_643) ;  /* 0x0000000000109947 */ /* 0x000fea0003800000 */
[----:B0-----:R-:W2:Y:S04]  /*1a8e0*/  LDG.E R12, desc[UR56][R2.64] ;  /* 0x00000038020c7981 */ /* 0x001ea8000c1e1900 */
[----:B------:R-:W2:Y:S02]  /*1a8f0*/  LDG.E R2, desc[UR56][R2.64+0x4] ;  /* 0x0000043802027981 */ /* 0x000ea4000c1e1900 */
[----:B--2---:R-:W-:-:S05]  /*1a900*/  IADD3 R2, -R12, R2, RZ ;  /* 0x000000020c027210 */ /* 0x004fca0007ffe1ff */
[----:B------:R1:W-:Y:S02]  /*1a910*/  STL [R1+0x5c], R2 ;  /* 0x00005c0201007387 */ /* 0x0003e40000100800 */
.L_x_643:
[----:B------:R-:W2:Y:S01]  /*1a920*/  LDL.LU R3, [R1+0x8] ;  /* 0x0000080001037983 */ /* 0x000ea20000300800 */
[----:B0-----:R-:W-:Y:S01]  /*1a930*/  IMAD.MOV.U32 R12, RZ, RZ, R15 ;  /* 0x000000ffff0c7224 */ /* 0x001fe200078e000f */
[----:B------:R-:W-:Y:S02]  /*1a940*/  ULDC.64 UR4, c[0x0][0xa20] ;  /* 0x0002880000047ab9 */ /* 0x000fe40000000a00 */
[----:B------:R-:W-:Y:S02]  /*1a950*/  ISETP.NE.U32.AND P1, PT, RZ, UR4, PT ;  /* 0x00000004ff007c0c */ /* 0x000fe4000bf25070 */
[----:B------:R0:W-:Y:S02]  /*1a960*/  STL [R1+0x18], R12 ;  /* 0x0000180c01007387 */ /* 0x0001e40000100800 */
[----:B------:R-:W-:Y:S02]  /*1a970*/  ISETP.NE.AND.EX P1, PT, RZ, UR5, PT, P1 ;  /* 0x00000005ff007c0c */ /* 0x000fe4000bf25310 */
[----:B--2---:R-:W-:-:S02]  /*1a980*/  LOP3.LUT R17, R3, 0xff000000, RZ, 0xc0, !PT ;  /* 0xff00000003117812 */ /* 0x004fc400078ec0ff */
[C---:B-1----:R-:W-:Y:S02]  /*1a990*/  LOP3.LUT R2, R3.reuse, 0xff0000, RZ, 0xc0, !PT ;  /* 0x00ff000003027812 */ /* 0x042fe400078ec0ff */
[----:B------:R-:W-:Y:S02]  /*1a9a0*/  SHF.R.U32.HI R17, RZ, 0x8, R17 ;  /* 0x00000008ff117819 */ /* 0x000fe40000011611 */
[----:B------:R-:W-:Y:S02]  /*1a9b0*/  LOP3.LUT R16, R3, 0xffff, RZ, 0xc0, !PT ;  /* 0x0000ffff03107812 */ /* 0x000fe400078ec0ff */
[----:B------:R-:W-:Y:S01]  /*1a9c0*/  LEA.HI R17, R2, R17, RZ, 0x10 ;  /* 0x0000001102117211 */ /* 0x000fe200078f80ff */
[----:B-----5:R-:W-:-:S05]  /*1a9d0*/  IMAD.IADD R2, R11, 0x1, R0 ;  /* 0x000000010b027824 */ /* 0x020fca00078e0200 */
[----:B------:R0:W-:Y:S01]  /*1a9e0*/  STL [R1+0x20], R2 ;  /* 0x0000200201007387 */ /* 0x0001e20000100800 */
[----:B------:R-:W-:Y:S05]  /*1a9f0*/  @!P1 BRA `(.L_x_644) ;  /* 0x0000000000109947 */ /* 0x000fea0003800000 */
[----:B0-----:R-:W-:-:S04]  /*1aa00*/  IADD3 R2, P0, R14, UR4, RZ ;  /* 0x000000040e027c10 */ /* 0x001fc8000ff1e0ff */
[----:B------:R-:W-:-:S05]  /*1aa10*/  IADD3.X R3, R13, UR5, RZ, P0, !PT ;  /* 0x000000050d037c10 */ /* 0x000fca00087fe4ff */
[----:B------:R0:W5:Y:S01]  /*1aa20*/  LDG.E R8, desc[UR56][R2.64] ;  /* 0x0000003802087981 */ /* 0x000162000c1e1900 */
[----:B------:R-:W-:Y:S05]  /*1aa30*/  BRA `(.L_x_645) ;  /* 0x0000000000107947 */ /* 0x000fea0003800000 */
.L_x_644:
[----:B------:R-:W-:Y:S05]  /*1aa40*/  @!P0 BRA `(.L_x_645) ;  /* 0x00000000000c8947 */ /* 0x000fea0003800000 */
[----:B------:R-:W2:Y:S04]  /*1aa50*/  LDG.E R8, desc[UR56][R6.64] ;  /* 0x0000003806087981 */ /* 0x000ea8000c1e1900 */
[----:B------:R-:W2:Y:S02]  /*1aa60*/  LDG.E R6, desc[UR56][R6.64+0x4] ;  /* 0x0000043806067981 */ /* 0x000ea4000c1e1900 */
[----:B--2---:R-:W-:-:S07]  /*1aa70*/  IADD3 R8, -R8, R6, RZ ;  /* 0x0000000608087210 */ /* 0x004fce0007ffe1ff */
.L_x_645:
[----:B-----5:R-:W-:Y:S02]  /*1aa80*/  IMAD.IADD R6, R8, 0x1, -R0 ;  /* 0x0000000108067824 */ /* 0x020fe400078e0a00 */
[----:B------:R-:W2:Y:S04]  /*1aa90*/  @P2 LDG.E R0, desc[UR56][R4.64] ;  /* 0x0000003804002981 */ /* 0x000ea8000c1e1900 */
[----:B------:R-:W2:Y:S01]  /*1aaa0*/  @P2 LDG.E R4, desc[UR56][R4.64+0x4] ;  /* 0x0000043804042981 */ /* 0x000ea2000c1e1900 */
[----:B------:R-:W-:Y:S01]  /*1aab0*/  LOP3.LUT R13, R17, 0xff, RZ, 0xc0, !PT ;  /* 0x000000ff110d7812 */ /* 0x000fe200078ec0ff */
[----:B------:R-:W-:Y:S01]  /*1aac0*/  BSSY B0, `(.L_x_646) ;  /* 0x000002a000007945 */ /* 0x000fe20003800000 */
[----:B------:R-:W-:Y:S01]  /*1aad0*/  SHF.R.U32.HI R17, RZ, 0x10, R17 ;  /* 0x00000010ff117819 */ /* 0x000fe20000011611 */
[----:B--2---:R-:W-:-:S05]  /*1aae0*/  @P2 IMAD.IADD R9, R4, 0x1, -R0 ;  /* 0x0000000104092824 */ /* 0x004fca00078e0a00 */
[----:B0-----:R-:W-:-:S04]  /*1aaf0*/  IADD3 R2, R6, R9, RZ ;  /* 0x0000000906027210 */ /* 0x001fc80007ffe0ff */
[C---:B------:R-:W-:Y:S01]  /*1ab00*/  ISETP.GE.AND P1, PT, R2.reuse, 0x1, PT ;  /* 0x000000010200780c */ /* 0x040fe20003f26270 */
[----:B------:R-:W-:-:S05]  /*1ab10*/  VIADD R0, R2, 0x7f ;  /* 0x0000007f02007836 */ /* 0x000fca0000000000 */
[----:B------:R-:W-:-:S04]  /*1ab20*/  SHF.R.S32.HI R2, RZ, 0x1f, R0 ;  /* 0x0000001fff027819 */ /* 0x000fc80000011400 */
[----:B------:R-:W-:Y:S01]  /*1ab30*/  LEA.HI R2, R2, R0, RZ, 0x7 ;  /* 0x0000000002027211 */ /* 0x000fe200078f38ff */
[----:B------:R-:W-:-:S03]  /*1ab40*/  IMAD.MOV.U32 R0, RZ, RZ, RZ ;  /* 0x000000ffff007224 */ /* 0x000fc600078e00ff */
[----:B------:R-:W-:-:S05]  /*1ab50*/  SHF.R.S32.HI R11, RZ, 0x7, R2 ;  /* 0x00000007ff0b7819 */ /* 0x000fca0000011402 */
[----:B------:R0:W-:Y:S04]  /*1ab60*/  STL [R1+0x40], R11 ;  /* 0x0000400b01007387 */ /* 0x0001e80000100800 */
[----:B------:R0:W-:Y:S01]  /*1ab70*/  STL [R1+0x60], R13 ;  /* 0x0000600d01007387 */ /* 0x0001e20000100800 */
[----:B------:R-:W-:Y:S05]  /*1ab80*/  @!P1 BRA `(.L_x_647) ;  /* 0x0000000000749947 */ /* 0x000fea0003800000 */
[----:B------:R-:W-:Y:S01]  /*1ab90*/  ISETP.NE.AND P0, PT, R17, RZ, PT ;  /* 0x000000ff1100720c */ /* 0x000fe20003f05270 */
[----:B------:R-:W-:-:S03]  /*1aba0*/  ULDC UR4, c[0x0][0x9f0] ;  /* 0x00027c0000047ab9 */ /* 0x000fc60000000800 */
[----:B------:R-:W-:-:S04]  /*1abb0*/  SEL R2, R17, UR4, P0 ;  /* 0x0000000411027c07 */ /* 0x000fc80008000000 */
[----:B------:R-:W-:Y:S02]  /*1abc0*/  IABS R3, R2 ;  /* 0x0000000200037213 */ /* 0x000fe40000000000 */
[----:B------:R-:W-:Y:S02]  /*1abd0*/  IADD3 R0, R2, -0x1, R11 ;  /* 0xffffffff02007810 */ /* 0x000fe40007ffe00b */
[----:B------:R-:W1:Y:S08]  /*1abe0*/  I2F.RP R4, R3 ;  /* 0x0000000300047306 */ /* 0x000e700000209400 */
[----:B-1----:R-:W1:Y:S02]  /*1abf0*/  MUFU.RCP R4, R4 ;  /* 0x0000000400047308 */ /* 0x002e640000001000 */
[----:B-1----:R-:W-:-:S06]  /*1ac00*/  IADD3 R4, R4, 0xffffffe, RZ ;  /* 0x0ffffffe04047810 */ /* 0x002fcc0007ffe0ff */
[----:B------:R1:W2:Y:S02]  /*1ac10*/  F2I.FTZ.U32.TRUNC.NTZ R5, R4 ;  /* 0x0000000400057305 */ /* 0x0002a4000021f000 */
[----:B-1----:R-:W-:-:S04]  /*1ac20*/  LOP3.LUT R4, R0, R2, RZ, 0x3c, !PT ;  /* 0x0000000200047212 */ /* 0x002fc800078e3cff */
[----:B------:R-:W-:Y:S01]  /*1ac30*/  ISETP.GE.AND P4, PT, R4, RZ, PT ;  /* 0x000000ff0400720c */ /* 0x000fe20003f86270 */
[----:B--2---:R-:W-:-:S04]  /*1ac40*/  IMAD.MOV R4, RZ, RZ, -R5 ;  /* 0x000000ffff047224 */ /* 0x004fc800078e0a05 */
[----:B------:R-:W-:Y:S02]  /*1ac50*/  IMAD R7, R4, R3, RZ ;  /* 0x0000000304077224 */ /* 0x000fe400078e02ff */
[----:B------:R-:W-:-:S04]  /*1ac60*/  IMAD.MOV.U32 R4, RZ, RZ, RZ ;  /* 0x000000ffff047224 */ /* 0x000fc800078e00ff */
[----:B------:R-:W-:Y:S01]  /*1ac70*/  IMAD.HI.U32 R7, R5, R7, R4 ;  /* 0x0000000705077227 */ /* 0x000fe200078e0004 */
[----:B------:R-:W-:Y:S02]  /*1ac80*/  IABS R4, R0 ;  /* 0x0000000000047213 */ /* 0x000fe40000000000 */
[----:B------:R-:W-:-:S04]  /*1ac90*/  IABS R0, R2 ;  /* 0x0000000200007213 */ /* 0x000fc80000000000 */
[----:B------:R-:W-:-:S05]  /*1aca0*/  IADD3 R0, RZ, -R0, RZ ;  /* 0x80000000ff007210 */ /* 0x000fca0007ffe0ff */
[----:B------:R-:W-:Y:S02]  /*1acb0*/  IMAD.MOV.U32 R5, RZ, RZ, R0 ;  /* 0x000000ffff057224 */ /* 0x000fe400078e0000 */
[----:B------:R-:W-:-:S04]  /*1acc0*/  IMAD.HI.U32 R0, R7, R4, RZ ;  /* 0x0000000407007227 */ /* 0x000fc800078e00ff */
[----:B------:R-:W-:-:S05]  /*1acd0*/  IMAD R4, R0, R5, R4 ;  /* 0x0000000500047224 */ /* 0x000fca00078e0204 */
[----:B------:R-:W-:-:S13]  /*1ace0*/  ISETP.GT.U32.AND P3, PT, R3, R4, PT ;  /* 0x000000040300720c */ /* 0x000fda0003f64070 */
[----:B------:R-:W-:Y:S01]  /*1acf0*/  @!P3 IMAD.IADD R4, R4, 0x1, -R3 ;  /* 0x000000010404b824 */ /* 0x000fe200078e0a03 */
[----:B------:R-:W-:Y:S02]  /*1ad00*/  @!P3 IADD3 R0, R0, 0x1, RZ ;  /* 0x000000010000b810 */ /* 0x000fe40007ffe0ff */
[----:B------:R-:W-:Y:S02]  /*1ad10*/  ISETP.NE.AND P3, PT, R2, RZ, PT ;  /* 0x000000ff0200720c */ /* 0x000fe40003f65270 */
[----:B------:R-:W-:-:S13]  /*1ad20*/  ISETP.GE.U32.AND P0, PT, R4, R3, PT ;  /* 0x000000030400720c */ /* 0x000fda0003f06070 */
[----:B------:R-:W-:-:S04]  /*1ad30*/  @P0 VIADD R0, R0, 0x1 ;  /* 0x0000000100000836 */ /* 0x000fc80000000000 */
[----:B------:R-:W-:Y:S01]  /*1ad40*/  @!P4 IMAD.MOV R0, RZ, RZ, -R0 ;  /* 0x000000ffff00c224 */ /* 0x000fe200078e0a00 */
[----:B------:R-:W-:-:S07]  /*1ad50*/  @!P3 LOP3.LUT R0, RZ, R2, RZ, 0x33, !PT ;  /* 0x00000002ff00b212 */ /* 0x000fce00078e33ff */
.L_x_647:
[----:B------:R-:W-:Y:S05]  /*1ad60*/  BSYNC B0 ;  /* 0x0000000000007941 */ /* 0x000fea0003800000 */
.L_x_646:
[-C--:B------:R-:W-:Y:S01]  /*1ad70*/  IMAD R2, R13, R0.reuse, RZ ;  /* 0x000000000d027224 */ /* 0x080fe200078e02ff */
[----:B------:R-:W-:Y:S04]  /*1ad80*/  BSSY B0, `(.L_x_648) ;  /* 0x0000146000007945 */ /* 0x000fe80003800000 */
[C---:B------:R-:W-:Y:S02]  /*1ad90*/  VIADDMNMX R0, R2.reuse, R0, R11, PT ;  /* 0x0000000002007246 */ /* 0x040fe4000380010b */
[----:B------:R-:W-:-:S03]  /*1ada0*/  LEA R2, R2, -R6, 0x7 ;  /* 0x8000000602027211 */ /* 0x000fc600078e38ff */
[----:B------:R-:W-:Y:S01]  /*1adb0*/  IMAD R6, R0, 0x80, -R6 ;  /* 0x0000008000067824 */ /* 0x000fe200078e0a06 */
[----:B------:R-:W-:-:S04]  /*1adc0*/  VIMNMX R2, RZ, R2, !PT ;  /* 0x00000002ff027248 */ /* 0x000fc80007fe0100 */
[----:B------:R-:W-:-:S04]  /*1add0*/  VIMNMX R9, R6, R9, PT ;  /* 0x0000000906097248 */ /* 0x000fc80003fe0100 */
[----:B------:R-:W-:Y:S02]  /*1ade0*/  ISETP.GT.AND P0, PT, R9, R2, PT ;  /* 0x000000020900720c */ /* 0x000fe40003f04270 */
[----:B------:R-:W-:-:S04]  /*1adf0*/  SHF.R.U32.HI R2, RZ, 0x7, R2 ;  /* 0x00000007ff027819 */ /* 0x000fc80000011602 */
[----:B------:R-:W-:-:S07]  /*1ae00*/  MOV R7, R2 ;  /* 0x0000000200077202 */ /* 0x000fce0000000f00 */
[----:B------:R-:W-:-:S05]  /*1ae10*/  @P0 VIADD R9, R9, 0x7f ;  /* 0x0000007f09090836 */ /* 0x000fca0000000000 */
[----:B------:R-:W-:-:S04]  /*1ae20*/  @P0 SHF.R.S32.HI R0, RZ, 0x1f, R9 ;  /* 0x0000001fff000819 */ /* 0x000fc80000011409 */
[----:B------:R-:W-:-:S04]  /*1ae30*/  @P0 LEA.HI R9, R0, R9, RZ, 0x7 ;  /* 0x0000000900090211 */ /* 0x000fc800078f38ff */
[----:B------:R-:W-:Y:S02]  /*1ae40*/  @P0 SHF.R.S32.HI R7, RZ, 0x7, R9 ;  /* 0x00000007ff070819 */ /* 0x000fe40000011409 */
[----:B------:R-:W-:Y:S02]  /*1ae50*/  PLOP3.LUT P0, PT, PT, PT, PT, 0x80, 0x0 ;  /* 0x000000000000781c */ /* 0x000fe40003f0f070 */
[----:B------:R-:W-:-:S13]  /*1ae60*/  ISETP.GT.AND P3, PT, R7, R2, PT ;  /* 0x000000020700720c */ /* 0x000fda0003f64270 */
[----:B------:R-:W-:Y:S05]  /*1ae70*/  @!P3 BRA `(.L_x_649) ;  /* 0x0000001000d8b947 */ /* 0x000fea0003800000 */
[----:B------:R-:W-:Y:S01]  /*1ae80*/  UMOV UR4, 0xffffffff ;  /* 0xffffffff00047882 */ /* 0x000fe20000000000 */
[----:B------:R-:W-:Y:S02]  /*1ae90*/  SEL R0, R12, RZ, !P2 ;  /* 0x000000ff0c007207 */ /* 0x000fe40005000000 */
[----:B------:R-:W-:Y:S05]  /*1aea0*/  BRA.DIV UR4, `(.L_x_650) ;  /* 0x0000006e04b47947 */ /* 0x000fea000b800000 */
[----:B------:R-:W1:Y:S02]  /*1aeb0*/  S2R R3, SR_TID.X ;  /* 0x0000000000037919 */ /* 0x000e640000002100 */
[----:B-1----:R-:W-:-:S04]  /*1aec0*/  SHF.R.U32.HI R3, RZ, 0x5, R3 ;  /* 0x00000005ff037819 */ /* 0x002fc80000011603 */
[----:B------:R-:W-:-:S05]  /*1aed0*/  LOP3.LUT R3, R3, 0x3, RZ, 0xc0, !PT ;  /* 0x0000000303037812 */ /* 0x000fca00078ec0ff */
[----:B------:R1:W2:Y:S02]  /*1aee0*/  SHFL.IDX PT, R14, R3, RZ, 0x1f ;  /* 0x00001fff030e7589 */ /* 0x0002a400000e0000 */
.L_x_815:
[----:B--2---:R-:W-:Y:S02]  /*1aef0*/  ISETP.NE.AND P0, PT, R14, RZ, PT ;  /* 0x000000ff0e00720c */ /* 0x004fe40003f05270 */
[----:B------:R-:W-:-:S11]  /*1af00*/  PLOP3.LUT P6, PT, PT, PT, PT, 0x8, 0x0 ;  /* 0x000000000000781c */ /* 0x000fd60003fce170 */
[----:B------:R-:W-:Y:S05]  /*1af10*/  @P0 BRA `(.L_x_651) ;  /* 0x00000000000c0947 */ /* 0x000fea0003800000 */
[----:B------:R-:W-:-:S03]  /*1af20*/  UMOV UR4, 0xffffffff ;  /* 0xffffffff00047882 */ /* 0x000fc60000000000 */
[----:B------:R-:W-:Y:S05]  /*1af30*/  BRA.DIV UR4, `(.L_x_652) ;  /* 0x0000006e04c47947 */ /* 0x000fea000b800000 */
[----:B------:R-:W-:-:S13]  /*1af40*/  ELECT P6, URZ, PT ;  /* 0x00000000003f782f */ /* 0x000fda00038c0000 */
.L_x_651:
[----:B-1----:R-:W2:Y:S01]  /*1af50*/  LDL R3, [R1+0x64] ;  /* 0x0000640001037983 */ /* 0x002ea20000100800 */
[----:B------:R-:W-:Y:S01]  /*1af60*/  BSSY B1, `(.L_x_653) ;  /* 0x0000008000017945 */ /* 0x000fe20003800000 */
[----:B--2---:R-:W-:-:S05]  /*1af70*/  VIADD R3, R3, 0x1 ;  /* 0x0000000103037836 */ /* 0x004fca0000000000 */
[----:B------:R-:W-:-:S04]  /*1af80*/  LEA.HI R4, R3, R3, RZ, 0x1 ;  /* 0x0000000303047211 */ /* 0x000fc800078f08ff */
[----:B------:R-:W-:-:S05]  /*1af90*/  LOP3.LUT R4, R4, 0xfffffffe, RZ, 0xc0, !PT ;  /* 0xfffffffe04047812 */ /* 0x000fca00078ec0ff */
[----:B------:R-:W-:-:S05]  /*1afa0*/  IMAD.IADD R3, R3, 0x1, -R4 ;  /* 0x0000000103037824 */ /* 0x000fca00078e0a04 */
[----:B------:R-:W-:-:S04]  /*1afb0*/  SHF.L.U32 R3, R3, 0x1f, RZ ;  /* 0x0000001f03037819 */ /* 0x000fc800000006ff */
[----:B------:R-:W1:Y:S02]  /*1afc0*/  SYNCS.PHASECHK.TRANS64.TRYWAIT P0, [R18+URZ+0x34820], R3 ;  /* 0x03482003120075a7 */ /* 0x000e64000800017f */
[----:B-1----:R-:W-:Y:S05]  /*1afd0*/  @!P0 BRA `(.L_x_654) ;  /* 0x0000006c00bc8947 */ /* 0x002fea0003800000 */
.L_x_818:
[----:B------:R-:W-:Y:S05]  /*1afe0*/  BSYNC B1 ;  /* 0x0000000000017941 */ /* 0x000fea0003800000 */
.L_x_653:
[----:B------:R-:W-:Y:S04]  /*1aff0*/  BSSY B1, `(.L_x_655) ;  /* 0x0000084000017945 */ /* 0x000fe80003800000 */
[----:B------:R-:W-:Y:S05]  /*1b000*/  @!P6 BRA `(.L_x_656) ;  /* 0x000000080008e947 */ /* 0x000fea0003800000 */
[----:B------:R-:W2:Y:S04]  /*1b010*/  LDL R5, [R1+0x10] ;  /* 0x0000100001057983 */ /* 0x000ea80000100800 */
[----:B------:R-:W3:Y:S01]  /*1b020*/  LDL R6, [R1+0x24] ;  /* 0x0000240001067983 */ /* 0x000ee20000100800 */
[----:B------:R-:W-:Y:S01]  /*1b030*/  BSSY B2, `(.L_x_657) ;  /* 0x0000008000027945 */ /* 0x000fe20003800000 */
[----:B------:R-:W4:Y:S02]  /*1b040*/  S2R R4, SR_TID.X ;  /* 0x0000000000047919 */ /* 0x000f240000002100 */
[----:B----4-:R-:W-:-:S04]  /*1b050*/  LOP3.LUT R4, R4, 0x7f, RZ, 0xc0, !PT ;  /* 0x0000007f04047812 */ /* 0x010fc800078ec0ff */
[----:B------:R-:W-:Y:S02]  /*1b060*/  ISETP.NE.AND P2, PT, R4, RZ, PT ;  /* 0x000000ff0400720c */ /* 0x000fe40003f45270 */
[----:B--2---:R-:W-:Y:S02]  /*1b070*/  LEA R5, R5, R18, 0x3 ;  /* 0x0000001205057211 */ /* 0x004fe400078e18ff */
[----:B---3--:R-:W-:-:S04]  /*1b080*/  SHF.L.U32 R9, R6, 0x1f, RZ ;  /* 0x0000001f06097819 */ /* 0x008fc800000006ff */
[----:B------:R-:W2:Y:S02]  /*1b090*/  SYNCS.PHASECHK.TRANS64.TRYWAIT P0, [R5+URZ+0x348a0], R9 ;  /* 0x0348a009050075a7 */ /* 0x000ea4000800017f */
[----:B--2---:R-:W-:Y:S05]  /*1b0a0*/  @!P0 BRA `(.L_x_658) ;  /* 0x0000006c009c8947 */ /* 0x004fea0003800000 */
.L_x_819:
[----:B------:R-:W-:Y:S05]  /*1b0b0*/  BSYNC B2 ;  /* 0x0000000000027941 */ /* 0x000fea0003800000 */
.L_x_657:
[----:B------:R-:W-:Y:S04]  /*1b0c0*/  BSSY B2, `(.L_x_659) ;  /* 0x0000009000027945 */ /* 0x000fe80003800000 */
[----:B------:R-:W-:Y:S05]  /*1b0d0*/  @P2 BRA `(.L_x_660) ;  /* 0x00000000001c2947 */ /* 0x000fea0003800000 */
[----:B------:R-:W3:Y:S01]  /*1b0e0*/  S2R R4, SR_TID.X ;  /* 0x0000000000047919 */ /* 0x000ee20000002100 */
[----:B-1----:R-:W-:-:S04]  /*1b0f0*/  IMAD.MOV.U32 R3, RZ, RZ, 0xc000 ;  /* 0x0000c000ff037424 */ /* 0x002fc800078e00ff */
[----:B------:R4:W-:Y:S01]  /*1b100*/  SYNCS.ARRIVE.TRANS64 RZ, [R5+URZ+0x34890], R3 ;  /* 0x0348900305ff79a7 */ /* 0x0009e2000800003f */
[----:B---3--:R-:W-:-:S04]  /*1b110*/  LOP3.LUT R4, R4, 0x1f, RZ, 0xc0, !PT ;  /* 0x0000001f04047812 */ /* 0x008fc800078ec0ff */
[----:B------:R-:W-:-:S13]  /*1b120*/  ISETP.NE.AND P0, PT, R4, RZ, PT ;  /* 0x000000ff0400720c */ /* 0x000fda0003f05270 */
[----:B----4-:R-:W-:Y:S05]  /*1b130*/  @!P0 BRA `(.L_x_660) ;  /* 0x0000000000048947 */ /* 0x010fea0003800000 */
[----:B------:R-:W-:Y:S01]  /*1b140*/  BPT.TRAP 0x1 ;  /* 0x000000040000795c */ /* 0x000fe20000300000 */
.L_x_660:
[----:B------:R-:W-:Y:S05]  /*1b150*/  BSYNC B2 ;  /* 0x0000000000027941 */ /* 0x000fea0003800000 */
.L_x_659:
[----:B-1----:R-:W3:Y:S01]  /*1b160*/  LDL R3, [R1+0x10] ;  /* 0x0000100001037983 */ /* 0x002ee20000100800 */
[----:B0-----:R-:W-:Y:S01]  /*1b170*/  IMAD.MOV.U32 R11, RZ, RZ, RZ ;  /* 0x000000ffff0b7224 */ /* 0x001fe200078e00ff */
[----:B------:R-:W-:Y:S01]  /*1b180*/  LEA R4, R7, R10, 0x7 ;  /* 0x0000000a07047211 */ /* 0x000fe200078e38ff */
[----:B------:R-:W-:Y:S01]  /*1b190*/  UIADD3 UR4, UP0, UR36, 0x570, URZ ;  /* 0x0000057024047890 */ /* 0x000fe2000ff1e03f */
[----:B------:R-:W-:Y:S01]  /*1b1a0*/  PLOP3.LUT P0, PT, PT, PT, PT, 0x80, 0x0 ;  /* 0x000000000000781c */ /* 0x000fe20003f0f070 */
[----:B------:R-:W-:Y:S01]  /*1b1b0*/  UMOV UR6, 0x0 ;  /* 0x0000000000067882 */ /* 0x000fe20000000000 */
[----:B------:R-:W-:Y:S01]  /*1b1c0*/  R2UR UR10, R11 ;  /* 0x000000000b0a72ca */ /* 0x000fe200000e0000 */
[----:B------:R-:W-:Y:S01]  /*1b1d0*/  VIADD R4, R4, 0xffffff80 ;  /* 0xffffff8004047836 */ /* 0x000fe20000000000 */
[----:B------:R-:W-:Y:S01]  /*1b1e0*/  UIADD3.X UR5, URZ, UR37, URZ, UP0, !UPT ;  /* 0x000000253f057290 */ /* 0x000fe200087fe43f */
[----:B------:R-:W-:Y:S01]  /*1b1f0*/  UMOV UR7, 0x12f00000 ;  /* 0x12f0000000077882 */ /* 0x000fe20000000000 */
[----:B---3--:R-:W-:-:S02]  /*1b200*/  IMAD R8, R3, 0xc000, R18 ;  /* 0x0000c00003087824 */ /* 0x008fc400078e0212 */
[----:B------:R-:W-:-:S03]  /*1b210*/  VIADD R3, R5, 0x34890 ;  /* 0x0003489005037836 */ /* 0x000fc60000000000 */
[----:B------:R-:W-:-:S07]  /*1b220*/  IADD3 R6, R8, 0x1c400, RZ ;  /* 0x0001c40008067810 */ /* 0x000fce0007ffe0ff */
.L_x_661:
        /* <DEDUP_REMOVED lines=16> */
.L_x_662:
        /* <DEDUP_REMOVED lines=11> */
[----:B------:R-:W-:Y:S01]  /*1b3e0*/  UMOV UR6, 0x0 ;  /* 0x0000000000067882 */ /* 0x000fe20000000000 */
[----:B------:R-:W-:Y:S01]  /*1b3f0*/  IADD3 R6, R8, 0x24400, RZ ;  /* 0x0002440008067810 */ /* 0x000fe20007ffe0ff */
[----:B------:R-:W-:Y:S01]  /*1b400*/  UMOV UR7, 0x12f00000 ;  /* 0x12f0000000077882 */ /* 0x000fe20000000000 */
[----:B------:R-:W-:-:S09]  /*1b410*/  UMOV UR10, 0x80 ;  /* 0x00000080000a7882 */ /* 0x000fd20000000000 */
.L_x_663:
        /* <DEDUP_REMOVED lines=10> */
[----:B------:R-:W0:Y:S01]  /*1b4c0*/  SYNCS.PHASECHK.TRANS64.TRYWAIT P0, [R5+URZ+0x348c0], R9 ;  /* 0x0348c009050075a7 */ /* 0x000e22000800017f */
[----:B------:R-:W-:Y:S04]  /*1b4d0*/  BSSY B2, `(.L_x_664) ;  /* 0x0000002000027945 */ /* 0x000fe80003800000 */
[----:B0-----:R-:W-:Y:S05]  /*1b4e0*/  @!P0 BRA `(.L_x_665) ;  /* 0x0000006800a08947 */ /* 0x001fea0003800000 */
.L_x_820:
[----:B------:R-:W-:Y:S05]  /*1b4f0*/  BSYNC B2 ;  /* 0x0000000000027941 */ /* 0x000fea0003800000 */
.L_x_664:
[----:B------:R-:W-:Y:S01]  /*1b500*/  BSSY B2, `(.L_x_666) ;  /* 0x000000b000027945 */ /* 0x000fe20003800000 */
[----:B------:R-:W-:Y:S02]  /*1b510*/  IMAD.MOV.U32 R8, RZ, RZ, 0x0 ;  /* 0x00000000ff087424 */ /* 0x000fe400078e00ff */
[----:B0-2---:R-:W-:Y:S01]  /*1b520*/  IMAD.MOV.U32 R9, RZ, RZ, 0x12f00000 ;  /* 0x12f00000ff097424 */ /* 0x005fe200078e00ff */
[----:B------:R-:W-:Y:S06]  /*1b530*/  @P2 BRA `(.L_x_667) ;  /* 0x00000000001c2947 */ /* 0x000fec0003800000 */
[----:B------:R-:W0:Y:S01]  /*1b540*/  S2R R6, SR_TID.X ;  /* 0x0000000000067919 */ /* 0x000e220000002100 */
[----:B------:R-:W-:-:S04]  /*1b550*/  MOV R3, 0x8000 ;  /* 0x0000800000037802 */ /* 0x000fc80000000f00 */
[----:B------:R1:W-:Y:S01]  /*1b560*/  SYNCS.ARRIVE.TRANS64 RZ, [R5+URZ+0x348b0], R3 ;  /* 0x0348b00305ff79a7 */ /* 0x0003e2000800003f */
[----:B0-----:R-:W-:-:S04]  /*1b570*/  LOP3.LUT R6, R6, 0x1f, RZ, 0xc0, !PT ;  /* 0x0000001f06067812 */ /* 0x001fc800078ec0ff */
[----:B------:R-:W-:-:S13]  /*1b580*/  ISETP.NE.AND P0, PT, R6, RZ, PT ;  /* 0x000000ff0600720c */ /* 0x000fda0003f05270 */
[----:B-1----:R-:W-:Y:S05]  /*1b590*/  @!P0 BRA `(.L_x_667) ;  /* 0x0000000000048947 */ /* 0x002fea0003800000 */
[----:B------:R-:W-:Y:S01]  /*1b5a0*/  BPT.TRAP 0x1 ;  /* 0x000000040000795c */ /* 0x000fe20000300000 */
.L_x_667:
[----:B------:R-:W-:Y:S05]  /*1b5b0*/  BSYNC B2 ;  /* 0x0000000000027941 */ /* 0x000fea0003800000 */
.L_x_666:
[----:B------:R-:W2:Y:S01]  /*1b5c0*/  LDL R3, [R1+0x10] ;  /* 0x0000100001037983 */ /* 0x000ea20000100800 */
[----:B------:R-:W-:Y:S01]  /*1b5d0*/  R2UR UR10, R11 ;  /* 0x000000000b0a72ca */ /* 0x000fe200000e0000 */
[----:B------:R-:W-:Y:S01]  /*1b5e0*/  VIADD R6, R18, 0x400 ;  /* 0x0000040012067836 */ /* 0x000fe20000000000 */
[----:B------:R-:W-:Y:S01]  /*1b5f0*/  R2UR UR6, R8 ;  /* 0x00000000080672ca */ /* 0x000fe200000e0000 */
[----:B------:R-:W-:Y:S01]  /*1b600*/  UIADD3 UR4, UP0, UR36, 0x670, URZ ;  /* 0x0000067024047890 */ /* 0x000fe2000ff1e03f */
[----:B------:R-:W-:Y:S01]  /*1b610*/  R2UR UR7, R9 ;  /* 0x00000000090772ca */ /* 0x000fe200000e0000 */
[----:B------:R-:W-:Y:S01]  /*1b620*/  VIADD R5, R5, 0x348b0 ;  /* 0x000348b005057836 */ /* 0x000fe20000000000 */
[----:B------:R-:W-:Y:S01]  /*1b630*/  PLOP3.LUT P0, PT, PT, PT, PT, 0x80, 0x0 ;  /* 0x000000000000781c */ /* 0x000fe20003f0f070 */
[----:B------:R-:W-:Y:S01]  /*1b640*/  UIADD3.X UR5, URZ, UR37, URZ, UP0, !UPT ;  /* 0x000000253f057290 */ /* 0x000fe200087fe43f */
[----:B--2---:R-:W-:-:S11]  /*1b650*/  LEA R3, R3, R6, 0xf ;  /* 0x0000000603037211 */ /* 0x004fd600078e78ff */
.L_x_668:
        /* <DEDUP_REMOVED lines=10> */
[----:B------:R-:W2:Y:S01]  /*1b700*/  LDL R11, [R1+0x10] ;  /* 0x00001000010b7983 */ /* 0x000ea20000100800 */
[----:B------:R-:W-:Y:S01]  /*1b710*/  IMAD.MOV.U32 R3, RZ, RZ, 0x6000 ;  /* 0x00006000ff037424 */ /* 0x000fe200078e00ff */
[----:B------:R-:W-:Y:S02]  /*1b720*/  R2UR UR10, R12 ;  /* 0x000000000c0a72ca */ /* 0x000fe400000e0000 */
[----:B------:R-:W-:Y:S02]  /*1b730*/  R2UR UR6, R8 ;  /* 0x00000000080672ca */ /* 0x000fe400000e0000 */
[----:B------:R-:W-:Y:S02]  /*1b740*/  R2UR UR7, R9 ;  /* 0x00000000090772ca */ /* 0x000fe400000e0000 */
[----:B------:R-:W-:Y:S01]  /*1b750*/  PLOP3.LUT P0, PT, PT, PT, PT, 0x80, 0x0 ;  /* 0x000000000000781c */ /* 0x000fe20003f0f070 */
[----:B--2---:R-:W-:-:S04]  /*1b760*/  IMAD R3, R11, R3, 0x2000 ;  /* 0x000020000b037424 */ /* 0x004fc800078e0203 */
[----:B------:R-:W-:-:S04]  /*1b770*/  IMAD R3, R11, -0x2000, R3 ;  /* 0xffffe0000b037824 */ /* 0x000fc800078e0203 */
[----:B------:R-:W-:-:S07]  /*1b780*/  IMAD R3, R3, 0x2, R6 ;  /* 0x0000000203037824 */ /* 0x000fce00078e0206 */
.L_x_669:
        /* <DEDUP_REMOVED lines=9> */
[----:B--2---:R-:W-:Y:S05]  /*1b820*/  @P0 BRA.U.ANY `(.L_x_669) ;  /* 0xfffffffd00d80947 */ /* 0x004fea000393ffff */
.L_x_656:
[----:B------:R-:W-:Y:S05]  /*1b830*/  BSYNC B1 ;  /* 0x0000000000017941 */ /* 0x000fea0003800000 */
.L_x_655:
[----:B------:R-:W1:Y:S04]  /*1b840*/  LDL.LU R8, [R1+0x10] ;  /* 0x0000100001087983 */ /* 0x000e680000300800 */
[----:B------:R-:W2:Y:S01]  /*1b850*/  LDL.LU R6, [R1+0x24] ;  /* 0x0000240001067983 */ /* 0x000ea20000300800 */
[----:B------:R-:W-:Y:S02]  /*1b860*/  PLOP3.LUT P0, PT, PT, PT, PT, 0x8, 0x0 ;  /* 0x000000000000781c */ /* 0x000fe40003f0e170 */
[----:B-1----:R-:W-:Y:S01]  /*1b870*/  IADD3 R3, R8, 0x1, RZ ;  /* 0x0000000108037810 */ /* 0x002fe20007ffe0ff */
[----:B------:R-:W-:-:S03]  /*1b880*/  VIADD R8, R7, 0xfffffffe ;  /* 0xfffffffe07087836 */ /* 0x000fc60000000000 */
[C---:B------:R-:W-:Y:S02]  /*1b890*/  ISETP.NE.AND P2, PT, R3.reuse, 0x2, PT ;  /* 0x000000020300780c */ /* 0x040fe40003f45270 */
[----:B------:R-:W-:Y:S02]  /*1b8a0*/  ISETP.GE.AND P3, PT, R8, R2, PT ;  /* 0x000000020800720c */ /* 0x000fe40003f66270 */
[----:B------:R-:W-:Y:S02]  /*1b8b0*/  SEL R4, RZ, 0x1, P2 ;  /* 0x00000001ff047807 */ /* 0x000fe40001000000 */
[----:B------:R-:W-:Y:S02]  /*1b8c0*/  SEL R3, R3, RZ, P2 ;  /* 0x000000ff03037207 */ /* 0x000fe40001000000 */
[----:B--2---:R-:W-:-:S03]  /*1b8d0*/  LOP3.LUT R6, R6, R4, RZ, 0x3c, !PT ;  /* 0x0000000406067212 */ /* 0x004fc600078e3cff */
[----:B------:R1:W-:Y:S04]  /*1b8e0*/  STL [R1+0x10], R3 ;  /* 0x0000100301007387 */ /* 0x0003e80000100800 */
[----:B------:R1:W-:Y:S01]  /*1b8f0*/  STL [R1+0x24], R6 ;  /* 0x0000240601007387 */ /* 0x0003e20000100800 */
[----:B------:R-:W-:Y:S05]  /*1b900*/  @!P3 BRA `(.L_x_649) ;  /* 0x000000080034b947 */ /* 0x000fea0003800000 */
.L_x_685:
[----:B------:R-:W-:Y:S05]  /*1b910*/  YIELD ;  /* 0x0000000000007946 */ /* 0x000fea0003800000 */
[----:B------:R-:W-:Y:S04]  /*1b920*/  BSSY B1, `(.L_x_670) ;  /* 0x000007f000017945 */ /* 0x000fe80003800000 */
[----:B--2---:R-:W-:Y:S05]  /*1b930*/  @!P6 BRA `(.L_x_671) ;  /* 0x0000000400f4e947 */ /* 0x004fea0003800000 */
[----:B------:R-:W2:Y:S04]  /*1b940*/  LDL R5, [R1+0x10] ;  /* 0x0000100001057983 */ /* 0x000ea80000100800 */
[----:B------:R-:W3:Y:S01]  /*1b950*/  LDL R4, [R1+0x24] ;  /* 0x0000240001047983 */ /* 0x000ee20000100800 */
[----:B------:R-:W-:Y:S01]  /*1b960*/  BSSY B2, `(.L_x_672) ;  /* 0x0000008000027945 */ /* 0x000fe20003800000 */
[----:B-1----:R-:W1:Y:S02]  /*1b970*/  S2R R3, SR_TID.X ;  /* 0x0000000000037919 */ /* 0x002e640000002100 */
[----:B-1----:R-:W-:-:S04]  /*1b980*/  LOP3.LUT R3, R3, 0x7f, RZ, 0xc0, !PT ;  /* 0x0000007f03037812 */ /* 0x002fc800078ec0ff */
[----:B------:R-:W-:Y:S01]  /*1b990*/  ISETP.NE.AND P3, PT, R3, RZ, PT ;  /* 0x000000ff0300720c */ /* 0x000fe20003f65270 */
[----:B--2---:R-:W-:Y:S01]  /*1b9a0*/  IMAD R7, R5, 0x8, R18 ;  /* 0x0000000805077824 */ /* 0x004fe200078e0212 */
[----:B---3--:R-:W-:-:S04]  /*1b9b0*/  SHF.L.U32 R6, R4, 0x1f, RZ ;  /* 0x0000001f04067819 */ /* 0x008fc800000006ff */
[----:B------:R-:W1:Y:S02]  /*1b9c0*/  SYNCS.PHASECHK.TRANS64.TRYWAIT P2, [R7+URZ+0x348a0], R6 ;  /* 0x0348a006070075a7 */ /* 0x000e64000804017f */
[----:B-1----:R-:W-:Y:S05]  /*1b9d0*/  @!P2 BRA `(.L_x_673) ;  /* 0x000000640078a947 */ /* 0x002fea0003800000 */
.L_x_821:
[----:B------:R-:W-:Y:S05]  /*1b9e0*/  BSYNC B2 ;  /* 0x0000000000027941 */ /* 0x000fea0003800000 */
.L_x_672:
[----:B------:R-:W-:Y:S04]  /*1b9f0*/  BSSY B2, `(.L_x_674) ;  /* 0x0000009000027945 */ /* 0x000fe80003800000 */
[----:B------:R-:W-:Y:S05]  /*1ba00*/  @P3 BRA `(.L_x_675) ;  /* 0x00000000001c3947 */ /* 0x000fea0003800000 */
[----:B------:R-:W2:Y:S01]  /*1ba10*/  S2R R4, SR_TID.X ;  /* 0x0000000000047919 */ /* 0x000ea20000002100 */
[----:B------:R-:W-:-:S04]  /*1ba20*/  MOV R3, 0xc000 ;  /* 0x0000c00000037802 */ /* 0x000fc80000000f00 */
[----:B------:R3:W-:Y:S01]  /*1ba30*/  SYNCS.ARRIVE.TRANS64 RZ, [R7+URZ+0x34890], R3 ;  /* 0x0348900307ff79a7 */ /* 0x0007e2000800003f */
[----:B--2---:R-:W-:-:S04]  /*1ba40*/  LOP3.LUT R4, R4, 0x1f, RZ, 0xc0, !PT ;  /* 0x0000001f04047812 */ /* 0x004fc800078ec0ff */
[----:B------:R-:W-:-:S13]  /*1ba50*/  ISETP.NE.AND P2, PT, R4, RZ, PT ;  /* 0x000000ff0400720c */ /* 0x000fda0003f45270 */
[----:B---3--:R-:W-:Y:S05]  /*1ba60*/  @!P2 BRA `(.L_x_675) ;  /* 0x000000000004a947 */ /* 0x008fea0003800000 */
[----:B------:R-:W-:Y:S01]  /*1ba70*/  BPT.TRAP 0x1 ;  /* 0x000000040000795c */ /* 0x000fe20000300000 */
.L_x_675:
[----:B------:R-:W-:Y:S05]  /*1ba80*/  BSYNC B2 ;  /* 0x0000000000027941 */ /* 0x000fea0003800000 */
.L_x_674:
[----:B------:R-:W2:Y:S01]  /*1ba90*/  LDL R3, [R1+0x10] ;  /* 0x0000100001037983 */ /* 0x000ea20000100800 */
[----:B0-----:R-:W-:Y:S01]  /*1baa0*/  IMAD.MOV.U32 R11, RZ, RZ, RZ ;  /* 0x000000ffff0b7224 */ /* 0x001fe200078e00ff */
[----:B------:R-:W-:Y:S01]  /*1bab0*/  UIADD3 UR4, UP0, UR36, 0x570, URZ ;  /* 0x0000057024047890 */ /* 0x000fe2000ff1e03f */
[----:B------:R-:W-:Y:S01]  /*1bac0*/  PLOP3.LUT P2, PT, PT, PT, PT, 0x80, 0x0 ;  /* 0x000000000000781c */ /* 0x000fe20003f4f070 */
[----:B------:R-:W-:Y:S01]  /*1bad0*/  IMAD R4, R8, 0x80, R10 ;  /* 0x0000008008047824 */ /* 0x000fe200078e020a */
[----:B------:R-:W-:Y:S01]  /*1bae0*/  UMOV UR6, 0x0 ;  /* 0x0000000000067882 */ /* 0x000fe20000000000 */
[----:B------:R-:W-:Y:S01]  /*1baf0*/  R2UR UR10, R11 ;  /* 0x000000000b0a72ca */ /* 0x000fe200000e0000 */
[----:B------:R-:W-:Y:S01]  /*1bb00*/  UIADD3.X UR5, URZ, UR37, URZ, UP0, !UPT ;  /* 0x000000253f057290 */ /* 0x000fe200087fe43f */
[----:B------:R-:W-:Y:S01]  /*1bb10*/  UMOV UR7, 0x12f00000 ;  /* 0x12f0000000077882 */ /* 0x000fe20000000000 */
[----:B--2---:R-:W-:Y:S01]  /*1bb20*/  IMAD R5, R3, 0xc000, R18 ;  /* 0x0000c00003057824 */ /* 0x004fe200078e0212 */
[----:B------:R-:W-:-:S03]  /*1bb30*/  IADD3 R3, R7, 0x34890, RZ ;  /* 0x0003489007037810 */ /* 0x000fc60007ffe0ff */
[----:B------:R-:W-:-:S08]  /*1bb40*/  VIADD R9, R5, 0x1c400 ;  /* 0x0001c40005097836 */ /* 0x000fd00000000000 */
.L_x_676:
        /* <DEDUP_REMOVED lines=12> */
[----:B------:R-:W-:Y:S01]  /*1bc10*/  UMOV UR6, 0x0 ;  /* 0x0000000000067882 */ /* 0x000fe20000000000 */
[----:B------:R-:W-:Y:S01]  /*1bc20*/  IADD3 R9, R5, 0x20400, RZ ;  /* 0x0002040005097810 */ /* 0x000fe20007ffe0ff */
[----:B------:R-:W-:Y:S01]  /*1bc30*/  UMOV UR7, 0x12f00000 ;  /* 0x12f0000000077882 */ /* 0x000fe20000000000 */
[----:B------:R-:W-:-:S15]  /*1bc40*/  R2UR UR10, R14 ;  /* 0x000000000e0a72ca */ /* 0x000fde00000e0000 */
.L_x_677:
        /* <DEDUP_REMOVED lines=15> */
.L_x_678:
        /* <DEDUP_REMOVED lines=13> */
.L_x_822:
[----:B------:R-:W-:Y:S05]  /*1be10*/  BSYNC B2 ;  /* 0x0000000000027941 */ /* 0x000fea0003800000 */
.L_x_679:
[----:B------:R-:W-:Y:S01]  /*1be20*/  BSSY B2, `(.L_x_681) ;  /* 0x000000b000027945 */ /* 0x000fe20003800000 */
[----:B------:R-:W-:Y:S01]  /*1be30*/  IMAD.MOV.U32 R12, RZ, RZ, 0x0 ;  /* 0x00000000ff0c7424 */ /* 0x000fe200078e00ff */
[----:B------:R-:W-:Y:S02]  /*1be40*/  MOV R13, 0x12f00000 ;  /* 0x12f00000000d7802 */ /* 0x000fe40000000f00 */
[----:B------:R-:W-:Y:S05]  /*1be50*/  @P3 BRA `(.L_x_682) ;  /* 0x00000000001c3947 */ /* 0x000fea0003800000 */
[----:B------:R-:W2:Y:S01]  /*1be60*/  S2R R5, SR_TID.X ;  /* 0x0000000000057919 */ /* 0x000ea20000002100 */
[----:B------:R-:W-:-:S04]  /*1be70*/  IMAD.MOV.U32 R3, RZ, RZ, 0x8000 ;  /* 0x00008000ff037424 */ /* 0x000fc800078e00ff */
[----:B------:R3:W-:Y:S01]  /*1be80*/  SYNCS.ARRIVE.TRANS64 RZ, [R7+URZ+0x348b0], R3 ;  /* 0x0348b00307ff79a7 */ /* 0x0007e2000800003f */
[----:B--2---:R-:W-:-:S04]  /*1be90*/  LOP3.LUT R5, R5, 0x1f, RZ, 0xc0, !PT ;  /* 0x0000001f05057812 */ /* 0x004fc800078ec0ff */
[----:B------:R-:W-:-:S13]  /*1bea0*/  ISETP.NE.AND P2, PT, R5, RZ, PT ;  /* 0x000000ff0500720c */ /* 0x000fda0003f45270 */
[----:B---3--:R-:W-:Y:S05]  /*1beb0*/  @!P2 BRA `(.L_x_682) ;  /* 0x000000000004a947 */ /* 0x008fea0003800000 */
[----:B------:R-:W-:Y:S01]  /*1bec0*/  BPT.TRAP 0x1 ;  /* 0x000000040000795c */ /* 0x000fe20000300000 */
.L_x_682:
[----:B------:R-:W-:Y:S05]  /*1bed0*/  BSYNC B2 ;  /* 0x0000000000027941 */ /* 0x000fea0003800000 */
.L_x_681:
[----:B------:R-:W2:Y:S01]  /*1bee0*/  LDL R5, [R1+0x10] ;  /* 0x0000100001057983 */ /* 0x000ea20000100800 */
[----:B------:R-:W-:Y:S01]  /*1bef0*/  R2UR UR10, R11 ;  /* 0x000000000b0a72ca */ /* 0x000fe200000e0000 */
[----:B------:R-:W-:Y:S01]  /*1bf00*/  VIADD R3, R18, 0x400 ;  /* 0x0000040012037836 */ /* 0x000fe20000000000 */
[----:B------:R-:W-:Y:S01]  /*1bf10*/  R2UR UR6, R12 ;  /* 0x000000000c0672ca */ /* 0x000fe200000e0000 */
[----:B------:R-:W-:Y:S01]  /*1bf20*/  UIADD3 UR4, UP0, UR36, 0x670, URZ ;  /* 0x0000067024047890 */ /* 0x000fe2000ff1e03f */
[----:B------:R-:W-:Y:S02]  /*1bf30*/  R2UR UR7, R13 ;  /* 0x000000000d0772ca */ /* 0x000fe400000e0000 */
[----:B------:R-:W-:Y:S01]  /*1bf40*/  PLOP3.LUT P2, PT, PT, PT, PT, 0x80, 0x0 ;  /* 0x000000000000781c */ /* 0x000fe20003f4f070 */
[----:B------:R-:W-:Y:S01]  /*1bf50*/  UIADD3.X UR5, URZ, UR37, URZ, UP0, !UPT ;  /* 0x000000253f057290 */ /* 0x000fe200087fe43f */
[----:B01----:R-:W-:Y:S01]  /*1bf60*/  IADD3 R7, R7, 0x348b0, RZ ;  /* 0x000348b007077810 */ /* 0x003fe20007ffe0ff */
[----:B--2---:R-:W-:-:S10]  /*1bf70*/  IMAD R3, R5, 0x8000, R3 ;  /* 0x0000800005037824 */ /* 0x004fd400078e0203 */
.L_x_683:
        /* <DEDUP_REMOVED lines=15> */
.L_x_684:
        /* <DEDUP_REMOVED lines=10> */
.L_x_671:
[----:B------:R-:W-:Y:S05]  /*1c110*/  BSYNC B1 ;  /* 0x0000000000017941 */ /* 0x000fea0003800000 */
.L_x_670:
[----:B-1----:R-:W2:Y:S04]  /*1c120*/  LDL.LU R6, [R1+0x10] ;  /* 0x0000100001067983 */ /* 0x002ea80000300800 */
[----:B------:R-:W3:Y:S01]  /*1c130*/  LDL.LU R5, [R1+0x24] ;  /* 0x0000240001057983 */ /* 0x000ee20000300800 */
[C---:B------:R-:W-:Y:S01]  /*1c140*/  ISETP.GT.AND P3, PT, R8.reuse, R2, PT ;  /* 0x000000020800720c */ /* 0x040fe20003f64270 */
[----:B------:R-:W-:Y:S01]  /*1c150*/  VIADD R8, R8, 0xffffffff ;  /* 0xffffffff08087836 */ /* 0x000fe20000000000 */
[----:B--2---:R-:W-:-:S04]  /*1c160*/  IADD3 R3, R6, 0x1, RZ ;  /* 0x0000000106037810 */ /* 0x004fc80007ffe0ff */
[----:B------:R-:W-:-:S04]  /*1c170*/  ISETP.NE.AND P2, PT, R3, 0x2, PT ;  /* 0x000000020300780c */ /* 0x000fc80003f45270 */
[----:B------:R-:W-:Y:S02]  /*1c180*/  SEL R4, RZ, 0x1, P2 ;  /* 0x00000001ff047807 */ /* 0x000fe40001000000 */
[----:B------:R-:W-:Y:S02]  /*1c190*/  SEL R3, R3, RZ, P2 ;  /* 0x000000ff03037207 */ /* 0x000fe40001000000 */
[----:B---3--:R-:W-:-:S05]  /*1c1a0*/  LOP3.LUT R5, R5, R4, RZ, 0x3c, !PT ;  /* 0x0000000405057212 */ /* 0x008fca00078e3cff */
[----:B------:R2:W-:Y:S04]  /*1c1b0*/  STL [R1+0x24], R5 ;  /* 0x0000240501007387 */ /* 0x0005e80000100800 */
[----:B------:R2:W-:Y:S01]  /*1c1c0*/  STL [R1+0x10], R3 ;  /* 0x0000100301007387 */ /* 0x0005e20000100800 */
[----:B------:R-:W-:Y:S05]  /*1c1d0*/  @P3 BRA `(.L_x_685) ;  /* 0xfffffff400cc3947 */ /* 0x000fea000383ffff */
.L_x_649:
[----:B------:R-:W-:Y:S05]  /*1c1e0*/  BSYNC B0 ;  /* 0x0000000000007941 */ /* 0x000fea0003800000 */
.L_x_648:
[----:B------:R3:W5:Y:S01]  /*1c1f0*/  LDL R7, [R1+0x40] ;  /* 0x0000400001077983 */ /* 0x0007620000100800 */
[----:B------:R-:W-:Y:S05]  /*1c200*/  @!P0 WARPSYNC.ALL ;  /* 0x0000000000008948 */ /* 0x000fea0003800000 */
[----:B------:R3:W-:Y:S01]  /*1c210*/  STL [R1+0x44], RZ ;  /* 0x000044ff01007387 */ /* 0x0007e20000100800 */
[----:B------:R-:W-:Y:S01]  /*1c220*/  BSSY B0, `(.L_x_686) ;  /* 0x0000020000007945 */ /* 0x000fe20003800000 */
[----:B------:R-:W-:Y:S06]  /*1c230*/  @!P0 BAR.SYNC.DEFER_BLOCKING 0xc, 0x180 ;  /* 0x0306000000008b1d */ /* 0x000fec0000010000 */
[----:B---3--:R-:W-:Y:S05]  /*1c240*/  @!P1 BRA `(.L_x_687) ;  /* 0x0000000000749947 */ /* 0x008fea0003800000 */
[----:B------:R-:W-:-:S13]  /*1c250*/  ISETP.NE.AND P0, PT, R17, RZ, PT ;  /* 0x000000ff1100720c */ /* 0x000fda0003f05270 */
[----:B------:R-:W3:Y:S02]  /*1c260*/  @!P0 LDC R17, c[0x0][0x9f0] ;  /* 0x00027c00ff118b82 */ /* 0x000ee40000000800 */
[----:B---3--:R-:W-:-:S04]  /*1c270*/  IABS R0, R17 ;  /* 0x0000001100007213 */ /* 0x008fc80000000000 */
[----:B------:R-:W3:Y:S08]  /*1c280*/  I2F.RP R2, R0 ;  /* 0x0000000000027306 */ /* 0x000ef00000209400 */
[----:B---3--:R-:W3:Y:S02]  /*1c290*/  MUFU.RCP R2, R2 ;  /* 0x0000000200027308 */ /* 0x008ee40000001000 */
[----:B---3--:R-:W-:-:S06]  /*1c2a0*/  VIADD R2, R2, 0xffffffe ;  /* 0x0ffffffe02027836 */ /* 0x008fcc0000000000 */
[----:B-12---:R-:W1:Y:S02]  /*1c2b0*/  F2I.FTZ.U32.TRUNC.NTZ R3, R2 ;  /* 0x0000000200037305 */ /* 0x006e64000021f000 */
[----:B-1----:R-:W-:-:S05]  /*1c2c0*/  IADD3 R2, RZ, -R3, RZ ;  /* 0x80000003ff027210 */ /* 0x002fca0007ffe0ff */
[----:B------:R-:W-:Y:S02]  /*1c2d0*/  IMAD R4, R2, R0, RZ ;  /* 0x0000000002047224 */ /* 0x000fe400078e02ff */
[----:B------:R-:W-:-:S04]  /*1c2e0*/  IMAD.MOV.U32 R2, RZ, RZ, RZ ;  /* 0x000000ffff027224 */ /* 0x000fc800078e00ff */
[----:B------:R-:W-:Y:S01]  /*1c2f0*/  IMAD.HI.U32 R6, R3, R4, R2 ;  /* 0x0000000403067227 */ /* 0x000fe200078e0002 */
[----:B------:R-:W-:Y:S02]  /*1c300*/  IABS R2, R17 ;  /* 0x0000001100027213 */ /* 0x000fe40000000000 */
[----:B-----5:R-:W-:-:S03]  /*1c310*/  IADD3 R4, R7, -0x1, R17 ;  /* 0xffffffff07047810 */ /* 0x020fc60007ffe011 */
[----:B------:R-:W-:Y:S01]  /*1c320*/  IMAD.MOV R2, RZ, RZ, -R2 ;  /* 0x000000ffff027224 */ /* 0x000fe200078e0a02 */
[----:B------:R-:W-:Y:S02]  /*1c330*/  IABS R3, R4 ;  /* 0x0000000400037213 */ /* 0x000fe40000000000 */
[----:B------:R-:W-:Y:S02]  /*1c340*/  LOP3.LUT R4, R4, R17, RZ, 0x3c, !PT ;  /* 0x0000001104047212 */ /* 0x000fe400078e3cff */
[----:B------:R-:W-:Y:S01]  /*1c350*/  MOV R5, R2 ;  /* 0x0000000200057202 */ /* 0x000fe20000000f00 */
        /* <DEDUP_REMOVED lines=11> */
[----:B------:R3:W-:Y:S02]  /*1c410*/  STL [R1+0x44], R2 ;  /* 0x0000440201007387 */ /* 0x0007e40000100800 */
.L_x_687:
[----:B------:R-:W-:Y:S05]  /*1c420*/  BSYNC B0 ;  /* 0x0000000000007941 */ /* 0x000fea0003800000 */
.L_x_686:
[----:B------:R-:W4:Y:S04]  /*1c430*/  LDL R0, [R1+0x44] ;  /* 0x0000440001007983 */ /* 0x000f280000100800 */
[----:B---3--:R-:W4:Y:S01]  /*1c440*/  LDL R2, [R1+0x60] ;  /* 0x0000600001027983 */ /* 0x008f220000100800 */
[----:B------:R-:W-:Y:S01]  /*1c450*/  BSSY B7, `(.L_x_688) ;  /* 0x000040e000077945 */ /* 0x000fe20003800000 */
[----:B----4-:R-:W-:-:S05]  /*1c460*/  IMAD R2, R2, R0, RZ ;  /* 0x0000000002027224 */ /* 0x010fca00078e02ff */
[----:B-----5:R-:W-:Y:S01]  /*1c470*/  VIADDMNMX R0, R2, R0, R7, PT ;  /* 0x0000000002007246 */ /* 0x020fe20003800107 */
[----:B------:R3:W-:Y:S03]  /*1c480*/  STL [R1+0x30], R2 ;  /* 0x0000300201007387 */ /* 0x0007e60000100800 */
[----:B------:R-:W-:Y:S01]  /*1c490*/  ISETP.GT.AND P0, PT, R0, R2, PT ;  /* 0x000000020000720c */ /* 0x000fe20003f04270 */
[----:B------:R3:W-:-:S12]  /*1c4a0*/  STL [R1+0x48], R0 ;  /* 0x0000480001007387 */ /* 0x0007d80000100800 */
[----:B---3--:R-:W-:Y:S05]  /*1c4b0*/  @P0 BRA `(.L_x_689) ;  /* 0x0000000000480947 */ /* 0x008fea0003800000 */
[----:B------:R-:W3:Y:S02]  /*1c4c0*/  S2R R0, SR_TID.X ;  /* 0x0000000000007919 */ /* 0x000ee40000002100 */
[----:B---3--:R-:W-:-:S04]  /*1c4d0*/  LOP3.LUT R0, R0, 0x7f, RZ, 0xc0, !PT ;  /* 0x0000007f00007812 */ /* 0x008fc800078ec0ff */
[----:B------:R-:W-:-:S13]  /*1c4e0*/  ISETP.NE.AND P0, PT, R0, RZ, PT ;  /* 0x000000ff0000720c */ /* 0x000fda0003f05270 */
[----:B------:R-:W-:Y:S05]  /*1c4f0*/  @P0 BRA `(.L_x_690) ;  /* 0x00000040000c0947 */ /* 0x000fea0003800000 */
[----:B-12---:R-:W1:Y:S01]  /*1c500*/  S2R R3, SR_LANEID ;  /* 0x0000000000037919 */ /* 0x006e620000000000 */
[----:B------:R-:W-:Y:S02]  /*1c510*/  VOTEU.ANY UR4, UPT, PT ;  /* 0x0000000000047886 */ /* 0x000fe400038e0100 */
[----:B------:R-:W1:Y:S08]  /*1c520*/  FLO.U32 R0, UR4 ;  /* 0x0000000400007d00 */ /* 0x000e7000080e0000 */
[----:B------:R-:W2:Y:S01]  /*1c530*/  POPC R4, UR4 ;  /* 0x0000000400047d09 */ /* 0x000ea20008000000 */
[----:B-1----:R-:W-:-:S02]  /*1c540*/  ISETP.EQ.U32.AND P0, PT, R0, R3, PT ;  /* 0x000000030000720c */ /* 0x002fc40003f02070 */
[----:B------:R-:W2:Y:S11]  /*1c550*/  LDC.64 R2, c[0x0][0xc60] ;  /* 0x00031800ff027b82 */ /* 0x000eb60000000a00 */
[----:B--2---:R-:W2:Y:S01]  /*1c560*/  @P0 ATOMG.E.ADD.STRONG.GPU PT, R3, desc[UR56][R2.64], R4 ;  /* 0x00000004020309a8 */ /* 0x004ea200081ee1f8 */
[----:B------:R-:W1:Y:S02]  /*1c570*/  S2R R5, SR_LTMASK ;  /* 0x0000000000057919 */ /* 0x000e640000003900 */
[----:B-1----:R-:W-:-:S06]  /*1c580*/  LOP3.LUT R5, R5, UR4, RZ, 0xc0, !PT ;  /* 0x0000000405057c12 */ /* 0x002fcc000f8ec0ff */
[----:B------:R-:W1:Y:S01]  /*1c590*/  POPC R5, R5 ;  /* 0x0000000500057309 */ /* 0x000e620000000000 */
[----:B--2---:R-:W1:Y:S02]  /*1c5a0*/  SHFL.IDX PT, R0, R3, R0, 0x1f ;  /* 0x00001f0003007589 */ /* 0x004e6400000e0000 */
[----:B-1----:R-:W-:-:S05]  /*1c5b0*/  IADD3 R0, R0, UR38, R5 ;  /* 0x0000002600007c10 */ /* 0x002fca000fffe005 */
[----:B------:R3:W-:Y:S01]  /*1c5c0*/  STL [R1], R0 ;  /* 0x0000000001007387 */ /* 0x0007e20000100800 */
[----:B------:R-:W-:Y:S05]  /*1c5d0*/  BRA `(.L_x_690) ;  /* 0x0000003c00d47947 */ /* 0x000fea0003800000 */
.L_x_689:
        /* <DEDUP_REMOVED lines=8> */
[----:B------:R-:W-:Y:S01]  /*1c660*/  MOV R4, UR6 ;  /* 0x0000000600047c02 */ /* 0x000fe20008000f00 */
[----:B--2---:R-:W-:Y:S01]  /*1c670*/  IMAD.U32 R5, RZ, RZ, UR7 ;  /* 0x00000007ff057e24 */ /* 0x004fe2000f8e00ff */
[----:B-1----:R-:W1:Y:S01]  /*1c680*/  LDC.64 R2, c[0x4][R2] ;  /* 0x0100000002027b82 */ /* 0x002e620000000a00 */
[----:B------:R-:W-:Y:S01]  /*1c690*/  IMAD.U32 R6, RZ, RZ, UR8 ;  /* 0x00000008ff067e24 */ /* 0x000fe2000f8e00ff */
[----:B------:R-:W-:Y:S01]  /*1c6a0*/  MOV R7, UR9 ;  /* 0x0000000900077c02 */ /* 0x000fe20008000f00 */
[----:B------:R-:W-:Y:S01]  /*1c6b0*/  IMAD.U32 R10, RZ, RZ, UR4 ;  /* 0x00000004ff0a7e24 */ /* 0x000fe2000f8e00ff */
[----:B------:R-:W-:Y:S01]  /*1c6c0*/  MOV R8, 0x70 ;  /* 0x0000007000087802 */ /* 0x000fe20000000f00 */
[----:B0-----:R-:W-:-:S02]  /*1c6d0*/  IMAD.U32 R11, RZ, RZ, UR5 ;  /* 0x00000005ff0b7e24 */ /* 0x001fc4000f8e00ff */
[----:B------:R-:W-:Y:S02]  /*1c6e0*/  IMAD.MOV.U32 R12, RZ, RZ, 0x1 ;  /* 0x00000001ff0c7424 */ /* 0x000fe400078e00ff */
[----:B------:R-:W-:-:S07]  /*1c6f0*/  IMAD.MOV.U32 R13, RZ, RZ, RZ ;  /* 0x000000ffff0d7224 */ /* 0x000fce00078e00ff */
[----:B------:R-:W-:-:S07]  /*1c700*/  LEPC R20, `(.L_x_692) ;  /* 0x000000001014794e */ /* 0x000fce0000000000 */
[----:B-1----:R-:W-:Y:S05]  /*1c710*/  CALL.ABS.NOINC R2 ;  /* 0x0000000002007343 */ /* 0x002fea0003c00000 */
.L_x_692:
[----:B------:R-:W-:Y:S05]  /*1c720*/  BSYNC B6 ;  /* 0x0000000000067941 */ /* 0x000fea0003800000 */
.L_x_691:
[----:B------:R-:W-:Y:S01]  /*1c730*/  IADD3 R0, R18, 0x400, RZ ;  /* 0x0000040012007810 */ /* 0x000fe20007ffe0ff */
[----:B------:R-:W-:Y:S03]  /*1c740*/  BSSY B6, `(.L_x_693) ;  /* 0x0000022000067945 */ /* 0x000fe60003800000 */
[----:B------:R-:W-:-:S13]  /*1c750*/  LOP3.LUT P0, RZ, R0, 0x3ff, RZ, 0xc0, !PT ;  /* 0x000003ff00ff7812 */ /* 0x000fda000780c0ff */
[----:B------:R-:W-:Y:S05]  /*1c760*/  @!P0 BRA `(.L_x_694) ;  /* 0x00000000007c8947 */ /* 0x000fea0003800000 */
[----:B------:R-:W-:Y:S01]  /*1c770*/  MOV R17, 0x0 ;  /* 0x0000000000117802 */ /* 0x000fe20000000f00 */
[----:B------:R-:W-:Y:S01]  /*1c780*/  ULDC.64 UR6, c[0x4][0xb8] ;  /* 0x01002e0000067ab9 */ /* 0x000fe20000000a00 */
[----:B------:R-:W-:Y:S01]  /*1c790*/  ULDC.64 UR8, c[0x4][0xc0] ;  /* 0x0100300000087ab9 */ /* 0x000fe20000000a00 */
[----:B------:R-:W-:Y:S01]  /*1c7a0*/  ULDC.64 UR4, c[0x4][0x10] ;  /* 0x0100040000047ab9 */ /* 0x000fe20000000a00 */
[----:B-12---:R1:W2:Y:S01]  /*1c7b0*/  LDC.64 R2, c[0x4][R17] ;  /* 0x0100000011027b82 */ /* 0x0062a20000000a00 */
[----:B------:R-:W-:Y:S01]  /*1c7c0*/  IMAD.U32 R4, RZ, RZ, UR6 ;  /* 0x00000006ff047e24 */ /* 0x000fe2000f8e00ff */
[----:B------:R-:W-:Y:S01]  /*1c7d0*/  MOV R6, UR8 ;  /* 0x0000000800067c02 */ /* 0x000fe20008000f00 */
[----:B------:R-:W-:Y:S01]  /*1c7e0*/  IMAD.U32 R5, RZ, RZ, UR7 ;  /* 0x00000007ff057e24 */ /* 0x000fe2000f8e00ff */
[----:B0-----:R-:W-:Y:S01]  /*1c7f0*/  MOV R11, UR5 ;  /* 0x00000005000b7c02 */ /* 0x001fe20008000f00 */
[----:B------:R-:W-:Y:S01]  /*1c800*/  IMAD.U32 R7, RZ, RZ, UR9 ;  /* 0x00000009ff077e24 */ /* 0x000fe2000f8e00ff */
[----:B------:R-:W-:Y:S01]  /*1c810*/  MOV R13, RZ ;  /* 0x000000ff000d7202 */ /* 0x000fe20000000f00 */
[----:B------:R-:W-:-:S02]  /*1c820*/  IMAD.U32 R10, RZ, RZ, UR4 ;  /* 0x00000004ff0a7e24 */ /* 0x000fc4000f8e00ff */
[----:B------:R-:W-:Y:S02]  /*1c830*/  IMAD.MOV.U32 R8, RZ, RZ, 0x70 ;  /* 0x00000070ff087424 */ /* 0x000fe400078e00ff */
[----:B-1----:R-:W-:-:S07]  /*1c840*/  IMAD.MOV.U32 R12, RZ, RZ, 0x1 ;  /* 0x00000001ff0c7424 */ /* 0x002fce00078e00ff */
[----:B------:R-:W-:-:S07]  /*1c850*/  LEPC R20, `(.L_x_695) ;  /* 0x000000001014794e */ /* 0x000fce0000000000 */
[----:B--2---:R-:W-:Y:S05]  /*1c860*/  CALL.ABS.NOINC R2 ;  /* 0x0000000002007343 */ /* 0x004fea0003c00000 */
.L_x_695:
[----:B------:R0:W1:Y:S01]  /*1c870*/  LDC.64 R2, c[0x4][R17] ;  /* 0x0100000011027b82 */ /* 0x0000620000000a00 */
[----:B------:R-:W-:Y:S01]  /*1c880*/  ULDC.64 UR4, c[0x4][0xb8] ;  /* 0x01002e0000047ab9 */ /* 0x000fe20000000a00 */
[----:B------:R-:W-:Y:S01]  /*1c890*/  ULDC.64 UR6, c[0x4][0xc0] ;  /* 0x0100300000067ab9 */ /* 0x000fe20000000a00 */
[----:B------:R-:W-:Y:S01]  /*1c8a0*/  ULDC.64 UR8, c[0x4][0x18] ;  /* 0x0100060000087ab9 */ /* 0x000fe20000000a00 */
[----:B------:R-:W-:Y:S01]  /*1c8b0*/  IMAD.U32 R4, RZ, RZ, UR4 ;  /* 0x00000004ff047e24 */ /* 0x000fe2000f8e00ff */
[----:B------:R-:W-:Y:S01]  /*1c8c0*/  MOV R6, UR6 ;  /* 0x0000000600067c02 */ /* 0x000fe20008000f00 */
[----:B------:R-:W-:Y:S01]  /*1c8d0*/  IMAD.U32 R5, RZ, RZ, UR5 ;  /* 0x00000005ff057e24 */ /* 0x000fe2000f8e00ff */
[----:B------:R-:W-:Y:S01]  /*1c8e0*/  MOV R11, UR9 ;  /* 0x00000009000b7c02 */ /* 0x000fe20008000f00 */
[----:B------:R-:W-:Y:S01]  /*1c8f0*/  IMAD.U32 R7, RZ, RZ, UR7 ;  /* 0x00000007ff077e24 */ /* 0x000fe2000f8e00ff */
[----:B------:R-:W-:Y:S01]  /*1c900*/  MOV R13, RZ ;  /* 0x000000ff000d7202 */ /* 0x000fe20000000f00 */
[----:B------:R-:W-:-:S02]  /*1c910*/  IMAD.U32 R10, RZ, RZ, UR8 ;  /* 0x00000008ff0a7e24 */ /* 0x000fc4000f8e00ff */
[----:B------:R-:W-:Y:S02]  /*1c920*/  IMAD.MOV.U32 R8, RZ, RZ, 0x70 ;  /* 0x00000070ff087424 */ /* 0x000fe400078e00ff */
[----:B0-----:R-:W-:-:S07]  /*1c930*/  IMAD.MOV.U32 R12, RZ, RZ, 0x1 ;  /* 0x00000001ff0c7424 */ /* 0x001fce00078e00ff */
[----:B------:R-:W-:-:S07]  /*1c940*/  LEPC R20, `(.L_x_694) ;  /* 0x000000001014794e */ /* 0x000fce0000000000 */
[----:B-1----:R-:W-:Y:S05]  /*1c950*/  CALL.ABS.NOINC R2 ;  /* 0x0000000002007343 */ /* 0x002fea0003c00000 */
.L_x_694:
[----:B------:R-:W-:Y:S05]  /*1c960*/  BSYNC B6 ;  /* 0x0000000000067941 */ /* 0x000fea0003800000 */
.L_x_693:
[----:B------:R-:W3:Y:S01]  /*1c970*/  LDL.LU R2, [R1+0x28] ;  /* 0x0000280001027983 */ /* 0x000ee20000300800 */
[----:B------:R-:W-:-:S03]  /*1c980*/  ULDC.64 UR4, c[0x0][0x9f8] ;  /* 0x00027e0000047ab9 */ /* 0x000fc60000000a00 */
[----:B------:R-:W1:Y:S04]  /*1c990*/  LDL.LU R0, [R1+0x38] ;  /* 0x0000380001007983 */ /* 0x000e680000300800 */
[----:B------:R-:W4:Y:S01]  /*1c9a0*/  LDL R7, [R1+0x18] ;  /* 0x0000180001077983 */ /* 0x000f220000100800 */
[----:B------:R-:W-:-:S03]  /*1c9b0*/  ISETP.NE.U32.AND P0, PT, RZ, UR4, PT ;  /* 0x00000004ff007c0c */ /* 0x000fc6000bf05070 */
[----:B------:R-:W5:Y:S01]  /*1c9c0*/  LDL R17, [R1+0x48] ;  /* 0x0000480001117983 */ /* 0x000f620000100800 */
[----:B------:R-:W-:-:S13]  /*1c9d0*/  ISETP.NE.AND.EX P0, PT, RZ, UR5, PT, P0 ;  /* 0x00000005ff007c0c */ /* 0x000fda000bf05300 */
[----:B---3--:R-:W-:-:S04]  /*1c9e0*/  @P0 IADD3 R2, P1, R2, UR4, RZ ;  /* 0x0000000402020c10 */ /* 0x008fc8000ff3e0ff */
[----:B-12---:R-:W-:Y:S01]  /*1c9f0*/  @P0 IADD3.X R3, R0, UR5, RZ, P1, !PT ;  /* 0x0000000500030c10 */ /* 0x006fe20008ffe4ff */
[----:B------:R-:W-:-:S04]  /*1ca00*/  ULDC.64 UR4, c[0x0][0xa08] ;  /* 0x0002820000047ab9 */ /* 0x000fc80000000a00 */
[----:B----4-:R1:W2:Y:S02]  /*1ca10*/  @P0 LDG.E R7, desc[UR56][R2.64] ;  /* 0x0000003802070981 */ /* 0x0102a4000c1e1900 */
[----:B-1----:R-:W1:Y:S01]  /*1ca20*/  LDC.64 R2, c[0x0][0x418] ;  /* 0x00010600ff027b82 */ /* 0x002e620000000a00 */
[----:B-----5:R-:W-:Y:S01]  /*1ca30*/  VIADD R0, R17, 0xffffffff ;  /* 0xffffffff11007836 */ /* 0x020fe20000000000 */
[----:B--2---:R-:W-:Y:S01]  /*1ca40*/  SHF.R.S32.HI R8, RZ, 0x1f, R7 ;  /* 0x0000001fff087819 */ /* 0x004fe20000011407 */
[----:B------:R2:W-:Y:S04]  /*1ca50*/  @P0 STL [R1+0x18], R7 ;  /* 0x0000180701000387 */ /* 0x0005e80000100800 */
[----:B------:R2:W-:Y:S01]  /*1ca60*/  STL [R1+0x28], R8 ;  /* 0x0000280801007387 */ /* 0x0005e20000100800 */
[----:B-1----:R-:W-:Y:S01]  /*1ca70*/  LOP3.LUT P0, RZ, R2, UR4, RZ, 0xfc, !PT ;  /* 0x0000000402ff7c12 */ /* 0x002fe2000f80fcff */
[----:B------:R-:W-:-:S03]  /*1ca80*/  UMOV UR4, 0xffffffff ;  /* 0xffffffff00047882 */ /* 0x000fc60000000000 */
[----:B------:R-:W-:-:S04]  /*1ca90*/  LOP3.LUT P0, RZ, R3, UR5, RZ, 0xfc, P0 ;  /* 0x0000000503ff7c12 */ /* 0x000fc8000800fcff */
[----:B------:R-:W-:Y:S01]  /*1caa0*/  SEL R17, R7, RZ, !P0 ;  /* 0x000000ff07117207 */ /* 0x000fe20004000000 */
[----:B--2---:R-:W-:Y:S08]  /*1cab0*/  BRA.DIV UR4, `(.L_x_696) ;  /* 0x0000005604687947 */ /* 0x004ff0000b800000 */
[----:B------:R-:W1:Y:S02]  /*1cac0*/  S2R R4, SR_TID.X ;  /* 0x0000000000047919 */ /* 0x000e640000002100 */
[----:B-1----:R-:W-:-:S04]  /*1cad0*/  SHF.R.U32.HI R4, RZ, 0x5, R4 ;  /* 0x00000005ff047819 */ /* 0x002fc80000011604 */
[----:B------:R-:W-:-:S05]  /*1cae0*/  LOP3.LUT R4, R4, 0x3, RZ, 0xc0, !PT ;  /* 0x0000000304047812 */ /* 0x000fca00078ec0ff */
[----:B------:R1:W2:Y:S02]  /*1caf0*/  SHFL.IDX PT, R14, R4, RZ, 0x1f ;  /* 0x00001fff040e7589 */ /* 0x0002a400000e0000 */
.L_x_825:
[----:B-1----:R-:W3:Y:S01]  /*1cb00*/  LDL.LU R4, [R1+0x14] ;  /* 0x0000140001047983 */ /* 0x002ee20000300800 */
[----:B------:R-:W-:Y:S02]  /*1cb10*/  PLOP3.LUT P1, PT, PT, PT, PT, 0x8, 0x0 ;  /* 0x000000000000781c */ /* 0x000fe40003f2e170 */
[----:B--2---:R-:W-:Y:S01]  /*1cb20*/  ISETP.NE.AND P0, PT, R14, RZ, PT ;  /* 0x000000ff0e00720c */ /* 0x004fe20003f05270 */
[----:B------:R1:W-:Y:S01]  /*1cb30*/  STL [R1+0x8], R0 ;  /* 0x0000080001007387 */ /* 0x0003e20000100800 */
[----:B---3--:R-:W-:-:S09]  /*1cb40*/  LOP3.LUT R4, R4, 0xfffffffe, RZ, 0xc0, !PT ;  /* 0xfffffffe04047812 */ /* 0x008fd200078ec0ff */
[----:B------:R-:W-:-:S05]  /*1cb50*/  @P1 LOP3.LUT R4, R4, 0x1, RZ, 0xfc, !PT ;  /* 0x0000000104041812 */ /* 0x000fca00078efcff */
[----:B------:R1:W-:Y:S01]  /*1cb60*/  STL [R1+0x14], R4 ;  /* 0x0000140401007387 */ /* 0x0003e20000100800 */
[----:B------:R-:W-:Y:S05]  /*1cb70*/  @P0 BRA `(.L_x_697) ;  /* 0x0000000400380947 */ /* 0x000fea0003800000 */
[----:B------:R-:W-:-:S03]  /*1cb80*/  UMOV UR4, 0xffffffff ;  /* 0xffffffff00047882 */ /* 0x000fc60000000000 */
[----:B------:R-:W-:Y:S05]  /*1cb90*/  BRA.DIV UR4, `(.L_x_698) ;  /* 0x0000005604647947 */ /* 0x000fea000b800000 */
[----:B------:R-:W-:-:S13]  /*1cba0*/  ELECT P6, URZ, PT ;  /* 0x00000000003f782f */ /* 0x000fda00038c0000 */
.L_x_828:
[----:B------:R-:W-:Y:S05]  /*1cbb0*/  @!P6 BRA `(.L_x_697) ;  /* 0x000000040028e947 */ /* 0x000fea0003800000 */
[----:B------:R-:W-:-:S04]  /*1cbc0*/  ISETP.NE.U32.AND P0, PT, R2, RZ, PT ;  /* 0x000000ff0200720c */ /* 0x000fc80003f05070 */
[----:B------:R-:W-:-:S13]  /*1cbd0*/  ISETP.NE.AND.EX P0, PT, R3, RZ, PT, P0 ;  /* 0x000000ff0300720c */ /* 0x000fda0003f05300 */
[----:B------:R-:W-:Y:S05]  /*1cbe0*/  @!P0 BRA `(.L_x_699) ;  /* 0x0000000000508947 */ /* 0x000fea0003800000 */
[----:B------:R-:W2:Y:S01]  /*1cbf0*/  LDC R6, c[0x0][0x43c] ;  /* 0x00010f00ff067b82 */ /* 0x000ea20000000800 */
[----:B------:R-:W-:Y:S01]  /*1cc00*/  IMAD.MOV.U32 R9, RZ, RZ, R0 ;  /* 0x000000ffff097224 */ /* 0x000fe200078e0000 */
[----:B------:R-:W-:-:S04]  /*1cc10*/  ULDC.64 UR4, c[0x0][0x428] ;  /* 0x00010a0000047ab9 */ /* 0x000fc80000000a00 */
[----:B-1----:R-:W-:Y:S02]  /*1cc20*/  MOV R0, R9 ;  /* 0x0000000900007202 */ /* 0x002fe40000000f00 */
[----:B--2---:R-:W-:-:S13]  /*1cc30*/  ISETP.NE.AND P0, PT, R6, 0x1, PT ;  /* 0x000000010600780c */ /* 0x004fda0003f05270 */
[----:B------:R-:W1:Y:S02]  /*1cc40*/  @P0 LDC.64 R4, c[0x0][0x440] ;  /* 0x00011000ff040b82 */ /* 0x000e640000000a00 */
[----:B-1----:R-:W-:-:S05]  /*1cc50*/  @P0 IMAD.HI.U32 R4, R9, R4, RZ ;  /* 0x0000000409040227 */ /* 0x002fca00078e00ff */
        /* <DEDUP_REMOVED lines=8> */
[----:B------:R-:W-:-:S03]  /*1cce0*/  IMAD.WIDE.U32 R4, R7, UR4, R4 ;  /* 0x0000000407047c25 */ /* 0x000fc6000f8e0004 */
[----:B------:R-:W-:Y:S02]  /*1ccf0*/  LEA R2, P0, R4, R2, 0x2 ;  /* 0x0000000204027211 */ /* 0x000fe400078010ff */
[----:B------:R-:W-:-:S04]  /*1cd00*/  IADD3 R0, R5, R0, RZ ;  /* 0x0000000005007210 */ /* 0x000fc80007ffe0ff */
[----:B------:R-:W-:-:S05]  /*1cd10*/  LEA.HI.X R3, R4, R3, R0, 0x2, P0 ;  /* 0x0000000304037211 */ /* 0x000fca00000f1400 */
[----:B------:R2:W5:Y:S02]  /*1cd20*/  LDG.E R17, desc[UR56][R2.64] ;  /* 0x0000003802117981 */ /* 0x000564000c1e1900 */
.L_x_699:
[----:B--2---:R-:W2:Y:S01]  /*1cd30*/  LDL R2, [R1+0x1c] ;  /* 0x00001c0001027983 */ /* 0x004ea20000100800 */
[----:B-1----:R-:W-:Y:S01]  /*1cd40*/  IMAD R0, R19, 0x8, R18 ;  /* 0x0000000813007824 */ /* 0x002fe200078e0212 */
[----:B--2---:R-:W-:-:S04]  /*1cd50*/  SHF.L.U32 R2, R2, 0x1f, RZ ;  /* 0x0000001f02027819 */ /* 0x004fc800000006ff */
[----:B------:R-:W1:Y:S02]  /*1cd60*/  SYNCS.PHASECHK.TRANS64.TRYWAIT P0, [R0+URZ+0x34840], R2 ;  /* 0x03484002000075a7 */ /* 0x000e64000800017f */
[----:B-1----:R-:W-:Y:S05]  /*1cd70*/  @!P0 BRA `(.L_x_700) ;  /* 0x00000054000c8947 */ /* 0x002fea0003800000 */
.L_x_829:
[----:B------:R-:W2:Y:S02]  /*1cd80*/  S2R R3, SR_TID.X ;  /* 0x0000000000037919 */ /* 0x000ea40000002100 */
        /* <DEDUP_REMOVED lines=10> */
.L_x_701:
[----:B------:R-:W2:Y:S04]  /*1ce30*/  LDL R4, [R1+0x8] ;  /* 0x0000080001047983 */ /* 0x000ea80000100800 */
[----:B------:R-:W3:Y:S04]  /*1ce40*/  LDL R3, [R1+0x20] ;  /* 0x0000200001037983 */ /* 0x000ee80000100800 */
[----:B-1----:R-:W4:Y:S01]  /*1ce50*/  LDL.LU R2, [R1+0x14] ;  /* 0x0000140001027983 */ /* 0x002f220000300800 */
        /* <DEDUP_REMOVED lines=17> */
[----:B--2---:R-:W-:Y:S02]  /*1cf70*/  R2UR UR11, R4 ;  /* 0x00000000040b72ca */ /* 0x004fe400000e0000 */
[----:B---3--:R-:W-:Y:S02]  /*1cf80*/  R2UR UR5, R3 ;  /* 0x00000000030572ca */ /* 0x008fe400000e0000 */
[----:B----4-:R-:W-:-:S04]  /*1cf90*/  LOP3.LUT R2, R2, 0xfffffffe, RZ, 0xc0, !PT ;  /* 0xfffffffe02027812 */ /* 0x010fc800078ec0ff */
[----:B------:R-:W-:-:S07]  /*1cfa0*/  @P0 LOP3.LUT R2, R2, 0x1, RZ, 0xfc, !PT ;  /* 0x0000000102020812 */ /* 0x000fce00078efcff */
[----:B------:R-:W-:Y:S01]  /*1cfb0*/  ULEA UR11, UR11, UR5, 0x7 ;  /* 0x000000050b0b7291 */ /* 0x000fe2000f8e383f */
[----:B------:R2:W-:Y:S01]  /*1cfc0*/  STL [R1+0x14], R2 ;  /* 0x0000140201007387 */ /* 0x0005e20000100800 */
[----:B------:R-:W-:-:S09]  /*1cfd0*/  UIADD3.X UR5, URZ, UR37, URZ, UP0, !UPT ;  /* 0x000000253f057290 */ /* 0x000fd200087fe43f */
[----:B------:R1:W-:Y:S02]  /*1cfe0*/  UTMALDG.4D [UR8], [UR4], desc[UR6] ;  /* 0x00000608040075b4 */ /* 0x0003e40008019000 */
[----:B-1----:R-:W-:Y:S01]  /*1cff0*/  UMOV UR8, UR15 ;  /* 0x0000000f00087c82 */ /* 0x002fe20008000000 */
[----:B------:R-:W-:Y:S02]  /*1d000*/  UMOV UR10, UR17 ;  /* 0x00000011000a7c82 */ /* 0x000fe40008000000 */
[----:B------:R1:W-:Y:S02]  /*1d010*/  UTMALDG.4D [UR8], [UR4], desc[UR6] ;  /* 0x00000608040075b4 */ /* 0x0003e40008019000 */
[----:B-1----:R-:W-:Y:S01]  /*1d020*/  UMOV UR8, UR16 ;  /* 0x0000001000087c82 */ /* 0x002fe20008000000 */
[----:B------:R-:W-:Y:S02]  /*1d030*/  UMOV UR10, UR14 ;  /* 0x0000000e000a7c82 */ /* 0x000fe40008000000 */
[----:B------:R2:W-:Y:S02]  /*1d040*/  UTMALDG.4D [UR8], [UR4], desc[UR6] ;  /* 0x00000608040075b4 */ /* 0x0005e40008019000 */
[----:B--2---:R-:W-:Y:S01]  /*1d050*/  NOP ;  /* 0x0000000000007918 */ /* 0x004fe20000000000 */
.L_x_697:
[----:B------:R-:W2:Y:S04]  /*1d060*/  LDL.LU R3, [R1+0x4c] ;  /* 0x00004c0001037983 */ /* 0x000ea80000300800 */
[----:B------:R-:W3:Y:S04]  /*1d070*/  LDL.LU R5, [R1+0x34] ;  /* 0x0000340001057983 */ /* 0x000ee80000300800 */
[----:B-1----:R-:W4:Y:S01]  /*1d080*/  LDL.LU R4, [R1+0x58] ;  /* 0x0000580001047983 */ /* 0x002f220000300800 */
[----:B------:R-:W-:Y:S05]  /*1d090*/  WARPSYNC.ALL ;  /* 0x0000000000007948 */ /* 0x000fea0003800000 */
[----:B------:R-:W-:Y:S01]  /*1d0a0*/  ULDC.64 UR6, c[0x0][0xa00] ;  /* 0x0002800000067ab9 */ /* 0x000fe20000000a00 */
[----:B------:R-:W-:Y:S01]  /*1d0b0*/  ULDC.64 UR4, c[0x0][0x298] ;  /* 0x0000a60000047ab9 */ /* 0x000fe20000000a00 */
[----:B------:R-:W-:Y:S01]  /*1d0c0*/  BAR.SYNC.DEFER_BLOCKING 0x8, 0x180 ;  /* 0x0206000000007b1d */ /* 0x000fe20000010000 */
[----:B------:R-:W-:-:S02]  /*1d0d0*/  ISETP.NE.U32.AND P0, PT, RZ, UR6, PT ;  /* 0x00000006ff007c0c */ /* 0x000fc4000bf05070 */
[----:B------:R-:W-:Y:S02]  /*1d0e0*/  IADD3 R2, R18, 0x10400, RZ ;  /* 0x0001040012027810 */ /* 0x000fe40007ffe0ff */
[----:B------:R-:W-:Y:S01]  /*1d0f0*/  ISETP.NE.AND.EX P0, PT, RZ, UR7, PT, P0 ;  /* 0x00000007ff007c0c */ /* 0x000fe2000bf05300 */
[----:B------:R-:W-:Y:S01]  /*1d100*/  BSSY B6, `(.L_x_702) ;  /* 0x000001e000067945 */ /* 0x000fe20003800000 */
[----:B------:R-:W-:Y:S02]  /*1d110*/  LOP3.LUT P1, RZ, R2, 0x3ff, RZ, 0xc0, !PT ;  /* 0x000003ff02ff7812 */ /* 0x000fe4000782c0ff */
[----:B--2---:R-:W-:Y:S02]  /*1d120*/  SHF.R.S32.HI R0, RZ, 0x1f, R3 ;  /* 0x0000001fff007819 */ /* 0x004fe40000011403 */
[----:B---3--:R-:W-:-:S03]  /*1d130*/  SEL R5, R5, RZ, !P0 ;  /* 0x000000ff05057207 */ /* 0x008fc60004000000 */
[----:B------:R-:W-:Y:S01]  /*1d140*/  IMAD R0, R0, UR4, RZ ;  /* 0x0000000400007c24 */ /* 0x000fe2000f8e02ff */
[----:B----4-:R-:W-:-:S03]  /*1d150*/  SEL R4, R4, RZ, !P0 ;  /* 0x000000ff04047207 */ /* 0x010fc60004000000 */
        /* <DEDUP_REMOVED lines=8> */
[----:B-1----:R-:W-:Y:S01]  /*1d1e0*/  MOV R2, 0x0 ;  /* 0x0000000000027802 */ /* 0x002fe20000000f00 */
[----:B------:R-:W-:Y:S01]  /*1d1f0*/  ULDC.64 UR4, c[0x4][0xb8] ;  /* 0x01002e0000047ab9 */ /* 0x000fe20000000a00 */
[----:B------:R-:W-:Y:S01]  /*1d200*/  ULDC.64 UR6, c[0x4][0xc0] ;  /* 0x0100300000067ab9 */ /* 0x000fe20000000a00 */
[----:B------:R-:W-:Y:S01]  /*1d210*/  ULDC.64 UR8, c[0x4][0x20] ;  /* 0x0100080000087ab9 */ /* 0x000fe20000000a00 */
[----:B------:R-:W-:Y:S01]  /*1d220*/  IMAD.U32 R4, RZ, RZ, UR4 ;  /* 0x00000004ff047e24 */ /* 0x000fe2000f8e00ff */
[----:B------:R-:W-:Y:S01]  /*1d230*/  MOV R5, UR5 ;  /* 0x0000000500057c02 */ /* 0x000fe20008000f00 */
[----:B------:R-:W1:Y:S01]  /*1d240*/  LDC.64 R2, c[0x4][R2] ;  /* 0x0100000002027b82 */ /* 0x000e620000000a00 */
        /* <DEDUP_REMOVED lines=9> */
.L_x_703:
[----:B------:R-:W-:Y:S05]  /*1d2e0*/  BSYNC B6 ;  /* 0x0000000000067941 */ /* 0x000fea0003800000 */
.L_x_702:
[----:B-1----:R-:W2:Y:S01]  /*1d2f0*/  LDL.LU R0, [R1+0x4c] ;  /* 0x00004c0001007983 */ /* 0x002ea20000300800 */
[----:B------:R-:W-:Y:S01]  /*1d300*/  ULDC.64 UR4, c[0x0][0x2d8] ;  /* 0x0000b60000047ab9 */ /* 0x000fe20000000a00 */
[----:B------:R-:W1:Y:S01]  /*1d310*/  LDC R8, c[0x0][0x448] ;  /* 0x00011200ff087b82 */ /* 0x000e620000000800 */
[----:B------:R-:W-:Y:S01]  /*1d320*/  ULDC.64 UR6, c[0x0][0x280] ;  /* 0x0000a00000067ab9 */ /* 0x000fe20000000a00 */
[----:B------:R-:W3:Y:S04]  /*1d330*/  LDL.LU R5, [R1+0x38] ;  /* 0x0000380001057983 */ /* 0x000ee80000300800 */
[----:B------:R-:W3:Y:S04]  /*1d340*/  LDL.LU.64 R2, [R1+0x50] ;  /* 0x0000500001027983 */ /* 0x000ee80000300a00 */
[----:B------:R-:W4:Y:S01]  /*1d350*/  LDL.LU R4, [R1+0x34] ;  /* 0x0000340001047983 */ /* 0x000f220000300800 */
[----:B-1----:R-:W-:Y:S01]  /*1d360*/  ISETP.NE.AND P0, PT, R8, 0x1, PT ;  /* 0x000000010800780c */ /* 0x002fe20003f05270 */
[----:B0-----:R-:W0:-:S12]  /*1d370*/  S2R R11, SR_TID.X ;  /* 0x00000000000b7919 */ /* 0x001e180000002100 */
[----:B------:R-:W1:Y:S01]  /*1d380*/  @P0 LDC R7, c[0x0][0x450] ;  /* 0x00011400ff070b82 */ /* 0x000e620000000800 */
[----:B---3--:R-:W-:Y:S02]  /*1d390*/  IMAD.MOV.U32 R3, RZ, RZ, R5 ;  /* 0x000000ffff037224 */ /* 0x008fe400078e0005 */
[----:B------:R-:W3:Y:S01]  /*1d3a0*/  LDL.LU R5, [R1+0x4] ;  /* 0x0000040001057983 */ /* 0x000ee20000300800 */
[----:B0-----:R-:W-:Y:S01]  /*1d3b0*/  SHF.L.U32 R11, R11, 0x3, RZ ;  /* 0x000000030b0b7819 */ /* 0x001fe200000006ff */
[----:B------:R-:W-:-:S03]  /*1d3c0*/  IMAD.WIDE.U32 R2, R16, UR4, R2 ;  /* 0x0000000410027c25 */ /* 0x000fc6000f8e0002 */
[----:B------:R-:W-:Y:S01]  /*1d3d0*/  LOP3.LUT R11, R11, 0x38, RZ, 0xc0, !PT ;  /* 0x000000380b0b7812 */ /* 0x000fe200078ec0ff */
[----:B------:R-:W-:Y:S01]  /*1d3e0*/  IMAD R3, R16, UR5, R3 ;  /* 0x0000000510037c24 */ /* 0x000fe2000f8e0203 */
[----:B------:R-:W-:Y:S02]  /*1d3f0*/  ULDC.64 UR4, c[0x0][0x2e0] ;  /* 0x0000b80000047ab9 */ /* 0x000fe40000000a00 */
[----:B--2---:R-:W-:Y:S01]  /*1d400*/  IMAD R0, R0, UR4, RZ ;  /* 0x0000000400007c24 */ /* 0x004fe2000f8e02ff */
[C---:B------:R-:W-:Y:S01]  /*1d410*/  LOP3.LUT R10, R11.reuse, 0x40, RZ, 0xfc, !PT ;  /* 0x000000400b0a7812 */ /* 0x040fe200078efcff */
[----:B----4-:R-:W-:Y:S01]  /*1d420*/  IMAD.WIDE.U32 R2, R4, UR4, R2 ;  /* 0x0000000404027c25 */ /* 0x010fe2000f8e0002 */
[----:B------:R-:W-:-:S03]  /*1d430*/  LOP3.LUT R9, R11, 0x80, RZ, 0xfc, !PT ;  /* 0x000000800b097812 */ /* 0x000fc600078efcff */
[----:B------:R-:W-:Y:S01]  /*1d440*/  IMAD R0, R4, UR5, R0 ;  /* 0x0000000504007c24 */ /* 0x000fe2000f8e0200 */
[----:B------:R-:W-:Y:S01]  /*1d450*/  ULDC.64 UR4, c[0x0][0x2d0] ;  /* 0x0000b40000047ab9 */ /* 0x000fe20000000a00 */
[----:B------:R-:W0:Y:S03]  /*1d460*/  S2R R4, SR_TID.X ;  /* 0x0000000000047919 */ /* 0x000e260000002100 */
[----:B------:R-:W-:Y:S02]  /*1d470*/  IADD3 R3, R3, R0, RZ ;  /* 0x0000000003037210 */ /* 0x000fe40007ffe0ff */
[----:B0-----:R-:W-:-:S04]  /*1d480*/  LOP3.LUT R4, R4, 0x7f, RZ, 0xc0, !PT ;  /* 0x0000007f04047812 */ /* 0x001fc800078ec0ff */
[----:B------:R-:W-:Y:S02]  /*1d490*/  SHF.R.U32.HI R6, RZ, 0x3, R4 ;  /* 0x00000003ff067819 */ /* 0x000fe40000011604 */
[----:B------:R-:W0:Y:S02]  /*1d4a0*/  S2R R4, SR_TID.X ;  /* 0x0000000000047919 */ /* 0x000e240000002100 */
[----:B0-----:R-:W-:-:S05]  /*1d4b0*/  IMAD.SHL.U32 R4, R4, 0x10, RZ ;  /* 0x0000001004047824 */ /* 0x001fca00078e00ff */
[----:B------:R-:W-:Y:S02]  /*1d4c0*/  LOP3.LUT R4, R6, 0x70, R4, 0xf8, !PT ;  /* 0x0000007006047812 */ /* 0x000fe400078ef804 */
[----:B------:R-:W0:Y:S01]  /*1d4d0*/  @P0 LDC R6, c[0x0][0x44c] ;  /* 0x00011300ff060b82 */ /* 0x000e220000000800 */
[----:B---3--:R-:W-:-:S05]  /*1d4e0*/  IMAD.SHL.U32 R5, R5, 0x80, RZ ;  /* 0x0000008005057824 */ /* 0x008fca00078e00ff */
[----:B------:R-:W-:-:S04]  /*1d4f0*/  LOP3.LUT R4, R4, R5, RZ, 0xfc, !PT ;  /* 0x0000000504047212 */ /* 0x000fc800078efcff */
[----:B------:R-:W-:Y:S01]  /*1d500*/  MOV R0, R4 ;  /* 0x0000000400007202 */ /* 0x000fe20000000f00 */
[----:B0-----:R-:W-:-:S05]  /*1d510*/  @P0 IMAD.HI.U32 R6, R4, R6, RZ ;  /* 0x0000000604060227 */ /* 0x001fca00078e00ff */
[----:B-1----:R-:W-:-:S05]  /*1d520*/  @P0 SHF.R.U32.HI R0, RZ, R7, R6 ;  /* 0x00000007ff000219 */ /* 0x002fca0000011606 */
[----:B------:R-:W-:Y:S02]  /*1d530*/  IMAD.MOV R6, RZ, RZ, -R0 ;  /* 0x000000ffff067224 */ /* 0x000fe400078e0a00 */
[----:B------:R-:W-:-:S04]  /*1d540*/  IMAD.WIDE.U32 R2, R0, UR4, R2 ;  /* 0x0000000400027c25 */ /* 0x000fc8000f8e0002 */
[----:B------:R-:W-:Y:S01]  /*1d550*/  IMAD R4, R8, R6, R4 ;  /* 0x0000000608047224 */ /* 0x000fe200078e0204 */
[----:B------:R-:W-:-:S05]  /*1d560*/  SHF.R.S32.HI R6, RZ, 0x1f, R0 ;  /* 0x0000001fff067819 */ /* 0x000fca0000011400 */
        /* <DEDUP_REMOVED lines=8> */
[----:B------:R-:W-:Y:S01]  /*1d5f0*/  ISETP.GE.AND P1, PT, R10, UR4, PT ;  /* 0x000000040a007c0c */ /* 0x000fe2000bf26270 */
[----:B------:R-:W-:Y:S01]  /*1d600*/  IMAD R0, R4, UR5, R0 ;  /* 0x0000000504007c24 */ /* 0x000fe2000f8e0200 */
[----:B------:R0:W5:Y:S01]  /*1d610*/  LDL R10, [R1+0x2c] ;  /* 0x00002c00010a7983 */ /* 0x0001620000100800 */
[C---:B------:R-:W-:Y:S02]  /*1d620*/  LEA R4, P3, R2.reuse, UR6, 0x1 ;  /* 0x0000000602047c11 */ /* 0x040fe4000f8608ff */
[----:B------:R-:W-:Y:S01]  /*1d630*/  IMAD.IADD R0, R3, 0x1, R0 ;  /* 0x0000000103007824 */ /* 0x000fe200078e0200 */
[----:B------:R-:W-:Y:S02]  /*1d640*/  ISETP.GE.AND P2, PT, R11, UR4, PT ;  /* 0x000000040b007c0c */ /* 0x000fe4000bf46270 */
[----:B------:R-:W-:Y:S01]  /*1d650*/  ISETP.GE.AND P0, PT, R9, UR4, PT ;  /* 0x0000000409007c0c */ /* 0x000fe2000bf06270 */
[----:B------:R-:W-:Y:S01]  /*1d660*/  UMOV UR4, 0xffffffff ;  /* 0xffffffff00047882 */ /* 0x000fe20000000000 */
[----:B------:R-:W-:-:S02]  /*1d670*/  LEA.HI.X R3, R2, UR7, R0, 0x1, P3 ;  /* 0x0000000702037c11 */ /* 0x000fc400098f0c00 */
[----:B0-----:R-:W-:Y:S09]  /*1d680*/  BRA.DIV UR4, `(.L_x_704) ;  /* 0x0000004a04dc7947 */ /* 0x001ff2000b800000 */
[----:B------:R-:W0:Y:S02]  /*1d690*/  S2R R6, SR_TID.X ;  /* 0x0000000000067919 */ /* 0x000e240000002100 */
[----:B0-----:R-:W-:-:S04]  /*1d6a0*/  LOP3.LUT R6, R6, 0x7f, RZ, 0xc0, !PT ;  /* 0x0000007f06067812 */ /* 0x001fc800078ec0ff */
[----:B------:R-:W-:Y:S02]  /*1d6b0*/  SHF.R.U32.HI R7, RZ, 0x3, R6 ;  /* 0x00000003ff077819 */ /* 0x000fe40000011606 */
[----:B------:R-:W2:Y:S03]  /*1d6c0*/  LDL.LU R6, [R1+0x5c] ;  /* 0x00005c0001067983 */ /* 0x000ea60000300800 */
[----:B------:R-:W-:Y:S01]  /*1d6d0*/  IMAD.IADD R0, R7, 0x1, R5 ;  /* 0x0000000107007824 */ /* 0x000fe200078e0205 */
[----:B------:R-:W0:Y:S01]  /*1d6e0*/  S2R R11, SR_TID.X ;  /* 0x00000000000b7919 */ /* 0x000e220000002100 */
[----:B------:R-:W1:Y:S03]  /*1d6f0*/  SHFL.IDX PT, R7, R4, RZ, 0x181f ;  /* 0x00181fff04077589 */ /* 0x000e6600000e0000 */
[----:B------:R-:W-:Y:S01]  /*1d700*/  IADD3 R5, R0, 0x10, RZ ;  /* 0x0000001000057810 */ /* 0x000fe20007ffe0ff */
[----:B------:R-:W-:Y:S01]  /*1d710*/  SHFL.IDX PT, R9, R3, 0x1, 0x181f ;  /* 0x00381f0003097f89 */ /* 0x000fe200000e0000 */
[----:B0-----:R-:W-:-:S05]  /*1d720*/  IMAD.SHL.U32 R11, R11, 0x8, RZ ;  /* 0x000000080b0b7824 */ /* 0x001fca00078e00ff */
[----:B------:R-:W-:Y:S01]  /*1d730*/  LOP3.LUT R11, R11, 0x38, RZ, 0xc0, !PT ;  /* 0x000000380b0b7812 */ /* 0x000fe200078ec0ff */
[----:B--2---:R-:W-:Y:S02]  /*1d740*/  IMAD R2, R6, R8, RZ ;  /* 0x0000000806027224 */ /* 0x004fe400078e02ff */
[----:B------:R-:W0:Y:S03]  /*1d750*/  SHFL.IDX PT, R6, R3, RZ, 0x181f ;  /* 0x00181fff03067589 */ /* 0x000e2600000e0000 */
[-C--:B------:R-:W-:Y:S02]  /*1d760*/  ISETP.GE.AND P4, PT, R0, R2.reuse, PT ;  /* 0x000000020000720c */ /* 0x080fe40003f86270 */
[----:B------:R-:W-:Y:S02]  /*1d770*/  ISETP.GE.AND P3, PT, R5, R2, PT ;  /* 0x000000020500720c */ /* 0x000fe40003f66270 */
[----:B------:R-:W2:Y:S09]  /*1d780*/  SHFL.IDX PT, R5, R4, 0x1, 0x181f ;  /* 0x00381f0004057f89 */ /* 0x000eb200000e0000 */
[----:B-1----:R-:W-:-:S05]  /*1d790*/  @!P4 LEA R7, P5, R11, R7, 0x1 ;  /* 0x000000070b07c211 */ /* 0x002fca00078a08ff */
[----:B0-----:R-:W-:-:S05]  /*1d7a0*/  @!P4 IMAD.X R6, RZ, RZ, R6, P5 ;  /* 0x000000ffff06c224 */ /* 0x001fca00028e0606 */
[-C--:B------:R-:W-:Y:S02]  /*1d7b0*/  @!P4 LOP3.LUT R7, R7, R6.reuse, RZ, 0x3c, !PT ;  /* 0x000000060707c212 */ /* 0x080fe400078e3cff */
[----:B--2---:R-:W-:Y:S02]  /*1d7c0*/  @!P3 LEA R8, P5, R11, R5, 0x1 ;  /* 0x000000050b08b211 */ /* 0x004fe400078a08ff */
[C---:B------:R-:W-:Y:S02]  /*1d7d0*/  @!P4 LOP3.LUT R6, R7.reuse, R6, RZ, 0x3c, !PT ;  /* 0x000000060706c212 */ /* 0x040fe400078e3cff */
[----:B------:R-:W-:Y:S02]  /*1d7e0*/  @!P3 IADD3.X R5, RZ, R9, RZ, P5, !PT ;  /* 0x00000009ff05b210 */ /* 0x000fe40002ffe4ff */
[----:B------:R-:W-:-:S05]  /*1d7f0*/  @!P4 LOP3.LUT R7, R7, R6, RZ, 0x3c, !PT ;  /* 0x000000060707c212 */ /* 0x000fca00078e3cff */
[----:B-----5:R-:W-:Y:S04]  /*1d800*/  @!P4 LDGSTS.E.BYPASS.LTC128B.128 [R10+0x10400], desc[UR56][R6.64], !P2 ;  /* 0x10400000060acfae */ /* 0x020fe8000d101d78 */
[----:B------:R-:W-:Y:S04]  /*1d810*/  @!P4 LDGSTS.E.BYPASS.LTC128B.128 [R10+0x14400], desc[UR56][R6.64+0x80], !P1 ;  /* 0x14400080060acfae */ /* 0x000fe8000c901d78 */
[----:B------:R0:W-:Y:S02]  /*1d820*/  @!P4 LDGSTS.E.BYPASS.LTC128B.128 [R10+0x18400], desc[UR56][R6.64+0x100], !P0 ;  /* 0x18400100060acfae */ /* 0x0001e4000c101d78 */
[----:B0-----:R-:W-:-:S02]  /*1d830*/  @!P3 IMAD.MOV.U32 R6, RZ, RZ, R8 ;  /* 0x000000ffff06b224 */ /* 0x001fc400078e0008 */
[----:B------:R-:W-:Y:S01]  /*1d840*/  @!P3 IMAD.MOV.U32 R7, RZ, RZ, R5 ;  /* 0x000000ffff07b224 */ /* 0x000fe200078e0005 */
[----:B------:R-:W-:Y:S01]  /*1d850*/  IADD3 R5, R0, 0x20, RZ ;  /* 0x0000002000057810 */ /* 0x000fe20007ffe0ff */
[----:B------:R-:W-:Y:S04]  /*1d860*/  SHFL.IDX PT, R8, R3, 0x2, 0x181f ;  /* 0x00581f0003087f89 */ /* 0x000fe800000e0000 */
[----:B------:R-:W-:Y:S04]  /*1d870*/  @!P3 LDGSTS.E.BYPASS.LTC128B.128 [R10+0x10c00], desc[UR56][R6.64], !P2 ;  /* 0x10c00000060abfae */ /* 0x000fe8000d101d78 */
[----:B------:R-:W-:Y:S04]  /*1d880*/  @!P3 LDGSTS.E.BYPASS.LTC128B.128 [R10+0x14c00], desc[UR56][R6.64+0x80], !P1 ;  /* 0x14c00080060abfae */ /* 0x000fe8000c901d78 */
[----:B------:R0:W-:Y:S01]  /*1d890*/  @!P3 LDGSTS.E.BYPASS.LTC128B.128 [R10+0x18c00], desc[UR56][R6.64+0x100], !P0 ;  /* 0x18c00100060abfae */ /* 0x0001e2000c101d78 */
[----:B------:R-:W-:-:S03]  /*1d8a0*/  ISETP.GE.AND P3, PT, R5, R2, PT ;  /* 0x000000020500720c */ /* 0x000fc60003f66270 */
[----:B------:R-:W1:Y:S10]  /*1d8b0*/  SHFL.IDX PT, R5, R4, 0x2, 0x181f ;  /* 0x00581f0004057f89 */ /* 0x000e7400000e0000 */
[----:B-1----:R-:W-:-:S05]  /*1d8c0*/  @!P3 LEA R5, P4, R11, R5, 0x1 ;  /* 0x000000050b05b211 */ /* 0x002fca00078808ff */
[----:B0-----:R-:W-:-:S04]  /*1d8d0*/  @!P3 IMAD.X R6, RZ, RZ, R8, P4 ;  /* 0x000000ffff06b224 */ /* 0x001fc800020e0608 */
[----:B------:R-:W-:Y:S01]  /*1d8e0*/  @!P3 IMAD.MOV.U32 R7, RZ, RZ, R6 ;  /* 0x000000ffff07b224 */ /* 0x000fe200078e0006 */
[----:B------:R-:W-:Y:S01]  /*1d8f0*/  @!P3 MOV R6, R5 ;  /* 0x000000050006b202 */ /* 0x000fe20000000f00 */
[----:B------:R-:W-:-:S04]  /*1d900*/  VIADD R5, R0, 0x30 ;  /* 0x0000003000057836 */ /* 0x000fc80000000000 */
[----:B------:R-:W-:Y:S04]  /*1d910*/  @!P3 LDGSTS.E.BYPASS.LTC128B.128 [R10+0x11400], desc[UR56][R6.64], !P2 ;  /* 0x11400000060abfae */ /* 0x000fe8000d101d78 */
[----:B------:R-:W-:Y:S04]  /*1d920*/  @!P3 LDGSTS.E.BYPASS.LTC128B.128 [R10+0x15400], desc[UR56][R6.64+0x80], !P1 ;  /* 0x15400080060abfae */ /* 0x000fe8000c901d78 */
[----:B------:R0:W-:Y:S01]  /*1d930*/  @!P3 LDGSTS.E.BYPASS.LTC128B.128 [R10+0x19400], desc[UR56][R6.64+0x100], !P0 ;  /* 0x19400100060abfae */ /* 0x0001e2000c101d78 */
[----:B------:R-:W-:-:S03]  /*1d940*/  ISETP.GE.AND P3, PT, R5, R2, PT ;  /* 0x000000020500720c */ /* 0x000fc60003f66270 */
[----:B------:R-:W1:Y:S04]  /*1d950*/  SHFL.IDX PT, R5, R4, 0x3, 0x181f ;  /* 0x00781f0004057f89 */ /* 0x000e6800000e0000 */
[----:B0-----:R-:W0:Y:S06]  /*1d960*/  SHFL.IDX PT, R6, R3, 0x3, 0x181f ;  /* 0x00781f0003067f89 */ /* 0x001e2c00000e0000 */
[----:B-1----:R-:W-:-:S05]  /*1d970*/  @!P3 LEA R5, P4, R11, R5, 0x1 ;  /* 0x000000050b05b211 */ /* 0x002fca00078808ff */
[----:B0-----:R-:W-:-:S05]  /*1d980*/  @!P3 IMAD.X R6, RZ, RZ, R6, P4 ;  /* 0x000000ffff06b224 */ /* 0x001fca00020e0606 */
[----:B------:R-:W-:Y:S01]  /*1d990*/  @!P3 MOV R7, R6 ;  /* 0x000000060007b202 */ /* 0x000fe20000000f00 */
        /* <DEDUP_REMOVED lines=8> */
[----:B-1----:R-:W-:-:S04]  /*1da20*/  @!P3 LEA R5, P4, R11, R5, 0x1 ;  /* 0x000000050b05b211 */ /* 0x002fc800078808ff */
[----:B0-----:R-:W-:-:S05]  /*1da30*/  @!P3 IADD3.X R6, RZ, R6, RZ, P4, !PT ;  /* 0x00000006ff06b210 */ /* 0x001fca00027fe4ff */
[----:B------:R-:W-:Y:S02]  /*1da40*/  @!P3 IMAD.MOV.U32 R7, RZ, RZ, R6 ;  /* 0x000000ffff07b224 */ /* 0x000fe400078e0006 */
[----:B------:R-:W-:Y:S01]  /*1da50*/  @!P3 IMAD.MOV.U32 R6, RZ, RZ, R5 ;  /* 0x000000ffff06b224 */ /* 0x000fe200078e0005 */
[----:B------:R-:W-:-:S04]  /*1da60*/  IADD3 R5, R0, 0x50, RZ ;  /* 0x0000005000057810 */ /* 0x000fc80007ffe0ff */
        /* <DEDUP_REMOVED lines=8> */
[----:B------:R-:W-:Y:S01]  /*1daf0*/  @!P3 IMAD.MOV.U32 R7, RZ, RZ, R6 ;  /* 0x000000ffff07b224 */ /* 0x000fe200078e0006 */
[----:B------:R-:W-:Y:S01]  /*1db00*/  @!P3 MOV R6, R5 ;  /* 0x000000050006b202 */ /* 0x000fe20000000f00 */
[----:B------:R-:W-:-:S04]  /*1db10*/  VIADD R5, R0, 0x60 ;  /* 0x0000006000057836 */ /* 0x000fc80000000000 */
[----:B------:R-:W-:Y:S01]  /*1db20*/  @!P3 LDGSTS.E.BYPASS.LTC128B.128 [R10+0x12c00], desc[UR56][R6.64], !P2 ;  /* 0x12c00000060abfae */ /* 0x000fe2000d101d78 */
[----:B------:R-:W-:-:S03]  /*1db30*/  ISETP.GE.AND P4, PT, R5, R2, PT ;  /* 0x000000020500720c */ /* 0x000fc60003f86270 */
[----:B------:R-:W0:Y:S04]  /*1db40*/  SHFL.IDX PT, R5, R4, 0x6, 0x181f ;  /* 0x00d81f0004057f89 */ /* 0x000e2800000e0000 */
[----:B------:R-:W-:Y:S04]  /*1db50*/  @!P3 LDGSTS.E.BYPASS.LTC128B.128 [R10+0x16c00], desc[UR56][R6.64+0x80], !P1 ;  /* 0x16c00080060abfae */ /* 0x000fe8000c901d78 */
[----:B------:R1:W-:Y:S04]  /*1db60*/  @!P3 LDGSTS.E.BYPASS.LTC128B.128 [R10+0x1ac00], desc[UR56][R6.64+0x100], !P0 ;  /* 0x1ac00100060abfae */ /* 0x0003e8000c101d78 */
[----:B-1----:R-:W1:Y:S01]  /*1db70*/  SHFL.IDX PT, R6, R3, 0x6, 0x181f ;  /* 0x00d81f0003067f89 */ /* 0x002e6200000e0000 */
[----:B0-----:R-:W-:-:S05]  /*1db80*/  @!P4 LEA R5, P3, R11, R5, 0x1 ;  /* 0x000000050b05c211 */ /* 0x001fca00078608ff */
[----:B-1----:R-:W-:-:S05]  /*1db90*/  @!P4 IMAD.X R6, RZ, RZ, R6, P3 ;  /* 0x000000ffff06c224 */ /* 0x002fca00018e0606 */
[----:B------:R-:W-:Y:S01]  /*1dba0*/  @!P4 MOV R7, R6 ;  /* 0x000000060007c202 */ /* 0x000fe20000000f00 */
[----:B------:R-:W-:Y:S02]  /*1dbb0*/  @!P4 IMAD.MOV.U32 R6, RZ, RZ, R5 ;  /* 0x000000ffff06c224 */ /* 0x000fe400078e0005 */
[----:B------:R1:W2:Y:S04]  /*1dbc0*/  SHFL.IDX PT, R5, R3, 0x7, 0x181f ;  /* 0x00f81f0003057f89 */ /* 0x0002a800000e0000 */
[----:B------:R1:W-:Y:S04]  /*1dbd0*/  @!P4 LDGSTS.E.BYPASS.LTC128B.128 [R10+0x13400], desc[UR56][R6.64], !P2 ;  /* 0x13400000060acfae */ /* 0x0003e8000d101d78 */
[----:B------:R1:W-:Y:S04]  /*1dbe0*/  @!P4 LDGSTS.E.BYPASS.LTC128B.128 [R10+0x17400], desc[UR56][R6.64+0x80], !P1 ;  /* 0x17400080060acfae */ /* 0x0003e8000c901d78 */
[----:B------:R1:W-:Y:S04]  /*1dbf0*/  @!P4 LDGSTS.E.BYPASS.LTC128B.128 [R10+0x1b400], desc[UR56][R6.64+0x100], !P0 ;  /* 0x1b400100060acfae */ /* 0x0003e8000c101d78 */
[----:B------:R1:W3:Y:S02]  /*1dc00*/  SHFL.IDX PT, R3, R4, 0x7, 0x181f ;  /* 0x00f81f0004037f89 */ /* 0x0002e400000e0000 */
.L_x_846:
[----:B------:R-:W-:Y:S01]  /*1dc10*/  VIADD R0, R0, 0x70 ;  /* 0x0000007000007836 */ /* 0x000fe20000000000 */
[----:B------:R-:W-:Y:S04]  /*1dc20*/  BSSY B0, `(.L_x_705) ;  /* 0x000000e000007945 */ /* 0x000fe80003800000 */
[----:B------:R-:W-:-:S13]  /*1dc30*/  ISETP.GE.AND P3, PT, R0, R2, PT ;  /* 0x000000020000720c */ /* 0x000fda0003f66270 */
[----:B------:R-:W-:Y:S05]  /*1dc40*/  @P3 BRA `(.L_x_706) ;  /* 0x00000000002c3947 */ /* 0x000fea0003800000 */
[----:B-1----:R-:W1:Y:S02]  /*1dc50*/  S2R R4, SR_TID.X ;  /* 0x0000000000047919 */ /* 0x002e640000002100 */
[----:B-1----:R-:W-:-:S04]  /*1dc60*/  SHF.L.U32 R4, R4, 0x3, RZ ;  /* 0x0000000304047819 */ /* 0x002fc800000006ff */
        /* <DEDUP_REMOVED lines=9> */
.L_x_706:
[----:B------:R-:W-:Y:S05]  /*1dd00*/  BSYNC B0 ;  /* 0x0000000000007941 */ /* 0x000fea0003800000 */
.L_x_705:
[----:B------:R-:W-:Y:S01]  /*1dd10*/  NOP ;  /* 0x0000000000007918 */ /* 0x000fe20000000000 */
[----:B------:R-:W-:Y:S01]  /*1dd20*/  PLOP3.LUT P0, PT, PT, PT, PT, 0x80, 0x0 ;  /* 0x000000000000781c */ /* 0x000fe20003f0f070 */
[----:B------:R-:W-:-:S12]  /*1dd30*/  VIADD R11, R18, 0x34800 ;  /* 0x00034800120b7836 */ /* 0x000fd80000000000 */
.L_x_707:
[----:B------:R-:W-:Y:S02]  /*1dd40*/  PLOP3.LUT P1, PT, P1, P0, PT, 0xa2, 0x0 ;  /* 0x000000000000781c */ /* 0x000fe40000f21472 */
[----:B------:R-:W-:-:S08]  /*1dd50*/  @P0 R2UR P1, UR4, R18 ;  /* 0x00000000120402ca */ /* 0x000fd00000020000 */
[----:B------:R-:W-:-:S05]  /*1dd60*/  @P0 PLOP3.LUT P0, PT, P1, PT, PT, 0x80, 0x0 ;  /* 0x000000000000081c */ /* 0x000fca0000f0f070 */
[----:B------:R-:W-:Y:S01]  /*1dd70*/  @!P1 SYNCS.ARRIVE.TRANS64.RED.A0T1 RZ, [UR4+0x34800], RZ ;  /* 0x034800ffffff99a7 */ /* 0x000fe20008200404 */
[----:B------:R-:W-:Y:S07]  /*1dd80*/  @!P1 ARRIVES.LDGSTSBAR.64.TRANSCNT [UR4+0x34800] ;  /* 0x03480000ff0099b0 */ /* 0x000fee0008000a84 */
[----:B------:R-:W-:Y:S05]  /*1dd90*/  @P0 BRA.U.ANY `(.L_x_707) ;  /* 0xfffffffd00e80947 */ /* 0x000fea000393ffff */
[----:B----4-:R-:W4:Y:S02]  /*1dda0*/  LDL.LU R2, [R1+0x64] ;  /* 0x0000640001027983 */ /* 0x010f240000300800 */
[----:B----4-:R-:W-:-:S04]  /*1ddb0*/  IADD3 R2, R2, 0x1, RZ ;  /* 0x0000000102027810 */ /* 0x010fc80007ffe0ff */
[----:B------:R-:W-:Y:S01]  /*1ddc0*/  LEA.HI R0, R2, R2, RZ, 0x1 ;  /* 0x0000000202007211 */ /* 0x000fe200078f08ff */
[----:B------:R4:W-:Y:S03]  /*1ddd0*/  STL [R1+0x64], R2 ;  /* 0x0000640201007387 */ /* 0x0009e60000100800 */
[----:B------:R-:W-:-:S05]  /*1dde0*/  LOP3.LUT R0, R0, 0xfffffffe, RZ, 0xc0, !PT ;  /* 0xfffffffe00007812 */ /* 0x000fca00078ec0ff */
[----:B------:R-:W-:-:S05]  /*1ddf0*/  IMAD.IADD R0, R2, 0x1, -R0 ;  /* 0x0000000102007824 */ /* 0x000fca00078e0a00 */
[----:B------:R-:W-:Y:S01]  /*1de00*/  SHF.L.U32 R0, R0, 0x1f, RZ ;  /* 0x0000001f00007819 */ /* 0x000fe200000006ff */
[----:B------:R-:W-:Y:S01]  /*1de10*/  NOP ;  /* 0x0000000000007918 */ /* 0x000fe20000000000 */
[----:B------:R4:W-:Y:S01]  /*1de20*/  SYNCS.ARRIVE.TRANS64.A1T0 RZ, [R18+URZ+0x34800], RZ ;  /* 0x034800ff12ff79a7 */ /* 0x0009e2000810003f */
[----:B------:R-:W-:Y:S01]  /*1de30*/  BSSY B0, `(.L_x_708) ;  /* 0x0000003000007945 */ /* 0x000fe20003800000 */
[----:B------:R-:W5:Y:S03]  /*1de40*/  SYNCS.PHASECHK.TRANS64.TRYWAIT P0, [R18+URZ+0x34820], R0 ;  /* 0x03482000120075a7 */ /* 0x000f66000800017f */
[----:B----45:R-:W-:Y:S05]  /*1de50*/  @!P0 BRA `(.L_x_709) ;  /* 0x0000004c00ec8947 */ /* 0x030fea0003800000 */
.L_x_847:
[----:B------:R-:W-:Y:S05]  /*1de60*/  BSYNC B0 ;  /* 0x0000000000007941 */ /* 0x000fea0003800000 */
.L_x_708:
[----:B-1-3--:R-:W4:Y:S04]  /*1de70*/  LDL R3, [R1+0x48] ;  /* 0x0000480001037983 */ /* 0x00af280000100800 */
[----:B------:R-:W3:Y:S01]  /*1de80*/  LDL R2, [R1+0x30] ;  /* 0x0000300001027983 */ /* 0x000ee20000100800 */
[----:B------:R-:W-:Y:S01]  /*1de90*/  BSSY B0, `(.L_x_710) ;  /* 0x0000213000007945 */ /* 0x000fe20003800000 */
[----:B----4-:R-:W-:-:S05]  /*1dea0*/  VIADD R0, R3, 0xfffffffe ;  /* 0xfffffffe03007836 */ /* 0x010fca0000000000 */
[----:B---3--:R-:W-:-:S13]  /*1deb0*/  ISETP.GE.AND P0, PT, R0, R2, PT ;  /* 0x000000020000720c */ /* 0x008fda0003f06270 */
[----:B------:R-:W-:Y:S05]  /*1dec0*/  @!P0 BRA `(.L_x_711) ;  /* 0x00000020003c8947 */ /* 0x000fea0003800000 */
[----:B--2---:R-:W0:Y:S04]  /*1ded0*/  LDL.LU R5, [R1+0x60] ;  /* 0x0000600001057983 */ /* 0x004e280000300800 */
[----:B------:R-:W2:Y:S04]  /*1dee0*/  LDL.LU R4, [R1+0x44] ;  /* 0x0000440001047983 */ /* 0x000ea80000300800 */
[----:B------:R-:W3:Y:S01]  /*1def0*/  LDL.LU R3, [R1+0x40] ;  /* 0x0000400001037983 */ /* 0x000ee20000300800 */
[----:B------:R-:W-:Y:S01]  /*1df00*/  LOP3.LUT R2, RZ, R2, RZ, 0x33, !PT ;  /* 0x00000002ff027212 */ /* 0x000fe200078e33ff */
[----:B------:R-:W-:Y:S01]  /*1df10*/  BSSY B2, `(.L_x_712) ;  /* 0x00000b5000027945 */ /* 0x000fe20003800000 */
[----:B0-----:R-:W-:-:S05]  /*1df20*/  IADD3 R6, R5, 0x1, RZ ;  /* 0x0000000105067810 */ /* 0x001fca0007ffe0ff */
[----:B--2---:R-:W-:-:S05]  /*1df30*/  IMAD R6, R6, R4, RZ ;  /* 0x0000000406067224 */ /* 0x004fca00078e02ff */
[----:B---3--:R-:W-:-:S05]  /*1df40*/  VIMNMX R6, R3, R6, PT ;  /* 0x0000000603067248 */ /* 0x008fca0003fe0100 */
        /* <DEDUP_REMOVED lines=8> */
[----:B------:R-:W-:Y:S01]  /*1dfd0*/  IADD3 R8, R19, 0x1, RZ ;  /* 0x0000000113087810 */ /* 0x000fe20007ffe0ff */
[----:B------:R-:W-:Y:S03]  /*1dfe0*/  BSSY B1, `(.L_x_714) ;  /* 0x00000a3000017945 */ /* 0x000fe60003800000 */
        /* <DEDUP_REMOVED lines=20> */
[----:B------:R-:W-:-:S05]  /*1e130*/  IADD3 R3, -R2, RZ, RZ ;  /* 0x000000ff02037210 */ /* 0x000fca0007ffe1ff */
        /* <DEDUP_REMOVED lines=9> */
.L_x_716:
[----:B------:R-:W-:Y:S01]  /*1e1d0*/  IMAD R3, R8, 0x8, R18 ;  /* 0x0000000808037824 */ /* 0x000fe200078e0212 */
[----:B------:R-:W-:Y:S01]  /*1e1e0*/  SHF.L.U32 R2, R10, 0x1f, RZ ;  /* 0x0000001f0a027819 */ /* 0x000fe200000006ff */
[----:B------:R-:W-:Y:S03]  /*1e1f0*/  BSSY B3, `(.L_x_717) ;  /* 0x0000003000037945 */ /* 0x000fe60003800000 */
[----:B------:R-:W1:Y:S02]  /*1e200*/  SYNCS.PHASECHK.TRANS64.TRYWAIT P0, [R3+URZ+0x34840], R2 ;  /* 0x03484002030075a7 */ /* 0x000e64000800017f */
[----:B-1----:R-:W-:Y:S05]  /*1e210*/  @!P0 BRA `(.L_x_718) ;  /* 0x0000004c00108947 */ /* 0x002fea0003800000 */
.L_x_848:
[----:B------:R-:W-:Y:S05]  /*1e220*/  BSYNC B3 ;  /* 0x0000000000037941 */ /* 0x000fea0003800000 */
.L_x_717:
[----:B0-----:R-:W0:Y:S01]  /*1e230*/  S2R R5, SR_TID.X ;  /* 0x0000000000057919 */ /* 0x001e220000002100 */
[----:B------:R-:W-:Y:S01]  /*1e240*/  BSSY B3, `(.L_x_719) ;  /* 0x000000b000037945 */ /* 0x000fe20003800000 */
[----:B0-----:R-:W-:-:S04]  /*1e250*/  LOP3.LUT R5, R5, 0x7f, RZ, 0xc0, !PT ;  /* 0x0000007f05057812 */ /* 0x001fc800078ec0ff */
[----:B------:R-:W-:-:S13]  /*1e260*/  ISETP.NE.AND P1, PT, R5, RZ, PT ;  /* 0x000000ff0500720c */ /* 0x000fda0003f25270 */
[----:B------:R-:W-:Y:S05]  /*1e270*/  @P1 BRA `(.L_x_720) ;  /* 0x00000000001c1947 */ /* 0x000fea0003800000 */
[----:B------:R-:W0:Y:S01]  /*1e280*/  S2R R5, SR_TID.X ;  /* 0x0000000000057919 */ /* 0x000e220000002100 */
[----:B-1----:R-:W-:-:S04]  /*1e290*/  MOV R2, 0xc000 ;  /* 0x0000c00000027802 */ /* 0x002fc80000000f00 */
[----:B------:R2:W-:Y:S01]  /*1e2a0*/  SYNCS.ARRIVE.TRANS64 RZ, [R3+URZ+0x34830], R2 ;  /* 0x0348300203ff79a7 */ /* 0x0005e2000800003f */
[----:B0-----:R-:W-:-:S04]  /*1e2b0*/  LOP3.LUT R5, R5, 0x1f, RZ, 0xc0, !PT ;  /* 0x0000001f05057812 */ /* 0x001fc800078ec0ff */
[----:B------:R-:W-:-:S13]  /*1e2c0*/  ISETP.NE.AND P0, PT, R5, RZ, PT ;  /* 0x000000ff0500720c */ /* 0x000fda0003f05270 */
[----:B--2---:R-:W-:Y:S05]  /*1e2d0*/  @!P0 BRA `(.L_x_720) ;  /* 0x0000000000048947 */ /* 0x004fea0003800000 */
[----:B------:R-:W-:Y:S01]  /*1e2e0*/  BPT.TRAP 0x1 ;  /* 0x000000040000795c */ /* 0x000fe20000300000 */
.L_x_720:
[----:B------:R-:W-:Y:S05]  /*1e2f0*/  BSYNC B3 ;  /* 0x0000000000037941 */ /* 0x000fea0003800000 */
.L_x_719:
        /* <DEDUP_REMOVED lines=11> */
[----:B--2---:R-:W-:-:S10]  /*1e3b0*/  LEA R2, R0, R2, 0x7 ;  /* 0x0000000200027211 */ /* 0x004fd400078e38ff */
.L_x_721:
        /* <DEDUP_REMOVED lines=16> */
.L_x_722:
        /* <DEDUP_REMOVED lines=15> */
.L_x_723:
        /* <DEDUP_REMOVED lines=16> */
.L_x_849:
[----:B------:R-:W-:Y:S05]  /*1e6b0*/  BSYNC B3 ;  /* 0x0000000000037941 */ /* 0x000fea0003800000 */
.L_x_724:
[----:B------:R-:W-:Y:S01]  /*1e6c0*/  BSSY B3, `(.L_x_726) ;  /* 0x000000c000037945 */ /* 0x000fe20003800000 */
[----:B------:R-:W-:Y:S01]  /*1e6d0*/  MOV R12, 0x0 ;  /* 0x00000000000c7802 */ /* 0x000fe20000000f00 */
[----:B------:R-:W-:Y:S02]  /*1e6e0*/  IMAD.MOV.U32 R13, RZ, RZ, 0x14f00000 ;  /* 0x14f00000ff0d7424 */ /* 0x000fe400078e00ff */
[----:B------:R-:W-:Y:S05]  /*1e6f0*/  @P1 BRA `(.L_x_727) ;  /* 0x0000000000201947 */ /* 0x000fea0003800000 */
[----:B------:R-:W1:Y:S01]  /*1e700*/  S2R R5, SR_TID.X ;  /* 0x0000000000057919 */ /* 0x000e620000002100 */
[----:B0-----:R-:W-:Y:S01]  /*1e710*/  IMAD R2, R19, 0x8, R18 ;  /* 0x0000000813027824 */ /* 0x001fe200078e0212 */
[----:B------:R-:W-:-:S04]  /*1e720*/  MOV R3, 0x8000 ;  /* 0x0000800000037802 */ /* 0x000fc80000000f00 */
[----:B------:R2:W-:Y:S01]  /*1e730*/  SYNCS.ARRIVE.TRANS64 RZ, [R2+URZ+0x34850], R3 ;  /* 0x0348500302ff79a7 */ /* 0x0005e2000800003f */
[----:B-1----:R-:W-:-:S04]  /*1e740*/  LOP3.LUT R5, R5, 0x1f, RZ, 0xc0, !PT ;  /* 0x0000001f05057812 */ /* 0x002fc800078ec0ff */
[----:B------:R-:W-:-:S13]  /*1e750*/  ISETP.NE.AND P0, PT, R5, RZ, PT ;  /* 0x000000ff0500720c */ /* 0x000fda0003f05270 */
[----:B--2---:R-:W-:Y:S05]  /*1e760*/  @!P0 BRA `(.L_x_727) ;  /* 0x0000000000048947 */ /* 0x004fea0003800000 */
[----:B------:R-:W-:Y:S01]  /*1e770*/  BPT.TRAP 0x1 ;  /* 0x000000040000795c */ /* 0x000fe20000300000 */
.L_x_727:
[----:B------:R-:W-:Y:S05]  /*1e780*/  BSYNC B3 ;  /* 0x0000000000037941 */ /* 0x000fea0003800000 */
.L_x_726:
[----:B------:R-:W2:Y:S04]  /*1e790*/  LDL R5, [R1+0x20] ;  /* 0x0000200001057983 */ /* 0x000ea80000100800 */
[----:B0-----:R-:W2:Y:S01]  /*1e7a0*/  LDL.LU R3, [R1+0x8] ;  /* 0x0000080001037983 */ /* 0x001ea20000300800 */
        /* <DEDUP_REMOVED lines=9> */
[----:B--2---:R-:W-:Y:S01]  /*1e840*/  LEA R3, R3, R5, 0x7 ;  /* 0x0000000503037211 */ /* 0x004fe200078e38ff */
[----:B------:R-:W-:-:S10]  /*1e850*/  VIADD R5, R7, 0x400 ;  /* 0x0000040007057836 */ /* 0x000fd40000000000 */
.L_x_728:
        /* <DEDUP_REMOVED lines=10> */
[----:B------:R-:W-:Y:S02]  /*1e900*/  R2UR UR10, R15 ;  /* 0x000000000f0a72ca */ /* 0x000fe400000e0000 */
[----:B------:R-:W-:Y:S02]  /*1e910*/  R2UR UR6, R12 ;  /* 0x000000000c0672ca */ /* 0x000fe400000e0000 */
[----:B------:R-:W-:Y:S02]  /*1e920*/  R2UR UR7, R13 ;  /* 0x000000000d0772ca */ /* 0x000fe400000e0000 */
[----:B------:R-:W-:Y:S02]  /*1e930*/  PLOP3.LUT P0, PT, PT, PT, PT, 0x80, 0x0 ;  /* 0x000000000000781c */ /* 0x000fe40003f0f070 */
[----:B------:R-:W-:-:S11]  /*1e940*/  IADD3 R5, R7, 0x4400, RZ ;  /* 0x0000440007057810 */ /* 0x000fd60007ffe0ff */
.L_x_729:
        /* <DEDUP_REMOVED lines=12> */
.L_x_715:
[----:B------:R-:W-:Y:S05]  /*1ea10*/  BSYNC B1 ;  /* 0x0000000000017941 */ /* 0x000fea0003800000 */
.L_x_714:
[----:B0-----:R-:W2:Y:S01]  /*1ea20*/  LDL.LU R0, [R1+0x48] ;  /* 0x0000480001007983 */ /* 0x001ea20000300800 */
[----:B------:R-:W-:-:S03]  /*1ea30*/  MOV R19, R8 ;  /* 0x0000000800137202 */ /* 0x000fc60000000f00 */
[----:B------:R0:W-:Y:S02]  /*1ea40*/  STL [R1+0x1c], R10 ;  /* 0x00001c0a01007387 */ /* 0x0001e40000100800 */
[----:B0-2---:R-:W-:-:S07]  /*1ea50*/  VIADD R0, R0, 0xfffffffd ;  /* 0xfffffffd00007836 */ /* 0x005fce0000000000 */
.L_x_713:
[----:B------:R-:W-:Y:S05]  /*1ea60*/  BSYNC B2 ;  /* 0x0000000000027941 */ /* 0x000fea0003800000 */
.L_x_712:
[----:B------:R-:W-:Y:S01]  /*1ea70*/  VIADD R9, R9, 0xfffffffe ;  /* 0xfffffffe09097836 */ /* 0x000fe20000000000 */
[----:B------:R-:W-:-:S04]  /*1ea80*/  LOP3.LUT R6, RZ, R6, RZ, 0x33, !PT ;  /* 0x00000006ff067212 */ /* 0x000fc800078e33ff */
[----:B------:R-:W-:-:S13]  /*1ea90*/  ISETP.NE.AND P0, PT, R9, R6, PT ;  /* 0x000000060900720c */ /* 0x000fda0003f05270 */
[----:B------:R-:W-:Y:S05]  /*1eaa0*/  @!P0 BRA `(.L_x_711) ;  /* 0x0000001400448947 */ /* 0x000fea0003800000 */
[----:B------:R-:W-:-:S07]  /*1eab0*/  IMAD.MOV.U32 R9, RZ, RZ, R17 ;  /* 0x000000ffff097224 */ /* 0x000fce00078e0011 */
.L_x_762:
[----:B------:R-:W2:Y:S04]  /*1eac0*/  LDL R3, [R1+0x14] ;  /* 0x0000140001037983 */ /* 0x000ea80000100800 */
[----:B------:R-:W3:Y:S01]  /*1ead0*/  LDL R2, [R1+0x1c] ;  /* 0x00001c0001027983 */ /* 0x000ee20000100800 */
[----:B------:R-:W-:Y:S01]  /*1eae0*/  IADD3 R4, R19, 0x1, RZ ;  /* 0x0000000113047810 */ /* 0x000fe20007ffe0ff */
        /* <DEDUP_REMOVED lines=22> */
[----:B------:R-:W-:Y:S02]  /*1ec50*/  IADD3 R6, -R2, RZ, RZ ;  /* 0x000000ff02067210 */ /* 0x000fe40007ffe1ff */
[----:B------:R-:W-:-:S03]  /*1ec60*/  SHF.R.S32.HI R3, RZ, 0x1f, R2 ;  /* 0x0000001fff037819 */ /* 0x000fc60000011402 */
        /* <DEDUP_REMOVED lines=8> */
.L_x_732:
[----:B------:R-:W-:Y:S01]  /*1ecf0*/  IMAD R3, R4, 0x8, R18 ;  /* 0x0000000804037824 */ /* 0x000fe200078e0212 */
[----:B------:R-:W-:Y:S01]  /*1ed00*/  SHF.L.U32 R2, R5, 0x1f, RZ ;  /* 0x0000001f05027819 */ /* 0x000fe200000006ff */
[----:B------:R-:W-:Y:S03]  /*1ed10*/  BSSY B2, `(.L_x_733) ;  /* 0x0000003000027945 */ /* 0x000fe60003800000 */
[----:B------:R-:W1:Y:S02]  /*1ed20*/  SYNCS.PHASECHK.TRANS64.TRYWAIT P0, [R3+URZ+0x34840], R2 ;  /* 0x03484002030075a7 */ /* 0x000e64000800017f */
[----:B-1----:R-:W-:Y:S05]  /*1ed30*/  @!P0 BRA `(.L_x_734) ;  /* 0x0000004000708947 */ /* 0x002fea0003800000 */
.L_x_850:
[----:B------:R-:W-:Y:S05]  /*1ed40*/  BSYNC B2 ;  /* 0x0000000000027941 */ /* 0x000fea0003800000 */
.L_x_733:
[----:B------:R-:W2:Y:S01]  /*1ed50*/  S2R R7, SR_TID.X ;  /* 0x0000000000077919 */ /* 0x000ea20000002100 */
[----:B------:R-:W-:Y:S01]  /*1ed60*/  BSSY B2, `(.L_x_735) ;  /* 0x000000b000027945 */ /* 0x000fe20003800000 */
[----:B--2---:R-:W-:-:S04]  /*1ed70*/  LOP3.LUT R7, R7, 0x7f, RZ, 0xc0, !PT ;  /* 0x0000007f07077812 */ /* 0x004fc800078ec0ff */
[----:B------:R-:W-:-:S13]  /*1ed80*/  ISETP.NE.AND P1, PT, R7, RZ, PT ;  /* 0x000000ff0700720c */ /* 0x000fda0003f25270 */
[----:B------:R-:W-:Y:S05]  /*1ed90*/  @P1 BRA `(.L_x_736) ;  /* 0x00000000001c1947 */ /* 0x000fea0003800000 */
[----:B------:R-:W2:Y:S01]  /*1eda0*/  S2R R7, SR_TID.X ;  /* 0x0000000000077919 */ /* 0x000ea20000002100 */
[----:B-1----:R-:W-:-:S04]  /*1edb0*/  MOV R2, 0xc000 ;  /* 0x0000c00000027802 */ /* 0x002fc80000000f00 */
[----:B------:R3:W-:Y:S01]  /*1edc0*/  SYNCS.ARRIVE.TRANS64 RZ, [R3+URZ+0x34830], R2 ;  /* 0x0348300203ff79a7 */ /* 0x0007e2000800003f */
[----:B--2---:R-:W-:-:S04]  /*1edd0*/  LOP3.LUT R7, R7, 0x1f, RZ, 0xc0, !PT ;  /* 0x0000001f07077812 */ /* 0x004fc800078ec0ff */
[----:B------:R-:W-:-:S13]  /*1ede0*/  ISETP.NE.AND P0, PT, R7, RZ, PT ;  /* 0x000000ff0700720c */ /* 0x000fda0003f05270 */
[----:B---3--:R-:W-:Y:S05]  /*1edf0*/  @!P0 BRA `(.L_x_736) ;  /* 0x0000000000048947 */ /* 0x008fea0003800000 */
[----:B------:R-:W-:Y:S01]  /*1ee00*/  BPT.TRAP 0x1 ;  /* 0x000000040000795c */ /* 0x000fe20000300000 */
.L_x_736:
[----:B------:R-:W-:Y:S05]  /*1ee10*/  BSYNC B2 ;  /* 0x0000000000027941 */ /* 0x000fea0003800000 */
.L_x_735:
[----:B-1----:R-:W2:Y:S01]  /*1ee20*/  LDL R2, [R1+0x20] ;  /* 0x0000200001027983 */ /* 0x002ea20000100800 */
[----:B------:R-:W-:Y:S01]  /*1ee30*/  IMAD.MOV.U32 R10, RZ, RZ, RZ ;  /* 0x000000ffff0a7224 */ /* 0x000fe200078e00ff */
[----:B------:R-:W-:Y:S01]  /*1ee40*/  UIADD3 UR4, UP0, UR36, 0x370, URZ ;  /* 0x0000037024047890 */ /* 0x000fe2000ff1e03f */
[----:B------:R-:W-:Y:S01]  /*1ee50*/  IMAD R7, R4, 0xc000, R18 ;  /* 0x0000c00004077824 */ /* 0x000fe200078e0212 */
[----:B------:R-:W-:Y:S01]  /*1ee60*/  PLOP3.LUT P0, PT, PT, PT, PT, 0x80, 0x0 ;  /* 0x000000000000781c */ /* 0x000fe20003f0f070 */
[----:B------:R-:W-:Y:S01]  /*1ee70*/  VIADD R3, R3, 0x34830 ;  /* 0x0003483003037836 */ /* 0x000fe20000000000 */
[----:B------:R-:W-:Y:S01]  /*1ee80*/  R2UR UR10, R10 ;  /* 0x000000000a0a72ca */ /* 0x000fe200000e0000 */
[----:B0-----:R-:W-:Y:S01]  /*1ee90*/  VIADD R8, R7, 0x1c400 ;  /* 0x0001c40007087836 */ /* 0x001fe20000000000 */
[----:B------:R-:W-:Y:S01]  /*1eea0*/  UIADD3.X UR5, URZ, UR37, URZ, UP0, !UPT ;  /* 0x000000253f057290 */ /* 0x000fe200087fe43f */
[----:B------:R-:W-:Y:S01]  /*1eeb0*/  UMOV UR6, 0x0 ;  /* 0x0000000000067882 */ /* 0x000fe20000000000 */
[----:B------:R-:W-:Y:S01]  /*1eec0*/  UMOV UR7, 0x14f00000 ;  /* 0x14f0000000077882 */ /* 0x000fe20000000000 */
[----:B--2---:R-:W-:-:S10]  /*1eed0*/  LEA R2, R6, R2, 0x7 ;  /* 0x0000000206027211 */ /* 0x004fd400078e38ff */
.L_x_737:
        /* <DEDUP_REMOVED lines=16> */
.L_x_738:
        /* <DEDUP_REMOVED lines=15> */
.L_x_739:
        /* <DEDUP_REMOVED lines=16> */
.L_x_851:
[----:B------:R-:W-:Y:S05]  /*1f1d0*/  BSYNC B2 ;  /* 0x0000000000027941 */ /* 0x000fea0003800000 */
.L_x_740:
[----:B------:R-:W-:Y:S01]  /*1f1e0*/  BSSY B2, `(.L_x_742) ;  /* 0x000000b000027945 */ /* 0x000fe20003800000 */
[----:B------:R-:W-:Y:S01]  /*1f1f0*/  MOV R12, 0x0 ;  /* 0x00000000000c7802 */ /* 0x000fe20000000f00 */
[----:B------:R-:W-:Y:S02]  /*1f200*/  IMAD.MOV.U32 R13, RZ, RZ, 0x14f00000 ;  /* 0x14f00000ff0d7424 */ /* 0x000fe400078e00ff */
[----:B------:R-:W-:Y:S05]  /*1f210*/  @P1 BRA `(.L_x_743) ;  /* 0x00000000001c1947 */ /* 0x000fea0003800000 */
[----:B------:R-:W1:Y:S01]  /*1f220*/  S2R R7, SR_TID.X ;  /* 0x0000000000077919 */ /* 0x000e620000002100 */
[----:B0-----:R-:W-:-:S04]  /*1f230*/  IMAD.MOV.U32 R3, RZ, RZ, 0x8000 ;  /* 0x00008000ff037424 */ /* 0x001fc800078e00ff */
[----:B------:R2:W-:Y:S01]  /*1f240*/  SYNCS.ARRIVE.TRANS64 RZ, [R2+URZ+0x50], R3 ;  /* 0x0000500302ff79a7 */ /* 0x0005e2000800003f */
[----:B-1----:R-:W-:-:S04]  /*1f250*/  LOP3.LUT R7, R7, 0x1f, RZ, 0xc0, !PT ;  /* 0x0000001f07077812 */ /* 0x002fc800078ec0ff */
[----:B------:R-:W-:-:S13]  /*1f260*/  ISETP.NE.AND P0, PT, R7, RZ, PT ;  /* 0x000000ff0700720c */ /* 0x000fda0003f05270 */
[----:B--2---:R-:W-:Y:S05]  /*1f270*/  @!P0 BRA `(.L_x_743) ;  /* 0x0000000000048947 */ /* 0x004fea0003800000 */
[----:B------:R-:W-:Y:S01]  /*1f280*/  BPT.TRAP 0x1 ;  /* 0x000000040000795c */ /* 0x000fe20000300000 */
.L_x_743:
[----:B------:R-:W-:Y:S05]  /*1f290*/  BSYNC B2 ;  /* 0x0000000000027941 */ /* 0x000fea0003800000 */
.L_x_742:
[----:B------:R-:W2:Y:S04]  /*1f2a0*/  LDL R7, [R1+0x20] ;  /* 0x0000200001077983 */ /* 0x000ea80000100800 */
[----:B0-----:R-:W2:Y:S01]  /*1f2b0*/  LDL.LU R3, [R1+0x8] ;  /* 0x0000080001037983 */ /* 0x001ea20000300800 */
[----:B------:R-:W-:Y:S01]  /*1f2c0*/  R2UR UR10, R10 ;  /* 0x000000000a0a72ca */ /* 0x000fe200000e0000 */
[----:B------:R-:W-:Y:S01]  /*1f2d0*/  UIADD3 UR4, UP0, UR36, 0x470, URZ ;  /* 0x0000047024047890 */ /* 0x000fe2000ff1e03f */
[----:B------:R-:W-:Y:S01]  /*1f2e0*/  R2UR UR6, R12 ;  /* 0x000000000c0672ca */ /* 0x000fe200000e0000 */
[----:B------:R-:W-:Y:S01]  /*1f2f0*/  VIADD R2, R2, 0x50 ;  /* 0x0000005002027836 */ /* 0x000fe20000000000 */
[----:B------:R-:W-:Y:S01]  /*1f300*/  R2UR UR7, R13 ;  /* 0x000000000d0772ca */ /* 0x000fe200000e0000 */
[----:B------:R-:W-:Y:S01]  /*1f310*/  UIADD3.X UR5, URZ, UR37, URZ, UP0, !UPT ;  /* 0x000000253f057290 */ /* 0x000fe200087fe43f */
[----:B------:R-:W-:-:S02]  /*1f320*/  LEA R19, R19, R18, 0xf ;  /* 0x0000001213137211 */ /* 0x000fc400078e78ff */
[----:B------:R-:W-:Y:S01]  /*1f330*/  PLOP3.LUT P0, PT, PT, PT, PT, 0x80, 0x0 ;  /* 0x000000000000781c */ /* 0x000fe20003f0f070 */
[----:B--2---:R-:W-:Y:S01]  /*1f340*/  IMAD R3, R3, 0x80, R7 ;  /* 0x0000008003037824 */ /* 0x004fe200078e0207 */
[----:B------:R-:W-:-:S11]  /*1f350*/  IADD3 R7, R19, 0x400, RZ ;  /* 0x0000040013077810 */ /* 0x000fd60007ffe0ff */
.L_x_744:
        /* <DEDUP_REMOVED lines=15> */
.L_x_745:
        /* <DEDUP_REMOVED lines=12> */
.L_x_731:
[----:B------:R-:W-:Y:S05]  /*1f510*/  BSYNC B1 ;  /* 0x0000000000017941 */ /* 0x000fea0003800000 */
.L_x_730:
[----:B------:R-:W2:Y:S01]  /*1f520*/  LDL R2, [R1+0x14] ;  /* 0x0000140001027983 */ /* 0x000ea20000100800 */
[----:B------:R-:W-:Y:S01]  /*1f530*/  IADD3 R19, R4, 0x1, RZ ;  /* 0x0000000104137810 */ /* 0x000fe20007ffe0ff */
[----:B------:R-:W-:Y:S01]  /*1f540*/  BSSY B1, `(.L_x_746) ;  /* 0x00000a3000017945 */ /* 0x000fe20003800000 */
[----:B0-----:R-:W-:Y:S02]  /*1f550*/  VIADD R6, R0, 0xffffffff ;  /* 0xffffffff00067836 */ /* 0x001fe40000000000 */
        /* <DEDUP_REMOVED lines=18> */
[----:B-1----:R-:W-:Y:S01]  /*1f680*/  @P0 IMAD.HI.U32 R7, R6, R2, RZ ;  /* 0x0000000206070227 */ /* 0x002fe200078e00ff */
[----:B------:R-:W-:-:S04]  /*1f690*/  MOV R2, R6 ;  /* 0x0000000600027202 */ /* 0x000fc80000000f00 */
        /* <DEDUP_REMOVED lines=11> */
.L_x_748:
[----:B------:R-:W-:Y:S01]  /*1f750*/  LEA R2, R19, R18, 0x3 ;  /* 0x0000001213027211 */ /* 0x000fe200078e18ff */
[----:B------:R-:W-:Y:S01]  /*1f760*/  BSSY B2, `(.L_x_749) ;  /* 0x0000004000027945 */ /* 0x000fe20003800000 */
[----:B------:R-:W-:-:S04]  /*1f770*/  SHF.L.U32 R3, R10, 0x1f, RZ ;  /* 0x0000001f0a037819 */ /* 0x000fc800000006ff */
[----:B------:R-:W2:Y:S02]  /*1f780*/  SYNCS.PHASECHK.TRANS64.TRYWAIT P0, [R2+URZ+0x34840], R3 ;  /* 0x03484003020075a7 */ /* 0x000ea4000800017f */
[----:B--2---:R-:W-:Y:S05]  /*1f790*/  @!P0 BRA `(.L_x_750) ;  /* 0x0000003800008947 */ /* 0x004fea0003800000 */
.L_x_852:
[----:B------:R-:W-:Y:S05]  /*1f7a0*/  BSYNC B2 ;  /* 0x0000000000027941 */ /* 0x000fea0003800000 */
.L_x_749:
        /* <DEDUP_REMOVED lines=12> */
.L_x_752:
[----:B------:R-:W-:Y:S05]  /*1f870*/  BSYNC B2 ;  /* 0x0000000000027941 */ /* 0x000fea0003800000 */
.L_x_751:
[----:B--2---:R-:W2:Y:S01]  /*1f880*/  LDL R2, [R1+0x20] ;  /* 0x0000200001027983 */ /* 0x004ea20000100800 */
[----:B------:R-:W-:Y:S01]  /*1f890*/  IMAD.MOV.U32 R14, RZ, RZ, RZ ;  /* 0x000000ffff0e7224 */ /* 0x000fe200078e00ff */
[C---:B------:R-:W-:Y:S01]  /*1f8a0*/  LEA R3, R19.reuse, R11, 0x3 ;  /* 0x0000000b13037211 */ /* 0x040fe200078e18ff */
[----:B------:R-:W-:Y:S01]  /*1f8b0*/  IMAD R8, R19, 0xc000, R18 ;  /* 0x0000c00013087824 */ /* 0x000fe200078e0212 */
[----:B------:R-:W-:Y:S01]  /*1f8c0*/  UIADD3 UR4, UP0, UR36, 0x370, URZ ;  /* 0x0000037024047890 */ /* 0x000fe2000ff1e03f */
[----:B------:R-:W-:Y:S01]  /*1f8d0*/  PLOP3.LUT P0, PT, PT, PT, PT, 0x80, 0x0 ;  /* 0x000000000000781c */ /* 0x000fe20003f0f070 */
[----:B------:R-:W-:Y:S01]  /*1f8e0*/  UMOV UR6, 0x0 ;  /* 0x0000000000067882 */ /* 0x000fe20000000000 */
[----:B------:R-:W-:Y:S01]  /*1f8f0*/  R2UR UR10, R14 ;  /* 0x000000000e0a72ca */ /* 0x000fe200000e0000 */
[----:B------:R-:W-:Y:S01]  /*1f900*/  VIADD R3, R3, 0x30 ;  /* 0x0000003003037836 */ /* 0x000fe20000000000 */
[----:B0-----:R-:W-:Y:S01]  /*1f910*/  IADD3 R10, R8, 0x1c400, RZ ;  /* 0x0001c400080a7810 */ /* 0x001fe20007ffe0ff */
[----:B------:R-:W-:Y:S01]  /*1f920*/  UIADD3.X UR5, URZ, UR37, URZ, UP0, !UPT ;  /* 0x000000253f057290 */ /* 0x000fe200087fe43f */
[----:B------:R-:W-:Y:S01]  /*1f930*/  UMOV UR7, 0x14f00000 ;  /* 0x14f0000000077882 */ /* 0x000fe20000000000 */
[----:B--2---:R-:W-:-:S10]  /*1f940*/  IMAD R2, R7, 0x80, R2 ;  /* 0x0000008007027824 */ /* 0x004fd400078e0202 */
.L_x_753:
        /* <DEDUP_REMOVED lines=16> */
.L_x_754:
        /* <DEDUP_REMOVED lines=15> */
.L_x_755:
        /* <DEDUP_REMOVED lines=15> */
.L_x_853:
[----:B------:R-:W-:Y:S05]  /*1fc30*/  BSYNC B2 ;  /* 0x0000000000027941 */ /* 0x000fea0003800000 */
.L_x_756:
[----:B------:R-:W-:Y:S01]  /*1fc40*/  BSSY B2, `(.L_x_758) ;  /* 0x000000b000027945 */ /* 0x000fe20003800000 */
[----:B------:R-:W-:Y:S01]  /*1fc50*/  IMAD.MOV.U32 R12, RZ, RZ, 0x0 ;  /* 0x00000000ff0c7424 */ /* 0x000fe200078e00ff */
[----:B------:R-:W-:Y:S02]  /*1fc60*/  MOV R13, 0x14f00000 ;  /* 0x14f00000000d7802 */ /* 0x000fe40000000f00 */
[----:B------:R-:W-:Y:S05]  /*1fc70*/  @P1 BRA `(.L_x_759) ;  /* 0x00000000001c1947 */ /* 0x000fea0003800000 */
[----:B------:R-:W1:Y:S01]  /*1fc80*/  S2R R8, SR_TID.X ;  /* 0x0000000000087919 */ /* 0x000e620000002100 */
[----:B------:R-:W-:-:S04]  /*1fc90*/  IMAD.MOV.U32 R3, RZ, RZ, 0x8000 ;  /* 0x00008000ff037424 */ /* 0x000fc800078e00ff */
[----:B------:R2:W-:Y:S01]  /*1fca0*/  SYNCS.ARRIVE.TRANS64 RZ, [R2+URZ+0x50], R3 ;  /* 0x0000500302ff79a7 */ /* 0x0005e2000800003f */
[----:B-1----:R-:W-:-:S04]  /*1fcb0*/  LOP3.LUT R8, R8, 0x1f, RZ, 0xc0, !PT ;  /* 0x0000001f08087812 */ /* 0x002fc800078ec0ff */
[----:B------:R-:W-:-:S13]  /*1fcc0*/  ISETP.NE.AND P0, PT, R8, RZ, PT ;  /* 0x000000ff0800720c */ /* 0x000fda0003f05270 */
[----:B--2---:R-:W-:Y:S05]  /*1fcd0*/  @!P0 BRA `(.L_x_759) ;  /* 0x0000000000048947 */ /* 0x004fea0003800000 */
[----:B------:R-:W-:Y:S01]  /*1fce0*/  BPT.TRAP 0x1 ;  /* 0x000000040000795c */ /* 0x000fe20000300000 */
.L_x_759:
[----:B------:R-:W-:Y:S05]  /*1fcf0*/  BSYNC B2 ;  /* 0x0000000000027941 */ /* 0x000fea0003800000 */
.L_x_758:
        /* <DEDUP_REMOVED lines=10> */
[----:B--2---:R-:W-:Y:S01]  /*1fda0*/  LEA R3, R3, R5, 0x7 ;  /* 0x0000000503037211 */ /* 0x004fe200078e38ff */
[----:B------:R-:W-:-:S10]  /*1fdb0*/  VIADD R5, R4, 0x400 ;  /* 0x0000040004057836 */ /* 0x000fd40000000000 */
.L_x_760:
        /* <DEDUP_REMOVED lines=15> */
.L_x_761:
        /* <DEDUP_REMOVED lines=12> */
.L_x_747:
[----:B------:R-:W-:Y:S05]  /*1ff70*/  BSYNC B1 ;  /* 0x0000000000017941 */ /* 0x000fea0003800000 */
.L_x_746:
[----:B------:R-:W2:Y:S01]  /*1ff80*/  LDL R2, [R1+0x30] ;  /* 0x0000300001027983 */ /* 0x000ea20000100800 */
[----:B------:R-:W-:Y:S01]  /*1ff90*/  VIADD R0, R0, 0xfffffffe ;  /* 0xfffffffe00007836 */ /* 0x000fe20000000000 */
[----:B--2---:R-:W-:-:S13]  /*1ffa0*/  ISETP.GT.AND P0, PT, R6, R2, PT ;  /* 0x000000020600720c */ /* 0x004fda0003f04270 */
[----:B------:R-:W-:Y:S05]  /*1ffb0*/  @P0 BRA `(.L_x_762) ;  /* 0xffffffe800c00947 */ /* 0x000fea000383ffff */
.L_x_711:
[----:B------:R-:W-:Y:S05]  /*1ffc0*/  BSYNC B0 ;  /* 0x0000000000007941 */ /* 0x000fea0003800000 */
.L_x_710:
        /* <DEDUP_REMOVED lines=18> */
.L_x_764:
[----:B------:R-:W-:Y:S05]  /*200f0*/  BSYNC B0 ;  /* 0x0000000000007941 */ /* 0x000fea0003800000 */
.L_x_763:
[----:B---3--:R-:W3:Y:S01]  /*20100*/  LDL R0, [R1+0x14] ;  /* 0x0000140001007983 */ /* 0x008ee20000100800 */
[----:B------:R-:W-:Y:S01]  /*20110*/  BSSY B0, `(.L_x_765) ;  /* 0x000003a000007945 */ /* 0x000fe20003800000 */
[----:B---3--:R-:W-:-:S13]  /*20120*/  LOP3.LUT P0, RZ, R0, 0x1, RZ, 0xc0, !PT ;  /* 0x0000000100ff7812 */ /* 0x008fda000780c0ff */
[----:B------:R-:W-:Y:S05]  /*20130*/  @!P0 BRA `(.L_x_766) ;  /* 0x0000000000dc8947 */ /* 0x000fea0003800000 */
[----:B------:R-:W3:Y:S01]  /*20140*/  LDL R2, [R1+0x1c] ;  /* 0x00001c0001027983 */ /* 0x000ee20000100800 */
[----:B------:R-:W-:Y:S01]  /*20150*/  LEA R0, R19, R18, 0x3 ;  /* 0x0000001213007211 */ /* 0x000fe200078e18ff */
[----:B------:R-:W-:Y:S01]  /*20160*/  BSSY B1, `(.L_x_767) ;  /* 0x0000005000017945 */ /* 0x000fe20003800000 */
[----:B------:R-:W-:Y:S02]  /*20170*/  ISETP.NE.AND P1, PT, R3, RZ, PT ;  /* 0x000000ff0300720c */ /* 0x000fe40003f25270 */
[----:B---3--:R-:W-:-:S04]  /*20180*/  SHF.L.U32 R2, R2, 0x1f, RZ ;  /* 0x0000001f02027819 */ /* 0x008fc800000006ff */
[----:B------:R-:W3:Y:S02]  /*20190*/  SYNCS.PHASECHK.TRANS64.TRYWAIT P0, [R0+URZ+0x34860], R2 ;  /* 0x03486002000075a7 */ /* 0x000ee4000800017f */
[----:B---3--:R-:W-:Y:S05]  /*201a0*/  @!P0 BRA `(.L_x_768) ;  /* 0x0000002c00a48947 */ /* 0x008fea0003800000 */
.L_x_854:
[----:B------:R-:W-:Y:S05]  /*201b0*/  BSYNC B1 ;  /* 0x0000000000017941 */ /* 0x000fea0003800000 */
.L_x_767:
        /* <DEDUP_REMOVED lines=9> */
.L_x_770:
[----:B------:R-:W-:Y:S05]  /*20250*/  BSYNC B1 ;  /* 0x0000000000017941 */ /* 0x000fea0003800000 */
.L_x_769:
        /* <DEDUP_REMOVED lines=9> */
[----:B----4-:R-:W-:Y:S01]  /*202f0*/  IMAD R3, R2, 0x80, R3 ;  /* 0x0000008002037824 */ /* 0x010fe200078e0203 */
[----:B------:R-:W-:-:S05]  /*20300*/  LEA R2, R19, R18, 0xf ;  /* 0x0000001213027211 */ /* 0x000fca00078e78ff */
[----:B------:R-:W-:-:S07]  /*20310*/  VIADD R4, R2, 0x400 ;  /* 0x0000040002047836 */ /* 0x000fce0000000000 */
.L_x_771:
        /* <DEDUP_REMOVED lines=11> */
[----:B------:R-:W-:Y:S01]  /*203d0*/  UMOV UR6, 0x0 ;  /* 0x0000000000067882 */ /* 0x000fe20000000000 */
[----:B------:R-:W-:Y:S01]  /*203e0*/  IADD3 R2, R2, 0x4400, RZ ;  /* 0x0000440002027810 */ /* 0x000fe20007ffe0ff */
[----:B------:R-:W-:Y:S01]  /*203f0*/  UMOV UR7, 0x14f00000 ;  /* 0x14f0000000077882 */ /* 0x000fe20000000000 */
[----:B------:R-:W-:-:S09]  /*20400*/  UMOV UR10, 0x40 ;  /* 0x00000040000a7882 */ /* 0x000fd20000000000 */
.L_x_772:
        /* <DEDUP_REMOVED lines=10> */
.L_x_766:
[----:B------:R-:W-:Y:S05]  /*204b0*/  BSYNC B0 ;  /* 0x0000000000007941 */ /* 0x000fea0003800000 */
.L_x_765:
[----:B------:R-:W3:Y:S01]  /*204c0*/  LDL.LU R4, [R1+0x1c] ;  /* 0x00001c0001047983 */ /* 0x000ee20000300800 */
[----:B------:R-:W-:-:S05]  /*204d0*/  VIADD R19, R19, 0x1 ;  /* 0x0000000113137836 */ /* 0x000fca0000000000 */
[----:B------:R-:W-:-:S04]  /*204e0*/  ISETP.NE.AND P0, PT, R19, 0x2, PT ;  /* 0x000000021300780c */ /* 0x000fc80003f05270 */
[----:B------:R-:W-:Y:S02]  /*204f0*/  SEL R0, RZ, 0x1, P0 ;  /* 0x00000001ff007807 */ /* 0x000fe40000000000 */
[----:B------:R-:W-:Y:S02]  /*20500*/  SEL R19, R19, RZ, P0 ;  /* 0x000000ff13137207 */ /* 0x000fe40000000000 */
[----:B---3--:R-:W-:-:S05]  /*20510*/  LOP3.LUT R4, R4, R0, RZ, 0x3c, !PT ;  /* 0x0000000004047212 */ /* 0x008fca00078e3cff */
[----:B------:R4:W-:Y:S02]  /*20520*/  STL [R1+0x1c], R4 ;  /* 0x00001c0401007387 */ /* 0x0009e40000100800 */
.L_x_690:
[----:B------:R-:W-:Y:S05]  /*20530*/  BSYNC B7 ;  /* 0x0000000000077941 */ /* 0x000fea0003800000 */
.L_x_688:
[----:B---3--:R-:W3:Y:S02]  /*20540*/  LDL R0, [R1+0x14] ;  /* 0x0000140001007983 */ /* 0x008ee40000100800 */
[----:B---3--:R-:W-:-:S13]  /*20550*/  LOP3.LUT P0, RZ, R0, 0x2, RZ, 0xc0, !PT ;  /* 0x0000000200ff7812 */ /* 0x008fda000780c0ff */
[----:B------:R-:W-:Y:S05]  /*20560*/  @!P0 BRA `(.L_x_773) ;  /* 0x00000000002c8947 */ /* 0x000fea0003800000 */
[----:B------:R-:W-:Y:S05]  /*20570*/  WARPSYNC.ALL ;  /* 0x0000000000007948 */ /* 0x000fea0003800000 */
[----:B------:R-:W3:Y:S08]  /*20580*/  S2UR UR5, SR_CgaCtaId ;  /* 0x00000000000579c3 */ /* 0x000ef00000008800 */
[----:B------:R-:W-:Y:S06]  /*20590*/  BAR.SYNC.DEFER_BLOCKING 0x5, 0x180 ;  /* 0x0146000000007b1d */ /* 0x000fec0000010000 */
[----:B------:R-:W-:-:S02]  /*205a0*/  UMOV UR4, 0x400 ;  /* 0x0000040000047882 */ /* 0x000fc40000000000 */
[----:B---3--:R-:W-:-:S06]  /*205b0*/  ULEA UR4, UR5, UR4, 0x18 ;  /* 0x0000000405047291 */ /* 0x008fcc000f8ec03f */
[----:B------:R-:W-:-:S05]  /*205c0*/  IMAD.U32 R18, RZ, RZ, UR4 ;  /* 0x00000004ff127e24 */ /* 0x000fca000f8e00ff */
[----:B012-4-:R-:W0:Y:S04]  /*205d0*/  LDS.128 R4, [R18+0x348d0] ;  /* 0x0348d00012047984 */ /* 0x017e280000000c00 */
[----:B0-----:R1:W-:Y:S04]  /*205e0*/  STL.64 [R1], R4 ;  /* 0x0000000401007387 */ /* 0x0013e80000100a00 */
[----:B------:R1:W-:Y:S01]  /*205f0*/  STL.64 [R1+0x8], R6 ;  /* 0x0000080601007387 */ /* 0x0003e20000100a00 */
[----:B------:R-:W-:Y:S06]  /*20600*/  BAR.ARV 0x4, 0x180 ;  /* 0x0106000000007b1d */ /* 0x000fec0000002000 */
[----:B------:R-:W-:Y:S05]  /*20610*/  BRA `(.L_x_774) ;  /* 0x0000000c00207947 */ /* 0x000fea0003800000 */
.L_x_773:
[----:B------:R-:W3:Y:S01]  /*20620*/  S2R R16, SR_TID.X ;  /* 0x0000000000107919 */ /* 0x000ee20000002100 */
[----:B------:R-:W-:Y:S01]  /*20630*/  UMOV UR4, 0xffffffff ;  /* 0xffffffff00047882 */ /* 0x000fe20000000000 */
[----:B---3--:R-:W-:-:S04]  /*20640*/  LOP3.LUT R16, R16, 0x1f, RZ, 0xc0, !PT ;  /* 0x0000001f10107812 */ /* 0x008fc800078ec0ff */
[----:B------:R-:W-:Y:S01]  /*20650*/  ISETP.NE.AND P0, PT, R16, 0x1f, PT ;  /* 0x0000001f1000780c */ /* 0x000fe20003f05270 */
[----:B------:R-:W-:-:S12]  /*20660*/  BRA.DIV UR4, `(.L_x_775) ;  /* 0x0000002a04887947 */ /* 0x000fd8000b800000 */
[----:B------:R-:W0:Y:S01]  /*20670*/  LDL.LU R2, [R1] ;  /* 0x0000000001027983 */ /* 0x000e220000300800 */
[----:B------:R-:W-:-:S03]  /*20680*/  ULDC UR4, c[0x0][0xc3c] ;  /* 0x00030f0000047ab9 */ /* 0x000fc60000000800 */
[----:B-12---:R-:W2:Y:S01]  /*20690*/  LDL R3, [R1+0xc] ;  /* 0x00000c0001037983 */ /* 0x006ea20000100800 */
[----:B0-----:R-:W-:Y:S01]  /*206a0*/  IMAD.MOV.U32 R10, RZ, RZ, R2 ;  /* 0x000000ffff0a7224 */ /* 0x001fe200078e0002 */
[----:B--2---:R-:W-:-:S04]  /*206b0*/  IADD3 R0, R3, R16, RZ ;  /* 0x0000001003007210 */ /* 0x004fc80007ffe0ff */
[----:B------:R-:W-:-:S13]  /*206c0*/  ISETP.GE.OR P1, PT, R0, UR4, !P0 ;  /* 0x0000000400007c0c */ /* 0x000fda000c726670 */
[----:B------:R-:W0:Y:S08]  /*206d0*/  @!P1 LDC.64 R2, c[0x0][0xc80] ;  /* 0x00032000ff029b82 */ /* 0x000e300000000a00 */
[----:B------:R-:W1:Y:S01]  /*206e0*/  @!P1 LDC.64 R6, c[0x0][0xc78] ;  /* 0x00031e00ff069b82 */ /* 0x000e620000000a00 */
[----:B0-----:R-:W-:-:S05]  /*206f0*/  @!P1 IMAD.WIDE R2, R0, 0x4, R2 ;  /* 0x0000000400029825 */ /* 0x001fca00078e0202 */
[----:B------:R1:W2:Y:S02]  /*20700*/  @!P1 LDG.E R8, desc[UR56][R2.64] ;  /* 0x0000003802089981 */ /* 0x0002a4000c1e1900 */
[----:B-1----:R-:W-:-:S06]  /*20710*/  @!P1 IMAD.WIDE R2, R0, 0x4, R6 ;  /* 0x0000000400029825 */ /* 0x002fcc00078e0206 */
[----:B------:R-:W3:Y:S01]  /*20720*/  @!P1 LDG.E R2, desc[UR56][R2.64] ;  /* 0x0000003802029981 */ /* 0x000ee2000c1e1900 */
[----:B----4-:R-:W-:Y:S01]  /*20730*/  IMAD.MOV.U32 R4, RZ, RZ, RZ ;  /* 0x000000ffff047224 */ /* 0x010fe200078e00ff */
[C---:B------:R-:W-:Y:S01]  /*20740*/  ISETP.GE.U32.AND P2, PT, R16.reuse, 0x2, PT ;  /* 0x000000021000780c */ /* 0x040fe20003f46070 */
[----:B------:R-:W-:Y:S01]  /*20750*/  IMAD.MOV.U32 R6, RZ, RZ, RZ ;  /* 0x000000ffff067224 */ /* 0x000fe200078e00ff */
[C---:B------:R-:W-:Y:S01]  /*20760*/  ISETP.GE.U32.AND P3, PT, R16.reuse, 0x4, PT ;  /* 0x000000041000780c */ /* 0x040fe20003f66070 */
[----:B------:R-:W-:Y:S01]  /*20770*/  SHFL.IDX PT, R5, R10, RZ, 0x1f ;  /* 0x00001fff0a057589 */ /* 0x000fe200000e0000 */
[C---:B------:R-:W-:Y:S02]  /*20780*/  ISETP.GE.U32.AND P4, PT, R16.reuse, 0x8, PT ;  /* 0x000000081000780c */ /* 0x040fe40003f86070 */
[----:B------:R-:W-:Y:S01]  /*20790*/  ISETP.GE.U32.AND P5, PT, R16, 0x10, PT ;  /* 0x000000101000780c */ /* 0x000fe20003fa6070 */
[----:B------:R-:W-:Y:S01]  /*207a0*/  SHFL.IDX PT, R0, R10, 0x1, 0x1f ;  /* 0x00201f000a007f89 */ /* 0x000fe200000e0000 */
[----:B--2---:R-:W-:Y:S01]  /*207b0*/  @!P1 MOV R4, R8 ;  /* 0x0000000800049202 */ /* 0x004fe20000000f00 */
[----:B------:R-:W-:-:S02]  /*207c0*/  IMAD.MOV.U32 R8, RZ, RZ, RZ ;  /* 0x000000ffff087224 */ /* 0x000fc400078e00ff */
[----:B---3--:R-:W-:Y:S01]  /*207d0*/  @!P1 IMAD.MOV.U32 R6, RZ, RZ, R2 ;  /* 0x000000ffff069224 */ /* 0x008fe200078e0002 */
[----:B------:R-:W-:-:S03]  /*207e0*/  ISETP.NE.AND P1, PT, R16, RZ, PT ;  /* 0x000000ff1000720c */ /* 0x000fc60003f25270 */
[----:B------:R-:W-:-:S05]  /*207f0*/  IMAD R2, R6, R4, RZ ;  /* 0x0000000406027224 */ /* 0x000fca00078e02ff */
        /* <DEDUP_REMOVED lines=15> */
[----:B------:R0:W1:Y:S02]  /*208f0*/  SHFL.IDX PT, R9, R7, 0x1f, 0x1f ;  /* 0x03e01f0007097f89 */ /* 0x00006400000e0000 */
.L_x_864:
[----:B------:R-:W-:Y:S02]  /*20900*/  ULDC UR4, c[0x0][0xc38] ;  /* 0x00030e0000047ab9 */ /* 0x000fe40000000800 */
[----:B------:R-:W-:-:S05]  /*20910*/  MOV R2, UR4 ;  /* 0x0000000400027c02 */ /* 0x000fca0008000f00 */
[----:B-1----:R-:W-:-:S04]  /*20920*/  IMAD R9, R9, R2, RZ ;  /* 0x0000000209097224 */ /* 0x002fc800078e02ff */
[----:B------:R-:W-:-:S05]  /*20930*/  IMAD.IADD R0, R0, 0x1, R9 ;  /* 0x0000000100007824 */ /* 0x000fca00078e0209 */
[----:B------:R-:W-:-:S13]  /*20940*/  ISETP.GT.AND P6, PT, R0, R5, PT ;  /* 0x000000050000720c */ /* 0x000fda0003fc4270 */
[----:B------:R-:W-:Y:S05]  /*20950*/  @P6 BRA `(.L_x_776) ;  /* 0x0000000000ac6947 */ /* 0x000fea0003800000 */
.L_x_779:
[----:B------:R-:W2:Y:S01]  /*20960*/  LDL.LU R3, [R1+0xc] ;  /* 0x00000c0001037983 */ /* 0x000ea20000300800 */
[----:B------:R-:W1:Y:S01]  /*20970*/  LDC R2, c[0x0][0xc3c] ;  /* 0x00030f00ff027b82 */ /* 0x000e620000000800 */
[----:B--2---:R-:W-:-:S05]  /*20980*/  VIADD R3, R3, 0x1f ;  /* 0x0000001f03037836 */ /* 0x004fca0000000000 */
[----:B-1----:R-:W-:-:S13]  /*20990*/  ISETP.GE.AND P6, PT, R3, R2, PT ;  /* 0x000000020300720c */ /* 0x002fda0003fc6270 */
[----:B------:R-:W-:Y:S05]  /*209a0*/  @P6 BRA `(.L_x_777) ;  /* 0x0000000400d46947 */ /* 0x000fea0003800000 */
[----:B------:R-:W1:Y:S01]  /*209b0*/  S2R R4, SR_TID.X ;  /* 0x0000000000047919 */ /* 0x000e620000002100 */
[----:B------:R2:W-:Y:S01]  /*209c0*/  STL [R1+0xc], R3 ;  /* 0x00000c0301007387 */ /* 0x0005e20000100800 */
[----:B-1----:R-:W-:-:S04]  /*209d0*/  LOP3.LUT R4, R4, 0x1f, RZ, 0xc0, !PT ;  /* 0x0000001f04047812 */ /* 0x002fc800078ec0ff */
[----:B------:R-:W-:Y:S01]  /*209e0*/  IADD3 R6, R3, R4, RZ ;  /* 0x0000000403067210 */ /* 0x000fe20007ffe0ff */
        /* <DEDUP_REMOVED lines=13> */
[----:B-1----:R-:W-:-:S04]  /*20ac0*/  SEL R3, R3, RZ, P1 ;  /* 0x000000ff03037207 */ /* 0x002fc80000800000 */
[----:B------:R-:W-:-:S05]  /*20ad0*/  IADD3 R2, R2, R3, RZ ;  /* 0x0000000302027210 */ /* 0x000fca0007ffe0ff */
[----:B------:R-:W1:Y:S02]  /*20ae0*/  SHFL.UP PT, R3, R2, 0x2, RZ ;  /* 0x0440000002037989 */ /* 0x000e6400000e00ff */
[----:B-1----:R-:W-:-:S05]  /*20af0*/  SEL R3, R3, RZ, P2 ;  /* 0x000000ff03037207 */ /* 0x002fca0001000000 */
[----:B------:R-:W-:-:S05]  /*20b00*/  IMAD.IADD R2, R2, 0x1, R3 ;  /* 0x0000000102027824 */ /* 0x000fca00078e0203 */
[----:B------:R-:W1:Y:S02]  /*20b10*/  SHFL.UP PT, R3, R2, 0x4, RZ ;  /* 0x0480000002037989 */ /* 0x000e6400000e00ff */
[----:B-1----:R-:W-:-:S05]  /*20b20*/  SEL R3, R3, RZ, P3 ;  /* 0x000000ff03037207 */ /* 0x002fca0001800000 */
[----:B------:R-:W-:-:S05]  /*20b30*/  IMAD.IADD R2, R2, 0x1, R3 ;  /* 0x0000000102027824 */ /* 0x000fca00078e0203 */
[----:B------:R-:W1:Y:S02]  /*20b40*/  SHFL.UP PT, R3, R2, 0x8, RZ ;  /* 0x0500000002037989 */ /* 0x000e6400000e00ff */
[----:B-1----:R-:W-:-:S04]  /*20b50*/  SEL R3, R3, RZ, P4 ;  /* 0x000000ff03037207 */ /* 0x002fc80002000000 */
[----:B------:R-:W-:-:S05]  /*20b60*/  IADD3 R2, R2, R3, RZ ;  /* 0x0000000302027210 */ /* 0x000fca0007ffe0ff */
[----:B------:R-:W1:Y:S02]  /*20b70*/  SHFL.UP PT, R3, R2, 0x10, RZ ;  /* 0x0600000002037989 */ /* 0x000e6400000e00ff */
[----:B-1----:R-:W-:-:S05]  /*20b80*/  SEL R3, R3, RZ, P5 ;  /* 0x000000ff03037207 */ /* 0x002fca0002800000 */
[----:B0-----:R-:W-:-:S05]  /*20b90*/  IMAD.IADD R7, R2, 0x1, R3 ;  /* 0x0000000102077824 */ /* 0x001fca00078e0203 */
[----:B------:R0:W1:Y:S02]  /*20ba0*/  SHFL.IDX PT, R9, R7, 0x1f, 0x1f ;  /* 0x03e01f0007097f89 */ /* 0x00006400000e0000 */
.L_x_872:
[----:B------:R-:W-:Y:S02]  /*20bb0*/  ULDC UR4, c[0x0][0xc38] ;  /* 0x00030e0000047ab9 */ /* 0x000fe40000000800 */
[----:B------:R-:W-:-:S04]  /*20bc0*/  IMAD.U32 R2, RZ, RZ, UR4 ;  /* 0x00000004ff027e24 */ /* 0x000fc8000f8e00ff */
[----:B-1----:R-:W-:-:S05]  /*20bd0*/  IMAD R9, R9, R2, RZ ;  /* 0x0000000209097224 */ /* 0x002fca00078e02ff */
[----:B------:R-:W-:-:S04]  /*20be0*/  IADD3 R0, R9, R0, RZ ;  /* 0x0000000009007210 */ /* 0x000fc80007ffe0ff */
[----:B------:R-:W-:-:S13]  /*20bf0*/  ISETP.GT.AND P6, PT, R0, R5, PT ;  /* 0x000000050000720c */ /* 0x000fda0003fc4270 */
[----:B------:R-:W-:Y:S05]  /*20c00*/  @!P6 BRA `(.L_x_779) ;  /* 0xfffffffc0054e947 */ /* 0x000fea000383ffff */
.L_x_776:
[----:B------:R-:W-:Y:S01]  /*20c10*/  IMAD.IADD R9, R0, 0x1, -R9 ;  /* 0x0000000100097824 */ /* 0x000fe200078e0a09 */
[----:B------:R-:W-:-:S03]  /*20c20*/  UMOV UR4, 0xffffffff ;  /* 0xffffffff00047882 */ /* 0x000fc60000000000 */
[----:B------:R-:W-:-:S05]  /*20c30*/  IMAD R0, R7, R2, R9 ;  /* 0x0000000207007224 */ /* 0x000fca00078e0209 */
[----:B------:R-:W-:Y:S01]  /*20c40*/  ISETP.GT.AND P6, PT, R0, R5, PT ;  /* 0x000000050000720c */ /* 0x000fe20003fc4270 */
[----:B------:R-:W-:-:S12]  /*20c50*/  BRA.DIV UR4, `(.L_x_780) ;  /* 0x0000002e04447947 */ /* 0x000fd8000b800000 */
[----:B------:R-:W-:-:S04]  /*20c60*/  VOTE.ANY R3, PT, !P6 ;  /* 0x0000000000037806 */ /* 0x000fc800070e0100 */
[----:B------:R-:W1:Y:S02]  /*20c70*/  POPC R0, R3 ;  /* 0x0000000300007309 */ /* 0x000e640000000000 */
[----:B-1----:R1:W2:Y:S04]  /*20c80*/  SHFL.IDX PT, R4, R4, R0, 0x1f ;  /* 0x00001f0004047589 */ /* 0x0022a800000e0000 */
[----:B------:R1:W3:Y:S02]  /*20c90*/  SHFL.IDX PT, R6, R6, R0, 0x1f ;  /* 0x00001f0006067589 */ /* 0x0002e400000e0000 */
.L_x_877:
[----:B------:R-:W-:-:S13]  /*20ca0*/  ISETP.NE.AND P0, PT, R3, RZ, PT ;  /* 0x000000ff0300720c */ /* 0x000fda0003f05270 */
[----:B------:R-:W-:Y:S05]  /*20cb0*/  @!P0 BRA `(.L_x_781) ;  /* 0x0000000000148947 */ /* 0x000fea0003800000 */
[----:B------:R-:W-:Y:S01]  /*20cc0*/  UMOV UR4, 0xffffffff ;  /* 0xffffffff00047882 */ /* 0x000fe20000000000 */
[----:B------:R-:W-:Y:S02]  /*20cd0*/  VIADD R12, R0, 0xffffffff ;  /* 0xffffffff000c7836 */ /* 0x000fe40000000000 */
[----:B------:R-:W-:Y:S05]  /*20ce0*/  BRA.DIV UR4, `(.L_x_782) ;  /* 0x0000002e047c7947 */ /* 0x000fea000b800000 */
[----:B0-----:R0:W4:Y:S02]  /*20cf0*/  SHFL.IDX PT, R7, R7, R12, 0x1f ;  /* 0x00001f0c07077589 */ /* 0x00112400000e0000 */
.L_x_880:
[----:B----4-:R-:W-:-:S07]  /*20d00*/  MOV R8, R7 ;  /* 0x0000000700087202 */ /* 0x010fce0000000f00 */
.L_x_781:
[----:B------:R-:W4:Y:S01]  /*20d10*/  LDL.LU R10, [R1+0xc] ;  /* 0x00000c00010a7983 */ /* 0x000f220000300800 */
[----:B0-2---:R-:W-:Y:S01]  /*20d20*/  IABS R7, R4 ;  /* 0x0000000400077213 */ /* 0x005fe20000000000 */
[----:B------:R-:W-:-:S03]  /*20d30*/  IMAD R9, R8, R2, R9 ;  /* 0x0000000208097224 */ /* 0x000fc600078e0209 */
[----:B------:R-:W0:Y:S01]  /*20d40*/  I2F.RP R2, R7 ;  /* 0x0000000700027306 */ /* 0x000e220000209400 */
[----:B------:R-:W-:Y:S01]  /*20d50*/  IMAD.IADD R5, R5, 0x1, -R9 ;  /* 0x0000000105057824 */ /* 0x000fe200078e0a09 */
[----:B------:R2:W-:Y:S02]  /*20d60*/  STL [R1], R9 ;  /* 0x0000000901007387 */ /* 0x0005e40000100800 */
[----:B--2---:R-:W-:-:S04]  /*20d70*/  IABS R9, R4 ;  /* 0x0000000400097213 */ /* 0x004fc80000000000 */
[----:B0-----:R-:W0:Y:S01]  /*20d80*/  MUFU.RCP R2, R2 ;  /* 0x0000000200027308 */ /* 0x001e220000001000 */
[----:B------:R-:W-:Y:S02]  /*20d90*/  IMAD.MOV R9, RZ, RZ, -R9 ;  /* 0x000000ffff097224 */ /* 0x000fe400078e0a09 */
[----:B0-----:R-:W-:-:S05]  /*20da0*/  VIADD R2, R2, 0xffffffe ;  /* 0x0ffffffe02027836 */ /* 0x001fca0000000000 */
[----:B------:R-:W0:Y:S02]  /*20db0*/  F2I.FTZ.U32.TRUNC.NTZ R3, R2 ;  /* 0x0000000200037305 */ /* 0x000e24000021f000 */
[----:B0-----:R-:W-:-:S04]  /*20dc0*/  IMAD.MOV R2, RZ, RZ, -R3 ;  /* 0x000000ffff027224 */ /* 0x001fc800078e0a03 */
[----:B------:R-:W-:Y:S01]  /*20dd0*/  IMAD R8, R2, R7, RZ ;  /* 0x0000000702087224 */ /* 0x000fe200078e02ff */
[----:B------:R-:W-:-:S05]  /*20de0*/  MOV R2, RZ ;  /* 0x000000ff00027202 */ /* 0x000fca0000000f00 */
[----:B------:R-:W-:Y:S01]  /*20df0*/  IMAD.HI.U32 R2, R3, R8, R2 ;  /* 0x0000000803027227 */ /* 0x000fe200078e0002 */
[----:B------:R-:W-:-:S05]  /*20e00*/  IABS R3, R5 ;  /* 0x0000000500037213 */ /* 0x000fca0000000000 */
[----:B------:R-:W-:-:S04]  /*20e10*/  IMAD.HI.U32 R8, R2, R3, RZ ;  /* 0x0000000302087227 */ /* 0x000fc800078e00ff */
[----:B------:R-:W-:-:S05]  /*20e20*/  IMAD R3, R8, R9, R3 ;  /* 0x0000000908037224 */ /* 0x000fca00078e0203 */
[----:B------:R-:W-:-:S13]  /*20e30*/  ISETP.GT.U32.AND P1, PT, R7, R3, PT ;  /* 0x000000030700720c */ /* 0x000fda0003f24070 */
[-C--:B------:R-:W-:Y:S01]  /*20e40*/  @!P1 IADD3 R3, R3, -R7.reuse, RZ ;  /* 0x8000000703039210 */ /* 0x080fe20007ffe0ff */
[----:B------:R-:W-:Y:S01]  /*20e50*/  @!P1 VIADD R8, R8, 0x1 ;  /* 0x0000000108089836 */ /* 0x000fe20000000000 */
[----:B------:R-:W-:Y:S02]  /*20e60*/  ISETP.NE.AND P1, PT, R4, RZ, PT ;  /* 0x000000ff0400720c */ /* 0x000fe40003f25270 */
[----:B------:R-:W-:Y:S02]  /*20e70*/  ISETP.GE.U32.AND P0, PT, R3, R7, PT ;  /* 0x000000070300720c */ /* 0x000fe40003f06070 */
[----:B---3--:R-:W-:-:S04]  /*20e80*/  IABS R7, R6 ;  /* 0x0000000600077213 */ /* 0x008fc80000000000 */
[----:B------:R-:W0:Y:S07]  /*20e90*/  I2F.RP R2, R7 ;  /* 0x0000000700027306 */ /* 0x000e2e0000209400 */
[----:B------:R-:W-:Y:S01]  /*20ea0*/  @P0 VIADD R8, R8, 0x1 ;  /* 0x0000000108080836 */ /* 0x000fe20000000000 */
[----:B0-----:R-:W0:Y:S02]  /*20eb0*/  MUFU.RCP R2, R2 ;  /* 0x0000000200027308 */ /* 0x001e240000001000 */
[----:B0-----:R-:W-:-:S06]  /*20ec0*/  VIADD R2, R2, 0xffffffe ;  /* 0x0ffffffe02027836 */ /* 0x001fcc0000000000 */
[----:B------:R-:W0:Y:S02]  /*20ed0*/  F2I.FTZ.U32.TRUNC.NTZ R3, R2 ;  /* 0x0000000200037305 */ /* 0x000e24000021f000 */
[----:B0-----:R-:W-:-:S04]  /*20ee0*/  IMAD.MOV R2, RZ, RZ, -R3 ;  /* 0x000000ffff027224 */ /* 0x001fc800078e0a03 */
[----:B------:R-:W-:Y:S01]  /*20ef0*/  IMAD R9, R2, R7, RZ ;  /* 0x0000000702097224 */ /* 0x000fe200078e02ff */
[----:B------:R-:W-:-:S05]  /*20f00*/  MOV R2, RZ ;  /* 0x000000ff00027202 */ /* 0x000fca0000000f00 */
[----:B------:R-:W-:Y:S01]  /*20f10*/  IMAD.HI.U32 R2, R3, R9, R2 ;  /* 0x0000000903027227 */ /* 0x000fe200078e0002 */
[----:B------:R-:W-:Y:S02]  /*20f20*/  LOP3.LUT R3, R5, R4, RZ, 0x3c, !PT ;  /* 0x0000000405037212 */ /* 0x000fe400078e3cff */
[----:B------:R-:W-:Y:S02]  /*20f30*/  IABS R9, R6 ;  /* 0x0000000600097213 */ /* 0x000fe40000000000 */
[----:B------:R-:W-:-:S03]  /*20f40*/  ISETP.GE.AND P2, PT, R3, RZ, PT ;  /* 0x000000ff0300720c */ /* 0x000fc60003f46270 */
[----:B------:R-:W-:-:S10]  /*20f50*/  IMAD.MOV R9, RZ, RZ, -R9 ;  /* 0x000000ffff097224 */ /* 0x000fd400078e0a09 */
[----:B------:R-:W-:Y:S02]  /*20f60*/  @!P2 IADD3 R8, -R8, RZ, RZ ;  /* 0x000000ff0808a210 */ /* 0x000fe40007ffe1ff */
[----:B------:R-:W-:-:S04]  /*20f70*/  @!P1 LOP3.LUT R8, RZ, R4, RZ, 0x33, !PT ;  /* 0x00000004ff089212 */ /* 0x000fc800078e33ff */
[-C--:B------:R-:W-:Y:S01]  /*20f80*/  IABS R3, R8.reuse ;  /* 0x0000000800037213 */ /* 0x080fe20000000000 */
[----:B------:R-:W-:-:S04]  /*20f90*/  IMAD R4, R4, R8, RZ ;  /* 0x0000000804047224 */ /* 0x000fc800078e02ff */
[----:B------:R-:W-:Y:S01]  /*20fa0*/  IMAD.HI.U32 R2, R2, R3, RZ ;  /* 0x0000000302027227 */ /* 0x000fe200078e00ff */
[----:B------:R-:W-:-:S03]  /*20fb0*/  IADD3 R4, R5, -R4, RZ ;  /* 0x8000000405047210 */ /* 0x000fc60007ffe0ff */
[----:B------:R-:W-:-:S05]  /*20fc0*/  IMAD R3, R2, R9, R3 ;  /* 0x0000000902037224 */ /* 0x000fca00078e0203 */
[----:B------:R-:W-:-:S13]  /*20fd0*/  ISETP.GT.U32.AND P1, PT, R7, R3, PT ;  /* 0x000000030700720c */ /* 0x000fda0003f24070 */
[----:B------:R-:W-:Y:S01]  /*20fe0*/  @!P1 IMAD.IADD R3, R3, 0x1, -R7 ;  /* 0x0000000103039824 */ /* 0x000fe200078e0a07 */
[----:B------:R-:W-:Y:S02]  /*20ff0*/  @!P1 IADD3 R2, R2, 0x1, RZ ;  /* 0x0000000102029810 */ /* 0x000fe40007ffe0ff */
[----:B------:R-:W-:Y:S02]  /*21000*/  ISETP.NE.AND P1, PT, R6, RZ, PT ;  /* 0x000000ff0600720c */ /* 0x000fe40003f25270 */
[----:B------:R-:W-:Y:S02]  /*21010*/  ISETP.GE.U32.AND P0, PT, R3, R7, PT ;  /* 0x000000070300720c */ /* 0x000fe40003f06070 */
[----:B------:R-:W-:-:S04]  /*21020*/  LOP3.LUT R3, R8, R6, RZ, 0x3c, !PT ;  /* 0x0000000608037212 */ /* 0x000fc800078e3cff */
[----:B------:R-:W-:-:S07]  /*21030*/  ISETP.GE.AND P2, PT, R3, RZ, PT ;  /* 0x000000ff0300720c */ /* 0x000fce0003f46270 */
[----:B------:R-:W-:-:S06]  /*21040*/  @P0 VIADD R2, R2, 0x1 ;  /* 0x0000000102020836 */ /* 0x000fcc0000000000 */
[----:B------:R-:W-:Y:S01]  /*21050*/  @!P2 IMAD.MOV R2, RZ, RZ, -R2 ;  /* 0x000000ffff02a224 */ /* 0x000fe200078e0a02 */
[----:B------:R-:W-:-:S04]  /*21060*/  @!P1 LOP3.LUT R2, RZ, R6, RZ, 0x33, !PT ;  /* 0x00000006ff029212 */ /* 0x000fc800078e33ff */
[----:B------:R-:W-:Y:S01]  /*21070*/  IADD3 R3, -R2, RZ, RZ ;  /* 0x000000ff02037210 */ /* 0x000fe20007ffe1ff */
[----:B------:R-:W-:-:S04]  /*21080*/  IMAD R2, R6, 0x1000000, R2 ;  /* 0x0100000006027824 */ /* 0x000fc800078e0202 */
[----:B------:R-:W-:Y:S02]  /*21090*/  IMAD R3, R6, R3, R8 ;  /* 0x0000000306037224 */ /* 0x000fe400078e0208 */
[----:B----4-:R-:W-:Y:S02]  /*210a0*/  IMAD.IADD R10, R0, 0x1, R10 ;  /* 0x00000001000a7824 */ /* 0x010fe400078e020a */
[----:B-1----:R-:W-:-:S05]  /*210b0*/  IMAD R0, R3, 0x10000, R2 ;  /* 0x0001000003007824 */ /* 0x002fca00078e0202 */
[----:B------:R2:W-:Y:S04]  /*210c0*/  STL [R1+0x8], R0 ;  /* 0x0000080001007387 */ /* 0x0005e80000100800 */
[----:B------:R2:W-:Y:S04]  /*210d0*/  STL [R1+0xc], R10 ;  /* 0x00000c0a01007387 */ /* 0x0005e80000100800 */
[----:B------:R2:W-:Y:S01]  /*210e0*/  STL [R1+0x4], R4 ;  /* 0x0000040401007387 */ /* 0x0005e20000100800 */
[----:B------:R-:W-:Y:S05]  /*210f0*/  BRA `(.L_x_783) ;  /* 0x0000000000287947 */ /* 0x000fea0003800000 */
.L_x_777:
[----:B------:R-:W-:Y:S01]  /*21100*/  UMOV UR4, URZ ;  /* 0x0000003f00047c82 */ /* 0x000fe20008000000 */
[----:B------:R-:W-:Y:S01]  /*21110*/  ULDC UR6, c[0x0][0xc3c] ;  /* 0x00030f0000067ab9 */ /* 0x000fe20000000800 */
[----:B------:R-:W-:Y:S01]  /*21120*/  UMOV UR5, URZ ;  /* 0x0000003f00057c82 */ /* 0x000fe20008000000 */
[----:B------:R-:W-:Y:S01]  /*21130*/  IMAD.U32 R3, RZ, RZ, UR4 ;  /* 0x00000004ff037e24 */ /* 0x000fe2000f8e00ff */
[----:B------:R-:W-:Y:S01]  /*21140*/  MOV R2, UR5 ;  /* 0x0000000500027c02 */ /* 0x000fe20008000f00 */
[----:B------:R-:W-:Y:S01]  /*21150*/  IMAD.U32 R0, RZ, RZ, UR6 ;  /* 0x00000006ff007e24 */ /* 0x000fe2000f8e00ff */
[----:B------:R1:W-:Y:S04]  /*21160*/  STL [R1], R5 ;  /* 0x0000000501007387 */ /* 0x0003e80000100800 */
[----:B------:R1:W-:Y:S04]  /*21170*/  STL [R1+0x4], R3 ;  /* 0x0000040301007387 */ /* 0x0003e80000100800 */
[----:B------:R1:W-:Y:S04]  /*21180*/  STL [R1+0xc], R0 ;  /* 0x00000c0001007387 */ /* 0x0003e80000100800 */
[----:B------:R1:W-:Y:S02]  /*21190*/  STL [R1+0x8], R2 ;  /* 0x0000080201007387 */ /* 0x0003e40000100800 */
.L_x_783:
[----:B-1----:R-:W0:Y:S04]  /*211a0*/  LDL R2, [R1+0xc] ;  /* 0x00000c0001027983 */ /* 0x002e280000100800 */
[----:B------:R-:W3:Y:S04]  /*211b0*/  LDL R3, [R1+0x8] ;  /* 0x0000080001037983 */ /* 0x000ee80000100800 */
[----:B------:R-:W4:Y:S04]  /*211c0*/  LDL R5, [R1+0x4] ;  /* 0x0000040001057983 */ /* 0x000f280000100800 */
[----:B--2---:R-:W4:Y:S01]  /*211d0*/  LDL R4, [R1] ;  /* 0x0000000001047983 */ /* 0x004f220000100800 */
[----:B------:R-:W1:Y:S01]  /*211e0*/  S2R R0, SR_TID.X ;  /* 0x0000000000007919 */ /* 0x000e620000002100 */
[----:B------:R-:W-:Y:S05]  /*211f0*/  WARPSYNC.ALL ;  /* 0x0000000000007948 */ /* 0x000fea0003800000 */
[----:B-1----:R-:W-:Y:S01]  /*21200*/  LOP3.LUT R0, R0, 0x1f, RZ, 0xc0, !PT ;  /* 0x0000001f00007812 */ /* 0x002fe200078ec0ff */
[----:B------:R-:W-:Y:S03]  /*21210*/  BAR.SYNC.DEFER_BLOCKING 0x4, 0x180 ;  /* 0x0106000000007b1d */ /* 0x000fe60000010000 */
[----:B------:R-:W-:-:S13]  /*21220*/  ISETP.NE.AND P0, PT, R0, RZ, PT ;  /* 0x000000ff0000720c */ /* 0x000fda0003f05270 */
[----:B------:R-:W1:Y:S01]  /*21230*/  @!P0 S2R R0, SR_CgaCtaId ;  /* 0x0000000000008919 */ /* 0x000e620000008800 */
[----:B0-----:R-:W-:Y:S02]  /*21240*/  MOV R7, R2 ;  /* 0x0000000200077202 */ /* 0x001fe40000000f00 */
[----:B------:R-:W-:Y:S01]  /*21250*/  @!P0 MOV R2, 0x400 ;  /* 0x0000040000028802 */ /* 0x000fe20000000f00 */
[----:B---3--:R-:W-:-:S03]  /*21260*/  IMAD.MOV.U32 R6, RZ, RZ, R3 ;  /* 0x000000ffff067224 */ /* 0x008fc600078e0003 */
[----:B-1----:R-:W-:-:S05]  /*21270*/  @!P0 LEA R18, R0, R2, 0x18 ;  /* 0x0000000200128211 */ /* 0x002fca00078ec0ff */
[----:B----4-:R0:W-:Y:S01]  /*21280*/  @!P0 STS.128 [R18+0x348d0], R4 ;  /* 0x0348d00412008388 */ /* 0x0101e20000000c00 */
[----:B------:R-:W-:Y:S06]  /*21290*/  BAR.ARV 0x5, 0x180 ;  /* 0x0146000000007b1d */ /* 0x000fec0000002000 */
.L_x_774:
[----:B------:R-:W2:Y:S01]  /*212a0*/  LDL R0, [R1+0xc] ;  /* 0x00000c0001007983 */ /* 0x000ea20000100800 */
[----:B------:R-:W-:Y:S02]  /*212b0*/  ULDC UR4, c[0x0][0xc3c] ;  /* 0x00030f0000047ab9 */ /* 0x000fe40000000800 */
[----:B--2---:R-:W-:-:S13]  /*212c0*/  ISETP.GE.AND P0, PT, R0, UR4, PT ;  /* 0x0000000400007c0c */ /* 0x004fda000bf06270 */
[----:B------:R-:W-:Y:S05]  /*212d0*/  @!P0 BRA `(.L_x_784) ;  /* 0xffffff90008c8947 */ /* 0x000fea000383ffff */
[----:B------:R-:W-:Y:S05]  /*212e0*/  BSYNC B8 ;  /* 0x0000000000087941 */ /* 0x000fea0003800000 */
.L_x_642:
[----:B--2---:R-:W2:Y:S01]  /*212f0*/  LDL.LU R0, [R1+0x64] ;  /* 0x0000640001007983 */ /* 0x004ea20000300800 */
[----:B------:R-:W-:Y:S01]  /*21300*/  BSSY B0, `(.L_x_785) ;  /* 0x000000b000007945 */ /* 0x000fe20003800000 */
[----:B01----:R-:W0:Y:S01]  /*21310*/  S2R R5, SR_CgaCtaId ;  /* 0x0000000000057919 */ /* 0x003e220000008800 */
[----:B--2---:R-:W-:-:S05]  /*21320*/  VIADD R0, R0, 0x1 ;  /* 0x0000000100007836 */ /* 0x004fca0000000000 */
[----:B------:R-:W-:-:S04]  /*21330*/  LEA.HI R2, R0, R0, RZ, 0x1 ;  /* 0x0000000000027211 */ /* 0x000fc800078f08ff */
[----:B------:R-:W-:-:S05]  /*21340*/  LOP3.LUT R3, R2, 0xfffffffe, RZ, 0xc0, !PT ;  /* 0xfffffffe02037812 */ /* 0x000fca00078ec0ff */
[----:B------:R-:W-:Y:S01]  /*21350*/  IMAD.IADD R3, R0, 0x1, -R3 ;  /* 0x0000000100037824 */ /* 0x000fe200078e0a03 */
[----:B------:R-:W-:-:S04]  /*21360*/  MOV R0, 0x400 ;  /* 0x0000040000007802 */ /* 0x000fc80000000f00 */
[----:B0-----:R-:W-:Y:S02]  /*21370*/  LEA R0, R5, R0, 0x18 ;  /* 0x0000000005007211 */ /* 0x001fe400078ec0ff */
[----:B------:R-:W-:-:S04]  /*21380*/  SHF.L.U32 R3, R3, 0x1f, RZ ;  /* 0x0000001f03037819 */ /* 0x000fc800000006ff */
[----:B------:R-:W0:Y:S02]  /*21390*/  SYNCS.PHASECHK.TRANS64.TRYWAIT P0, [R0+URZ+0x34820], R3 ;  /* 0x03482003000075a7 */ /* 0x000e24000800017f */
[----:B0-----:R-:W-:Y:S05]  /*213a0*/  @!P0 BRA `(.L_x_786) ;  /* 0x0000002400f48947 */ /* 0x001fea0003800000 */
.L_x_881:
[----:B------:R-:W-:Y:S05]  /*213b0*/  BSYNC B0 ;  /* 0x0000000000007941 */ /* 0x000fea0003800000 */
.L_x_785:
[----:B------:R-:W-:-:S03]  /*213c0*/  UMOV UR4, 0xffffffff ;  /* 0xffffffff00047882 */ /* 0x000fc60000000000 */
[----:B------:R-:W-:Y:S05]  /*213d0*/  BRA.DIV UR4, `(.L_x_787) ;  /* 0x0000002604fc7947 */ /* 0x000fea000b800000 */
[----:B------:R-:W1:Y:S02]  /*213e0*/  S2R R2, SR_TID.X ;  /* 0x0000000000027919 */ /* 0x000e640000002100 */
[----:B-1----:R-:W-:-:S04]  /*213f0*/  SHF.R.U32.HI R2, RZ, 0x5, R2 ;  /* 0x00000005ff027819 */ /* 0x002fc80000011602 */
[----:B------:R-:W-:-:S05]  /*21400*/  LOP3.LUT R2, R2, 0x3, RZ, 0xc0, !PT ;  /* 0x0000000302027812 */ /* 0x000fca00078ec0ff */
[----:B------:R1:W2:Y:S02]  /*21410*/  SHFL.IDX PT, R14, R2, RZ, 0x1f ;  /* 0x00001fff020e7589 */ /* 0x0002a400000e0000 */
.L_x_884:
[----:B--2---:R-:W-:-:S13]  /*21420*/  ISETP.NE.AND P0, PT, R14, RZ, PT ;  /* 0x000000ff0e00720c */ /* 0x004fda0003f05270 */
[----:B------:R-:W-:Y:S05]  /*21430*/  @P0 BRA `(.L_x_422) ;  /* 0x0000000000940947 */ /* 0x000fea0003800000 */
[----:B------:R-:W-:-:S03]  /*21440*/  UMOV UR4, 0xffffffff ;  /* 0xffffffff00047882 */ /* 0x000fc60000000000 */
[----:B------:R-:W-:Y:S05]  /*21450*/  BRA.DIV UR4, `(.L_x_788) ;  /* 0x0000002a04107947 */ /* 0x000fea000b800000 */
[----:B------:R-:W-:-:S13]  /*21460*/  ELECT P6, URZ, PT ;  /* 0x00000000003f782f */ /* 0x000fda00038c0000 */
.L_x_887:
[----:B------:R-:W-:Y:S05]  /*21470*/  @!P6 BRA `(.L_x_422) ;  /* 0x000000000084e947 */ /* 0x000fea0003800000 */
[----:B-1----:R-:W2:Y:S02]  /*21480*/  LDL R2, [R1+0x88] ;  /* 0x0000880001027983 */ /* 0x002ea40000100800 */
[----:B--2---:R-:W-:-:S13]  /*21490*/  R2UR UR4, R2 ;  /* 0x00000000020472ca */ /* 0x004fda00000e0000 */
[----:B------:R-:W-:-:S06]  /*214a0*/  ULOP3.LUT UR4, UR4, 0x2, URZ, 0xfc, !UPT ;  /* 0x0000000204047892 */ /* 0x000fcc000f8efc3f */
[----:B------:R-:W-:-:S04]  /*214b0*/  MOV R2, UR4 ;  /* 0x0000000400027c02 */ /* 0x000fc80008000f00 */
[----:B------:R-:W-:-:S13]  /*214c0*/  ISETP.NE.AND P2, PT, R2, 0x3, PT ;  /* 0x000000030200780c */ /* 0x000fda0003f45270 */
[----:B------:R-:W-:Y:S05]  /*214d0*/  @!P2 BRA `(.L_x_789) ;  /* 0x000000000004a947 */ /* 0x000fea0003800000 */
[----:B------:R-:W-:Y:S01]  /*214e0*/  BPT.TRAP 0x1 ;  /* 0x000000040000795c */ /* 0x000fe20000300000 */
.L_x_789:
[----:B------:R-:W2:Y:S01]  /*214f0*/  LDL.LU R7, [R1+0x1c] ;  /* 0x00001c0001077983 */ /* 0x000ea20000300800 */
[----:B------:R-:W-:Y:S01]  /*21500*/  VIADD R2, R0, 0x34840 ;  /* 0x0003484000027836 */ /* 0x000fe20000000000 */
[----:B0-----:R-:W-:-:S03]  /*21510*/  IADD3 R3, R19, 0x1, RZ ;  /* 0x0000000113037810 */ /* 0x001fc60007ffe0ff */
[----:B------:R-:W-:Y:S01]  /*21520*/  IMAD R6, R19, 0x8, R2 ;  /* 0x0000000813067824 */ /* 0x000fe200078e0202 */
        /* <DEDUP_REMOVED lines=9> */
.L_x_888:
[----:B------:R-:W1:Y:S02]  /*215c0*/  SYNCS.PHASECHK.TRANS64.TRYWAIT P0, [R7+URZ], R2 ;  /* 0x00000002070075a7 */ /* 0x000e64000800017f */
[----:B-1----:R-:W-:Y:S05]  /*215d0*/  @!P0 BRA `(.L_x_791) ;  /* 0x0000002400e48947 */ /* 0x002fea0003800000 */
.L_x_889:
[----:B------:R-:W-:Y:S05]  /*215e0*/  @!P2 BRA `(.L_x_792) ;  /* 0x000000000004a947 */ /* 0x000fea0003800000 */
[----:B------:R-:W-:Y:S01]  /*215f0*/  BPT.TRAP 0x1 ;  /* 0x000000040000795c */ /* 0x000fe20000300000 */
.L_x_792:
[----:B------:R-:W-:-:S05]  /*21600*/  VIADD R0, R0, 0x34860 ;  /* 0x0003486000007836 */ /* 0x000fca0000000000 */
[----:B------:R-:W-:-:S04]  /*21610*/  LEA R4, R19, R0, 0x3 ;  /* 0x0000000013047211 */ /* 0x000fc800078e18ff */
[----:B------:R-:W2:Y:S02]  /*21620*/  SYNCS.PHASECHK.TRANS64.TRYWAIT P0, [R4+URZ], R5 ;  /* 0x00000005040075a7 */ /* 0x000ea4000800017f */
[----:B--2---:R-:W-:Y:S05]  /*21630*/  @!P0 BRA `(.L_x_793) ;  /* 0x0000002400e08947 */ /* 0x004fea0003800000 */
.L_x_890:
[----:B------:R-:W-:-:S07]  /*21640*/  IMAD R3, R3, 0x8, R0 ;  /* 0x0000000803037824 */ /* 0x000fce00078e0200 */
.L_x_794:
[----:B---3--:R3:W4:Y:S02]  /*21650*/  SYNCS.PHASECHK.TRANS64.TRYWAIT P0, [R3+URZ], R2 ;  /* 0x00000002030075a7 */ /* 0x008724000800017f */
[----:B----4-:R-:W-:Y:S05]  /*21660*/  @!P0 NANOSLEEP.SYNCS 0x989680 ;  /* 0x009896800000895d */ /* 0x010fea0003900000 */
[----:B------:R-:W4:Y:S02]  /*21670*/  @!P0 SYNCS.PHASECHK.TRANS64 P0, [R3+URZ], R2 ;  /* 0x00000002030085a7 */ /* 0x000f24000800007f */
[----:B----4-:R-:W-:Y:S05]  /*21680*/  @!P0 BRA `(.L_x_794) ;  /* 0xfffffffc00f08947 */ /* 0x010fea000383ffff */
.L_x_422:
[----:B------:R-:W-:Y:S05]  /*21690*/  BSYNC B9 ;  /* 0x0000000000097941 */ /* 0x000fea0003800000 */
.L_x_419:
[----:B------:R-:W-:Y:S05]  /*216a0*/  EXIT ;  /* 0x000000000000794d */ /* 0x000fea0003800000 */
.L_x_442:
[----:B0-----:R0:W1:Y:S02]  /*216b0*/  SYNCS.PHASECHK.TRANS64.TRYWAIT P5, [R101+URZ+0x34890], R102 ;  /* 0x03489066650075a7 */ /* 0x00106400080a017f */
[----:B-1----:R-:W-:Y:S05]  /*216c0*/  @!P5 NANOSLEEP.SYNCS 0x989680 ;  /* 0x009896800000d95d */ /* 0x002fea0003900000 */
[----:B------:R-:W1:Y:S02]  /*216d0*/  @!P5 SYNCS.PHASECHK.TRANS64 P5, [R101+URZ+0x34890], R102 ;  /* 0x034890666500d5a7 */ /* 0x000e6400080a007f */
[----:B-1----:R-:W-:Y:S05]  /*216e0*/  @!P5 BRA `(.L_x_442) ;  /* 0xfffffffc00f0d947 */ /* 0x002fea000383ffff */
[----:B------:R-:W-:Y:S05]  /*216f0*/  BRA `(.L_x_795) ;  /* 0xfffffe2400387947 */ /* 0x000fea000383ffff */
.L_x_496:
[----:B-1----:R1:W2:Y:S02]  /*21700*/  SYNCS.PHASECHK.TRANS64.TRYWAIT P5, [R101+URZ+0x34890], R102 ;  /* 0x03489066650075a7 */ /* 0x0022a400080a017f */
[----:B--2---:R-:W-:Y:S05]  /*21710*/  @!P5 NANOSLEEP.SYNCS 0x989680 ;  /* 0x009896800000d95d */ /* 0x004fea0003900000 */
[----:B------:R-:W2:Y:S02]  /*21720*/  @!P5 SYNCS.PHASECHK.TRANS64 P5, [R101+URZ+0x34890], R102 ;  /* 0x034890666500d5a7 */ /* 0x000ea400080a007f */
[----:B--2---:R-:W-:Y:S05]  /*21730*/  @!P5 BRA `(.L_x_496) ;  /* 0xfffffffc00f0d947 */ /* 0x004fea000383ffff */
[----:B------:R-:W-:Y:S05]  /*21740*/  BRA `(.L_x_796) ;  /* 0xfffffe5800087947 */ /* 0x000fea000383ffff */
.L_x_521:
[----:B0-----:R0:W1:Y:S02]  /*21750*/  SYNCS.PHASECHK.TRANS64.TRYWAIT P3, [R101+URZ+0x34890], R102 ;  /* 0x03489066650075a7 */ /* 0x001064000806017f */
[----:B-1----:R-:W-:Y:S05]  /*21760*/  @!P3 NANOSLEEP.SYNCS 0x989680 ;  /* 0x009896800000b95d */ /* 0x002fea0003900000 */
[----:B------:R-:W1:Y:S02]  /*21770*/  @!P3 SYNCS.PHASECHK.TRANS64 P3, [R101+URZ+0x34890], R102 ;  /* 0x034890666500b5a7 */ /* 0x000e64000806007f */
[----:B-1----:R-:W-:Y:S05]  /*21780*/  @!P3 BRA `(.L_x_521) ;  /* 0xfffffffc00f0b947 */ /* 0x002fea000383ffff */
[----:B------:R-:W-:Y:S05]  /*21790*/  BRA `(.L_x_797) ;  /* 0xfffffe8800347947 */ /* 0x000fea000383ffff */
.L_x_527:
[----:B-1----:R1:W2:Y:S02]  /*217a0*/  SYNCS.PHASECHK.TRANS64.TRYWAIT P2, [R101+URZ+0x348b0], R102 ;  /* 0x0348b066650075a7 */ /* 0x0022a4000804017f */
[----:B--2---:R-:W-:Y:S05]  /*217b0*/  @!P2 NANOSLEEP.SYNCS 0x989680 ;  /* 0x009896800000a95d */ /* 0x004fea0003900000 */
[----:B------:R-:W2:Y:S02]  /*217c0*/  @!P2 SYNCS.PHASECHK.TRANS64 P2, [R101+URZ+0x348b0], R102 ;  /* 0x0348b0666500a5a7 */ /* 0x000ea4000804007f */
[----:B--2---:R-:W-:Y:S05]  /*217d0*/  @!P2 BRA `(.L_x_527) ;  /* 0xfffffffc00f0a947 */ /* 0x004fea000383ffff */
[----:B------:R-:W-:Y:S05]  /*217e0*/  BRA `(.L_x_798) ;  /* 0xfffffe8c00307947 */ /* 0x000fea000383ffff */
.L_x_547:
[----:B------:R-:W-:Y:S01]  /*217f0*/  BSSY B1, `(.L_x_799) ;  /* 0x0000008000017945 */ /* 0x000fe20003800000 */
[----:B------:R-:W-:Y:S01]  /*21800*/  IMAD.MOV.U32 R13, RZ, RZ, R25 ;  /* 0x000000ffff0d7224 */ /* 0x000fe200078e0019 */
[----:B------:R-:W-:Y:S01]  /*21810*/  MOV R12, RZ ;  /* 0x000000ff000c7202 */ /* 0x000fe20000000f00 */
[----:B------:R-:W-:Y:S02]  /*21820*/  IMAD.MOV.U32 R11, RZ, RZ, 0x1c1f ;  /* 0x00001c1fff0b7424 */ /* 0x000fe400078e00ff */
[----:B------:R-:W-:-:S07]  /*21830*/  IMAD.MOV.U32 R15, RZ, RZ, -0x1 ;  /* 0xffffffffff0f7424 */ /* 0x000fce00078e00ff */
[----:B------:R-:W-:Y:S05]  /*21840*/  WARPSYNC.COLLECTIVE R15, `(.L_x_800) ;  /* 0x000000000f087348 */ /* 0x000fea0003c00000 */
[----:B------:R0:W1:Y:S02]  /*21850*/  SHFL.IDX P6, R14, R13, R12, R11 ;  /* 0x0000000c0d0e7389 */ /* 0x00006400000c000b */
[----:B01----:R-:W-:Y:S01]  /*21860*/  ENDCOLLECTIVE ;  /* 0x000000000000791b */ /* 0x003fe20003800000 */
.L_x_800:
[----:B------:R-:W-:Y:S05]  /*21870*/  BSYNC B1 ;  /* 0x0000000000017941 */ /* 0x000fea0003800000 */
.L_x_799:
[----:B------:R-:W-:Y:S01]  /*21880*/  IMAD.MOV.U32 R13, RZ, RZ, R24 ;  /* 0x000000ffff0d7224 */ /* 0x000fe200078e0018 */
[----:B------:R-:W-:Y:S01]  /*21890*/  MOV R11, 0x1c1f ;  /* 0x00001c1f000b7802 */ /* 0x000fe20000000f00 */
[----:B------:R-:W-:Y:S01]  /*218a0*/  IMAD.MOV.U32 R12, RZ, RZ, RZ ;  /* 0x000000ffff0c7224 */ /* 0x000fe200078e00ff */
[----:B------:R-:W-:Y:S01]  /*218b0*/  MOV R0, R14 ;  /* 0x0000000e00007202 */ /* 0x000fe20000000f00 */
[----:B------:R-:W-:-:S07]  /*218c0*/  IMAD.MOV.U32 R15, RZ, RZ, -0x1 ;  /* 0xffffffffff0f7424 */ /* 0x000fce00078e00ff */
[----:B------:R-:W-:Y:S05]  /*218d0*/  WARPSYNC.COLLECTIVE R15, `(.L_x_801) ;  /* 0x000000000f087348 */ /* 0x000fea0003c00000 */
[----:B------:R0:W1:Y:S02]  /*218e0*/  SHFL.IDX P6, R14, R13, R12, R11 ;  /* 0x0000000c0d0e7389 */ /* 0x00006400000c000b */
[----:B01----:R-:W-:Y:S01]  /*218f0*/  ENDCOLLECTIVE ;  /* 0x000000000000791b */ /* 0x003fe20003800000 */
.L_x_801:
[----:B------:R-:W-:Y:S01]  /*21900*/  MOV R13, R44 ;  /* 0x0000002c000d7202 */ /* 0x000fe20000000f00 */
[----:B------:R-:W-:-:S07]  /*21910*/  IMAD.MOV.U32 R3, RZ, RZ, R14 ;  /* 0x000000ffff037224 */ /* 0x000fce00078e000e */
[----:B------:R-:W-:Y:S05]  /*21920*/  WARPSYNC.COLLECTIVE R15, `(.L_x_802) ;  /* 0x000000000f087348 */ /* 0x000fea0003c00000 */
[----:B------:R0:W1:Y:S02]  /*21930*/  SHFL.IDX P6, R14, R13, R12, R11 ;  /* 0x0000000c0d0e7389 */ /* 0x00006400000c000b */
[----:B01----:R-:W-:Y:S01]  /*21940*/  ENDCOLLECTIVE ;  /* 0x000000000000791b */ /* 0x003fe20003800000 */
.L_x_802:
[----:B------:R-:W-:Y:S02]  /*21950*/  IMAD.MOV.U32 R13, RZ, RZ, R43 ;  /* 0x000000ffff0d7224 */ /* 0x000fe400078e002b */
[----:B------:R-:W-:-:S07]  /*21960*/  IMAD.MOV.U32 R44, RZ, RZ, R14 ;  /* 0x000000ffff2c7224 */ /* 0x000fce00078e000e */
[----:B------:R-:W-:Y:S05]  /*21970*/  WARPSYNC.COLLECTIVE R15, `(.L_x_803) ;  /* 0x000000000f087348 */ /* 0x000fea0003c00000 */
[----:B------:R0:W1:Y:S02]  /*21980*/  SHFL.IDX P6, R14, R13, R12, R11 ;  /* 0x0000000c0d0e7389 */ /* 0x00006400000c000b */
[----:B01----:R-:W-:Y:S01]  /*21990*/  ENDCOLLECTIVE ;  /* 0x000000000000791b */ /* 0x003fe20003800000 */
.L_x_803:
[----:B------:R-:W-:Y:S01]  /*219a0*/  MOV R43, R14 ;  /* 0x0000000e002b7202 */ /* 0x000fe20000000f00 */
[----:B------:R-:W-:Y:S06]  /*219b0*/  BRA `(.L_x_804) ;  /* 0xfffffe9800a07947 */ /* 0x000fec000383ffff */
.L_x_551:
[----:B0-----:R0:W1:Y:S02]  /*219c0*/  SYNCS.PHASECHK.TRANS64.TRYWAIT P0, [R2+URZ+0x34800], R5 ;  /* 0x03480005020075a7 */ /* 0x001064000800017f */
[----:B-1----:R-:W-:Y:S05]  /*219d0*/  @!P0 NANOSLEEP.SYNCS 0x989680 ;  /* 0x009896800000895d */ /* 0x002fea0003900000 */
[----:B------:R-:W1:Y:S02]  /*219e0*/  @!P0 SYNCS.PHASECHK.TRANS64 P0, [R2+URZ+0x34800], R5 ;  /* 0x03480005020085a7 */ /* 0x000e64000800007f */
[----:B-1----:R-:W-:Y:S05]  /*219f0*/  @!P0 BRA `(.L_x_551) ;  /* 0xfffffffc00f08947 */ /* 0x002fea000383ffff */
[----:B------:R-:W-:Y:S05]  /*21a00*/  BRA `(.L_x_805) ;  /* 0xfffffea400287947 */ /* 0x000fea000383ffff */
.L_x_575:
[----:B------:R-:W-:Y:S01]  /*21a10*/  BSSY B1, `(.L_x_806) ;  /* 0x0000008000017945 */ /* 0x000fe20003800000 */
[----:B------:R-:W-:Y:S01]  /*21a20*/  IMAD.MOV.U32 R13, RZ, RZ, R25 ;  /* 0x000000ffff0d7224 */ /* 0x000fe200078e0019 */
[----:B------:R-:W-:Y:S01]  /*21a30*/  MOV R11, 0x1c1f ;  /* 0x00001c1f000b7802 */ /* 0x000fe20000000f00 */
[----:B------:R-:W-:Y:S02]  /*21a40*/  IMAD.MOV.U32 R12, RZ, RZ, RZ ;  /* 0x000000ffff0c7224 */ /* 0x000fe400078e00ff */
[----:B------:R-:W-:-:S07]  /*21a50*/  IMAD.MOV.U32 R15, RZ, RZ, -0x1 ;  /* 0xffffffffff0f7424 */ /* 0x000fce00078e00ff */
[----:B------:R-:W-:Y:S05]  /*21a60*/  WARPSYNC.COLLECTIVE R15, `(.L_x_807) ;  /* 0x000000000f087348 */ /* 0x000fea0003c00000 */
[----:B------:R0:W1:Y:S02]  /*21a70*/  SHFL.IDX P6, R14, R13, R12, R11 ;  /* 0x0000000c0d0e7389 */ /* 0x00006400000c000b */
[----:B01----:R-:W-:Y:S01]  /*21a80*/  ENDCOLLECTIVE ;  /* 0x000000000000791b */ /* 0x003fe20003800000 */
.L_x_807:
[----:B------:R-:W-:Y:S05]  /*21a90*/  BSYNC B1 ;  /* 0x0000000000017941 */ /* 0x000fea0003800000 */
.L_x_806:
[----:B------:R-:W-:Y:S01]  /*21aa0*/  MOV R13, R24 ;  /* 0x00000018000d7202 */ /* 0x000fe20000000f00 */
[----:B------:R-:W-:Y:S01]  /*21ab0*/  IMAD.MOV.U32 R12, RZ, RZ, RZ ;  /* 0x000000ffff0c7224 */ /* 0x000fe200078e00ff */
[----:B------:R-:W-:Y:S01]  /*21ac0*/  MOV R15, 0xffffffff ;  /* 0xffffffff000f7802 */ /* 0x000fe20000000f00 */
[----:B------:R-:W-:Y:S02]  /*21ad0*/  IMAD.MOV.U32 R11, RZ, RZ, 0x1c1f ;  /* 0x00001c1fff0b7424 */ /* 0x000fe400078e00ff */
[----:B------:R-:W-:-:S07]  /*21ae0*/  IMAD.MOV.U32 R3, RZ, RZ, R14 ;  /* 0x000000ffff037224 */ /* 0x000fce00078e000e */
[----:B------:R-:W-:Y:S05]  /*21af0*/  WARPSYNC.COLLECTIVE R15, `(.L_x_808) ;  /* 0x000000000f087348 */ /* 0x000fea0003c00000 */
[----:B------:R0:W1:Y:S02]  /*21b00*/  SHFL.IDX P6, R14, R13, R12, R11 ;  /* 0x0000000c0d0e7389 */ /* 0x00006400000c000b */
[----:B01----:R-:W-:Y:S01]  /*21b10*/  ENDCOLLECTIVE ;  /* 0x000000000000791b */ /* 0x003fe20003800000 */
.L_x_808:
[----:B------:R-:W-:Y:S01]  /*21b20*/  MOV R21, R3 ;  /* 0x0000000300157202 */ /* 0x000fe20000000f00 */
[----:B------:R-:W-:Y:S02]  /*21b30*/  IMAD.MOV.U32 R13, RZ, RZ, R44 ;  /* 0x000000ffff0d7224 */ /* 0x000fe400078e002c */
[----:B------:R-:W-:-:S07]  /*21b40*/  IMAD.MOV.U32 R0, RZ, RZ, R14 ;  /* 0x000000ffff007224 */ /* 0x000fce00078e000e */
[----:B------:R-:W-:Y:S05]  /*21b50*/  WARPSYNC.COLLECTIVE R15, `(.L_x_809) ;  /* 0x000000000f087348 */ /* 0x000fea0003c00000 */
[----:B------:R0:W1:Y:S02]  /*21b60*/  SHFL.IDX P6, R14, R13, R12, R11 ;  /* 0x0000000c0d0e7389 */ /* 0x00006400000c000b */
[----:B01----:R-:W-:Y:S01]  /*21b70*/  ENDCOLLECTIVE ;  /* 0x000000000000791b */ /* 0x003fe20003800000 */
.L_x_809:
[----:B------:R-:W-:Y:S02]  /*21b80*/  IMAD.MOV.U32 R20, RZ, RZ, R0 ;  /* 0x000000ffff147224 */ /* 0x000fe400078e0000 */
[----:B------:R-:W-:Y:S01]  /*21b90*/  IMAD.MOV.U32 R13, RZ, RZ, R43 ;  /* 0x000000ffff0d7224 */ /* 0x000fe200078e002b */
[----:B------:R-:W-:-:S07]  /*21ba0*/  MOV R5, R14 ;  /* 0x0000000e00057202 */ /* 0x000fce0000000f00 */
[----:B------:R-:W-:Y:S05]  /*21bb0*/  WARPSYNC.COLLECTIVE R15, `(.L_x_810) ;  /* 0x000000000f087348 */ /* 0x000fea0003c00000 */
[----:B------:R0:W1:Y:S02]  /*21bc0*/  SHFL.IDX P6, R14, R13, R12, R11 ;  /* 0x0000000c0d0e7389 */ /* 0x00006400000c000b */
[----:B01----:R-:W-:Y:S01]  /*21bd0*/  ENDCOLLECTIVE ;  /* 0x000000000000791b */ /* 0x003fe20003800000 */
.L_x_810:
[----:B------:R-:W-:Y:S05]  /*21be0*/  BRA `(.L_x_811) ;  /* 0xfffffec000c87947 */ /* 0x000fea000383ffff */
.L_x_579:
[----:B0-----:R0:W1:Y:S02]  /*21bf0*/  SYNCS.PHASECHK.TRANS64.TRYWAIT P0, [R2+URZ+0x34800], R5 ;  /* 0x03480005020075a7 */ /* 0x001064000800017f */
[----:B-1----:R-:W-:Y:S05]  /*21c00*/  @!P0 NANOSLEEP.SYNCS 0x989680 ;  /* 0x009896800000895d */ /* 0x002fea0003900000 */
[----:B------:R-:W1:Y:S02]  /*21c10*/  @!P0 SYNCS.PHASECHK.TRANS64 P0, [R2+URZ+0x34800], R5 ;  /* 0x03480005020085a7 */ /* 0x000e64000800007f */
[----:B-1----:R-:W-:Y:S05]  /*21c20*/  @!P0 BRA `(.L_x_579) ;  /* 0xfffffffc00f08947 */ /* 0x002fea000383ffff */
[----:B------:R-:W-:Y:S05]  /*21c30*/  BRA `(.L_x_812) ;  /* 0xfffffec800c87947 */ /* 0x000fea000383ffff */
.L_x_593:
[----:B-1----:R1:W2:Y:S02]  /*21c40*/  SYNCS.PHASECHK.TRANS64.TRYWAIT P2, [R10+URZ+0x34830], R3 ;  /* 0x034830030a0075a7 */ /* 0x0022a4000804017f */
[----:B--2---:R-:W-:Y:S05]  /*21c50*/  @!P2 NANOSLEEP.SYNCS 0x989680 ;  /* 0x009896800000a95d */ /* 0x004fea0003900000 */
[----:B------:R-:W2:Y:S02]  /*21c60*/  @!P2 SYNCS.PHASECHK.TRANS64 P2, [R10+URZ+0x34830], R3 ;  /* 0x034830030a00a5a7 */ /* 0x000ea4000804007f */
[----:B--2---:R-:W-:Y:S05]  /*21c70*/  @!P2 BRA `(.L_x_593) ;  /* 0xfffffffc00f0a947 */ /* 0x004fea000383ffff */
[----:B------:R-:W-:Y:S05]  /*21c80*/  BRA `(.L_x_592) ;  /* 0xfffffeec00e07947 */ /* 0x000fea000383ffff */
.L_x_600:
[----:B-1----:R1:W2:Y:S02]  /*21c90*/  SYNCS.PHASECHK.TRANS64.TRYWAIT P2, [R15+URZ+0x34830], R20 ;  /* 0x034830140f0075a7 */ /* 0x0022a4000804017f */
[----:B--2---:R-:W-:Y:S05]  /*21ca0*/  @!P2 NANOSLEEP.SYNCS 0x989680 ;  /* 0x009896800000a95d */ /* 0x004fea0003900000 */
[----:B------:R-:W2:Y:S02]  /*21cb0*/  @!P2 SYNCS.PHASECHK.TRANS64 P2, [R15+URZ+0x34830], R20 ;  /* 0x034830140f00a5a7 */ /* 0x000ea4000804007f */
[----:B--2---:R-:W-:Y:S05]  /*21cc0*/  @!P2 BRA `(.L_x_600) ;  /* 0xfffffffc00f0a947 */ /* 0x004fea000383ffff */
[----:B------:R-:W-:Y:S05]  /*21cd0*/  BRA `(.L_x_599) ;  /* 0xffffff1800807947 */ /* 0x000fea000383ffff */
.L_x_605:
[----:B-1----:R1:W2:Y:S02]  /*21ce0*/  SYNCS.PHASECHK.TRANS64.TRYWAIT P2, [R20+URZ+0x34850], R0 ;  /* 0x03485000140075a7 */ /* 0x0022a4000804017f */
[----:B--2---:R-:W-:Y:S05]  /*21cf0*/  @!P2 NANOSLEEP.SYNCS 0x989680 ;  /* 0x009896800000a95d */ /* 0x004fea0003900000 */
[----:B------:R-:W2:Y:S02]  /*21d00*/  @!P2 SYNCS.PHASECHK.TRANS64 P2, [R20+URZ+0x34850], R0 ;  /* 0x034850001400a5a7 */ /* 0x000ea4000804007f */
[----:B--2---:R-:W-:Y:S05]  /*21d10*/  @!P2 BRA `(.L_x_605) ;  /* 0xfffffffc00f0a947 */ /* 0x004fea000383ffff */
[----:B------:R-:W-:Y:S05]  /*21d20*/  BRA `(.L_x_604) ;  /* 0xffffff2400447947 */ /* 0x000fea000383ffff */
.L_x_611:
[----:B-1----:R1:W2:Y:S02]  /*21d30*/  SYNCS.PHASECHK.TRANS64.TRYWAIT P0, [R6+URZ+0x34850], R9 ;  /* 0x03485009060075a7 */ /* 0x0022a4000800017f */
[----:B--2---:R-:W-:Y:S05]  /*21d40*/  @!P0 NANOSLEEP.SYNCS 0x989680 ;  /* 0x009896800000895d */ /* 0x004fea0003900000 */
[----:B------:R-:W2:Y:S02]  /*21d50*/  @!P0 SYNCS.PHASECHK.TRANS64 P0, [R6+URZ+0x34850], R9 ;  /* 0x03485009060085a7 */ /* 0x000ea4000800007f */
[----:B--2---:R-:W-:Y:S05]  /*21d60*/  @!P0 BRA `(.L_x_611) ;  /* 0xfffffffc00f08947 */ /* 0x004fea000383ffff */
[----:B------:R-:W-:Y:S05]  /*21d70*/  BRA `(.L_x_610) ;  /* 0xffffff4000647947 */ /* 0x000fea000383ffff */
.L_x_650:
[----:B------:R-:W1:Y:S01]  /*21d80*/  S2R R3, SR_TID.X ;  /* 0x0000000000037919 */ /* 0x000e620000002100 */
[----:B------:R-:W-:Y:S01]  /*21d90*/  BSSY B1, `(.L_x_813) ;  /* 0x000000a000017945 */ /* 0x000fe20003800000 */
[----:B------:R-:W-:Y:S01]  /*21da0*/  IMAD.MOV.U32 R12, RZ, RZ, RZ ;  /* 0x000000ffff0c7224 */ /* 0x000fe200078e00ff */
[----:B0-----:R-:W-:Y:S01]  /*21db0*/  MOV R11, 0x1f ;  /* 0x0000001f000b7802 */ /* 0x001fe20000000f00 */
[----:B------:R-:W-:Y:S01]  /*21dc0*/  IMAD.MOV.U32 R15, RZ, RZ, -0x1 ;  /* 0xffffffffff0f7424 */ /* 0x000fe200078e00ff */
[----:B-1----:R-:W-:-:S04]  /*21dd0*/  SHF.R.U32.HI R3, RZ, 0x5, R3 ;  /* 0x00000005ff037819 */ /* 0x002fc80000011603 */
[----:B------:R-:W-:-:S05]  /*21de0*/  LOP3.LUT R3, R3, 0x3, RZ, 0xc0, !PT ;  /* 0x0000000303037812 */ /* 0x000fca00078ec0ff */
[----:B------:R-:W-:-:S07]  /*21df0*/  IMAD.MOV.U32 R13, RZ, RZ, R3 ;  /* 0x000000ffff0d7224 */ /* 0x000fce00078e0003 */
[----:B------:R-:W-:Y:S05]  /*21e00*/  WARPSYNC.COLLECTIVE R15, `(.L_x_814) ;  /* 0x000000000f087348 */ /* 0x000fea0003c00000 */
[----:B------:R0:W1:Y:S02]  /*21e10*/  SHFL.IDX P6, R14, R13, R12, R11 ;  /* 0x0000000c0d0e7389 */ /* 0x00006400000c000b */
[----:B01----:R-:W-:Y:S01]  /*21e20*/  ENDCOLLECTIVE ;  /* 0x000000000000791b */ /* 0x003fe20003800000 */
.L_x_814:
[----:B------:R-:W-:Y:S05]  /*21e30*/  BSYNC B1 ;  /* 0x0000000000017941 */ /* 0x000fea0003800000 */
.L_x_813:
[----:B------:R-:W-:Y:S05]  /*21e40*/  BRA `(.L_x_815) ;  /* 0xffffff9000287947 */ /* 0x000fea000383ffff */
.L_x_652:
[----:B------:R-:W-:Y:S01]  /*21e50*/  BSSY B1, `(.L_x_816) ;  /* 0x0000006000017945 */ /* 0x000fe20003800000 */
[----:B------:R-:W-:-:S07]  /*21e60*/  IMAD.MOV.U32 R15, RZ, RZ, -0x1 ;  /* 0xffffffffff0f7424 */ /* 0x000fce00078e00ff */
[----:B01----:R-:W-:Y:S05]  /*21e70*/  WARPSYNC.COLLECTIVE R15, `(.L_x_817) ;  /* 0x000000000f0c7348 */ /* 0x003fea0003c00000 */
[----:B------:R-:W-:Y:S02]  /*21e80*/  ELECT P6, UR62, PT ;  /* 0x00000000003e782f */ /* 0x000fe400038c0000 */
[----:B------:R-:W-:Y:S01]  /*21e90*/  MOV R14, UR62 ;  /* 0x0000003e000e7c02 */ /* 0x000fe20008000f00 */
[----:B01----:R-:W-:Y:S10]  /*21ea0*/  ENDCOLLECTIVE ;  /* 0x000000000000791b */ /* 0x003ff40003800000 */
.L_x_817:
[----:B------:R-:W-:Y:S05]  /*21eb0*/  BSYNC B1 ;  /* 0x0000000000017941 */ /* 0x000fea0003800000 */
.L_x_816:
[----:B------:R-:W-:Y:S05]  /*21ec0*/  BRA `(.L_x_651) ;  /* 0xffffff9000207947 */ /* 0x000fea000383ffff */
.L_x_654:
[----:B-1----:R1:W2:Y:S02]  /*21ed0*/  SYNCS.PHASECHK.TRANS64.TRYWAIT P0, [R18+URZ+0x34820], R3 ;  /* 0x03482003120075a7 */ /* 0x0022a4000800017f */
[----:B--2---:R-:W-:Y:S05]  /*21ee0*/  @!P0 NANOSLEEP.SYNCS 0x989680 ;  /* 0x009896800000895d */ /* 0x004fea0003900000 */
[----:B------:R-:W2:Y:S02]  /*21ef0*/  @!P0 SYNCS.PHASECHK.TRANS64 P0, [R18+URZ+0x34820], R3 ;  /* 0x03482003120085a7 */ /* 0x000ea4000800007f */
[----:B--2---:R-:W-:Y:S05]  /*21f00*/  @!P0 BRA `(.L_x_654) ;  /* 0xfffffffc00f08947 */ /* 0x004fea000383ffff */
[----:B------:R-:W-:Y:S05]  /*21f10*/  BRA `(.L_x_818) ;  /* 0xffffff9000307947 */ /* 0x000fea000383ffff */
.L_x_658:
[----:B--2---:R2:W3:Y:S02]  /*21f20*/  SYNCS.PHASECHK.TRANS64.TRYWAIT P0, [R5+URZ+0x348a0], R9 ;  /* 0x0348a009050075a7 */ /* 0x0044e4000800017f */
[----:B---3--:R-:W-:Y:S05]  /*21f30*/  @!P0 NANOSLEEP.SYNCS 0x989680 ;  /* 0x009896800000895d */ /* 0x008fea0003900000 */
[----:B------:R-:W3:Y:S02]  /*21f40*/  @!P0 SYNCS.PHASECHK.TRANS64 P0, [R5+URZ+0x348a0], R9 ;  /* 0x0348a009050085a7 */ /* 0x000ee4000800007f */
[----:B---3--:R-:W-:Y:S05]  /*21f50*/  @!P0 BRA `(.L_x_658) ;  /* 0xfffffffc00f08947 */ /* 0x008fea000383ffff */
[----:B------:R-:W-:Y:S05]  /*21f60*/  BRA `(.L_x_819) ;  /* 0xffffff9000507947 */ /* 0x000fea000383ffff */
.L_x_665:
[----:B0-----:R0:W1:Y:S02]  /*21f70*/  SYNCS.PHASECHK.TRANS64.TRYWAIT P0, [R5+URZ+0x348c0], R9 ;  /* 0x0348c009050075a7 */ /* 0x001064000800017f */
[----:B-1----:R-:W-:Y:S05]  /*21f80*/  @!P0 NANOSLEEP.SYNCS 0x989680 ;  /* 0x009896800000895d */ /* 0x002fea0003900000 */
[----:B------:R-:W1:Y:S02]  /*21f90*/  @!P0 SYNCS.PHASECHK.TRANS64 P0, [R5+URZ+0x348c0], R9 ;  /* 0x0348c009050085a7 */ /* 0x000e64000800007f */
[----:B-1----:R-:W-:Y:S05]  /*21fa0*/  @!P0 BRA `(.L_x_665) ;  /* 0xfffffffc00f08947 */ /* 0x002fea000383ffff */
[----:B------:R-:W-:Y:S05]  /*21fb0*/  BRA `(.L_x_820) ;  /* 0xffffff94004c7947 */ /* 0x000fea000383ffff */
.L_x_673:
[----:B-1----:R1:W2:Y:S02]  /*21fc0*/  SYNCS.PHASECHK.TRANS64.TRYWAIT P2, [R7+URZ+0x348a0], R6 ;  /* 0x0348a006070075a7 */ /* 0x0022a4000804017f */
[----:B--2---:R-:W-:Y:S05]  /*21fd0*/  @!P2 NANOSLEEP.SYNCS 0x989680 ;  /* 0x009896800000a95d */ /* 0x004fea0003900000 */
[----:B------:R-:W2:Y:S02]  /*21fe0*/  @!P2 SYNCS.PHASECHK.TRANS64 P2, [R7+URZ+0x348a0], R6 ;  /* 0x0348a0060700a5a7 */ /* 0x000ea4000804007f */
[----:B--2---:R-:W-:Y:S05]  /*21ff0*/  @!P2 BRA `(.L_x_673) ;  /* 0xfffffffc00f0a947 */ /* 0x004fea000383ffff */
[----:B------:R-:W-:Y:S05]  /*22000*/  BRA `(.L_x_821) ;  /* 0xffffff9800747947 */ /* 0x000fea000383ffff */
.L_x_680:
[----:B0-----:R0:W2:Y:S02]  /*22010*/  SYNCS.PHASECHK.TRANS64.TRYWAIT P2, [R7+URZ+0x348c0], R6 ;  /* 0x0348c006070075a7 */ /* 0x0010a4000804017f */
[----:B--2---:R-:W-:Y:S05]  /*22020*/  @!P2 NANOSLEEP.SYNCS 0x989680 ;  /* 0x009896800000a95d */ /* 0x004fea0003900000 */
[----:B------:R-:W2:Y:S02]  /*22030*/  @!P2 SYNCS.PHASECHK.TRANS64 P2, [R7+URZ+0x348c0], R6 ;  /* 0x0348c0060700a5a7 */ /* 0x000ea4000804007f */
[----:B--2---:R-:W-:Y:S05]  /*22040*/  @!P2 BRA `(.L_x_680) ;  /* 0xfffffffc00f0a947 */ /* 0x004fea000383ffff */
[----:B------:R-:W-:Y:S05]  /*22050*/  BRA `(.L_x_822) ;  /* 0xffffff9c006c7947 */ /* 0x000fea000383ffff */
.L_x_696:
[----:B------:R-:W1:Y:S01]  /*22060*/  S2R R4, SR_TID.X ;  /* 0x0000000000047919 */ /* 0x000e620000002100 */
[----:B------:R-:W-:Y:S01]  /*22070*/  BSSY B0, `(.L_x_823) ;  /* 0x000000a000007945 */ /* 0x000fe20003800000 */
[----:B------:R-:W-:Y:S01]  /*22080*/  IMAD.MOV.U32 R12, RZ, RZ, RZ ;  /* 0x000000ffff0c7224 */ /* 0x000fe200078e00ff */
[----:B------:R-:W-:Y:S01]  /*22090*/  MOV R15, 0xffffffff ;  /* 0xffffffff000f7802 */ /* 0x000fe20000000f00 */
[----:B0-----:R-:W-:Y:S01]  /*220a0*/  IMAD.MOV.U32 R11, RZ, RZ, 0x1f ;  /* 0x0000001fff0b7424 */ /* 0x001fe200078e00ff */
[----:B-1----:R-:W-:-:S04]  /*220b0*/  SHF.R.U32.HI R4, RZ, 0x5, R4 ;  /* 0x00000005ff047819 */ /* 0x002fc80000011604 */
[----:B------:R-:W-:-:S04]  /*220c0*/  LOP3.LUT R4, R4, 0x3, RZ, 0xc0, !PT ;  /* 0x0000000304047812 */ /* 0x000fc800078ec0ff */
[----:B------:R-:W-:-:S07]  /*220d0*/  MOV R13, R4 ;  /* 0x00000004000d7202 */ /* 0x000fce0000000f00 */
[----:B------:R-:W-:Y:S05]  /*220e0*/  WARPSYNC.COLLECTIVE R15, `(.L_x_824) ;  /* 0x000000000f087348 */ /* 0x000fea0003c00000 */
[----:B------:R0:W1:Y:S02]  /*220f0*/  SHFL.IDX P6, R14, R13, R12, R11 ;  /* 0x0000000c0d0e7389 */ /* 0x00006400000c000b */
[----:B01----:R-:W-:Y:S01]  /*22100*/  ENDCOLLECTIVE ;  /* 0x000000000000791b */ /* 0x003fe20003800000 */
.L_x_824:
[----:B------:R-:W-:Y:S05]  /*22110*/  BSYNC B0 ;  /* 0x0000000000007941 */ /* 0x000fea0003800000 */
.L_x_823:
[----:B------:R-:W-:Y:S05]  /*22120*/  BRA `(.L_x_825) ;  /* 0xffffffa800747947 */ /* 0x000fea000383ffff */
.L_x_698:
[----:B------:R-:W-:Y:S01]  /*22130*/  BSSY B0, `(.L_x_826) ;  /* 0x0000006000007945 */ /* 0x000fe20003800000 */
[----:B------:R-:W-:-:S07]  /*22140*/  IMAD.MOV.U32 R15, RZ, RZ, -0x1 ;  /* 0xffffffffff0f7424 */ /* 0x000fce00078e00ff */
[----:B01----:R-:W-:Y:S05]  /*22150*/  WARPSYNC.COLLECTIVE R15, `(.L_x_827) ;  /* 0x000000000f0c7348 */ /* 0x003fea0003c00000 */
[----:B------:R-:W-:Y:S02]  /*22160*/  ELECT P6, UR62, PT ;  /* 0x00000000003e782f */ /* 0x000fe400038c0000 */
[----:B------:R-:W-:Y:S01]  /*22170*/  MOV R14, UR62 ;  /* 0x0000003e000e7c02 */ /* 0x000fe20008000f00 */
[----:B01----:R-:W-:Y:S10]  /*22180*/  ENDCOLLECTIVE ;  /* 0x000000000000791b */ /* 0x003ff40003800000 */
.L_x_827:
[----:B------:R-:W-:Y:S05]  /*22190*/  BSYNC B0 ;  /* 0x0000000000007941 */ /* 0x000fea0003800000 */
.L_x_826:
[----:B------:R-:W-:Y:S05]  /*221a0*/  BRA `(.L_x_828) ;  /* 0xffffffa800807947 */ /* 0x000fea000383ffff */
.L_x_700:
[----:B-1----:R1:W2:Y:S02]  /*221b0*/  SYNCS.PHASECHK.TRANS64.TRYWAIT P0, [R0+URZ+0x34840], R2 ;  /* 0x03484002000075a7 */ /* 0x0022a4000800017f */
[----:B--2---:R-:W-:Y:S05]  /*221c0*/  @!P0 NANOSLEEP.SYNCS 0x989680 ;  /* 0x009896800000895d */ /* 0x004fea0003900000 */
[----:B------:R-:W2:Y:S02]  /*221d0*/  @!P0 SYNCS.PHASECHK.TRANS64 P0, [R0+URZ+0x34840], R2 ;  /* 0x03484002000085a7 */ /* 0x000ea4000800007f */
[----:B--2---:R-:W-:Y:S05]  /*221e0*/  @!P0 BRA `(.L_x_700) ;  /* 0xfffffffc00f08947 */ /* 0x004fea000383ffff */
[----:B------:R-:W-:Y:S05]  /*221f0*/  BRA `(.L_x_829) ;  /* 0xffffffa800e07947 */ /* 0x000fea000383ffff */
.L_x_704:
[----:B------:R0:W5:Y:S01]  /*22200*/  LDL.LU R9, [R1+0x5c] ;  /* 0x00005c0001097983 */ /* 0x0001620000300800 */
[----:B------:R-:W-:Y:S01]  /*22210*/  IMAD.MOV.U32 R13, RZ, RZ, R3 ;  /* 0x000000ffff0d7224 */ /* 0x000fe200078e0003 */
[----:B------:R-:W-:Y:S01]  /*22220*/  MOV R12, RZ ;  /* 0x000000ff000c7202 */ /* 0x000fe20000000f00 */
[----:B------:R-:W-:Y:S02]  /*22230*/  IMAD.MOV.U32 R11, RZ, RZ, 0x181f ;  /* 0x0000181fff0b7424 */ /* 0x000fe400078e00ff */
[----:B------:R-:W-:-:S07]  /*22240*/  IMAD.MOV.U32 R15, RZ, RZ, -0x1 ;  /* 0xffffffffff0f7424 */ /* 0x000fce00078e00ff */
[----:B0----5:R-:W-:Y:S05]  /*22250*/  WARPSYNC.COLLECTIVE R15, `(.L_x_830) ;  /* 0x000000000f087348 */ /* 0x021fea0003c00000 */
[----:B------:R1:W2:Y:S02]  /*22260*/  SHFL.IDX P6, R14, R13, R12, R11 ;  /* 0x0000000c0d0e7389 */ /* 0x0002a400000c000b */
[----:B012--5:R-:W-:Y:S01]  /*22270*/  ENDCOLLECTIVE ;  /* 0x000000000000791b */ /* 0x027fe20003800000 */
.L_x_830:
[----:B------:R-:W-:Y:S01]  /*22280*/  IMAD.MOV.U32 R13, RZ, RZ, R4 ;  /* 0x000000ffff0d7224 */ /* 0x000fe200078e0004 */
[----:B------:R-:W-:-:S07]  /*22290*/  MOV R6, R14 ;  /* 0x0000000e00067202 */ /* 0x000fce0000000f00 */
[----:B------:R-:W-:Y:S05]  /*222a0*/  WARPSYNC.COLLECTIVE R15, `(.L_x_831) ;  /* 0x000000000f087348 */ /* 0x000fea0003c00000 */
[----:B------:R0:W1:Y:S02]  /*222b0*/  SHFL.IDX P6, R14, R13, R12, R11 ;  /* 0x0000000c0d0e7389 */ /* 0x00006400000c000b */
[----:B01----:R-:W-:Y:S01]  /*222c0*/  ENDCOLLECTIVE ;  /* 0x000000000000791b */ /* 0x003fe20003800000 */
.L_x_831:
[----:B------:R-:W-:Y:S02]  /*222d0*/  IMAD.MOV.U32 R13, RZ, RZ, R3 ;  /* 0x000000ffff0d7224 */ /* 0x000fe400078e0003 */
[----:B------:R-:W-:Y:S01]  /*222e0*/  IMAD.MOV.U32 R12, RZ, RZ, 0x1 ;  /* 0x00000001ff0c7424 */ /* 0x000fe200078e00ff */
[----:B------:R-:W-:-:S07]  /*222f0*/  MOV R7, R14 ;  /* 0x0000000e00077202 */ /* 0x000fce0000000f00 */
[----:B------:R-:W-:Y:S05]  /*22300*/  WARPSYNC.COLLECTIVE R15, `(.L_x_832) ;  /* 0x000000000f087348 */ /* 0x000fea0003c00000 */
[----:B------:R0:W1:Y:S02]  /*22310*/  SHFL.IDX P6, R14, R13, R12, R11 ;  /* 0x0000000c0d0e7389 */ /* 0x00006400000c000b */
[----:B01----:R-:W-:Y:S01]  /*22320*/  ENDCOLLECTIVE ;  /* 0x000000000000791b */ /* 0x003fe20003800000 */
.L_x_832:
[----:B------:R-:W-:Y:S02]  /*22330*/  IMAD.MOV.U32 R13, RZ, RZ, R4 ;  /* 0x000000ffff0d7224 */ /* 0x000fe400078e0004 */
[----:B------:R-:W-:Y:S02]  /*22340*/  IMAD R2, R9, R8, RZ ;  /* 0x0000000809027224 */ /* 0x000fe400078e02ff */
[----:B------:R-:W0:Y:S01]  /*22350*/  S2R R9, SR_TID.X ;  /* 0x0000000000097919 */ /* 0x000e220000002100 */
[----:B------:R-:W1:Y:S01]  /*22360*/  S2R R8, SR_TID.X ;  /* 0x0000000000087919 */ /* 0x000e620000002100 */
[----:B0-----:R-:W-:-:S04]  /*22370*/  LOP3.LUT R9, R9, 0x7f, RZ, 0xc0, !PT ;  /* 0x0000007f09097812 */ /* 0x001fc800078ec0ff */
[----:B------:R-:W-:Y:S01]  /*22380*/  SHF.R.U32.HI R9, RZ, 0x3, R9 ;  /* 0x00000003ff097819 */ /* 0x000fe20000011609 */
[----:B-1----:R-:W-:-:S04]  /*22390*/  IMAD.SHL.U32 R8, R8, 0x8, RZ ;  /* 0x0000000808087824 */ /* 0x002fc800078e00ff */
[----:B------:R-:W-:Y:S01]  /*223a0*/  IMAD.IADD R0, R9, 0x1, R5 ;  /* 0x0000000109007824 */ /* 0x000fe200078e0205 */
[----:B------:R-:W-:Y:S02]  /*223b0*/  LOP3.LUT R8, R8, 0x38, RZ, 0xc0, !PT ;  /* 0x0000003808087812 */ /* 0x000fe400078ec0ff */
[----:B------:R-:W-:Y:S02]  /*223c0*/  MOV R9, R14 ;  /* 0x0000000e00097202 */ /* 0x000fe40000000f00 */
[----:B------:R-:W-:-:S13]  /*223d0*/  ISETP.GE.AND P3, PT, R0, R2, PT ;  /* 0x000000020000720c */ /* 0x000fda0003f66270 */
[----:B------:R-:W-:Y:S05]  /*223e0*/  WARPSYNC.COLLECTIVE R15, `(.L_x_833) ;  /* 0x000000000f087348 */ /* 0x000fea0003c00000 */
[----:B------:R0:W1:Y:S02]  /*223f0*/  SHFL.IDX P6, R14, R13, R12, R11 ;  /* 0x0000000c0d0e7389 */ /* 0x00006400000c000b */
[----:B01----:R-:W-:Y:S01]  /*22400*/  ENDCOLLECTIVE ;  /* 0x000000000000791b */ /* 0x003fe20003800000 */
.L_x_833:
[----:B------:R-:W-:Y:S02]  /*22410*/  IADD3 R5, R0, 0x10, RZ ;  /* 0x0000001000057810 */ /* 0x000fe40007ffe0ff */
        /* <DEDUP_REMOVED lines=18> */
.L_x_834:
[----:B------:R-:W-:-:S04]  /*22540*/  @!P3 LEA R8, P5, R8, R5, 0x1 ;  /* 0x000000050808b211 */ /* 0x000fc800078a08ff */
[----:B------:R-:W-:Y:S01]  /*22550*/  @!P3 IADD3.X R5, RZ, R9, RZ, P5, !PT ;  /* 0x00000009ff05b210 */ /* 0x000fe20002ffe4ff */
[----:B------:R-:W-:Y:S01]  /*22560*/  IMAD.MOV.U32 R13, RZ, RZ, R4 ;  /* 0x000000ffff0d7224 */ /* 0x000fe200078e0004 */
[----:B------:R-:W0:Y:S01]  /*22570*/  S2R R9, SR_TID.X ;  /* 0x0000000000097919 */ /* 0x000e220000002100 */
[----:B------:R-:W-:Y:S02]  /*22580*/  @!P3 IMAD.MOV.U32 R6, RZ, RZ, R8 ;  /* 0x000000ffff06b224 */ /* 0x000fe400078e0008 */
[----:B------:R-:W-:Y:S01]  /*22590*/  @!P3 IMAD.MOV.U32 R7, RZ, RZ, R5 ;  /* 0x000000ffff07b224 */ /* 0x000fe200078e0005 */
[----:B------:R-:W-:Y:S02]  /*225a0*/  IADD3 R5, R0, 0x20, RZ ;  /* 0x0000002000057810 */ /* 0x000fe40007ffe0ff */
[----:B------:R-:W-:Y:S02]  /*225b0*/  MOV R8, R14 ;  /* 0x0000000e00087202 */ /* 0x000fe40000000f00 */
[----:B------:R-:W-:Y:S01]  /*225c0*/  @!PT LDS RZ, [RZ] ;  /* 0x00000000fffff984 */ /* 0x000fe20000000800 */
[----:B------:R-:W-:Y:S01]  /*225d0*/  @!PT LDS RZ, [RZ] ;  /* 0x00000000fffff984 */ /* 0x000fe20000000800 */
[----:B------:R-:W-:Y:S01]  /*225e0*/  @!PT LDS RZ, [RZ] ;  /* 0x00000000fffff984 */ /* 0x000fe20000000800 */
[----:B------:R1:W-:Y:S05]  /*225f0*/  @!P3 LDGSTS.E.BYPASS.LTC128B.128 [R10+0x10c00], desc[UR56][R6.64], !P2 ;  /* 0x10c00000060abfae */ /* 0x0003ea000d101d78 */
[----:B01----:R-:W-:Y:S05]  /*22600*/  WARPSYNC.COLLECTIVE R15, `(.L_x_835) ;  /* 0x000000000f087348 */ /* 0x003fea0003c00000 */
[----:B------:R2:W3:Y:S02]  /*22610*/  SHFL.IDX P6, R14, R13, R12, R11 ;  /* 0x0000000c0d0e7389 */ /* 0x0004e400000c000b */
[----:B0123--:R-:W-:Y:S01]  /*22620*/  ENDCOLLECTIVE ;  /* 0x000000000000791b */ /* 0x00ffe20003800000 */
.L_x_835:
[----:B------:R-:W-:Y:S01]  /*22630*/  @!PT LDS RZ, [RZ] ;  /* 0x00000000fffff984 */ /* 0x000fe20000000800 */
[----:B------:R-:W-:Y:S01]  /*22640*/  @!PT LDS RZ, [RZ] ;  /* 0x00000000fffff984 */ /* 0x000fe20000000800 */
[----:B------:R-:W-:Y:S01]  /*22650*/  @!PT LDS RZ, [RZ] ;  /* 0x00000000fffff984 */ /* 0x000fe20000000800 */
[----:B------:R0:W-:Y:S04]  /*22660*/  @!P3 LDGSTS.E.BYPASS.LTC128B.128 [R10+0x14c00], desc[UR56][R6.64+0x80], !P1 ;  /* 0x14c00080060abfae */ /* 0x0001e8000c901d78 */
[----:B------:R0:W-:Y:S01]  /*22670*/  @!P3 LDGSTS.E.BYPASS.LTC128B.128 [R10+0x18c00], desc[UR56][R6.64+0x100], !P0 ;  /* 0x18c00100060abfae */ /* 0x0001e2000c101d78 */
[----:B------:R-:W-:Y:S01]  /*22680*/  ISETP.GE.AND P3, PT, R5, R2, PT ;  /* 0x000000020500720c */ /* 0x000fe20003f66270 */
[----:B------:R-:W-:Y:S01]  /*22690*/  IMAD.MOV.U32 R13, RZ, RZ, R3 ;  /* 0x000000ffff0d7224 */ /* 0x000fe200078e0003 */
[----:B------:R-:W-:Y:S01]  /*226a0*/  MOV R12, 0x3 ;  /* 0x00000003000c7802 */ /* 0x000fe20000000f00 */
[----:B------:R-:W-:Y:S01]  /*226b0*/  IMAD.SHL.U32 R9, R9, 0x8, RZ ;  /* 0x0000000809097824 */ /* 0x000fe200078e00ff */
[----:B------:R-:W-:-:S09]  /*226c0*/  MOV R5, R14 ;  /* 0x0000000e00057202 */ /* 0x000fd20000000f00 */
[----:B0-----:R-:W-:Y:S05]  /*226d0*/  WARPSYNC.COLLECTIVE R15, `(.L_x_836) ;  /* 0x000000000f087348 */ /* 0x001fea0003c00000 */
[----:B------:R1:W2:Y:S02]  /*226e0*/  SHFL.IDX P6, R14, R13, R12, R11 ;  /* 0x0000000c0d0e7389 */ /* 0x0002a400000c000b */
[----:B012---:R-:W-:Y:S01]  /*226f0*/  ENDCOLLECTIVE ;  /* 0x000000000000791b */ /* 0x007fe20003800000 */
.L_x_836:
[----:B------:R-:W-:-:S04]  /*22700*/  LOP3.LUT R9, R9, 0x38, RZ, 0xc0, !PT ;  /* 0x0000003809097812 */ /* 0x000fc800078ec0ff */
[----:B------:R-:W-:-:S05]  /*22710*/  @!P3 LEA R5, P4, R9, R5, 0x1 ;  /* 0x000000050905b211 */ /* 0x000fca00078808ff */
[----:B------:R-:W-:-:S04]  /*22720*/  @!P3 IMAD.X R6, RZ, RZ, R8, P4 ;  /* 0x000000ffff06b224 */ /* 0x000fc800020e0608 */
[----:B------:R-:W-:Y:S01]  /*22730*/  @!P3 IMAD.MOV.U32 R7, RZ, RZ, R6 ;  /* 0x000000ffff07b224 */ /* 0x000fe200078e0006 */
[----:B------:R-:W-:Y:S01]  /*22740*/  @!P3 MOV R6, R5 ;  /* 0x000000050006b202 */ /* 0x000fe20000000f00 */
[----:B------:R-:W-:Y:S02]  /*22750*/  IMAD.MOV.U32 R13, RZ, RZ, R4 ;  /* 0x000000ffff0d7224 */ /* 0x000fe400078e0004 */
[----:B------:R-:W-:Y:S02]  /*22760*/  VIADD R5, R0, 0x30 ;  /* 0x0000003000057836 */ /* 0x000fe40000000000 */
        /* <DEDUP_REMOVED lines=11> */
.L_x_837:
[----:B------:R-:W-:Y:S01]  /*22820*/  IMAD.MOV.U32 R13, RZ, RZ, R3 ;  /* 0x000000ffff0d7224 */ /* 0x000fe200078e0003 */
[----:B------:R-:W-:Y:S02]  /*22830*/  MOV R12, 0x4 ;  /* 0x00000004000c7802 */ /* 0x000fe40000000f00 */
[----:B------:R-:W-:-:S07]  /*22840*/  MOV R5, R14 ;  /* 0x0000000e00057202 */ /* 0x000fce0000000f00 */
[----:B------:R-:W-:Y:S05]  /*22850*/  WARPSYNC.COLLECTIVE R15, `(.L_x_838) ;  /* 0x000000000f087348 */ /* 0x000fea0003c00000 */
[----:B------:R0:W1:Y:S02]  /*22860*/  SHFL.IDX P6, R14, R13, R12, R11 ;  /* 0x0000000c0d0e7389 */ /* 0x00006400000c000b */
[----:B01----:R-:W-:Y:S01]  /*22870*/  ENDCOLLECTIVE ;  /* 0x000000000000791b */ /* 0x003fe20003800000 */
.L_x_838:
[----:B------:R-:W-:-:S05]  /*22880*/  @!P3 LEA R5, P4, R9, R5, 0x1 ;  /* 0x000000050905b211 */ /* 0x000fca00078808ff */
[----:B------:R-:W-:-:S04]  /*22890*/  @!P3 IMAD.X R6, RZ, RZ, R6, P4 ;  /* 0x000000ffff06b224 */ /* 0x000fc800020e0606 */
[----:B------:R-:W-:Y:S01]  /*228a0*/  @!P3 IMAD.MOV.U32 R7, RZ, RZ, R6 ;  /* 0x000000ffff07b224 */ /* 0x000fe200078e0006 */
[----:B------:R-:W-:Y:S01]  /*228b0*/  @!P3 MOV R6, R5 ;  /* 0x000000050006b202 */ /* 0x000fe20000000f00 */
[----:B------:R-:W-:Y:S02]  /*228c0*/  VIADD R5, R0, 0x40 ;  /* 0x0000004000057836 */ /* 0x000fe40000000000 */
[----:B------:R-:W-:Y:S02]  /*228d0*/  IMAD.MOV.U32 R13, RZ, RZ, R4 ;  /* 0x000000ffff0d7224 */ /* 0x000fe400078e0004 */
        /* <DEDUP_REMOVED lines=11> */
.L_x_839:
[----:B------:R-:W-:Y:S01]  /*22990*/  IMAD.MOV.U32 R13, RZ, RZ, R3 ;  /* 0x000000ffff0d7224 */ /* 0x000fe200078e0003 */
[----:B------:R-:W-:Y:S02]  /*229a0*/  MOV R12, 0x5 ;  /* 0x00000005000c7802 */ /* 0x000fe40000000f00 */
[----:B------:R-:W-:-:S07]  /*229b0*/  MOV R5, R14 ;  /* 0x0000000e00057202 */ /* 0x000fce0000000f00 */
[----:B------:R-:W-:Y:S05]  /*229c0*/  WARPSYNC.COLLECTIVE R15, `(.L_x_840) ;  /* 0x000000000f087348 */ /* 0x000fea0003c00000 */
[----:B------:R0:W1:Y:S02]  /*229d0*/  SHFL.IDX P6, R14, R13, R12, R11 ;  /* 0x0000000c0d0e7389 */ /* 0x00006400000c000b */
[----:B01----:R-:W-:Y:S01]  /*229e0*/  ENDCOLLECTIVE ;  /* 0x000000000000791b */ /* 0x003fe20003800000 */
.L_x_840:
        /* <DEDUP_REMOVED lines=17> */
.L_x_841:
[----:B------:R-:W-:Y:S02]  /*22b00*/  IMAD.MOV.U32 R13, RZ, RZ, R3 ;  /* 0x000000ffff0d7224 */ /* 0x000fe400078e0003 */
[----:B------:R-:W-:Y:S01]  /*22b10*/  IMAD.MOV.U32 R12, RZ, RZ, 0x6 ;  /* 0x00000006ff0c7424 */ /* 0x000fe200078e00ff */
[----:B------:R-:W-:-:S07]  /*22b20*/  MOV R5, R14 ;  /* 0x0000000e00057202 */ /* 0x000fce0000000f00 */
[----:B------:R-:W-:Y:S05]  /*22b30*/  WARPSYNC.COLLECTIVE R15, `(.L_x_842) ;  /* 0x000000000f087348 */ /* 0x000fea0003c00000 */
[----:B------:R0:W1:Y:S02]  /*22b40*/  SHFL.IDX P6, R14, R13, R12, R11 ;  /* 0x0000000c0d0e7389 */ /* 0x00006400000c000b */
[----:B01----:R-:W-:Y:S01]  /*22b50*/  ENDCOLLECTIVE ;  /* 0x000000000000791b */ /* 0x003fe20003800000 */
.L_x_842:
[----:B------:R-:W-:-:S05]  /*22b60*/  @!P3 LEA R5, P4, R9, R5, 0x1 ;  /* 0x000000050905b211 */ /* 0x000fca00078808ff */
[----:B------:R-:W-:-:S04]  /*22b70*/  @!P3 IMAD.X R6, RZ, RZ, R6, P4 ;  /* 0x000000ffff06b224 */ /* 0x000fc800020e0606 */
[----:B------:R-:W-:Y:S01]  /*22b80*/  @!P3 IMAD.MOV.U32 R7, RZ, RZ, R6 ;  /* 0x000000ffff07b224 */ /* 0x000fe200078e0006 */
[----:B------:R-:W-:Y:S01]  /*22b90*/  @!P3 MOV R6, R5 ;  /* 0x000000050006b202 */ /* 0x000fe20000000f00 */
[----:B------:R-:W-:-:S04]  /*22ba0*/  IMAD.MOV.U32 R13, RZ, RZ, R4 ;  /* 0x000000ffff0d7224 */ /* 0x000fc800078e0004 */
[----:B------:R-:W-:Y:S01]  /*22bb0*/  @!PT LDS RZ, [RZ] ;  /* 0x00000000fffff984 */ /* 0x000fe20000000800 */
[----:B------:R-:W-:Y:S01]  /*22bc0*/  @!PT LDS RZ, [RZ] ;  /* 0x00000000fffff984 */ /* 0x000fe20000000800 */
[----:B------:R-:W-:Y:S01]  /*22bd0*/  @!PT LDS RZ, [RZ] ;  /* 0x00000000fffff984 */ /* 0x000fe20000000800 */
[----:B------:R-:W-:Y:S04]  /*22be0*/  @!P3 LDGSTS.E.BYPASS.LTC128B.128 [R10+0x12c00], desc[UR56][R6.64], !P2 ;  /* 0x12c00000060abfae */ /* 0x000fe8000d101d78 */
[----:B------:R-:W-:Y:S04]  /*22bf0*/  @!P3 LDGSTS.E.BYPASS.LTC128B.128 [R10+0x16c00], desc[UR56][R6.64+0x80], !P1 ;  /* 0x16c00080060abfae */ /* 0x000fe8000c901d78 */
[----:B------:R0:W-:Y:S02]  /*22c00*/  @!P3 LDGSTS.E.BYPASS.LTC128B.128 [R10+0x1ac00], desc[UR56][R6.64+0x100], !P0 ;  /* 0x1ac00100060abfae */ /* 0x0001e4000c101d78 */
[----:B0-----:R-:W-:-:S07]  /*22c10*/  MOV R6, R14 ;  /* 0x0000000e00067202 */ /* 0x001fce0000000f00 */
[----:B------:R-:W-:Y:S05]  /*22c20*/  WARPSYNC.COLLECTIVE R15, `(.L_x_843) ;  /* 0x000000000f087348 */ /* 0x000fea0003c00000 */
[----:B------:R0:W1:Y:S02]  /*22c30*/  SHFL.IDX P6, R14, R13, R12, R11 ;  /* 0x0000000c0d0e7389 */ /* 0x00006400000c000b */
[----:B01----:R-:W-:Y:S01]  /*22c40*/  ENDCOLLECTIVE ;  /* 0x000000000000791b */ /* 0x003fe20003800000 */
.L_x_843:
[----:B------:R-:W-:-:S04]  /*22c50*/  IADD3 R7, R0, 0x60, RZ ;  /* 0x0000006000077810 */ /* 0x000fc80007ffe0ff */
[----:B------:R-:W-:Y:S01]  /*22c60*/  ISETP.GE.AND P4, PT, R7, R2, PT ;  /* 0x000000020700720c */ /* 0x000fe20003f86270 */
[----:B------:R-:W-:Y:S02]  /*22c70*/  IMAD.MOV.U32 R13, RZ, RZ, R3 ;  /* 0x000000ffff0d7224 */ /* 0x000fe400078e0003 */
[----:B------:R-:W-:Y:S02]  /*22c80*/  IMAD.MOV.U32 R12, RZ, RZ, 0x7 ;  /* 0x00000007ff0c7424 */ /* 0x000fe400078e00ff */
[----:B------:R-:W-:-:S08]  /*22c90*/  IMAD.MOV.U32 R5, RZ, RZ, R14 ;  /* 0x000000ffff057224 */ /* 0x000fd000078e000e */
[----:B------:R-:W-:Y:S05]  /*22ca0*/  WARPSYNC.COLLECTIVE R15, `(.L_x_844) ;  /* 0x000000000f087348 */ /* 0x000fea0003c00000 */
[----:B------:R0:W1:Y:S02]  /*22cb0*/  SHFL.IDX P6, R14, R13, R12, R11 ;  /* 0x0000000c0d0e7389 */ /* 0x00006400000c000b */
[----:B01----:R-:W-:Y:S01]  /*22cc0*/  ENDCOLLECTIVE ;  /* 0x000000000000791b */ /* 0x003fe20003800000 */
.L_x_844:
        /* <DEDUP_REMOVED lines=8> */
[----:B------:R0:W-:Y:S04]  /*22d50*/  @!P4 LDGSTS.E.BYPASS.LTC128B.128 [R10+0x13400], desc[UR56][R6.64], !P2 ;  /* 0x13400000060acfae */ /* 0x0001e8000d101d78 */
[----:B------:R0:W-:Y:S01]  /*22d60*/  @!P4 LDGSTS.E.BYPASS.LTC128B.128 [R10+0x17400], desc[UR56][R6.64+0x80], !P1 ;  /* 0x17400080060acfae */ /* 0x0001e2000c901d78 */
[----:B------:R-:W-:-:S07]  /*22d70*/  MOV R5, R14 ;  /* 0x0000000e00057202 */ /* 0x000fce0000000f00 */
[----:B0-----:R-:W-:Y:S05]  /*22d80*/  WARPSYNC.COLLECTIVE R15, `(.L_x_845) ;  /* 0x000000000f087348 */ /* 0x001fea0003c00000 */
[----:B------:R1:W2:Y:S02]  /*22d90*/  SHFL.IDX P6, R14, R13, R12, R11 ;  /* 0x0000000c0d0e7389 */ /* 0x0002a400000c000b */
[----:B012---:R-:W-:Y:S01]  /*22da0*/  ENDCOLLECTIVE ;  /* 0x000000000000791b */ /* 0x007fe20003800000 */
.L_x_845:
[----:B------:R-:W-:Y:S01]  /*22db0*/  @!PT LDS RZ, [RZ] ;  /* 0x00000000fffff984 */ /* 0x000fe20000000800 */
[----:B------:R-:W-:Y:S01]  /*22dc0*/  @!PT LDS RZ, [RZ] ;  /* 0x00000000fffff984 */ /* 0x000fe20000000800 */
[----:B------:R-:W-:Y:S01]  /*22dd0*/  @!PT LDS RZ, [RZ] ;  /* 0x00000000fffff984 */ /* 0x000fe20000000800 */
[----:B------:R0:W-:Y:S01]  /*22de0*/  @!P4 LDGSTS.E.BYPASS.LTC128B.128 [R10+0x1b400], desc[UR56][R6.64+0x100], !P0 ;  /* 0x1b400100060acfae */ /* 0x0001e2000c101d78 */
[----:B------:R-:W-:Y:S01]  /*22df0*/  IMAD.MOV.U32 R3, RZ, RZ, R14 ;  /* 0x000000ffff037224 */ /* 0x000fe200078e000e */
[----:B------:R-:W-:Y:S06]  /*22e00*/  BRA `(.L_x_846) ;  /* 0xffffffac00807947 */ /* 0x000fec000383ffff */
.L_x_709:
[----:B----4-:R4:W0:Y:S02]  /*22e10*/  SYNCS.PHASECHK.TRANS64.TRYWAIT P0, [R18+URZ+0x34820], R0 ;  /* 0x03482000120075a7 */ /* 0x010824000800017f */
[----:B0-----:R-:W-:Y:S05]  /*22e20*/  @!P0 NANOSLEEP.SYNCS 0x989680 ;  /* 0x009896800000895d */ /* 0x001fea0003900000 */
[----:B------:R-:W0:Y:S02]  /*22e30*/  @!P0 SYNCS.PHASECHK.TRANS64 P0, [R18+URZ+0x34820], R0 ;  /* 0x03482000120085a7 */ /* 0x000e24000800007f */
[----:B0-----:R-:W-:Y:S05]  /*22e40*/  @!P0 BRA `(.L_x_709) ;  /* 0xfffffffc00f08947 */ /* 0x001fea000383ffff */
[----:B------:R-:W-:Y:S05]  /*22e50*/  BRA `(.L_x_847) ;  /* 0xffffffb000007947 */ /* 0x000fea000383ffff */
.L_x_718:
[----:B-1----:R1:W2:Y:S02]  /*22e60*/  SYNCS.PHASECHK.TRANS64.TRYWAIT P0, [R3+URZ+0x34840], R2 ;  /* 0x03484002030075a7 */ /* 0x0022a4000800017f */
[----:B--2---:R-:W-:Y:S05]  /*22e70*/  @!P0 NANOSLEEP.SYNCS 0x989680 ;  /* 0x009896800000895d */ /* 0x004fea0003900000 */
[----:B------:R-:W2:Y:S02]  /*22e80*/  @!P0 SYNCS.PHASECHK.TRANS64 P0, [R3+URZ+0x34840], R2 ;  /* 0x03484002030085a7 */ /* 0x000ea4000800007f */
[----:B--2---:R-:W-:Y:S05]  /*22e90*/  @!P0 BRA `(.L_x_718) ;  /* 0xfffffffc00f08947 */ /* 0x004fea000383ffff */
[----:B------:R-:W-:Y:S05]  /*22ea0*/  BRA `(.L_x_848) ;  /* 0xffffffb000dc7947 */ /* 0x000fea000383ffff */
.L_x_725:
[----:B0-----:R0:W1:Y:S02]  /*22eb0*/  SYNCS.PHASECHK.TRANS64.TRYWAIT P0, [R3+URZ+0x60], R2 ;  /* 0x00006002030075a7 */ /* 0x001064000800017f */
[----:B-1----:R-:W-:Y:S05]  /*22ec0*/  @!P0 NANOSLEEP.SYNCS 0x989680 ;  /* 0x009896800000895d */ /* 0x002fea0003900000 */
[----:B------:R-:W1:Y:S02]  /*22ed0*/  @!P0 SYNCS.PHASECHK.TRANS64 P0, [R3+URZ+0x60], R2 ;  /* 0x00006002030085a7 */ /* 0x000e64000800007f */
[----:B-1----:R-:W-:Y:S05]  /*22ee0*/  @!P0 BRA `(.L_x_725) ;  /* 0xfffffffc00f08947 */ /* 0x002fea000383ffff */
[----:B------:R-:W-:Y:S05]  /*22ef0*/  BRA `(.L_x_849) ;  /* 0xffffffb400ec7947 */ /* 0x000fea000383ffff */
.L_x_734:
[----:B-1----:R1:W2:Y:S02]  /*22f00*/  SYNCS.PHASECHK.TRANS64.TRYWAIT P0, [R3+URZ+0x34840], R2 ;  /* 0x03484002030075a7 */ /* 0x0022a4000800017f */
[----:B--2---:R-:W-:Y:S05]  /*22f10*/  @!P0 NANOSLEEP.SYNCS 0x989680 ;  /* 0x009896800000895d */ /* 0x004fea0003900000 */
[----:B------:R-:W2:Y:S02]  /*22f20*/  @!P0 SYNCS.PHASECHK.TRANS64 P0, [R3+URZ+0x34840], R2 ;  /* 0x03484002030085a7 */ /* 0x000ea4000800007f */
[----:B--2---:R-:W-:Y:S05]  /*22f30*/  @!P0 BRA `(.L_x_734) ;  /* 0xfffffffc00f08947 */ /* 0x004fea000383ffff */
[----:B------:R-:W-:Y:S05]  /*22f40*/  BRA `(.L_x_850) ;  /* 0xffffffbc007c7947 */ /* 0x000fea000383ffff */
.L_x_741:
[----:B0-----:R0:W1:Y:S02]  /*22f50*/  SYNCS.PHASECHK.TRANS64.TRYWAIT P0, [R2+URZ+0x60], R3 ;  /* 0x00006003020075a7 */ /* 0x001064000800017f */
[----:B-1----:R-:W-:Y:S05]  /*22f60*/  @!P0 NANOSLEEP.SYNCS 0x989680 ;  /* 0x009896800000895d */ /* 0x002fea0003900000 */
[----:B------:R-:W1:Y:S02]  /*22f70*/  @!P0 SYNCS.PHASECHK.TRANS64 P0, [R2+URZ+0x60], R3 ;  /* 0x00006003020085a7 */ /* 0x000e64000800007f */
[----:B-1----:R-:W-:Y:S05]  /*22f80*/  @!P0 BRA `(.L_x_741) ;  /* 0xfffffffc00f08947 */ /* 0x002fea000383ffff */
[----:B------:R-:W-:Y:S05]  /*22f90*/  BRA `(.L_x_851) ;  /* 0xffffffc0008c7947 */ /* 0x000fea000383ffff */
.L_x_750:
[----:B--2---:R2:W3:Y:S02]  /*22fa0*/  SYNCS.PHASECHK.TRANS64.TRYWAIT P0, [R2+URZ+0x34840], R3 ;  /* 0x03484003020075a7 */ /* 0x0044e4000800017f */
[----:B---3--:R-:W-:Y:S05]  /*22fb0*/  @!P0 NANOSLEEP.SYNCS 0x989680 ;  /* 0x009896800000895d */ /* 0x008fea0003900000 */
[----:B------:R-:W3:Y:S02]  /*22fc0*/  @!P0 SYNCS.PHASECHK.TRANS64 P0, [R2+URZ+0x34840], R3 ;  /* 0x03484003020085a7 */ /* 0x000ee4000800007f */
[----:B---3--:R-:W-:Y:S05]  /*22fd0*/  @!P0 BRA `(.L_x_750) ;  /* 0xfffffffc00f08947 */ /* 0x008fea000383ffff */
[----:B------:R-:W-:Y:S05]  /*22fe0*/  BRA `(.L_x_852) ;  /* 0xffffffc400ec7947 */ /* 0x000fea000383ffff */
.L_x_757:
[----:B0-----:R0:W1:Y:S02]  /*22ff0*/  SYNCS.PHASECHK.TRANS64.TRYWAIT P0, [R2+URZ+0x60], R5 ;  /* 0x00006005020075a7 */ /* 0x001064000800017f */
[----:B-1----:R-:W-:Y:S05]  /*23000*/  @!P0 NANOSLEEP.SYNCS 0x989680 ;  /* 0x009896800000895d */ /* 0x002fea0003900000 */
[----:B------:R-:W1:Y:S02]  /*23010*/  @!P0 SYNCS.PHASECHK.TRANS64 P0, [R2+URZ+0x60], R5 ;  /* 0x00006005020085a7 */ /* 0x000e64000800007f */
[----:B-1----:R-:W-:Y:S05]  /*23020*/  @!P0 BRA `(.L_x_757) ;  /* 0xfffffffc00f08947 */ /* 0x002fea000383ffff */
[----:B------:R-:W-:Y:S05]  /*23030*/  BRA `(.L_x_853) ;  /* 0xffffffc800fc7947 */ /* 0x000fea000383ffff */
.L_x_768:
[----:B---3--:R3:W4:Y:S02]  /*23040*/  SYNCS.PHASECHK.TRANS64.TRYWAIT P0, [R0+URZ+0x34860], R2 ;  /* 0x03486002000075a7 */ /* 0x008724000800017f */
[----:B----4-:R-:W-:Y:S05]  /*23050*/  @!P0 NANOSLEEP.SYNCS 0x989680 ;  /* 0x009896800000895d */ /* 0x010fea0003900000 */
[----:B------:R-:W4:Y:S02]  /*23060*/  @!P0 SYNCS.PHASECHK.TRANS64 P0, [R0+URZ+0x34860], R2 ;  /* 0x03486002000085a7 */ /* 0x000f24000800007f */
[----:B----4-:R-:W-:Y:S05]  /*23070*/  @!P0 BRA `(.L_x_768) ;  /* 0xfffffffc00f08947 */ /* 0x010fea000383ffff */
[----:B------:R-:W-:Y:S05]  /*23080*/  BRA `(.L_x_854) ;  /* 0xffffffd000487947 */ /* 0x000fea000383ffff */
.L_x_775:
[----:B------:R-:W3:Y:S01]  /*23090*/  LDL R0, [R1] ;  /* 0x0000000001007983 */ /* 0x000ee20000100800 */
[----:B------:R-:W-:Y:S01]  /*230a0*/  BSSY B0, `(.L_x_855) ;  /* 0x0000008000007945 */ /* 0x000fe20003800000 */
[----:B------:R-:W-:Y:S01]  /*230b0*/  IMAD.MOV.U32 R12, RZ, RZ, RZ ;  /* 0x000000ffff0c7224 */ /* 0x000fe200078e00ff */
[----:B------:R-:W-:Y:S01]  /*230c0*/  MOV R15, 0xffffffff ;  /* 0xffffffff000f7802 */ /* 0x000fe20000000f00 */
[----:B0-----:R-:W-:Y:S01]  /*230d0*/  IMAD.MOV.U32 R11, RZ, RZ, 0x1f ;  /* 0x0000001fff0b7424 */ /* 0x001fe200078e00ff */
[----:B---3--:R-:W-:-:S07]  /*230e0*/  MOV R13, R0 ;  /* 0x00000000000d7202 */ /* 0x008fce0000000f00 */
[----:B-12-4-:R-:W-:Y:S05]  /*230f0*/  WARPSYNC.COLLECTIVE R15, `(.L_x_856) ;  /* 0x000000000f087348 */ /* 0x016fea0003c00000 */
[----:B------:R0:W3:Y:S02]  /*23100*/  SHFL.IDX P6, R14, R13, R12, R11 ;  /* 0x0000000c0d0e7389 */ /* 0x0000e400000c000b */
[----:B01234-:R-:W-:Y:S01]  /*23110*/  ENDCOLLECTIVE ;  /* 0x000000000000791b */ /* 0x01ffe20003800000 */
.L_x_856:
[----:B------:R-:W-:Y:S05]  /*23120*/  BSYNC B0 ;  /* 0x0000000000007941 */ /* 0x000fea0003800000 */
.L_x_855:
[----:B------:R0:W5:Y:S01]  /*23130*/  LDL R2, [R1+0xc] ;  /* 0x00000c0001027983 */ /* 0x0001620000100800 */
[----:B------:R-:W-:Y:S01]  /*23140*/  IMAD.MOV.U32 R13, RZ, RZ, R0 ;  /* 0x000000ffff0d7224 */ /* 0x000fe200078e0000 */
[----:B------:R-:W-:Y:S01]  /*23150*/  MOV R12, 0x1 ;  /* 0x00000001000c7802 */ /* 0x000fe20000000f00 */
[----:B------:R-:W-:Y:S02]  /*23160*/  IMAD.MOV.U32 R11, RZ, RZ, 0x1f ;  /* 0x0000001fff0b7424 */ /* 0x000fe400078e00ff */
[----:B------:R-:W-:Y:S02]  /*23170*/  IMAD.MOV.U32 R15, RZ, RZ, -0x1 ;  /* 0xffffffffff0f7424 */ /* 0x000fe400078e00ff */
[----:B------:R-:W-:-:S07]  /*23180*/  IMAD.MOV.U32 R5, RZ, RZ, R14 ;  /* 0x000000ffff057224 */ /* 0x000fce00078e000e */
[----:B0----5:R-:W-:Y:S05]  /*23190*/  WARPSYNC.COLLECTIVE R15, `(.L_x_857) ;  /* 0x000000000f087348 */ /* 0x021fea0003c00000 */
[----:B------:R1:W2:Y:S02]  /*231a0*/  SHFL.IDX P6, R14, R13, R12, R11 ;  /* 0x0000000c0d0e7389 */ /* 0x0002a400000c000b */
[----:B012--5:R-:W-:Y:S01]  /*231b0*/  ENDCOLLECTIVE ;  /* 0x000000000000791b */ /* 0x027fe20003800000 */
.L_x_857:
[----:B------:R-:W-:Y:S01]  /*231c0*/  ULDC UR4, c[0x0][0xc3c] ;  /* 0x00030f0000047ab9 */ /* 0x000fe20000000800 */
[----:B------:R-:W-:Y:S01]  /*231d0*/  IMAD.IADD R4, R2, 0x1, R16 ;  /* 0x0000000102047824 */ /* 0x000fe200078e0210 */
[----:B------:R-:W-:-:S04]  /*231e0*/  MOV R0, R14 ;  /* 0x0000000e00007202 */ /* 0x000fc80000000f00 */
        /* <DEDUP_REMOVED lines=8> */
[C---:B------:R-:W-:Y:S01]  /*23270*/  ISETP.GE.U32.AND P2, PT, R16.reuse, 0x2, PT ;  /* 0x000000021000780c */ /* 0x040fe20003f46070 */
[----:B------:R-:W-:Y:S01]  /*23280*/  IMAD.MOV.U32 R6, RZ, RZ, RZ ;  /* 0x000000ffff067224 */ /* 0x000fe200078e00ff */
[C---:B------:R-:W-:Y:S01]  /*23290*/  ISETP.GE.U32.AND P3, PT, R16.reuse, 0x4, PT ;  /* 0x000000041000780c */ /* 0x040fe20003f66070 */
[----:B------:R-:W-:Y:S01]  /*232a0*/  IMAD.MOV.U32 R11, RZ, RZ, RZ ;  /* 0x000000ffff0b7224 */ /* 0x000fe200078e00ff */
[C---:B------:R-:W-:Y:S02]  /*232b0*/  ISETP.GE.U32.AND P4, PT, R16.reuse, 0x8, PT ;  /* 0x000000081000780c */ /* 0x040fe40003f86070 */
[----:B------:R-:W-:Y:S02]  /*232c0*/  ISETP.GE.U32.AND P5, PT, R16, 0x10, PT ;  /* 0x000000101000780c */ /* 0x000fe40003fa6070 */
[----:B--2---:R-:W-:-:S02]  /*232d0*/  @!P1 MOV R4, R8 ;  /* 0x0000000800049202 */ /* 0x004fc40000000f00 */
[----:B------:R-:W-:Y:S01]  /*232e0*/  MOV R8, RZ ;  /* 0x000000ff00087202 */ /* 0x000fe20000000f00 */
[----:B---3--:R-:W-:Y:S01]  /*232f0*/  @!P1 IMAD.MOV.U32 R6, RZ, RZ, R2 ;  /* 0x000000ffff069224 */ /* 0x008fe200078e0002 */
[----:B------:R-:W-:-:S03]  /*23300*/  ISETP.NE.AND P1, PT, R16, RZ, PT ;  /* 0x000000ff1000720c */ /* 0x000fc60003f25270 */
[----:B------:R-:W-:-:S05]  /*23310*/  IMAD R2, R6, R4, RZ ;  /* 0x0000000406027224 */ /* 0x000fca00078e02ff */
[----:B------:R-:W-:-:S07]  /*23320*/  MOV R13, R2 ;  /* 0x00000002000d7202 */ /* 0x000fce0000000f00 */
[----:B------:R-:W-:Y:S05]  /*23330*/  WARPSYNC.COLLECTIVE R15, `(.L_x_858) ;  /* 0x000000000f087348 */ /* 0x000fea0003c00000 */
[----:B------:R0:W1:Y:S02]  /*23340*/  SHFL.UP P6, R14, R13, R12, R11 ;  /* 0x0400000c0d0e7389 */ /* 0x00006400000c000b */
[----:B01----:R-:W-:Y:S01]  /*23350*/  ENDCOLLECTIVE ;  /* 0x000000000000791b */ /* 0x003fe20003800000 */
.L_x_858:
[----:B------:R-:W-:Y:S02]  /*23360*/  IMAD.MOV.U32 R12, RZ, RZ, 0x2 ;  /* 0x00000002ff0c7424 */ /* 0x000fe400078e00ff */
[----:B------:R-:W-:-:S05]  /*23370*/  IMAD.MOV.U32 R3, RZ, RZ, R14 ;  /* 0x000000ffff037224 */ /* 0x000fca00078e000e */
[----:B------:R-:W-:-:S04]  /*23380*/  SEL R3, R3, RZ, P1 ;  /* 0x000000ff03037207 */ /* 0x000fc80000800000 */
[----:B------:R-:W-:-:S05]  /*23390*/  IADD3 R2, R2, R3, RZ ;  /* 0x0000000302027210 */ /* 0x000fca0007ffe0ff */
[----:B------:R-:W-:-:S07]  /*233a0*/  IMAD.MOV.U32 R13, RZ, RZ, R2 ;  /* 0x000000ffff0d7224 */ /* 0x000fce00078e0002 */
[----:B------:R-:W-:Y:S05]  /*233b0*/  WARPSYNC.COLLECTIVE R15, `(.L_x_859) ;  /* 0x000000000f087348 */ /* 0x000fea0003c00000 */
[----:B------:R0:W1:Y:S02]  /*233c0*/  SHFL.UP P6, R14, R13, R12, R11 ;  /* 0x0400000c0d0e7389 */ /* 0x00006400000c000b */
[----:B01----:R-:W-:Y:S01]  /*233d0*/  ENDCOLLECTIVE ;  /* 0x000000000000791b */ /* 0x003fe20003800000 */
.L_x_859:
[----:B------:R-:W-:Y:S02]  /*233e0*/  MOV R12, 0x4 ;  /* 0x00000004000c7802 */ /* 0x000fe40000000f00 */
[----:B------:R-:W-:-:S04]  /*233f0*/  MOV R3, R14 ;  /* 0x0000000e00037202 */ /* 0x000fc80000000f00 */
[----:B------:R-:W-:-:S05]  /*23400*/  SEL R3, R3, RZ, P2 ;  /* 0x000000ff03037207 */ /* 0x000fca0001000000 */
[----:B------:R-:W-:-:S04]  /*23410*/  IMAD.IADD R2, R2, 0x1, R3 ;  /* 0x0000000102027824 */ /* 0x000fc800078e0203 */
[----:B------:R-:W-:-:S07]  /*23420*/  IMAD.MOV.U32 R13, RZ, RZ, R2 ;  /* 0x000000ffff0d7224 */ /* 0x000fce00078e0002 */
[----:B------:R-:W-:Y:S05]  /*23430*/  WARPSYNC.COLLECTIVE R15, `(.L_x_860) ;  /* 0x000000000f087348 */ /* 0x000fea0003c00000 */
[----:B------:R0:W1:Y:S02]  /*23440*/  SHFL.UP P6, R14, R13, R12, R11 ;  /* 0x0400000c0d0e7389 */ /* 0x00006400000c000b */
[----:B01----:R-:W-:Y:S01]  /*23450*/  ENDCOLLECTIVE ;  /* 0x000000000000791b */ /* 0x003fe20003800000 */
.L_x_860:
[----:B------:R-:W-:Y:S02]  /*23460*/  IMAD.MOV.U32 R12, RZ, RZ, 0x8 ;  /* 0x00000008ff0c7424 */ /* 0x000fe400078e00ff */
[----:B------:R-:W-:-:S05]  /*23470*/  IMAD.MOV.U32 R3, RZ, RZ, R14 ;  /* 0x000000ffff037224 */ /* 0x000fca00078e000e */
[----:B------:R-:W-:-:S05]  /*23480*/  SEL R3, R3, RZ, P3 ;  /* 0x000000ff03037207 */ /* 0x000fca0001800000 */
[----:B------:R-:W-:-:S05]  /*23490*/  IMAD.IADD R2, R2, 0x1, R3 ;  /* 0x0000000102027824 */ /* 0x000fca00078e0203 */
[----:B------:R-:W-:-:S07]  /*234a0*/  MOV R13, R2 ;  /* 0x00000002000d7202 */ /* 0x000fce0000000f00 */
[----:B------:R-:W-:Y:S05]  /*234b0*/  WARPSYNC.COLLECTIVE R15, `(.L_x_861) ;  /* 0x000000000f087348 */ /* 0x000fea0003c00000 */
[----:B------:R0:W1:Y:S02]  /*234c0*/  SHFL.UP P6, R14, R13, R12, R11 ;  /* 0x0400000c0d0e7389 */ /* 0x00006400000c000b */
[----:B01----:R-:W-:Y:S01]  /*234d0*/  ENDCOLLECTIVE ;  /* 0x000000000000791b */ /* 0x003fe20003800000 */
.L_x_861:
        /* <DEDUP_REMOVED lines=8> */
.L_x_862:
[----:B------:R-:W-:Y:S01]  /*23560*/  MOV R12, 0x1f ;  /* 0x0000001f000c7802 */ /* 0x000fe20000000f00 */
[----:B------:R-:W-:Y:S01]  /*23570*/  IMAD.MOV.U32 R11, RZ, RZ, 0x1f ;  /* 0x0000001fff0b7424 */ /* 0x000fe200078e00ff */
[----:B------:R-:W-:-:S04]  /*23580*/  MOV R3, R14 ;  /* 0x0000000e00037202 */ /* 0x000fc80000000f00 */
[----:B------:R-:W-:-:S05]  /*23590*/  SEL R3, R3, RZ, P5 ;  /* 0x000000ff03037207 */ /* 0x000fca0002800000 */
[----:B------:R-:W-:-:S04]  /*235a0*/  IMAD.IADD R7, R2, 0x1, R3 ;  /* 0x0000000102077824 */ /* 0x000fc800078e0203 */
[----:B------:R-:W-:-:S07]  /*235b0*/  IMAD.MOV.U32 R13, RZ, RZ, R7 ;  /* 0x000000ffff0d7224 */ /* 0x000fce00078e0007 */
[----:B------:R-:W-:Y:S05]  /*235c0*/  WARPSYNC.COLLECTIVE R15, `(.L_x_863) ;  /* 0x000000000f087348 */ /* 0x000fea0003c00000 */
[----:B------:R0:W1:Y:S02]  /*235d0*/  SHFL.IDX P6, R14, R13, R12, R11 ;  /* 0x0000000c0d0e7389 */ /* 0x00006400000c000b */
[----:B01----:R-:W-:Y:S01]  /*235e0*/  ENDCOLLECTIVE ;  /* 0x000000000000791b */ /* 0x003fe20003800000 */
.L_x_863:
[----:B------:R-:W-:Y:S01]  /*235f0*/  IMAD.MOV.U32 R9, RZ, RZ, R14 ;  /* 0x000000ffff097224 */ /* 0x000fe200078e000e */
[----:B------:R-:W-:Y:S06]  /*23600*/  BRA `(.L_x_864) ;  /* 0xffffffd000bc7947 */ /* 0x000fec000383ffff */
.L_x_778:
[----:B------:R-:W-:Y:S01]  /*23610*/  BSSY B0, `(.L_x_865) ;  /* 0x0000008000007945 */ /* 0x000fe20003800000 */
[----:B------:R-:W-:Y:S01]  /*23620*/  IMAD.MOV.U32 R13, RZ, RZ, R2 ;  /* 0x000000ffff0d7224 */ /* 0x000fe200078e0002 */
[----:B------:R-:W-:Y:S01]  /*23630*/  MOV R11, RZ ;  /* 0x000000ff000b7202 */ /* 0x000fe20000000f00 */
[----:B------:R-:W-:Y:S02]  /*23640*/  IMAD.MOV.U32 R12, RZ, RZ, 0x1 ;  /* 0x00000001ff0c7424 */ /* 0x000fe400078e00ff */
[----:B------:R-:W-:-:S07]  /*23650*/  IMAD.MOV.U32 R15, RZ, RZ, -0x1 ;  /* 0xffffffffff0f7424 */ /* 0x000fce00078e00ff */
[----:B0-----:R-:W-:Y:S05]  /*23660*/  WARPSYNC.COLLECTIVE R15, `(.L_x_866) ;  /* 0x000000000f087348 */ /* 0x001fea0003c00000 */
[----:B------:R1:W2:Y:S02]  /*23670*/  SHFL.UP P6, R14, R13, R12, R11 ;  /* 0x0400000c0d0e7389 */ /* 0x0002a400000c000b */
[----:B012---:R-:W-:Y:S01]  /*23680*/  ENDCOLLECTIVE ;  /* 0x000000000000791b */ /* 0x007fe20003800000 */
.L_x_866:
[----:B------:R-:W-:Y:S05]  /*23690*/  BSYNC B0 ;  /* 0x0000000000007941 */ /* 0x000fea0003800000 */
.L_x_865:
[----:B------:R-:W-:Y:S01]  /*236a0*/  IMAD.MOV.U32 R3, RZ, RZ, R14 ;  /* 0x000000ffff037224 */ /* 0x000fe200078e000e */
[----:B------:R-:W-:Y:S01]  /*236b0*/  MOV R11, RZ ;  /* 0x000000ff000b7202 */ /* 0x000fe20000000f00 */
[----:B------:R-:W-:Y:S02]  /*236c0*/  IMAD.MOV.U32 R12, RZ, RZ, 0x2 ;  /* 0x00000002ff0c7424 */ /* 0x000fe400078e00ff */
[----:B------:R-:W-:Y:S01]  /*236d0*/  IMAD.MOV.U32 R15, RZ, RZ, -0x1 ;  /* 0xffffffffff0f7424 */ /* 0x000fe200078e00ff */
[----:B------:R-:W-:-:S04]  /*236e0*/  SEL R3, R3, RZ, P1 ;  /* 0x000000ff03037207 */ /* 0x000fc80000800000 */
[----:B------:R-:W-:-:S05]  /*236f0*/  IADD3 R2, R2, R3, RZ ;  /* 0x0000000302027210 */ /* 0x000fca0007ffe0ff */
[----:B------:R-:W-:-:S07]  /*23700*/  IMAD.MOV.U32 R13, RZ, RZ, R2 ;  /* 0x000000ffff0d7224 */ /* 0x000fce00078e0002 */
[----:B------:R-:W-:Y:S05]  /*23710*/  WARPSYNC.COLLECTIVE R15, `(.L_x_867) ;  /* 0x000000000f087348 */ /* 0x000fea0003c00000 */
[----:B------:R0:W1:Y:S02]  /*23720*/  SHFL.UP P6, R14, R13, R12, R11 ;  /* 0x0400000c0d0e7389 */ /* 0x00006400000c000b */
[----:B01----:R-:W-:Y:S01]  /*23730*/  ENDCOLLECTIVE ;  /* 0x000000000000791b */ /* 0x003fe20003800000 */
.L_x_867:
        /* <DEDUP_REMOVED lines=8> */
.L_x_868:
        /* <DEDUP_REMOVED lines=8> */
.L_x_869:
        /* <DEDUP_REMOVED lines=8> */
.L_x_870:
[----:B------:R-:W-:Y:S01]  /*238c0*/  IMAD.MOV.U32 R12, RZ, RZ, 0x1f ;  /* 0x0000001fff0c7424 */ /* 0x000fe200078e00ff */
[----:B------:R-:W-:Y:S01]  /*238d0*/  MOV R11, 0x1f ;  /* 0x0000001f000b7802 */ /* 0x000fe20000000f00 */
[----:B------:R-:W-:-:S05]  /*238e0*/  IMAD.MOV.U32 R3, RZ, RZ, R14 ;  /* 0x000000ffff037224 */ /* 0x000fca00078e000e */
[----:B------:R-:W-:-:S04]  /*238f0*/  SEL R3, R3, RZ, P5 ;  /* 0x000000ff03037207 */ /* 0x000fc80002800000 */
[----:B------:R-:W-:-:S05]  /*23900*/  IADD3 R7, R2, R3, RZ ;  /* 0x0000000302077210 */ /* 0x000fca0007ffe0ff */
[----:B------:R-:W-:-:S07]  /*23910*/  IMAD.MOV.U32 R13, RZ, RZ, R7 ;  /* 0x000000ffff0d7224 */ /* 0x000fce00078e0007 */
[----:B------:R-:W-:Y:S05]  /*23920*/  WARPSYNC.COLLECTIVE R15, `(.L_x_871) ;  /* 0x000000000f087348 */ /* 0x000fea0003c00000 */
[----:B------:R0:W1:Y:S02]  /*23930*/  SHFL.IDX P6, R14, R13, R12, R11 ;  /* 0x0000000c0d0e7389 */ /* 0x00006400000c000b */
[----:B01----:R-:W-:Y:S01]  /*23940*/  ENDCOLLECTIVE ;  /* 0x000000000000791b */ /* 0x003fe20003800000 */
.L_x_871:
[----:B------:R-:W-:Y:S01]  /*23950*/  IMAD.MOV.U32 R9, RZ, RZ, R14 ;  /* 0x000000ffff097224 */ /* 0x000fe200078e000e */
[----:B------:R-:W-:Y:S06]  /*23960*/  BRA `(.L_x_872) ;  /* 0xffffffd000907947 */ /* 0x000fec000383ffff */
.L_x_780:
[----:B------:R-:W-:Y:S01]  /*23970*/  BSSY B0, `(.L_x_873) ;  /* 0x0000006000007945 */ /* 0x000fe20003800000 */
[----:B------:R-:W-:Y:S01]  /*23980*/  PLOP3.LUT P6, PT, P6, PT, PT, 0x8, 0x0 ;  /* 0x000000000000781c */ /* 0x000fe200037ce170 */
[----:B------:R-:W-:-:S12]  /*23990*/  IMAD.MOV.U32 R15, RZ, RZ, -0x1 ;  /* 0xffffffffff0f7424 */ /* 0x000fd800078e00ff */
[----:B0-----:R-:W-:Y:S05]  /*239a0*/  WARPSYNC.COLLECTIVE R15, `(.L_x_874) ;  /* 0x000000000f087348 */ /* 0x001fea0003c00000 */
[----:B------:R-:W-:Y:S01]  /*239b0*/  VOTE.ANY R14, PT, P6 ;  /* 0x00000000000e7806 */ /* 0x000fe200030e0100 */
[----:B0-----:R-:W-:Y:S06]  /*239c0*/  ENDCOLLECTIVE ;  /* 0x000000000000791b */ /* 0x001fec0003800000 */
.L_x_874:
[----:B------:R-:W-:Y:S05]  /*239d0*/  BSYNC B0 ;  /* 0x0000000000007941 */ /* 0x000fea0003800000 */
.L_x_873:
[----:B------:R-:W-:Y:S01]  /*239e0*/  MOV R3, R14 ;  /* 0x0000000e00037202 */ /* 0x000fe20000000f00 */
[----:B------:R-:W-:Y:S01]  /*239f0*/  IMAD.MOV.U32 R13, RZ, RZ, R4 ;  /* 0x000000ffff0d7224 */ /* 0x000fe200078e0004 */
[----:B------:R-:W-:Y:S01]  /*23a00*/  MOV R11, 0x1f ;  /* 0x0000001f000b7802 */ /* 0x000fe20000000f00 */
[----:B------:R-:W-:Y:S01]  /*23a10*/  IMAD.MOV.U32 R15, RZ, RZ, -0x1 ;  /* 0xffffffffff0f7424 */ /* 0x000fe200078e00ff */
[----:B------:R-:W0:Y:S02]  /*23a20*/  POPC R0, R3 ;  /* 0x0000000300007309 */ /* 0x000e240000000000 */
[----:B0-----:R-:W-:-:S07]  /*23a30*/  IMAD.MOV.U32 R12, RZ, RZ, R0 ;  /* 0x000000ffff0c7224 */ /* 0x001fce00078e0000 */
[----:B------:R-:W-:Y:S05]  /*23a40*/  WARPSYNC.COLLECTIVE R15, `(.L_x_875) ;  /* 0x000000000f087348 */ /* 0x000fea0003c00000 */
[----:B------:R0:W1:Y:S02]  /*23a50*/  SHFL.IDX P6, R14, R13, R12, R11 ;  /* 0x0000000c0d0e7389 */ /* 0x00006400000c000b */
[----:B01----:R-:W-:Y:S01]  /*23a60*/  ENDCOLLECTIVE ;  /* 0x000000000000791b */ /* 0x003fe20003800000 */
.L_x_875:
[----:B------:R-:W-:Y:S01]  /*23a70*/  MOV R13, R6 ;  /* 0x00000006000d7202 */ /* 0x000fe20000000f00 */
[----:B------:R-:W-:-:S07]  /*23a80*/  IMAD.MOV.U32 R4, RZ, RZ, R14 ;  /* 0x000000ffff047224 */ /* 0x000fce00078e000e */
[----:B------:R-:W-:Y:S05]  /*23a90*/  WARPSYNC.COLLECTIVE R15, `(.L_x_876) ;  /* 0x000000000f087348 */ /* 0x000fea0003c00000 */
[----:B------:R0:W1:Y:S02]  /*23aa0*/  SHFL.IDX P6, R14, R13, R12, R11 ;  /* 0x0000000c0d0e7389 */ /* 0x00006400000c000b */
[----:B01----:R-:W-:Y:S01]  /*23ab0*/  ENDCOLLECTIVE ;  /* 0x000000000000791b */ /* 0x003fe20003800000 */
.L_x_876:
[----:B------:R-:W-:Y:S01]  /*23ac0*/  IMAD.MOV.U32 R6, RZ, RZ, R14 ;  /* 0x000000ffff067224 */ /* 0x000fe200078e000e */
[----:B------:R-:W-:Y:S06]  /*23ad0*/  BRA `(.L_x_877) ;  /* 0xffffffd000707947 */ /* 0x000fec000383ffff */
.L_x_782:
[----:B------:R-:W-:Y:S01]  /*23ae0*/  BSSY B0, `(.L_x_878) ;  /* 0x0000007000007945 */ /* 0x000fe20003800000 */
[----:B------:R-:W-:Y:S01]  /*23af0*/  IMAD.MOV.U32 R13, RZ, RZ, R7 ;  /* 0x000000ffff0d7224 */ /* 0x000fe200078e0007 */
[----:B------:R-:W-:Y:S01]  /*23b00*/  MOV R11, 0x1f ;  /* 0x0000001f000b7802 */ /* 0x000fe20000000f00 */
[----:B------:R-:W-:-:S07]  /*23b10*/  IMAD.MOV.U32 R15, RZ, RZ, -0x1 ;  /* 0xffffffffff0f7424 */ /* 0x000fce00078e00ff */
[----:B0123--:R-:W-:Y:S05]  /*23b20*/  WARPSYNC.COLLECTIVE R15, `(.L_x_879) ;  /* 0x000000000f087348 */ /* 0x00ffea0003c00000 */
[----:B------:R4:W0:Y:S02]  /*23b30*/  SHFL.IDX P6, R14, R13, R12, R11 ;  /* 0x0000000c0d0e7389 */ /* 0x00082400000c000b */
[----:B01234-:R-:W-:Y:S01]  /*23b40*/  ENDCOLLECTIVE ;  /* 0x000000000000791b */ /* 0x01ffe20003800000 */
.L_x_879:
[----:B------:R-:W-:Y:S05]  /*23b50*/  BSYNC B0 ;  /* 0x0000000000007941 */ /* 0x000fea0003800000 */
.L_x_878:
[----:B------:R-:W-:Y:S01]  /*23b60*/  IMAD.MOV.U32 R7, RZ, RZ, R14 ;  /* 0x000000ffff077224 */ /* 0x000fe200078e000e */
[----:B------:R-:W-:Y:S06]  /*23b70*/  BRA `(.L_x_880) ;  /* 0xffffffd000607947 */ /* 0x000fec000383ffff */
.L_x_786:
[----:B0-----:R0:W1:Y:S02]  /*23b80*/  SYNCS.PHASECHK.TRANS64.TRYWAIT P0, [R0+URZ+0x34820], R3 ;  /* 0x03482003000075a7 */ /* 0x001064000800017f */
[----:B-1----:R-:W-:Y:S05]  /*23b90*/  @!P0 NANOSLEEP.SYNCS 0x989680 ;  /* 0x009896800000895d */ /* 0x002fea0003900000 */
[----:B------:R-:W1:Y:S02]  /*23ba0*/  @!P0 SYNCS.PHASECHK.TRANS64 P0, [R0+URZ+0x34820], R3 ;  /* 0x03482003000085a7 */ /* 0x000e64000800007f */
[----:B-1----:R-:W-:Y:S05]  /*23bb0*/  @!P0 BRA `(.L_x_786) ;  /* 0xfffffffc00f08947 */ /* 0x002fea000383ffff */
[----:B------:R-:W-:Y:S05]  /*23bc0*/  BRA `(.L_x_881) ;  /* 0xffffffd400f87947 */ /* 0x000fea000383ffff */
.L_x_787:
[----:B------:R-:W1:Y:S01]  /*23bd0*/  S2R R2, SR_TID.X ;  /* 0x0000000000027919 */ /* 0x000e620000002100 */
[----:B------:R-:W-:Y:S01]  /*23be0*/  BSSY B0, `(.L_x_882) ;  /* 0x000000a000007945 */ /* 0x000fe20003800000 */
[----:B------:R-:W-:Y:S01]  /*23bf0*/  IMAD.MOV.U32 R12, RZ, RZ, RZ ;  /* 0x000000ffff0c7224 */ /* 0x000fe200078e00ff */
[----:B------:R-:W-:Y:S01]  /*23c00*/  MOV R15, 0xffffffff ;  /* 0xffffffff000f7802 */ /* 0x000fe20000000f00 */
[----:B------:R-:W-:Y:S01]  /*23c10*/  IMAD.MOV.U32 R11, RZ, RZ, 0x1f ;  /* 0x0000001fff0b7424 */ /* 0x000fe200078e00ff */
[----:B-1----:R-:W-:-:S04]  /*23c20*/  SHF.R.U32.HI R2, RZ, 0x5, R2 ;  /* 0x00000005ff027819 */ /* 0x002fc80000011602 */
[----:B------:R-:W-:-:S04]  /*23c30*/  LOP3.LUT R2, R2, 0x3, RZ, 0xc0, !PT ;  /* 0x0000000302027812 */ /* 0x000fc800078ec0ff */
[----:B------:R-:W-:-:S07]  /*23c40*/  MOV R13, R2 ;  /* 0x00000002000d7202 */ /* 0x000fce0000000f00 */
[----:B0-----:R-:W-:Y:S05]  /*23c50*/  WARPSYNC.COLLECTIVE R15, `(.L_x_883) ;  /* 0x000000000f087348 */ /* 0x001fea0003c00000 */
[----:B------:R1:W2:Y:S02]  /*23c60*/  SHFL.IDX P6, R14, R13, R12, R11 ;  /* 0x0000000c0d0e7389 */ /* 0x0002a400000c000b */
[----:B012---:R-:W-:Y:S01]  /*23c70*/  ENDCOLLECTIVE ;  /* 0x000000000000791b */ /* 0x007fe20003800000 */
.L_x_883:
[----:B------:R-:W-:Y:S05]  /*23c80*/  BSYNC B0 ;  /* 0x0000000000007941 */ /* 0x000fea0003800000 */
.L_x_882:
[----:B------:R-:W-:Y:S05]  /*23c90*/  BRA `(.L_x_884) ;  /* 0xffffffd400e07947 */ /* 0x000fea000383ffff */
.L_x_788:
[----:B------:R-:W-:Y:S01]  /*23ca0*/  BSSY B0, `(.L_x_885) ;  /* 0x0000006000007945 */ /* 0x000fe20003800000 */
[----:B------:R-:W-:-:S07]  /*23cb0*/  IMAD.MOV.U32 R15, RZ, RZ, -0x1 ;  /* 0xffffffffff0f7424 */ /* 0x000fce00078e00ff */
[----:B01----:R-:W-:Y:S05]  /*23cc0*/  WARPSYNC.COLLECTIVE R15, `(.L_x_886) ;  /* 0x000000000f0c7348 */ /* 0x003fea0003c00000 */
[----:B------:R-:W-:Y:S02]  /*23cd0*/  ELECT P6, UR62, PT ;  /* 0x00000000003e782f */ /* 0x000fe400038c0000 */
[----:B------:R-:W-:Y:S01]  /*23ce0*/  MOV R14, UR62 ;  /* 0x0000003e000e7c02 */ /* 0x000fe20008000f00 */
[----:B01----:R-:W-:Y:S10]  /*23cf0*/  ENDCOLLECTIVE ;  /* 0x000000000000791b */ /* 0x003ff40003800000 */
.L_x_886:
[----:B------:R-:W-:Y:S05]  /*23d00*/  BSYNC B0 ;  /* 0x0000000000007941 */ /* 0x000fea0003800000 */
.L_x_885:
[----:B------:R-:W-:Y:S05]  /*23d10*/  BRA `(.L_x_887) ;  /* 0xffffffd400d47947 */ /* 0x000fea000383ffff */
.L_x_790:
[----:B0-----:R0:W1:Y:S02]  /*23d20*/  SYNCS.PHASECHK.TRANS64.TRYWAIT P0, [R6+URZ], R5 ;  /* 0x00000005060075a7 */ /* 0x001064000800017f */
[----:B-1----:R-:W-:Y:S05]  /*23d30*/  @!P0 NANOSLEEP.SYNCS 0x989680 ;  /* 0x009896800000895d */ /* 0x002fea0003900000 */
[----:B------:R-:W1:Y:S02]  /*23d40*/  @!P0 SYNCS.PHASECHK.TRANS64 P0, [R6+URZ], R5 ;  /* 0x00000005060085a7 */ /* 0x000e64000800007f */
[----:B-1----:R-:W-:Y:S05]  /*23d50*/  @!P0 BRA `(.L_x_790) ;  /* 0xfffffffc00f08947 */ /* 0x002fea000383ffff */
[----:B------:R-:W-:Y:S05]  /*23d60*/  BRA `(.L_x_888) ;  /* 0xffffffd800147947 */ /* 0x000fea000383ffff */
.L_x_791:
[----:B-1----:R1:W2:Y:S02]  /*23d70*/  SYNCS.PHASECHK.TRANS64.TRYWAIT P0, [R7+URZ], R2 ;  /* 0x00000002070075a7 */ /* 0x0022a4000800017f */
[----:B--2---:R-:W-:Y:S05]  /*23d80*/  @!P0 NANOSLEEP.SYNCS 0x989680 ;  /* 0x009896800000895d */ /* 0x004fea0003900000 */
[----:B------:R-:W2:Y:S02]  /*23d90*/  @!P0 SYNCS.PHASECHK.TRANS64 P0, [R7+URZ], R2 ;  /* 0x00000002070085a7 */ /* 0x000ea4000800007f */
[----:B--2---:R-:W-:Y:S05]  /*23da0*/  @!P0 BRA `(.L_x_791) ;  /* 0xfffffffc00f08947 */ /* 0x004fea000383ffff */
[----:B------:R-:W-:Y:S05]  /*23db0*/  BRA `(.L_x_889) ;  /* 0xffffffd800087947 */ /* 0x000fea000383ffff */
.L_x_793:
[----:B--2---:R2:W3:Y:S02]  /*23dc0*/  SYNCS.PHASECHK.TRANS64.TRYWAIT P0, [R4+URZ], R5 ;  /* 0x00000005040075a7 */ /* 0x0044e4000800017f */
[----:B---3--:R-:W-:Y:S05]  /*23dd0*/  @!P0 NANOSLEEP.SYNCS 0x989680 ;  /* 0x009896800000895d */ /* 0x008fea0003900000 */
[----:B------:R-:W3:Y:S02]  /*23de0*/  @!P0 SYNCS.PHASECHK.TRANS64 P0, [R4+URZ], R5 ;  /* 0x00000005040085a7 */ /* 0x000ee4000800007f */
[----:B---3--:R-:W-:Y:S05]  /*23df0*/  @!P0 BRA `(.L_x_793) ;  /* 0xfffffffc00f08947 */ /* 0x008fea000383ffff */
[----:B------:R-:W-:Y:S05]  /*23e00*/  BRA `(.L_x_890) ;  /* 0xffffffd8000c7947 */ /* 0x000fea000383ffff */
.L_x_891:
        /* <DEDUP_REMOVED lines=15> */
.L_x_2983:


//--------------------- .text._ZN7cutlass13device_kernelIN5flash11enable_sm90INS1_16FlashAttnFwdSm90INS1_25CollectiveMainloopFwdSm90ILi2EN4cute5tupleIJNS5_1CILi1EEES8_S8_EEENS6_IJNS7_ILi128EEENS7_ILi96EEENS7_ILi192EEEEEELi128ENS_6half_tEfNS_4arch4Sm90ELb0ELb1ELb0ELb0ELb0ELb0ELb0ELb1ELb1ELb1ELb1ELb0EEENS1_21CollectiveEpilogueFwdINS6_IJSA_SA_SB_EEES9_SE_SG_Li256ELb0ELb1ELb1ELb0EEENS1_19SingleTileSchedulerILb0ELb1ELb1ELi128EEEEEEEEEvNT_6ParamsE --------------------------
	.section	.text._ZN7cutlass13device_kernelIN5flash11enable_sm90INS1_16FlashAttnFwdSm90INS1_25CollectiveMainloopFwdSm90ILi2EN4cute5tupleIJNS5_1CILi1EEES8_S8_EEENS6_IJNS7_ILi128EEENS7_ILi96EEENS7_ILi192EEEEEELi128ENS_6half_tEfNS_4arch4Sm90ELb0ELb1ELb0ELb0ELb0ELb0ELb0ELb1ELb1ELb1ELb1ELb0EEENS1_21CollectiveEpilogueFwdINS6_IJSA_SA_SB_EEES9_SE_SG_Li256ELb0ELb1ELb1ELb0EEENS1_19SingleTileSchedulerILb0ELb1ELb1ELi128EEEEEEEEEvNT_6ParamsE,"ax",@progbits
	.align	128
.text._ZN7cutlass13device_kernelIN5flash11enable_sm90INS1_16FlashAttnFwdSm90INS1_25CollectiveMainloopFwdSm90ILi2EN4cute5tupleIJNS5_1CILi1EEES8_S8_EEENS6_IJNS7_ILi128EEENS7_ILi96EEENS7_ILi192EEEEEELi128ENS_6half_tEfNS_4arch4Sm90ELb0ELb1ELb0ELb0ELb0ELb0ELb0ELb1ELb1ELb1ELb1ELb0EEENS1_21CollectiveEpilogueFwdINS6_IJSA_SA_SB_EEES9_SE_SG_Li256ELb0ELb1ELb1ELb0EEENS1_19SingleTileSchedulerILb0ELb1ELb1ELi128EEEEEEEEEvNT_6ParamsE:
        .type           _ZN7cutlass13device_kernelIN5flash11enable_sm90INS1_16FlashAttnFwdSm90INS1_25CollectiveMainloopFwdSm90ILi2EN4cute5tupleIJNS5_1CILi1EEES8_S8_EEENS6_IJNS7_ILi128EEENS7_ILi96EEENS7_ILi192EEEEEELi128ENS_6half_tEfNS_4arch4Sm90ELb0ELb1ELb0ELb0ELb0ELb0ELb0ELb1ELb1ELb1ELb1ELb0EEENS1_21CollectiveEpilogueFwdINS6_IJSA_SA_SB_EEES9_SE_SG_Li256ELb0ELb1ELb1ELb0EEENS1_19SingleTileSchedulerILb0ELb1ELb1ELi128EEEEEEEEEvNT_6ParamsE,@function
        .size           _ZN7cutlass13device_kernelIN5flash11enable_sm90INS1_16FlashAttnFwdSm90INS1_25CollectiveMainloopFwdSm90ILi2EN4cute5tupleIJNS5_1CILi1EEES8_S8_EEENS6_IJNS7_ILi128EEENS7_ILi96EEENS7_ILi192EEEEEELi128ENS_6half_tEfNS_4arch4Sm90ELb0ELb1ELb0ELb0ELb0ELb0ELb0ELb1ELb1ELb1ELb1ELb0EEENS1_21CollectiveEpilogueFwdINS6_IJSA_SA_SB_EEES9_SE_SG_Li256ELb0ELb1ELb1ELb0EEENS1_19SingleTileSchedulerILb0ELb1ELb1ELi128EEEEEEEEEvNT_6ParamsE,(.L_x_2984 - _ZN7cutlass13device_kernelIN5flash11enable_sm90INS1_16FlashAttnFwdSm90INS1_25CollectiveMainloopFwdSm90ILi2EN4cute5tupleIJNS5_1CILi1EEES8_S8_EEENS6_IJNS7_ILi128EEENS7_ILi96EEENS7_ILi192EEEEEELi128ENS_6half_tEfNS_4arch4Sm90ELb0ELb1ELb0ELb0ELb0ELb0ELb0ELb1ELb1ELb1ELb1ELb0EEENS1_21CollectiveEpilogueFwdINS6_IJSA_SA_SB_EEES9_SE_SG_Li256ELb0ELb1ELb1ELb0EEENS1_19SingleTileSchedulerILb0ELb1ELb1ELi128EEEEEEEEEvNT_6ParamsE)
        .other          _ZN7cutlass13device_kernelIN5flash11enable_sm90INS1_16FlashAttnFwdSm90INS1_25CollectiveMainloopFwdSm90ILi2EN4cute5tupleIJNS5_1CILi1EEES8_S8_EEENS6_IJNS7_ILi128EEENS7_ILi96EEENS7_ILi192EEEEEELi128ENS_6half_tEfNS_4arch4Sm90ELb0ELb1ELb0ELb0ELb0ELb0ELb0ELb1ELb1ELb1ELb1ELb0EEENS1_21CollectiveEpilogueFwdINS6_IJSA_SA_SB_EEES9_SE_SG_Li256ELb0ELb1ELb1ELb0EEENS1_19SingleTileSchedulerILb0ELb1ELb1ELi128EEEEEEEEEvNT_6ParamsE,@"STO_CUDA_ENTRY STV_DEFAULT"
_ZN7cutlass13device_kernelIN5flash11enable_sm90INS1_16FlashAttnFwdSm90INS1_25CollectiveMainloopFwdSm90ILi2EN4cute5tupleIJNS5_1CILi1EEES8_S8_EEENS6_IJNS7_ILi128EEENS7_ILi96EEENS7_ILi192EEEEEELi128ENS_6half_tEfNS_4arch4Sm90ELb0ELb1ELb0ELb0ELb0ELb0ELb0ELb1ELb1ELb1ELb1ELb0EEENS1_21CollectiveEpilogueFwdINS6_IJSA_SA_SB_EEES9_SE_SG_Li256ELb0ELb1ELb1ELb0EEENS1_19SingleTileSchedulerILb0ELb1ELb1ELi128EEEEEEEEEvNT_6ParamsE:
        /* <DEDUP_REMOVED lines=17> */
.L_x_893:
[----:B------:R-:W-:Y:S05]  /*0110*/  BSYNC B0 ;  /* 0x0000000000007941 */ /* 0x000fea0003800000 */
.L_x_892:
        /* <DEDUP_REMOVED lines=40> */
.L_x_894:
        /* <DEDUP_REMOVED lines=22> */
.L_x_895:
        /* <DEDUP_REMOVED lines=18> */
.L_x_896:
        /* <DEDUP_REMOVED lines=22> */
.L_x_897:
        /* <DEDUP_REMOVED lines=22> */
.L_x_898:
        /* <DEDUP_REMOVED lines=9> */
.L_x_901:
        /* <DEDUP_REMOVED lines=18> */
[----:B------:R-:W0:Y:S01]  /*0a90*/  LDC R0, c[0x0][0x448] ;  /* 0x00011200ff007b82 */ /* 0x000e220000000800 */
[----:B------:R-:W1:Y:S01]  /*0aa0*/  S2R R22, SR_CTAID.X ;  /* 0x0000000000167919 */ /* 0x000e620000002500 */
[----:B------:R-:W2:Y:S06]  /*0ab0*/  S2R R4, SR_TID.X ;  /* 0x0000000000047919 */ /* 0x000eac0000002100 */
[----:B------:R-:W3:Y:S08]  /*0ac0*/  LDC.64 R2, c[0x0][0x418] ;  /* 0x00010600ff027b82 */ /* 0x000ef00000000a00 */
[----:B------:R-:W4:Y:S01]  /*0ad0*/  LDC.64 R10, c[0x0][0x9e0] ;  /* 0x00027800ff0a7b82 */ /* 0x000f220000000a00 */
[----:B0-----:R-:W-:-:S07]  /*0ae0*/  ISETP.NE.AND P1, PT, R0, 0x1, PT ;  /* 0x000000010000780c */ /* 0x001fce0003f25270 */
[----:B------:R-:W0:Y:S01]  /*0af0*/  LDC R8, c[0x0][0x288] ;  /* 0x0000a200ff087b82 */ /* 0x000e220000000800 */
[----:B---3--:R-:W-:-:S07]  /*0b00*/  ISETP.NE.U32.AND P0, PT, R2, RZ, PT ;  /* 0x000000ff0200720c */ /* 0x008fce0003f05070 */
[----:B------:R-:W3:Y:S01]  /*0b10*/  LDC R16, c[0x0][0x424] ;  /* 0x00010900ff107b82 */ /* 0x000ee20000000800 */
[----:B-1----:R-:W-:Y:S01]  /*0b20*/  IMAD.SHL.U32 R22, R22, 0x80, RZ ;  /* 0x0000008016167824 */ /* 0x002fe200078e00ff */
[----:B------:R-:W-:Y:S01]  /*0b30*/  ISETP.NE.AND.EX P0, PT, R3, RZ, PT, P0 ;  /* 0x000000ff0300720c */ /* 0x000fe20003f05300 */
[----:B--2---:R-:W-:Y:S02]  /*0b40*/  VIADD R73, R4, 0xffffff80 ;  /* 0xffffff8004497836 */ /* 0x004fe40000000000 */
[----:B------:R-:W-:Y:S01]  /*0b50*/  @P1 VIADD R0, R22, 0x7f ;  /* 0x0000007f16001836 */ /* 0x000fe20000000000 */
[----:B----4-:R-:W-:Y:S02]  /*0b60*/  ISETP.GE.AND P2, PT, R11, 0x1, PT ;  /* 0x000000010b00780c */ /* 0x010fe40003f46270 */
[----:B------:R-:W1:Y:S08]  /*0b70*/  @P1 LDC R5, c[0x0][0x44c] ;  /* 0x00011300ff051b82 */ /* 0x000e700000000800 */
[----:B------:R-:W2:Y:S01]  /*0b80*/  @P1 LDC R7, c[0x0][0x450] ;  /* 0x00011400ff071b82 */ /* 0x000ea20000000800 */
[----:B0-----:R-:W-:-:S07]  /*0b90*/  IADD3 R3, -R8, 0x1, RZ ;  /* 0x0000000108037810 */ /* 0x001fce0007ffe1ff */
[----:B------:R-:W0:Y:S01]  /*0ba0*/  LDC R23, c[0x0][0x2f0] ;  /* 0x0000bc00ff177b82 */ /* 0x000e220000000800 */
[----:B---3--:R-:W-:Y:S01]  /*0bb0*/  SEL R16, R16, 0x1, P0 ;  /* 0x0000000110107807 */ /* 0x008fe20000000000 */
[----:B-1----:R-:W-:-:S04]  /*0bc0*/  @P1 IMAD.HI.U32 R2, R0, R5, RZ ;  /* 0x0000000500021227 */ /* 0x002fc800078e00ff */
[----:B------:R-:W-:Y:S01]  /*0bd0*/  VIADD R0, R22, 0x7f ;  /* 0x0000007f16007836 */ /* 0x000fe20000000000 */
[----:B--2---:R-:W-:Y:S01]  /*0be0*/  @P1 SHF.R.U32.HI R0, RZ, R7, R2 ;  /* 0x00000007ff001219 */ /* 0x004fe20000011602 */
[CC--:B0-----:R-:W-:Y:S02]  /*0bf0*/  IMAD R3, R16.reuse, R23.reuse, R3 ;  /* 0x0000001710037224 */ /* 0x0c1fe400078e0203 */
[----:B------:R-:W-:Y:S02]  /*0c00*/  IMAD R19, R16, R23, RZ ;  /* 0x0000001710137224 */ /* 0x000fe400078e02ff */
[----:B------:R-:W-:-:S04]  /*0c10*/  IMAD.IADD R3, R3, 0x1, R0 ;  /* 0x0000000103037824 */ /* 0x000fc800078e0200 */
[----:B------:R-:W-:Y:S01]  /*0c20*/  IMAD.IADD R0, R3, 0x1, R10 ;  /* 0x0000000103007824 */ /* 0x000fe200078e020a */
[----:B------:R-:W-:Y:S06]  /*0c30*/  @!P2 BRA `(.L_x_903) ;  /* 0x000000000040a947 */ /* 0x000fec0003800000 */
[C---:B------:R-:W-:Y:S01]  /*0c40*/  ISETP.GT.AND P0, PT, R3.reuse, RZ, PT ;  /* 0x000000ff0300720c */ /* 0x040fe20003f04270 */
[----:B------:R-:W-:-:S12]  /*0c50*/  VIADD R2, R3, 0xffffffff ;  /* 0xffffffff03027836 */ /* 0x000fd80000000000 */
[----:B------:R-:W-:Y:S05]  /*0c60*/  @P0 BRA `(.L_x_904) ;  /* 0x00000000001c0947 */ /* 0x000fea0003800000 */
[----:B------:R-:W-:Y:S01]  /*0c70*/  ISETP.NE.AND P0, PT, R11, 0x1, PT ;  /* 0x000000010b00780c */ /* 0x000fe20003f05270 */
[----:B------:R-:W-:-:S12]  /*0c80*/  IMAD.MOV R3, RZ, RZ, -R3 ;  /* 0x000000ffff037224 */ /* 0x000fd800078e0a03 */
[----:B------:R-:W0:Y:S02]  /*0c90*/  @P0 LDC.64 R4, c[0x0][0x9e8] ;  /* 0x00027a00ff040b82 */ /* 0x000e240000000a00 */
[----:B0-----:R-:W-:-:S05]  /*0ca0*/  @P0 IMAD.HI.U32 R2, R3, R4, RZ ;  /* 0x0000000403020227 */ /* 0x001fca00078e00ff */
[----:B------:R-:W-:-:S04]  /*0cb0*/  @P0 SHF.R.U32.HI R3, RZ, R5, R2 ;  /* 0x00000005ff030219 */ /* 0x000fc80000011602 */
[----:B------:R-:W-:Y:S01]  /*0cc0*/  LOP3.LUT R2, RZ, R3, RZ, 0x33, !PT ;  /* 0x00000003ff027212 */ /* 0x000fe200078e33ff */
[----:B------:R-:W-:Y:S06]  /*0cd0*/  BRA `(.L_x_905) ;  /* 0x0000000000107947 */ /* 0x000fec0003800000 */
.L_x_904:
[----:B------:R-:W-:-:S13]  /*0ce0*/  ISETP.NE.AND P0, PT, R11, 0x1, PT ;  /* 0x000000010b00780c */ /* 0x000fda0003f05270 */
[----:B------:R-:W0:Y:S02]  /*0cf0*/  @P0 LDC.64 R4, c[0x0][0x9e8] ;  /* 0x00027a00ff040b82 */ /* 0x000e240000000a00 */
[----:B0-----:R-:W-:-:S05]  /*0d00*/  @P0 IMAD.HI.U32 R4, R2, R4, RZ ;  /* 0x0000000402040227 */ /* 0x001fca00078e00ff */
[----:B------:R-:W-:-:S07]  /*0d10*/  @P0 SHF.R.U32.HI R2, RZ, R5, R4 ;  /* 0x00000005ff020219 */ /* 0x000fce0000011604 */
.L_x_905:
[----:B------:R-:W-:-:S05]  /*0d20*/  IMAD R3, R2, R11, R11 ;  /* 0x0000000b02037224 */ /* 0x000fca00078e020b */
[----:B------:R-:W-:-:S07]  /*0d30*/  VIMNMX R0, R0, R3, PT ;  /* 0x0000000300007248 */ /* 0x000fce0003fe0100 */
.L_x_903:
[----:B------:R-:W0:Y:S01]  /*0d40*/  @P1 LDC R3, c[0x0][0x44c] ;  /* 0x00011300ff031b82 */ /* 0x000e220000000800 */
[----:B------:R-:W-:Y:S01]  /*0d50*/  VIADD R2, R0, 0x5f ;  /* 0x0000005f00027836 */ /* 0x000fe20000000000 */
[----:B------:R-:W-:Y:S01]  /*0d60*/  ULDC UR4, c[0x0][0x9dc] ;  /* 0x0002770000047ab9 */ /* 0x000fe20000000800 */
[----:B------:R-:W-:Y:S02]  /*0d70*/  IMAD R0, R16, R23, 0x5f ;  /* 0x0000005f10007424 */ /* 0x000fe400078e0217 */
[----:B------:R-:W-:-:S03]  /*0d80*/  IMAD.HI R2, R2, 0x2aaaaaab, RZ ;  /* 0x2aaaaaab02027827 */ /* 0x000fc600078e02ff */
[----:B------:R-:W1:Y:S01]  /*0d90*/  @P1 LDC R7, c[0x0][0x450] ;  /* 0x00011400ff071b82 */ /* 0x000e620000000800 */
[----:B------:R-:W-:Y:S01]  /*0da0*/  IMAD.HI R0, R0, 0x2aaaaaab, RZ ;  /* 0x2aaaaaab00007827 */ /* 0x000fe200078e02ff */
[----:B------:R-:W-:-:S03]  /*0db0*/  SHF.R.U32.HI R5, RZ, 0x1f, R2 ;  /* 0x0000001fff057819 */ /* 0x000fc60000011602 */
[----:B------:R-:W-:Y:S01]  /*0dc0*/  IMAD.MOV.U32 R4, RZ, RZ, R22 ;  /* 0x000000ffff047224 */ /* 0x000fe200078e0016 */
[----:B------:R-:W-:Y:S01]  /*0dd0*/  LEA.HI.SX32 R2, R2, R5, 0x1c ;  /* 0x0000000502027211 */ /* 0x000fe200078fe2ff */
[----:B------:R-:W-:Y:S02]  /*0de0*/  IMAD R23, R16, R23, -R8 ;  /* 0x0000001710177224 */ /* 0x000fe400078e0a08 */
[----:B0-----:R-:W-:Y:S01]  /*0df0*/  @P1 IMAD.HI.U32 R6, R22, R3, RZ ;  /* 0x0000000316061227 */ /* 0x001fe200078e00ff */
[----:B------:R-:W-:-:S04]  /*0e00*/  SHF.R.U32.HI R3, RZ, 0x1f, R0 ;  /* 0x0000001fff037819 */ /* 0x000fc80000011600 */
[----:B------:R-:W-:Y:S02]  /*0e10*/  LEA.HI.SX32 R3, R0, R3, 0x1c ;  /* 0x0000000300037211 */ /* 0x000fe400078fe2ff */
[----:B-1----:R-:W-:Y:S02]  /*0e20*/  @P1 SHF.R.U32.HI R4, RZ, R7, R6 ;  /* 0x00000007ff041219 */ /* 0x002fe40000011606 */
[----:B------:R-:W-:-:S03]  /*0e30*/  VIMNMX R9, R3, R2, PT ;  /* 0x0000000203097248 */ /* 0x000fc60003fe0100 */
[----:B------:R-:W-:-:S04]  /*0e40*/  IMAD.IADD R0, R23, 0x1, R4 ;  /* 0x0000000117007824 */ /* 0x000fc800078e0204 */
[----:B------:R-:W-:Y:S01]  /*0e50*/  VIADD R2, R0, -UR4 ;  /* 0x8000000400027c36 */ /* 0x000fe20008000000 */
[----:B------:R-:W-:Y:S06]  /*0e60*/  @!P2 BRA `(.L_x_906) ;  /* 0x00000000003ca947 */ /* 0x000fec0003800000 */
[----:B------:R-:W-:-:S13]  /*0e70*/  ISETP.GT.AND P0, PT, R0, -0x1, PT ;  /* 0xffffffff0000780c */ /* 0x000fda0003f04270 */
[----:B------:R-:W-:Y:S05]  /*0e80*/  @P0 BRA `(.L_x_907) ;  /* 0x00000000001c0947 */ /* 0x000fea0003800000 */
[----:B------:R-:W-:Y:S02]  /*0e90*/  ISETP.NE.AND P0, PT, R11, 0x1, PT ;  /* 0x000000010b00780c */ /* 0x000fe40003f05270 */
[----:B------:R-:W-:-:S11]  /*0ea0*/  LOP3.LUT R3, RZ, R0, RZ, 0x33, !PT ;  /* 0x00000000ff037212 */ /* 0x000fd600078e33ff */
[----:B------:R-:W0:Y:S02]  /*0eb0*/  @P0 LDC.64 R4, c[0x0][0x9e8] ;  /* 0x00027a00ff040b82 */ /* 0x000e240000000a00 */
[----:B0-----:R-:W-:-:S05]  /*0ec0*/  @P0 IMAD.HI.U32 R0, R3, R4, RZ ;  /* 0x0000000403000227 */ /* 0x001fca00078e00ff */
[----:B------:R-:W-:-:S04]  /*0ed0*/  @P0 SHF.R.U32.HI R3, RZ, R5, R0 ;  /* 0x00000005ff030219 */ /* 0x000fc80000011600 */
[----:B------:R-:W-:Y:S01]  /*0ee0*/  LOP3.LUT R0, RZ, R3, RZ, 0x33, !PT ;  /* 0x00000003ff007212 */ /* 0x000fe200078e33ff */
[----:B------:R-:W-:Y:S06]  /*0ef0*/  BRA `(.L_x_908) ;  /* 0x0000000000107947 */ /* 0x000fec0003800000 */
.L_x_907:
[----:B------:R-:W-:-:S13]  /*0f00*/  ISETP.NE.AND P0, PT, R11, 0x1, PT ;  /* 0x000000010b00780c */ /* 0x000fda0003f05270 */
[----:B------:R-:W0:Y:S02]  /*0f10*/  @P0 LDC.64 R4, c[0x0][0x9e8] ;  /* 0x00027a00ff040b82 */ /* 0x000e240000000a00 */
[----:B0-----:R-:W-:-:S05]  /*0f20*/  @P0 IMAD.HI.U32 R4, R0, R4, RZ ;  /* 0x0000000400040227 */ /* 0x001fca00078e00ff */
[----:B------:R-:W-:-:S07]  /*0f30*/  @P0 SHF.R.U32.HI R0, RZ, R5, R4 ;  /* 0x00000005ff000219 */ /* 0x000fce0000011604 */
.L_x_908:
[----:B------:R-:W-:-:S05]  /*0f40*/  IMAD R3, R0, R11, RZ ;  /* 0x0000000b00037224 */ /* 0x000fca00078e02ff */
[----:B------:R-:W-:-:S07]  /*0f50*/  VIMNMX R2, R2, R3, !PT ;  /* 0x0000000302027248 */ /* 0x000fce0007fe0100 */
.L_x_906:
[----:B------:R-:W-:Y:S01]  /*0f60*/  SHF.R.U32.HI R0, RZ, 0x10, R17 ;  /* 0x00000010ff007819 */ /* 0x000fe20000011611 */
[----:B------:R-:W-:Y:S01]  /*0f70*/  IMAD.HI R2, R2, 0x2aaaaaab, RZ ;  /* 0x2aaaaaab02027827 */ /* 0x000fe200078e02ff */
[----:B------:R-:W-:Y:S02]  /*0f80*/  LOP3.LUT R17, R17, 0xffff, RZ, 0xc0, !PT ;  /* 0x0000ffff11117812 */ /* 0x000fe400078ec0ff */
[----:B------:R-:W-:Y:S01]  /*0f90*/  ISETP.NE.AND P0, PT, R0, RZ, PT ;  /* 0x000000ff0000720c */ /* 0x000fe20003f05270 */
[----:B------:R-:W-:Y:S01]  /*0fa0*/  IMAD.MOV.U32 R72, RZ, RZ, RZ ;  /* 0x000000ffff487224 */ /* 0x000fe200078e00ff */
[----:B------:R-:W-:-:S04]  /*0fb0*/  SHF.R.U32.HI R3, RZ, 0x1f, R2 ;  /* 0x0000001fff037819 */ /* 0x000fc80000011602 */
[----:B------:R-:W-:-:S04]  /*0fc0*/  LEA.HI.SX32 R3, R2, R3, 0x1c ;  /* 0x0000000302037211 */ /* 0x000fc800078fe2ff */
[----:B------:R-:W-:-:S03]  /*0fd0*/  VIMNMX R8, RZ, R3, !PT ;  /* 0x00000003ff087248 */ /* 0x000fc60007fe0100 */
[----:B------:R-:W0:Y:S01]  /*0fe0*/  @!P0 LDC R0, c[0x0][0x9f0] ;  /* 0x00027c00ff008b82 */ /* 0x000e220000000800 */
[----:B------:R-:W-:-:S13]  /*0ff0*/  ISETP.GT.AND P1, PT, R9, R8, PT ;  /* 0x000000080900720c */ /* 0x000fda0003f24270 */
[----:B------:R-:W-:Y:S05]  /*1000*/  @!P1 BRA `(.L_x_909) ;  /* 0x0000000000709947 */ /* 0x000fea0003800000 */
[-C--:B0-----:R-:W-:Y:S02]  /*1010*/  IABS R6, R0.reuse ;  /* 0x0000000000067213 */ /* 0x081fe40000000000 */
[----:B------:R-:W-:Y:S02]  /*1020*/  IADD3 R2, R0, -0x1, R9 ;  /* 0xffffffff00027810 */ /* 0x000fe40007ffe009 */
[----:B------:R-:W0:Y:S03]  /*1030*/  I2F.RP R4, R6 ;  /* 0x0000000600047306 */ /* 0x000e260000209400 */
[----:B------:R-:W-:Y:S01]  /*1040*/  IMAD.IADD R5, R2, 0x1, -R8 ;  /* 0x0000000102057824 */ /* 0x000fe200078e0a08 */
[----:B------:R-:W-:-:S04]  /*1050*/  IABS R2, R0 ;  /* 0x0000000000027213 */ /* 0x000fc80000000000 */
[----:B------:R-:W-:Y:S02]  /*1060*/  IABS R10, R5 ;  /* 0x00000005000a7213 */ /* 0x000fe40000000000 */
[----:B------:R-:W-:-:S04]  /*1070*/  LOP3.LUT R5, R5, R0, RZ, 0x3c, !PT ;  /* 0x0000000005057212 */ /* 0x000fc800078e3cff */
[----:B------:R-:W-:Y:S01]  /*1080*/  ISETP.GE.AND P2, PT, R5, RZ, PT ;  /* 0x000000ff0500720c */ /* 0x000fe20003f46270 */
[----:B0-----:R-:W0:Y:S02]  /*1090*/  MUFU.RCP R4, R4 ;  /* 0x0000000400047308 */ /* 0x001e240000001000 */
[----:B0-----:R-:W-:Y:S02]  /*10a0*/  VIADD R3, R4, 0xffffffe ;  /* 0x0ffffffe04037836 */ /* 0x001fe40000000000 */
[----:B------:R-:W-:Y:S02]  /*10b0*/  IMAD.MOV R4, RZ, RZ, -R2 ;  /* 0x000000ffff047224 */ /* 0x000fe400078e0a02 */
[----:B------:R-:W-:Y:S02]  /*10c0*/  IMAD.MOV.U32 R2, RZ, RZ, RZ ;  /* 0x000000ffff027224 */ /* 0x000fe400078e00ff */
[----:B------:R-:W0:Y:S02]  /*10d0*/  F2I.FTZ.U32.TRUNC.NTZ R3, R3 ;  /* 0x0000000300037305 */ /* 0x000e24000021f000 */
[----:B0-----:R-:W-:-:S04]  /*10e0*/  IMAD.MOV R7, RZ, RZ, -R3 ;  /* 0x000000ffff077224 */ /* 0x001fc800078e0a03 */
[----:B------:R-:W-:-:S04]  /*10f0*/  IMAD R7, R7, R6, RZ ;  /* 0x0000000607077224 */ /* 0x000fc800078e02ff */
[----:B------:R-:W-:-:S04]  /*1100*/  IMAD.HI.U32 R2, R3, R7, R2 ;  /* 0x0000000703027227 */ /* 0x000fc800078e0002 */
[----:B------:R-:W-:-:S04]  /*1110*/  IMAD.MOV.U32 R3, RZ, RZ, R10 ;  /* 0x000000ffff037224 */ /* 0x000fc800078e000a */
        /* <DEDUP_REMOVED lines=11> */
.L_x_909:
[-C--:B------:R-:W-:Y:S01]  /*11d0*/  IMAD R17, R17, R72.reuse, R8 ;  /* 0x0000004811117224 */ /* 0x080fe200078e0208 */
[----:B------:R-:W-:Y:S01]  /*11e0*/  PLOP3.LUT P0, PT, PT, PT, PT, 0x80, 0x0 ;  /* 0x000000000000781c */ /* 0x000fe20003f0f070 */
[----:B0-----:R-:W-:Y:S01]  /*11f0*/  IMAD.MOV.U32 R0, RZ, RZ, RZ ;  /* 0x000000ffff007224 */ /* 0x001fe200078e00ff */
[----:B------:R-:W-:Y:S01]  /*1200*/  CS2R R86, SRZ ;  /* 0x0000000000567805 */ /* 0x000fe2000001ff00 */
[----:B------:R-:W-:Y:S01]  /*1210*/  IMAD.MOV.U32 R4, RZ, RZ, RZ ;  /* 0x000000ffff047224 */ /* 0x000fe200078e00ff */
[----:B------:R-:W-:Y:S02]  /*1220*/  VIADDMNMX R72, R17, R72, R9, PT ;  /* 0x0000004811487246 */ /* 0x000fe40003800109 */
[----:B------:R-:W-:Y:S02]  /*1230*/  CS2R R84, SRZ ;  /* 0x0000000000547805 */ /* 0x000fe4000001ff00 */
[----:B------:R-:W-:Y:S02]  /*1240*/  CS2R R82, SRZ ;  /* 0x0000000000527805 */ /* 0x000fe4000001ff00 */
[----:B------:R-:W-:-:S02]  /*1250*/  CS2R R80, SRZ ;  /* 0x0000000000507805 */ /* 0x000fc4000001ff00 */
[----:B------:R-:W-:Y:S02]  /*1260*/  ISETP.GT.AND P1, PT, R72, R17, PT ;  /* 0x000000114800720c */ /* 0x000fe40003f24270 */
        /* <DEDUP_REMOVED lines=33> */
[----:B------:R-:W-:-:S05]  /*1480*/  SHF.R.S32.HI R76, RZ, 0x7, R75 ;  /* 0x00000007ff4c7819 */ /* 0x000fca000001144b */
        /* <DEDUP_REMOVED lines=29> */
.L_x_911:
[----:B------:R-:W2:Y:S01]  /*1660*/  LDL.LU R20, [R1+0x14] ;  /* 0x0000140001147983 */ /* 0x000ea20000300800 */
[----:B------:R-:W-:-:S04]  /*1670*/  SHF.L.U32 R2, RZ, 0x1f, RZ ;  /* 0x0000001fff027819 */ /* 0x000fc800000006ff */
[----:B------:R-:W0:Y:S01]  /*1680*/  SYNCS.PHASECHK.TRANS64.TRYWAIT P1, [UR56+0x2a800], R2 ;  /* 0x02a80002ff0075a7 */ /* 0x000e220008020178 */
[----:B--2---:R-:W-:-:S04]  /*1690*/  LOP3.LUT R0, R20, 0x1, RZ, 0xfc, !PT ;  /* 0x0000000114007812 */ /* 0x004fc800078efcff */
[----:B------:R-:W-:Y:S01]  /*16a0*/  ISETP.NE.AND P0, PT, R0, 0x3, PT ;  /* 0x000000030000780c */ /* 0x000fe20003f05270 */
[----:B0-----:R-:W-:-:S12]  /*16b0*/  @!P1 BRA `(.L_x_912) ;  /* 0x0000010c00549947 */ /* 0x001fd80003800000 */
.L_x_1075:
[----:B------:R-:W-:Y:S05]  /*16c0*/  @!P0 BRA `(.L_x_913) ;  /* 0x0000000000048947 */ /* 0x000fea0003800000 */
[----:B------:R-:W-:Y:S01]  /*16d0*/  BPT.TRAP 0x1 ;  /* 0x000000040000795c */ /* 0x000fe20000300000 */
.L_x_913:
[----:B------:R1:W2:Y:S01]  /*16e0*/  SYNCS.PHASECHK.TRANS64.TRYWAIT P2, [UR56+0x2a830], R2 ;  /* 0x02a83002ff0075a7 */ /* 0x0002a20008040178 */
[----:B------:R-:W-:Y:S05]  /*16f0*/  @!P0 BRA `(.L_x_914) ;  /* 0x0000000000048947 */ /* 0x000fea0003800000 */
[----:B------:R-:W-:Y:S01]  /*1700*/  BPT.TRAP 0x1 ;  /* 0x000000040000795c */ /* 0x000fe20000300000 */
.L_x_914:
[----:B------:R-:W3:Y:S01]  /*1710*/  S2R R0, SR_TID.X ;  /* 0x0000000000007919 */ /* 0x000ee20000002100 */
[----:B------:R-:W-:-:S05]  /*1720*/  IMAD.U32 R6, RZ, RZ, UR36 ;  /* 0x00000024ff067e24 */ /* 0x000fca000f8e00ff */
[----:B------:R-:W-:Y:S02]  /*1730*/  LOP3.LUT R6, R6, 0x10000, RZ, 0xfc, !PT ;  /* 0x0001000006067812 */ /* 0x000fe400078efcff */
[----:B---3--:R-:W-:-:S04]  /*1740*/  LOP3.LUT R0, R0, 0x7f, RZ, 0xc0, !PT ;  /* 0x0000007f00007812 */ /* 0x008fc800078ec0ff */
[----:B------:R-:W-:Y:S01]  /*1750*/  ISETP.NE.AND P1, PT, R0, RZ, PT ;  /* 0x000000ff0000720c */ /* 0x000fe20003f25270 */
[----:B--2---:R-:W-:-:S12]  /*1760*/  @P2 BRA `(.L_x_915) ;  /* 0x0000000000082947 */ /* 0x004fd80003800000 */
[----:B------:R-:W2:Y:S02]  /*1770*/  SYNCS.PHASECHK.TRANS64.TRYWAIT P2, [UR56+0x2a830], R2 ;  /* 0x02a83002ff0075a7 */ /* 0x000ea40008040178 */
[----:B--2---:R-:W-:Y:S05]  /*1780*/  @!P2 BRA `(.L_x_916) ;  /* 0x0000010c0038a947 */ /* 0x004fea0003800000 */
.L_x_915:
[----:B------:R-:W-:Y:S05]  /*1790*/  WARPSYNC.ALL ;  /* 0x0000000000007948 */ /* 0x000fea0003800000 */
[----:B------:R-:W-:Y:S01]  /*17a0*/  IMAD.MOV.U32 R7, RZ, RZ, 0x40000040 ;  /* 0x40000040ff077424 */ /* 0x000fe200078e00ff */
[----:B------:R-:W-:Y:S01]  /*17b0*/  UIADD3 UR4, UR56, 0x18400, URZ ;  /* 0x0001840038047890 */ /* 0x000fe2000fffe03f */
[----:B------:R-:W-:Y:S01]  /*17c0*/  R2UR UR8, R6 ;  /* 0x00000000060872ca */ /* 0x000fe200000e0000 */
[----:B------:R-:W-:Y:S02]  /*17d0*/  WARPGROUP.ARRIVE ;  /* 0x00000000000079c5 */ /* 0x000fe40000000000 */
[----:B------:R-:W-:Y:S01]  /*17e0*/  R2UR UR9, R7 ;  /* 0x00000000070972ca */ /* 0x000fe200000e0000 */
[----:B------:R-:W-:Y:S01]  /*17f0*/  USHF.R.U32.HI UR4, URZ, 0x4, UR4 ;  /* 0x000000043f047899 */ /* 0x000fe20008011604 */
[----:B------:R-:W2:Y:S01]  /*1800*/  LDC R160, c[0x0][0x448] ;  /* 0x00011200ffa07b82 */ /* 0x000ea20000000800 */
[----:B------:R-:W-:Y:S01]  /*1810*/  UMOV UR11, 0x40000040 ;  /* 0x40000040000b7882 */ /* 0x000fe20000000000 */
[----:B------:R-:W-:Y:S01]  /*1820*/  UMOV UR13, 0x40000040 ;  /* 0x40000040000d7882 */ /* 0x000fe20000000000 */
[----:B------:R-:W-:Y:S01]  /*1830*/  ULOP3.LUT UR4, UR4, 0x3fff, URZ, 0xc0, !UPT ;  /* 0x00003fff04047892 */ /* 0x000fe2000f8ec03f */
[----:B------:R-:W-:Y:S01]  /*1840*/  LOP3.LUT R0, R75, 0xffffff80, RZ, 0xc0, !PT ;  /* 0xffffff804b007812 */ /* 0x000fe200078ec0ff */
[----:B------:R-:W-:Y:S01]  /*1850*/  UMOV UR15, 0x40000040 ;  /* 0x40000040000f7882 */ /* 0x000fe20000000000 */
[----:B------:R-:W-:Y:S01]  /*1860*/  UMOV UR17, 0x40000040 ;  /* 0x4000004000117882 */ /* 0x000fe20000000000 */
[----:B------:R-:W-:Y:S01]  /*1870*/  ULOP3.LUT UR57, UR4, 0x10000, URZ, 0xfc, !UPT ;  /* 0x0001000004397892 */ /* 0x000fe2000f8efc3f */
[----:B------:R-:W-:Y:S01]  /*1880*/  LEA.HI R74, R74, R73, RZ, 0x2 ;  /* 0x000000494a4a7211 */ /* 0x000fe200078f10ff */
[----:B------:R-:W-:Y:S01]  /*1890*/  UMOV UR19, 0x40000040 ;  /* 0x4000004000137882 */ /* 0x000fe20000000000 */
[----:B------:R-:W-:Y:S01]  /*18a0*/  R2UR UR4, R6 ;  /* 0x00000000060472ca */ /* 0x000fe200000e0000 */
[----:B------:R-:W-:Y:S01]  /*18b0*/  UIADD3 UR14, UR57, 0x4, URZ ;  /* 0x00000004390e7890 */ /* 0x000fe2000fffe03f */
[----:B------:R-:W-:Y:S01]  /*18c0*/  IMAD.IADD R10, R73, 0x1, -R0 ;  /* 0x00000001490a7824 */ /* 0x000fe200078e0a00 */
[----:B------:R-:W-:Y:S01]  /*18d0*/  UIADD3 UR18, UR57, 0x6, URZ ;  /* 0x0000000639127890 */ /* 0x000fe2000fffe03f */
[----:B------:R-:W-:Y:S01]  /*18e0*/  LOP3.LUT R74, R74, 0xfffffffc, RZ, 0xc0, !PT ;  /* 0xfffffffc4a4a7812 */ /* 0x000fe200078ec0ff */
[----:B------:R-:W-:Y:S01]  /*18f0*/  UMOV UR10, UR57 ;  /* 0x00000039000a7c82 */ /* 0x000fe20008000000 */
[----:B------:R-:W-:Y:S01]  /*1900*/  UIADD3 UR22, UR57, 0x300, URZ ;  /* 0x0000030039167890 */ /* 0x000fe2000fffe03f */
[----:B------:R-:W-:Y:S01]  /*1910*/  HGMMA.64x96x16.F32 R24, gdesc[UR8], RZ, !UPT, gsb0 ;  /* 0x01600000081879f0 */ /* 0x000fe2000c0008ff */
[----:B------:R-:W-:Y:S01]  /*1920*/  UIADD3 UR10, UR57, 0x2, URZ ;  /* 0x00000002390a7890 */ /* 0x000fe2000fffe03f */
[----:B0-----:R-:W-:Y:S01]  /*1930*/  SHF.R.S32.HI R3, RZ, 0x1f, R10 ;  /* 0x0000001fff037819 */ /* 0x001fe2000001140a */
[----:B------:R-:W-:Y:S01]  /*1940*/  UMOV UR9, 0x40000040 ;  /* 0x4000004000097882 */ /* 0x000fe20000000000 */
[----:B------:R-:W-:Y:S01]  /*1950*/  UMOV UR11, 0x40000040 ;  /* 0x40000040000b7882 */ /* 0x000fe20000000000 */
[----:B------:R-:W-:Y:S01]  /*1960*/  UMOV UR21, 0x40000040 ;  /* 0x4000004000157882 */ /* 0x000fe20000000000 */
[----:B------:R-:W-:Y:S01]  /*1970*/  UIADD3 UR8, UR4, 0x2, URZ ;  /* 0x0000000204087890 */ /* 0x000fe2000fffe03f */
[----:B--2---:R-:W-:Y:S01]  /*1980*/  ISETP.NE.AND P2, PT, R160, 0x1, PT ;  /* 0x00000001a000780c */ /* 0x004fe20003f45270 */
[----:B------:R-:W-:Y:S01]  /*1990*/  UIADD3 UR12, UR4, 0x4, URZ ;  /* 0x00000004040c7890 */ /* 0x000fe2000fffe03f */
[CC--:B-1----:R-:W-:Y:S01]  /*19a0*/  LEA.HI R2, R3.reuse, R10.reuse, RZ, 0x2 ;  /* 0x0000000a03027211 */ /* 0x0c2fe200078f10ff */
[----:B------:R-:W-:Y:S01]  /*19b0*/  UIADD3 UR16, UR4, 0x6, URZ ;  /* 0x0000000604107890 */ /* 0x000fe2000fffe03f */
[----:B------:R-:W-:Y:S01]  /*19c0*/  LEA.HI R3, R3, R10, RZ, 0x5 ;  /* 0x0000000a03037211 */ /* 0x000fe200078f28ff */
[----:B------:R-:W-:Y:S01]  /*19d0*/  UIADD3 UR20, UR4, 0x400, URZ ;  /* 0x0000040004147890 */ /* 0x000fe2000fffe03f */
[--C-:B------:R-:W-:Y:S01]  /*19e0*/  SHF.R.S32.HI R0, RZ, 0x2, R2.reuse ;  /* 0x00000002ff007819 */ /* 0x100fe20000011402 */
[----:B------:R-:W-:Y:S01]  /*19f0*/  UMOV UR23, 0x40000040 ;  /* 0x4000004000177882 */ /* 0x000fe20000000000 */
[----:B------:R-:W-:Y:S01]  /*1a00*/  UIADD3 UR24, UR4, 0x402, URZ ;  /* 0x0000040204187890 */ /* 0x000fe2000fffe03f */
[----:B------:R-:W-:Y:S01]  /*1a10*/  SHF.R.S32.HI R5, RZ, 0x1f, R2 ;  /* 0x0000001fff057819 */ /* 0x000fe20000011402 */
[----:B------:R-:W-:Y:S01]  /*1a20*/  UIADD3 UR26, UR57, 0x302, URZ ;  /* 0x00000302391a7890 */ /* 0x000fe2000fffe03f */
[----:B------:R-:W-:Y:S01]  /*1a30*/  SHF.R.S32.HI R3, RZ, 0x5, R3 ;  /* 0x00000005ff037819 */ /* 0x000fe20000011403 */
[----:B------:R-:W-:Y:S01]  /*1a40*/  UMOV UR25, 0x40000040 ;  /* 0x4000004000197882 */ /* 0x000fe20000000000 */
[----:B------:R-:W-:Y:S01]  /*1a50*/  UMOV UR27, 0x40000040 ;  /* 0x40000040001b7882 */ /* 0x000fe20000000000 */
[----:B------:R-:W-:Y:S01]  /*1a60*/  UIADD3 UR28, UR4, 0x404, URZ ;  /* 0x00000404041c7890 */ /* 0x000fe2000fffe03f */
[----:B------:R-:W0:Y:S01]  /*1a70*/  @P2 LDC R12, c[0x0][0x44c] ;  /* 0x00011300ff0c2b82 */ /* 0x000e220000000800 */
[----:B------:R-:W-:Y:S01]  /*1a80*/  UIADD3 UR30, UR57, 0x304, URZ ;  /* 0x00000304391e7890 */ /* 0x000fe2000fffe03f */
[----:B------:R-:W-:Y:S01]  /*1a90*/  IMAD.IADD R74, R73, 0x1, -R74 ;  /* 0x00000001494a7824 */ /* 0x000fe200078e0a4a */
[----:B------:R-:W-:Y:S01]  /*1aa0*/  UMOV UR29, 0x40000040 ;  /* 0x40000040001d7882 */ /* 0x000fe20000000000 */
[----:B------:R-:W-:Y:S01]  /*1ab0*/  UMOV UR31, 0x40000040 ;  /* 0x40000040001f7882 */ /* 0x000fe20000000000 */
[----:B------:R-:W-:Y:S01]  /*1ac0*/  UIADD3 UR32, UR4, 0x406, URZ ;  /* 0x0000040604207890 */ /* 0x000fe2000fffe03f */
[----:B------:R-:W-:Y:S01]  /*1ad0*/  LEA.HI R4, R76, R76, RZ, 0x1 ;  /* 0x0000004c4c047211 */ /* 0x000fe200078f08ff */
[----:B------:R-:W-:Y:S01]  /*1ae0*/  UIADD3 UR34, UR57, 0x306, URZ ;  /* 0x0000030639227890 */ /* 0x000fe2000fffe03f */
[----:B------:R-:W-:Y:S01]  /*1af0*/  LEA.HI R5, R5, R0, RZ, 0x3 ;  /* 0x0000000005057211 */ /* 0x000fe200078f18ff */
[----:B------:R-:W-:Y:S01]  /*1b00*/  UMOV UR33, 0x40000040 ;  /* 0x4000004000217882 */ /* 0x000fe20000000000 */
[----:B------:R-:W-:Y:S01]  /*1b10*/  UMOV UR35, 0x40000040 ;  /* 0x4000004000237882 */ /* 0x000fe20000000000 */
[----:B------:R-:W-:Y:S01]  /*1b20*/  UIADD3 UR36, UR4, 0x800, URZ ;  /* 0x0000080004247890 */ /* 0x000fe2000fffe03f */
[----:B------:R-:W1:Y:S01]  /*1b30*/  @P2 LDC R11, c[0x0][0x450] ;  /* 0x00011400ff0b2b82 */ /* 0x000e620000000800 */
[----:B------:R-:W-:Y:S01]  /*1b40*/  UIADD3 UR38, UR57, 0x600, URZ ;  /* 0x0000060039267890 */ /* 0x000fe2000fffe03f */
[----:B------:R-:W-:Y:S01]  /*1b50*/  LOP3.LUT R9, R4, 0x3fffffe, RZ, 0xc0, !PT ;  /* 0x03fffffe04097812 */ /* 0x000fe200078ec0ff */
[----:B------:R-:W-:Y:S01]  /*1b60*/  UMOV UR37, 0x40000040 ;  /* 0x4000004000257882 */ /* 0x000fe20000000000 */
[----:B------:R-:W-:Y:S01]  /*1b70*/  UMOV UR39, 0x40000040 ;  /* 0x4000004000277882 */ /* 0x000fe20000000000 */
[----:B------:R-:W-:Y:S01]  /*1b80*/  UIADD3 UR40, UR4, 0x802, URZ ;  /* 0x0000080204287890 */ /* 0x000fe2000fffe03f */
[----:B------:R-:W-:Y:S01]  /*1b90*/  IMAD R8, R3, 0x10, R22 ;  /* 0x0000001003087824 */ /* 0x000fe200078e0216 */
[----:B------:R-:W-:Y:S01]  /*1ba0*/  UIADD3 UR42, UR57, 0x602, URZ ;  /* 0x00000602392a7890 */ /* 0x000fe2000fffe03f */
[----:B------:R-:W-:Y:S01]  /*1bb0*/  LEA.HI R4, R74, R74, RZ, 0x1 ;  /* 0x0000004a4a047211 */ /* 0x000fe200078f08ff */
[----:B------:R-:W-:Y:S01]  /*1bc0*/  UMOV UR41, 0x40000040 ;  /* 0x4000004000297882 */ /* 0x000fe20000000000 */
[----:B------:R-:W-:Y:S01]  /*1bd0*/  UMOV UR43, 0x40000040 ;  /* 0x40000040002b7882 */ /* 0x000fe20000000000 */
[----:B------:R-:W-:Y:S01]  /*1be0*/  UIADD3 UR44, UR4, 0x804, URZ ;  /* 0x00000804042c7890 */ /* 0x000fe2000fffe03f */
[----:B------:R-:W-:Y:S01]  /*1bf0*/  LOP3.LUT R5, R5, 0xfffffff8, RZ, 0xc0, !PT ;  /* 0xfffffff805057812 */ /* 0x000fe200078ec0ff */
[----:B------:R-:W-:Y:S01]  /*1c00*/  UIADD3 UR46, UR57, 0x604, URZ ;  /* 0x00000604392e7890 */ /* 0x000fe2000fffe03f */
[----:B------:R-:W-:Y:S01]  /*1c10*/  LOP3.LUT R3, R4, 0x1ffffffe, RZ, 0xc0, !PT ;  /* 0x1ffffffe04037812 */ /* 0x000fe200078ec0ff */
[----:B------:R-:W-:Y:S01]  /*1c20*/  UMOV UR45, 0x40000040 ;  /* 0x40000040002d7882 */ /* 0x000fe20000000000 */
[----:B------:R-:W-:Y:S01]  /*1c30*/  UMOV UR47, 0x40000040 ;  /* 0x40000040002f7882 */ /* 0x000fe20000000000 */
[----:B------:R-:W-:Y:S01]  /*1c40*/  UIADD3 UR48, UR4, 0x806, URZ ;  /* 0x0000080604307890 */ /* 0x000fe2000fffe03f */
[----:B------:R-:W-:Y:S01]  /*1c50*/  IADD3 R8, R8, R0, -R5 ;  /* 0x0000000008087210 */ /* 0x000fe20007ffe805 */
[----:B------:R-:W-:Y:S01]  /*1c60*/  UIADD3 UR50, UR57, 0x606, URZ ;  /* 0x0000060639327890 */ /* 0x000fe2000fffe03f */
[----:B------:R-:W-:Y:S01]  /*1c70*/  IMAD.IADD R9, R76, 0x1, -R9 ;  /* 0x000000014c097824 */ /* 0x000fe200078e0a09 */
[----:B------:R-:W-:Y:S01]  /*1c80*/  UMOV UR49, 0x40000040 ;  /* 0x4000004000317882 */ /* 0x000fe20000000000 */
[----:B------:R-:W-:Y:S01]  /*1c90*/  UMOV UR51, 0x40000040 ;  /* 0x4000004000337882 */ /* 0x000fe20000000000 */
[----:B------:R-:W-:Y:S01]  /*1ca0*/  IMAD.IADD R3, R74, 0x1, -R3 ;  /* 0x000000014a037824 */ /* 0x000fe200078e0a03 */
[----:B------:R-:W-:Y:S01]  /*1cb0*/  ULDC UR59, c[0x0][0x288] ;  /* 0x0000a200003b7ab9 */ /* 0x000fe20000000800 */
[----:B------:R-:W-:Y:S01]  /*1cc0*/  IMAD R8, R9, 0x40, R8 ;  /* 0x0000004009087824 */ /* 0x000fe200078e0208 */
[----:B------:R-:W2:Y:S01]  /*1cd0*/  LDC.64 R74, c[0x0][0x9e0] ;  /* 0x00027800ff4a7b82 */ /* 0x000ea20000000a00 */
[----:B------:R-:W-:Y:S01]  /*1ce0*/  IMAD.MOV.U32 R5, RZ, RZ, -0x60 ;  /* 0xffffffa0ff057424 */ /* 0x000fe200078e00ff */
[----:B------:R-:W-:Y:S01]  /*1cf0*/  ULDC UR4, c[0x0][0x9dc] ;  /* 0x0002770000047ab9 */ /* 0x000fe20000000800 */
[----:B------:R-:W-:Y:S01]  /*1d00*/  IMAD R9, R3, 0x8, R8 ;  /* 0x0000000803097824 */ /* 0x000fe200078e0208 */
[----:B------:R-:W-:Y:S01]  /*1d10*/  ULOP3.LUT UR5, URZ, UR4, URZ, 0x33, !UPT ;  /* 0x000000043f057292 */ /* 0x000fe2000f8e333f */
[----:B------:R-:W-:-:S02]  /*1d20*/  IMAD.U32 R3, RZ, RZ, UR56 ;  /* 0x00000038ff037e24 */ /* 0x000fc4000f8e00ff */
[----:B0-----:R-:W-:-:S04]  /*1d30*/  @P2 IMAD.HI.U32 R0, R9, R12, RZ ;  /* 0x0000000c09002227 */ /* 0x001fc800078e00ff */
[----:B------:R-:W-:Y:S01]  /*1d40*/  IMAD.MOV.U32 R4, RZ, RZ, R9 ;  /* 0x000000ffff047224 */ /* 0x000fe200078e0009 */
[----:B-1----:R-:W-:Y:S01]  /*1d50*/  @P2 SHF.R.U32.HI R4, RZ, R11, R0 ;  /* 0x0000000bff042219 */ /* 0x002fe20000011600 */
[----:B------:R-:W-:Y:S01]  /*1d60*/  @!P1 VIADD R0, R3, 0x2a840 ;  /* 0x0002a84003009836 */ /* 0x000fe20000000000 */
[----:B------:R-:W-:Y:S01]  /*1d70*/  LOP3.LUT R3, R2, 0x7ffffffc, RZ, 0xc0, !PT ;  /* 0x7ffffffc02037812 */ /* 0x000fe200078ec0ff */
[----:B------:R-:W-:Y:S02]  /*1d80*/  IMAD R5, R72, R5, 0x61 ;  /* 0x0000006148057424 */ /* 0x000fe400078e0205 */
[----:B------:R-:W0:Y:S01]  /*1d90*/  SHFL.IDX PT, R8, R4, RZ, 0x1c1f ;  /* 0x001c1fff04087589 */ /* 0x000e2200000e0000 */
[----:B------:R-:W-:Y:S01]  /*1da0*/  @!P1 PRMT R0, RZ, 0x654, R0 ;  /* 0x00000654ff009816 */ /* 0x000fe20000000000 */
[----:B------:R-:W-:Y:S02]  /*1db0*/  IMAD.IADD R10, R10, 0x1, -R3 ;  /* 0x000000010a0a7824 */ /* 0x000fe400078e0a03 */
[----:B------:R-:W-:-:S02]  /*1dc0*/  IMAD.U32 R12, RZ, RZ, UR5 ;  /* 0x00000005ff0c7e24 */ /* 0x000fc4000f8e00ff */
[----:B------:R-:W-:Y:S01]  /*1dd0*/  IMAD R2, R10, -0x2, R5 ;  /* 0xfffffffe0a027824 */ /* 0x000fe200078e0205 */
[----:B--2---:R-:W-:Y:S01]  /*1de0*/  ISETP.GE.AND P2, PT, R75, 0x1, PT ;  /* 0x000000014b00780c */ /* 0x004fe20003f46270 */
[----:B------:R-:W-:Y:S02]  /*1df0*/  VIADD R5, R5, 0xffffffff ;  /* 0xffffffff05057836 */ /* 0x000fe40000000000 */
[C---:B------:R-:W-:Y:S01]  /*1e00*/  VIADD R20, R2.reuse, 0xffffffff ;  /* 0xffffffff02147836 */ /* 0x040fe20000000000 */
[----:B------:R-:W-:Y:S02]  /*1e10*/  IADD3 R11, R2, -UR59, R19 ;  /* 0x8000003b020b7c10 */ /* 0x000fe4000fffe013 */
[----:B------:R-:W-:-:S03]  /*1e20*/  P2R R161, PR, RZ, 0x4 ;  /* 0x00000004ffa17803 */ /* 0x000fc60000000000 */
[C---:B------:R-:W-:Y:S02]  /*1e30*/  IMAD.IADD R14, R11.reuse, 0x1, R74 ;  /* 0x000000010b0e7824 */ /* 0x040fe400078e024a */
[----:B------:R-:W-:-:S04]  /*1e40*/  VIADD R15, R11, UR5 ;  /* 0x000000050b0f7c36 */ /* 0x000fc80008000000 */
[----:B0-----:R-:W-:Y:S01]  /*1e50*/  IMAD.IADD R2, R15, 0x1, R8 ;  /* 0x000000010f027824 */ /* 0x001fe200078e0208 */
[----:B------:R-:W-:Y:S02]  /*1e60*/  WARPGROUP.DEPBAR.LE gsb0, 0x0 ;  /* 0x00008000000079c5 */ /* 0x000fe40000010000 */
[----:B------:R-:W-:-:S06]  /*1e70*/  WARPGROUP.ARRIVE ;  /* 0x00000000000079c5 */ /* 0x000fcc0000000000 */
[----:B------:R-:W-:Y:S03]  /*1e80*/  HGMMA.64x96x16.F32 R24, gdesc[UR8], R24, gsb0 ;  /* 0x01600000081879f0 */ /* 0x000fe60008000818 */
        /* <DEDUP_REMOVED lines=31> */
[----:B------:R0:W-:Y:S02]  /*2080*/  @!P1 SYNCS.ARRIVE.TRANS64.RED.A1T0 RZ, [R0+URZ], RZ ;  /* 0x000000ff00ff99a7 */ /* 0x0001e4000810043f */
[----:B0-----:R-:W-:-:S04]  /*2090*/  IMAD R0, R72, -0x60, R19 ;  /* 0xffffffa048007824 */ /* 0x001fc800078e0213 */
[----:B------:R-:W-:-:S04]  /*20a0*/  VIADD R3, R0, 0x60 ;  /* 0x0000006000037836 */ /* 0x000fc80000000000 */
[----:B------:R-:W-:-:S05]  /*20b0*/  IMAD R13, R10, -0x2, R3 ;  /* 0xfffffffe0a0d7824 */ /* 0x000fca00078e0203 */
[----:B------:R-:W-:Y:S01]  /*20c0*/  VIADDMNMX R0, R8, R14, R13, PT ;  /* 0x0000000e08007246 */ /* 0x000fe2000380010d */
[----:B------:R-:W-:Y:S06]  /*20d0*/  @!P2 BRA `(.L_x_917) ;  /* 0x00000000004ca947 */ /* 0x000fec0003800000 */
[----:B------:R-:W-:Y:S01]  /*20e0*/  IADD3 R3, R19, -UR59, R8 ;  /* 0x8000003b13037c10 */ /* 0x000fe2000fffe008 */
[----:B------:R-:W-:Y:S03]  /*20f0*/  BSSY B0, `(.L_x_918) ;  /* 0x000000e000007945 */ /* 0x000fe60003800000 */
        /* <DEDUP_REMOVED lines=9> */
.L_x_919:
[----:B------:R-:W-:-:S13]  /*2190*/  ISETP.NE.AND P2, PT, R75, 0x1, PT ;  /* 0x000000014b00780c */ /* 0x000fda0003f45270 */
[----:B------:R-:W0:Y:S02]  /*21a0*/  @P2 LDC.64 R76, c[0x0][0x9e8] ;  /* 0x00027a00ff4c2b82 */ /* 0x000e240000000a00 */
[----:B0-----:R-:W-:-:S05]  /*21b0*/  @P2 IMAD.HI.U32 R8, R3, R76, RZ ;  /* 0x0000004c03082227 */ /* 0x001fca00078e00ff */
[----:B------:R-:W-:-:S07]  /*21c0*/  @P2 SHF.R.U32.HI R3, RZ, R77, R8 ;  /* 0x0000004dff032219 */ /* 0x000fce0000011608 */
.L_x_920:
[----:B------:R-:W-:Y:S05]  /*21d0*/  BSYNC B0 ;  /* 0x0000000000007941 */ /* 0x000fea0003800000 */
.L_x_918:
[----:B------:R-:W-:-:S05]  /*21e0*/  IMAD R3, R3, R75, R20 ;  /* 0x0000004b03037224 */ /* 0x000fca00078e0214 */
[----:B------:R-:W-:Y:S02]  /*21f0*/  VIMNMX R2, R2, R3, !PT ;  /* 0x0000000302027248 */ /* 0x000fe40007fe0100 */
[----:B------:R-:W-:-:S07]  /*2200*/  VIADDMNMX R0, R3, R75, R0, PT ;  /* 0x0000004b03007246 */ /* 0x000fce0003800100 */
.L_x_917:
[C---:B------:R-:W-:Y:S01]  /*2210*/  ISETP.GE.AND P2, PT, R5.reuse, 0x2, PT ;  /* 0x000000020500780c */ /* 0x040fe20003f46270 */
[----:B------:R-:W0:Y:S01]  /*2220*/  SHFL.IDX PT, R4, R4, 0x1, 0x1c1f ;  /* 0x003c1f0004047f89 */ /* 0x000e2200000e0000 */
[C---:B------:R-:W-:Y:S02]  /*2230*/  ISETP.GE.AND P6, PT, R5.reuse, 0x9, PT ;  /* 0x000000090500780c */ /* 0x040fe40003fc6270 */
[----:B------:R-:W-:Y:S02]  /*2240*/  ISETP.GT.AND P3, PT, R2, 0x1, !P2 ;  /* 0x000000010200780c */ /* 0x000fe40005764270 */
[----:B------:R-:W-:Y:S02]  /*2250*/  ISETP.GE.AND P4, PT, R5, 0xa, PT ;  /* 0x0000000a0500780c */ /* 0x000fe40003f86270 */
[----:B------:R-:W-:Y:S02]  /*2260*/  ISETP.LT.OR P3, PT, R0, 0x2, P3 ;  /* 0x000000020000780c */ /* 0x000fe40001f61670 */
[----:B------:R-:W-:-:S02]  /*2270*/  P2R R8, PR, RZ, 0x10 ;  /* 0x00000010ff087803 */ /* 0x000fc40000000000 */
[----:B------:R-:W-:Y:S02]  /*2280*/  FSEL R76, R25, -INF , !P3 ;  /* 0xff800000194c7808 */ /* 0x000fe40005800000 */
[----:B------:R-:W-:-:S04]  /*2290*/  ISETP.GT.AND P3, PT, R2, 0x8, !P6 ;  /* 0x000000080200780c */ /* 0x000fc80007764270 */
[----:B------:R-:W-:-:S04]  /*22a0*/  ISETP.LT.OR P3, PT, R0, 0x9, P3 ;  /* 0x000000090000780c */ /* 0x000fc80001f61670 */
[----:B------:R-:W-:Y:S02]  /*22b0*/  FSEL R28, R28, -INF , !P3 ;  /* 0xff8000001c1c7808 */ /* 0x000fe40005800000 */
[----:B------:R-:W-:Y:S02]  /*22c0*/  ISETP.GT.AND P3, PT, R2, 0x9, !P4 ;  /* 0x000000090200780c */ /* 0x000fe40006764270 */
[----:B------:R-:W-:Y:S02]  /*22d0*/  ISETP.GE.AND P4, PT, R5, 0x11, PT ;  /* 0x000000110500780c */ /* 0x000fe40003f86270 */
[----:B------:R-:W-:Y:S02]  /*22e0*/  ISETP.LT.OR P3, PT, R0, 0xa, P3 ;  /* 0x0000000a0000780c */ /* 0x000fe40001f61670 */
[----:B------:R-:W-:Y:S02]  /*22f0*/  P2R R11, PR, RZ, 0x10 ;  /* 0x00000010ff0b7803 */ /* 0x000fe40000000000 */
[----:B------:R-:W-:-:S02]  /*2300*/  FSEL R78, R29, -INF , !P3 ;  /* 0xff8000001d4e7808 */ /* 0x000fc40005800000 */
[----:B------:R-:W-:Y:S02]  /*2310*/  ISETP.GT.AND P3, PT, R2, 0x10, !P4 ;  /* 0x000000100200780c */ /* 0x000fe40006764270 */
[----:B------:R-:W-:Y:S02]  /*2320*/  ISETP.GE.AND P4, PT, R5, 0x12, PT ;  /* 0x000000120500780c */ /* 0x000fe40003f86270 */
[----:B------:R-:W-:Y:S02]  /*2330*/  ISETP.LT.OR P3, PT, R0, 0x11, P3 ;  /* 0x000000110000780c */ /* 0x000fe40001f61670 */
[----:B------:R-:W-:Y:S02]  /*2340*/  P2R R21, PR, RZ, 0x10 ;  /* 0x00000010ff157803 */ /* 0x000fe40000000000 */
[----:B------:R-:W-:Y:S02]  /*2350*/  FSEL R32, R32, -INF , !P3 ;  /* 0xff80000020207808 */ /* 0x000fe40005800000 */
[----:B------:R-:W-:-:S02]  /*2360*/  ISETP.GT.AND P3, PT, R2, 0x11, !P4 ;  /* 0x000000110200780c */ /* 0x000fc40006764270 */
[----:B------:R-:W-:Y:S02]  /*2370*/  ISETP.GE.AND P4, PT, R5, 0x19, PT ;  /* 0x000000190500780c */ /* 0x000fe40003f86270 */
[----:B------:R-:W-:Y:S02]  /*2380*/  ISETP.LT.OR P3, PT, R0, 0x12, P3 ;  /* 0x000000120000780c */ /* 0x000fe40001f61670 */
[----:B------:R-:W-:Y:S02]  /*2390*/  P2R R25, PR, RZ, 0x10 ;  /* 0x00000010ff197803 */ /* 0x000fe40000000000 */
[----:B------:R-:W-:Y:S02]  /*23a0*/  FSEL R80, R33, -INF , !P3 ;  /* 0xff80000021507808 */ /* 0x000fe40005800000 */
[----:B------:R-:W-:Y:S02]  /*23b0*/  ISETP.GT.AND P3, PT, R2, 0x18, !P4 ;  /* 0x000000180200780c */ /* 0x000fe40006764270 */
[----:B------:R-:W-:-:S02]  /*23c0*/  ISETP.GE.AND P4, PT, R5, 0x1a, PT ;  /* 0x0000001a0500780c */ /* 0x000fc40003f86270 */
[----:B------:R-:W-:Y:S02]  /*23d0*/  ISETP.LT.OR P3, PT, R0, 0x19, P3 ;  /* 0x000000190000780c */ /* 0x000fe40001f61670 */
[----:B------:R-:W-:Y:S02]  /*23e0*/  P2R R29, PR, RZ, 0x10 ;  /* 0x00000010ff1d7803 */ /* 0x000fe40000000000 */
[----:B------:R-:W-:Y:S02]  /*23f0*/  FSEL R36, R36, -INF , !P3 ;  /* 0xff80000024247808 */ /* 0x000fe40005800000 */
[----:B------:R-:W-:Y:S02]  /*2400*/  ISETP.GT.AND P3, PT, R2, 0x19, !P4 ;  /* 0x000000190200780c */ /* 0x000fe40006764270 */
[----:B------:R-:W-:Y:S02]  /*2410*/  ISETP.GE.AND P4, PT, R5, 0x21, PT ;  /* 0x000000210500780c */ /* 0x000fe40003f86270 */
[----:B------:R-:W-:-:S02]  /*2420*/  ISETP.LT.OR P3, PT, R0, 0x1a, P3 ;  /* 0x0000001a0000780c */ /* 0x000fc40001f61670 */
[----:B------:R-:W-:Y:S02]  /*2430*/  P2R R33, PR, RZ, 0x10 ;  /* 0x00000010ff217803 */ /* 0x000fe40000000000 */
[----:B------:R-:W-:Y:S02]  /*2440*/  FSEL R82, R37, -INF , !P3 ;  /* 0xff80000025527808 */ /* 0x000fe40005800000 */
[----:B------:R-:W-:Y:S02]  /*2450*/  ISETP.GT.AND P3, PT, R2, 0x20, !P4 ;  /* 0x000000200200780c */ /* 0x000fe40006764270 */
[----:B------:R-:W-:Y:S02]  /*2460*/  ISETP.GE.AND P4, PT, R5, 0x22, PT ;  /* 0x000000220500780c */ /* 0x000fe40003f86270 */
[----:B------:R-:W-:Y:S02]  /*2470*/  ISETP.LT.OR P3, PT, R0, 0x21, P3 ;  /* 0x000000210000780c */ /* 0x000fe40001f61670 */
[----:B------:R-:W-:-:S02]  /*2480*/  P2R R37, PR, RZ, 0x10 ;  /* 0x00000010ff257803 */ /* 0x000fc40000000000 */
[----:B------:R-:W-:Y:S02]  /*2490*/  FSEL R40, R40, -INF , !P3 ;  /* 0xff80000028287808 */ /* 0x000fe40005800000 */
[----:B------:R-:W-:Y:S02]  /*24a0*/  ISETP.GT.AND P3, PT, R2, 0x21, !P4 ;  /* 0x000000210200780c */ /* 0x000fe40006764270 */
[----:B------:R-:W-:Y:S02]  /*24b0*/  ISETP.GE.AND P4, PT, R5, 0x29, PT ;  /* 0x000000290500780c */ /* 0x000fe40003f86270 */
[----:B------:R-:W-:-:S04]  /*24c0*/  ISETP.LT.OR P3, PT, R0, 0x22, P3 ;  /* 0x000000220000780c */ /* 0x000fc80001f61670 */
[----:B------:R-:W-:Y:S02]  /*24d0*/  FSEL R84, R41, -INF , !P3 ;  /* 0xff80000029547808 */ /* 0x000fe40005800000 */
[----:B------:R-:W-:Y:S02]  /*24e0*/  ISETP.GT.AND P3, PT, R2, 0x28, !P4 ;  /* 0x000000280200780c */ /* 0x000fe40006764270 */
[----:B------:R-:W-:Y:S02]  /*24f0*/  P2R R41, PR, RZ, 0x10 ;  /* 0x00000010ff297803 */ /* 0x000fe40000000000 */
[----:B------:R-:W-:Y:S02]  /*2500*/  ISETP.LT.OR P3, PT, R0, 0x29, P3 ;  /* 0x000000290000780c */ /* 0x000fe40001f61670 */
[----:B------:R-:W-:Y:S02]  /*2510*/  ISETP.GE.AND P4, PT, R5, 0x2a, PT ;  /* 0x0000002a0500780c */ /* 0x000fe40003f86270 */
[----:B------:R-:W-:-:S02]  /*2520*/  FSEL R44, R44, -INF , !P3 ;  /* 0xff8000002c2c7808 */ /* 0x000fc40005800000 */
[----:B------:R-:W-:Y:S02]  /*2530*/  ISETP.GT.AND P3, PT, R2, 0x29, !P4 ;  /* 0x000000290200780c */ /* 0x000fe40006764270 */
[----:B------:R-:W-:Y:S02]  /*2540*/  P2R R73, PR, RZ, 0x10 ;  /* 0x00000010ff497803 */ /* 0x000fe40000000000 */
[----:B------:R-:W-:Y:S02]  /*2550*/  ISETP.LT.OR P3, PT, R0, 0x2a, P3 ;  /* 0x0000002a0000780c */ /* 0x000fe40001f61670 */
[----:B------:R-:W-:Y:S02]  /*2560*/  ISETP.GE.AND P4, PT, R5, 0x31, PT ;  /* 0x000000310500780c */ /* 0x000fe40003f86270 */
[----:B------:R-:W-:Y:S02]  /*2570*/  FSEL R86, R45, -INF , !P3 ;  /* 0xff8000002d567808 */ /* 0x000fe40005800000 */
[----:B------:R-:W-:-:S02]  /*2580*/  ISETP.GT.AND P3, PT, R2, 0x30, !P4 ;  /* 0x000000300200780c */ /* 0x000fc40006764270 */
[----:B------:R-:W-:Y:S02]  /*2590*/  P2R R45, PR, RZ, 0x10 ;  /* 0x00000010ff2d7803 */ /* 0x000fe40000000000 */
[----:B------:R-:W-:Y:S02]  /*25a0*/  ISETP.LT.OR P3, PT, R0, 0x31, P3 ;  /* 0x000000310000780c */ /* 0x000fe40001f61670 */
[----:B------:R-:W-:Y:S02]  /*25b0*/  ISETP.GE.AND P4, PT, R5, 0x32, PT ;  /* 0x000000320500780c */ /* 0x000fe40003f86270 */
[----:B------:R-:W-:Y:S02]  /*25c0*/  FSEL R48, R48, -INF , !P3 ;  /* 0xff80000030307808 */ /* 0x000fe40005800000 */
[----:B------:R-:W-:Y:S02]  /*25d0*/  ISETP.GT.AND P3, PT, R2, 0x31, !P4 ;  /* 0x000000310200780c */ /* 0x000fe40006764270 */
[----:B------:R-:W-:-:S02]  /*25e0*/  P2R R77, PR, RZ, 0x10 ;  /* 0x00000010ff4d7803 */ /* 0x000fc40000000000 */
[----:B------:R-:W-:Y:S02]  /*25f0*/  ISETP.LT.OR P3, PT, R0, 0x32, P3 ;  /* 0x000000320000780c */ /* 0x000fe40001f61670 */
[----:B------:R-:W-:Y:S02]  /*2600*/  ISETP.GE.AND P4, PT, R5, 0x39, PT ;  /* 0x000000390500780c */ /* 0x000fe40003f86270 */
[----:B------:R-:W-:Y:S02]  /*2610*/  FSEL R88, R49, -INF , !P3 ;  /* 0xff80000031587808 */ /* 0x000fe40005800000 */
[----:B------:R-:W-:Y:S02]  /*2620*/  ISETP.GT.AND P3, PT, R2, 0x38, !P4 ;  /* 0x000000380200780c */ /* 0x000fe40006764270 */
[----:B------:R-:W-:Y:S02]  /*2630*/  P2R R49, PR, RZ, 0x10 ;  /* 0x00000010ff317803 */ /* 0x000fe40000000000 */
[----:B------:R-:W-:-:S02]  /*2640*/  ISETP.LT.OR P3, PT, R0, 0x39, P3 ;  /* 0x000000390000780c */ /* 0x000fc40001f61670 */
[C---:B------:R-:W-:Y:S02]  /*2650*/  ISETP.GE.AND P4, PT, R5.reuse, 0x3a, PT ;  /* 0x0000003a0500780c */ /* 0x040fe40003f86270 */
[----:B------:R-:W-:Y:S02]  /*2660*/  FSEL R52, R52, -INF , !P3 ;  /* 0xff80000034347808 */ /* 0x000fe40005800000 */
[----:B------:R-:W-:Y:S02]  /*2670*/  ISETP.GT.AND P3, PT, R2, 0x39, !P4 ;  /* 0x000000390200780c */ /* 0x000fe40006764270 */
[----:B------:R-:W-:Y:S02]  /*2680*/  P2R R79, PR, RZ, 0x10 ;  /* 0x00000010ff4f7803 */ /* 0x000fe40000000000 */
[----:B------:R-:W-:Y:S02]  /*2690*/  ISETP.LT.OR P3, PT, R0, 0x3a, P3 ;  /* 0x0000003a0000780c */ /* 0x000fe40001f61670 */
[----:B------:R-:W-:-:S02]  /*26a0*/  ISETP.GE.AND P4, PT, R5, 0x41, PT ;  /* 0x000000410500780c */ /* 0x000fc40003f86270 */
        /* <DEDUP_REMOVED lines=24> */
[----:B------:R-:W-:Y:S02]  /*2830*/  ISETP.GE.AND P4, PT, R5, 0x52, PT ;  /* 0x000000520500780c */ /* 0x000fe40003f86270 */
[----:B------:R-:W-:Y:S02]  /*2840*/  FSEL R64, R64, -INF , !P3 ;  /* 0xff80000040407808 */ /* 0x000fe40005800000 */
[----:B------:R-:W-:Y:S02]  /*2850*/  ISETP.GT.AND P3, PT, R2, 0x51, !P4 ;  /* 0x000000510200780c */ /* 0x000fe40006764270 */
[----:B------:R-:W-:Y:S02]  /*2860*/  P2R R85, PR, RZ, 0x10 ;  /* 0x00000010ff557803 */ /* 0x000fe40000000000 */
[----:B------:R-:W-:-:S04]  /*2870*/  ISETP.LT.OR P3, PT, R0, 0x52, P3 ;  /* 0x000000520000780c */ /* 0x000fc80001f61670 */
[----:B------:R-:W-:Y:S02]  /*2880*/  FSEL R96, R65, -INF , !P3 ;  /* 0xff80000041607808 */ /* 0x000fe40005800000 */
[----:B------:R-:W-:-:S04]  /*2890*/  ISETP.GE.AND P3, PT, R5, 0x59, PT ;  /* 0x000000590500780c */ /* 0x000fc80003f66270 */
[----:B------:R-:W-:-:S04]  /*28a0*/  ISETP.GT.AND P4, PT, R2, 0x58, !P3 ;  /* 0x000000580200780c */ /* 0x000fc80005f84270 */
[----:B------:R-:W-:-:S04]  /*28b0*/  ISETP.LT.OR P4, PT, R0, 0x59, P4 ;  /* 0x000000590000780c */ /* 0x000fc80002781670 */
[----:B------:R-:W-:Y:S02]  /*28c0*/  FSEL R68, R68, -INF , !P4 ;  /* 0xff80000044447808 */ /* 0x000fe40006000000 */
[----:B------:R-:W-:-:S04]  /*28d0*/  ISETP.GE.AND P4, PT, R5, 0x1, PT ;  /* 0x000000010500780c */ /* 0x000fc80003f86270 */
[----:B------:R-:W-:-:S04]  /*28e0*/  ISETP.GT.AND P5, PT, R2, RZ, !P4 ;  /* 0x000000ff0200720c */ /* 0x000fc800067a4270 */
[----:B------:R-:W-:-:S04]  /*28f0*/  ISETP.LT.OR P5, PT, R0, 0x1, P5 ;  /* 0x000000010000780c */ /* 0x000fc80002fa1670 */
[----:B------:R-:W-:Y:S02]  /*2900*/  FSEL R24, R24, -INF , !P5 ;  /* 0xff80000018187808 */ /* 0x000fe40006800000 */
[----:B------:R-:W-:-:S04]  /*2910*/  ISETP.GE.AND P5, PT, R5, 0x5a, PT ;  /* 0x0000005a0500780c */ /* 0x000fc80003fa6270 */
[----:B------:R-:W-:Y:S02]  /*2920*/  P2R R65, PR, RZ, 0x20 ;  /* 0x00000020ff417803 */ /* 0x000fe40000000000 */
[----:B------:R-:W-:Y:S01]  /*2930*/  ISETP.GT.AND P5, PT, R2, 0x59, !P5 ;  /* 0x000000590200780c */ /* 0x000fe20006fa4270 */
[----:B0-----:R-:W-:-:S03]  /*2940*/  IMAD.IADD R2, R15, 0x1, R4 ;  /* 0x000000010f027824 */ /* 0x001fc600078e0204 */
[----:B------:R-:W-:Y:S02]  /*2950*/  ISETP.LT.OR P5, PT, R0, 0x5a, P5 ;  /* 0x0000005a0000780c */ /* 0x000fe40002fa1670 */
[----:B------:R-:W-:Y:S02]  /*2960*/  VIADDMNMX R0, R4, R14, R13, PT ;  /* 0x0000000e04007246 */ /* 0x000fe4000380010d */
[----:B------:R-:W-:Y:S02]  /*2970*/  FSEL R98, R69, -INF , !P5 ;  /* 0xff80000045627808 */ /* 0x000fe40006800000 */
[----:B------:R-:W-:-:S13]  /*2980*/  ISETP.GE.AND P5, PT, R75, 0x1, PT ;  /* 0x000000014b00780c */ /* 0x000fda0003fa6270 */
[----:B------:R-:W-:Y:S05]  /*2990*/  @!P5 BRA `(.L_x_921) ;  /* 0x00000000004cd947 */ /* 0x000fea0003800000 */
        /* <DEDUP_REMOVED lines=11> */
.L_x_923:
[----:B------:R-:W-:-:S13]  /*2a50*/  ISETP.NE.AND P5, PT, R75, 0x1, PT ;  /* 0x000000014b00780c */ /* 0x000fda0003fa5270 */
[----:B------:R-:W0:Y:S02]  /*2a60*/  @P5 LDC.64 R4, c[0x0][0x9e8] ;  /* 0x00027a00ff045b82 */ /* 0x000e240000000a00 */
[----:B0-----:R-:W-:-:S05]  /*2a70*/  @P5 IMAD.HI.U32 R4, R3, R4, RZ ;  /* 0x0000000403045227 */ /* 0x001fca00078e00ff */
[----:B------:R-:W-:-:S07]  /*2a80*/  @P5 SHF.R.U32.HI R3, RZ, R5, R4 ;  /* 0x00000005ff035219 */ /* 0x000fce0000011604 */
.L_x_924:
[----:B------:R-:W-:Y:S05]  /*2a90*/  BSYNC B0 ;  /* 0x0000000000007941 */ /* 0x000fea0003800000 */
.L_x_922:
[----:B------:R-:W-:-:S05]  /*2aa0*/  IMAD R3, R3, R75, R20 ;  /* 0x0000004b03037224 */ /* 0x000fca00078e0214 */
[----:B------:R-:W-:Y:S02]  /*2ab0*/  VIMNMX R2, R2, R3, !PT ;  /* 0x0000000302027248 */ /* 0x000fe40007fe0100 */
[----:B------:R-:W-:-:S07]  /*2ac0*/  VIADDMNMX R0, R3, R75, R0, PT ;  /* 0x0000004b03007246 */ /* 0x000fce0003800100 */
.L_x_921:
[----:B------:R-:W-:Y:S01]  /*2ad0*/  ISETP.GT.AND P2, PT, R2, 0x1, !P2 ;  /* 0x000000010200780c */ /* 0x000fe20005744270 */
[----:B------:R-:W-:Y:S01]  /*2ae0*/  ULDC UR4, c[0x0][0x988] ;  /* 0x0002620000047ab9 */ /* 0x000fe20000000800 */
[----:B------:R-:W-:Y:S01]  /*2af0*/  FMNMX.FTZ R3, R24, R76, !PT ;  /* 0x0000004c18037209 */ /* 0x000fe20007810000 */
[----:B------:R-:W-:Y:S01]  /*2b00*/  IMAD.U32 R14, RZ, RZ, UR4 ;  /* 0x00000004ff0e7e24 */ /* 0x000fe2000f8e00ff */
[----:B------:R-:W-:Y:S02]  /*2b10*/  ISETP.LT.OR P2, PT, R0, 0x2, P2 ;  /* 0x000000020000780c */ /* 0x000fe40001741670 */
[----:B------:R-:W-:Y:S02]  /*2b20*/  FMNMX.FTZ R3, R28, R3, !PT ;  /* 0x000000031c037209 */ /* 0x000fe40007810000 */
[----:B------:R-:W-:Y:S02]  /*2b30*/  FSEL R27, R27, -INF , !P2 ;  /* 0xff8000001b1b7808 */ /* 0x000fe40005000000 */
[----:B------:R-:W-:-:S02]  /*2b40*/  ISETP.NE.AND P2, PT, R8, RZ, PT ;  /* 0x000000ff0800720c */ /* 0x000fc40003f45270 */
[C---:B------:R-:W-:Y:S02]  /*2b50*/  ISETP.GT.AND P6, PT, R2.reuse, 0x8, !P6 ;  /* 0x000000080200780c */ /* 0x040fe400077c4270 */
[----:B------:R-:W-:Y:S02]  /*2b60*/  ISETP.GT.AND P2, PT, R2, 0x9, !P2 ;  /* 0x000000090200780c */ /* 0x000fe40005744270 */
[----:B------:R-:W-:Y:S02]  /*2b70*/  FMNMX.FTZ R3, R78, R3, !PT ;  /* 0x000000034e037209 */ /* 0x000fe40007810000 */
[C---:B------:R-:W-:Y:S02]  /*2b80*/  ISETP.LT.OR P2, PT, R0.reuse, 0xa, P2 ;  /* 0x0000000a0000780c */ /* 0x040fe40001741670 */
[----:B------:R-:W-:Y:S02]  /*2b90*/  ISETP.LT.OR P6, PT, R0, 0x9, P6 ;  /* 0x000000090000780c */ /* 0x000fe400037c1670 */
[----:B------:R-:W-:-:S02]  /*2ba0*/  FSEL R31, R31, -INF , !P2 ;  /* 0xff8000001f1f7808 */ /* 0x000fc40005000000 */
[----:B------:R-:W-:Y:S02]  /*2bb0*/  ISETP.NE.AND P2, PT, R11, RZ, PT ;  /* 0x000000ff0b00720c */ /* 0x000fe40003f45270 */
[----:B------:R-:W-:Y:S02]  /*2bc0*/  FMNMX.FTZ R3, R32, R3, !PT ;  /* 0x0000000320037209 */ /* 0x000fe40007810000 */
[----:B------:R-:W-:Y:S02]  /*2bd0*/  ISETP.GT.AND P2, PT, R2, 0x10, !P2 ;  /* 0x000000100200780c */ /* 0x000fe40005744270 */
[----:B------:R-:W-:Y:S02]  /*2be0*/  FSEL R13, R30, -INF , !P6 ;  /* 0xff8000001e0d7808 */ /* 0x000fe40007000000 */
[----:B------:R-:W-:Y:S02]  /*2bf0*/  ISETP.LT.OR P2, PT, R0, 0x11, P2 ;  /* 0x000000110000780c */ /* 0x000fe40001741670 */
[----:B------:R-:W-:-:S02]  /*2c00*/  ISETP.NE.AND P6, PT, R29, RZ, PT ;  /* 0x000000ff1d00720c */ /* 0x000fc40003fc5270 */
[----:B------:R-:W-:Y:S02]  /*2c10*/  FSEL R15, R34, -INF , !P2 ;  /* 0xff800000220f7808 */ /* 0x000fe40005000000 */
[----:B------:R-:W-:Y:S02]  /*2c20*/  ISETP.NE.AND P2, PT, R21, RZ, PT ;  /* 0x000000ff1500720c */ /* 0x000fe40003f45270 */
[----:B------:R-:W-:Y:S02]  /*2c30*/  FMNMX.FTZ R3, R80, R3, !PT ;  /* 0x0000000350037209 */ /* 0x000fe40007810000 */
[----:B------:R-:W-:Y:S02]  /*2c40*/  ISETP.GT.AND P2, PT, R2, 0x11, !P2 ;  /* 0x000000110200780c */ /* 0x000fe40005744270 */
[----:B------:R-:W-:Y:S02]  /*2c50*/  FMNMX.FTZ R3, R36, R3, !PT ;  /* 0x0000000324037209 */ /* 0x000fe40007810000 */
[----:B------:R-:W-:-:S02]  /*2c60*/  ISETP.LT.OR P2, PT, R0, 0x12, P2 ;  /* 0x000000120000780c */ /* 0x000fc40001741670 */
[----:B------:R-:W-:Y:S02]  /*2c70*/  ISETP.NE.AND P5, PT, R33, RZ, PT ;  /* 0x000000ff2100720c */ /* 0x000fe40003fa5270 */
[----:B------:R-:W-:Y:S02]  /*2c80*/  FSEL R35, R35, -INF , !P2 ;  /* 0xff80000023237808 */ /* 0x000fe40005000000 */
[----:B------:R-:W-:Y:S02]  /*2c90*/  ISETP.NE.AND P2, PT, R25, RZ, PT ;  /* 0x000000ff1900720c */ /* 0x000fe40003f45270 */
[----:B------:R-:W-:Y:S02]  /*2ca0*/  FMNMX.FTZ R3, R82, R3, !PT ;  /* 0x0000000352037209 */ /* 0x000fe40007810000 */
[----:B------:R-:W-:Y:S02]  /*2cb0*/  ISETP.GT.AND P2, PT, R2, 0x18, !P2 ;  /* 0x000000180200780c */ /* 0x000fe40005744270 */
[----:B------:R-:W-:-:S02]  /*2cc0*/  FMNMX.FTZ R3, R40, R3, !PT ;  /* 0x0000000328037209 */ /* 0x000fc40007810000 */
[----:B------:R-:W-:Y:S02]  /*2cd0*/  ISETP.LT.OR P2, PT, R0, 0x19, P2 ;  /* 0x000000190000780c */ /* 0x000fe40001741670 */
[----:B------:R-:W-:Y:S02]  /*2ce0*/  FMNMX.FTZ R3, R84, R3, !PT ;  /* 0x0000000354037209 */ /* 0x000fe40007810000 */
[----:B------:R-:W-:Y:S02]  /*2cf0*/  FSEL R21, R38, -INF , !P2 ;  /* 0xff80000026157808 */ /* 0x000fe40005000000 */
[----:B------:R-:W-:Y:S02]  /*2d00*/  ISETP.GT.AND P2, PT, R2, 0x19, !P6 ;  /* 0x000000190200780c */ /* 0x000fe40007744270 */
[----:B------:R-:W-:Y:S02]  /*2d10*/  FMNMX.FTZ R3, R44, R3, !PT ;  /* 0x000000032c037209 */ /* 0x000fe40007810000 */
[----:B------:R-:W-:-:S02]  /*2d20*/  ISETP.LT.OR P2, PT, R0, 0x1a, P2 ;  /* 0x0000001a0000780c */ /* 0x000fc40001741670 */
[----:B------:R-:W-:Y:S02]  /*2d30*/  FMNMX.FTZ R3, R86, R3, !PT ;  /* 0x0000000356037209 */ /* 0x000fe40007810000 */
[----:B------:R-:W-:Y:S02]  /*2d40*/  FSEL R39, R39, -INF , !P2 ;  /* 0xff80000027277808 */ /* 0x000fe40005000000 */
[----:B------:R-:W-:Y:S02]  /*2d50*/  ISETP.GT.AND P2, PT, R2, 0x20, !P5 ;  /* 0x000000200200780c */ /* 0x000fe40006f44270 */
[----:B------:R-:W-:Y:S02]  /*2d60*/  FMNMX.FTZ R3, R48, R3, !PT ;  /* 0x0000000330037209 */ /* 0x000fe40007810000 */
[----:B------:R-:W-:Y:S02]  /*2d70*/  ISETP.LT.OR P2, PT, R0, 0x21, P2 ;  /* 0x000000210000780c */ /* 0x000fe40001741670 */
[----:B------:R-:W-:-:S02]  /*2d80*/  FMNMX.FTZ R3, R88, R3, !PT ;  /* 0x0000000358037209 */ /* 0x000fc40007810000 */
[----:B------:R-:W-:Y:S02]  /*2d90*/  FSEL R25, R42, -INF , !P2 ;  /* 0xff8000002a197808 */ /* 0x000fe40005000000 */
[----:B------:R-:W-:Y:S02]  /*2da0*/  ISETP.NE.AND P2, PT, R37, RZ, PT ;  /* 0x000000ff2500720c */ /* 0x000fe40003f45270 */
[----:B------:R-:W-:Y:S02]  /*2db0*/  FMNMX.FTZ R3, R52, R3, !PT ;  /* 0x0000000334037209 */ /* 0x000fe40007810000 */
[----:B------:R-:W-:Y:S02]  /*2dc0*/  ISETP.GT.AND P2, PT, R2, 0x21, !P2 ;  /* 0x000000210200780c */ /* 0x000fe40005744270 */
[----:B------:R-:W-:Y:S02]  /*2dd0*/  FMNMX.FTZ R3, R90, R3, !PT ;  /* 0x000000035a037209 */ /* 0x000fe40007810000 */
[----:B------:R-:W-:-:S02]  /*2de0*/  ISETP.LT.OR P2, PT, R0, 0x22, P2 ;  /* 0x000000220000780c */ /* 0x000fc40001741670 */
[----:B------:R-:W-:Y:S02]  /*2df0*/  FMNMX.FTZ R3, R56, R3, !PT ;  /* 0x0000000338037209 */ /* 0x000fe40007810000 */
        /* <DEDUP_REMOVED lines=8> */
[----:B------:R-:W-:Y:S02]  /*2e80*/  ISETP.NE.AND P2, PT, R73, RZ, PT ;  /* 0x000000ff4900720c */ /* 0x000fe40003f45270 */
[----:B------:R-:W-:Y:S02]  /*2e90*/  FMNMX.FTZ R3, R64, R3, !PT ;  /* 0x0000000340037209 */ /* 0x000fe40007810000 */
[----:B------:R-:W-:-:S02]  /*2ea0*/  ISETP.GT.AND P2, PT, R2, 0x29, !P2 ;  /* 0x000000290200780c */ /* 0x000fc40005744270 */
[----:B------:R-:W-:Y:S02]  /*2eb0*/  FMNMX.FTZ R3, R96, R3, !PT ;  /* 0x0000000360037209 */ /* 0x000fe40007810000 */
[----:B------:R-:W-:Y:S02]  /*2ec0*/  ISETP.LT.OR P2, PT, R0, 0x2a, P2 ;  /* 0x0000002a0000780c */ /* 0x000fe40001741670 */
[----:B------:R-:W-:Y:S02]  /*2ed0*/  FMNMX.FTZ R3, R68, R3, !PT ;  /* 0x0000000344037209 */ /* 0x000fe40007810000 */
[----:B------:R-:W-:Y:S02]  /*2ee0*/  FSEL R47, R47, -INF , !P2 ;  /* 0xff8000002f2f7808 */ /* 0x000fe40005000000 */
[----:B------:R-:W-:Y:S02]  /*2ef0*/  ISETP.NE.AND P2, PT, R45, RZ, PT ;  /* 0x000000ff2d00720c */ /* 0x000fe40003f45270 */
[----:B------:R-:W-:-:S02]  /*2f00*/  FMNMX.FTZ R4, R98, R3, !PT ;  /* 0x0000000362047209 */ /* 0x000fc40007810000 */
[C---:B------:R-:W-:Y:S02]  /*2f10*/  ISETP.GT.AND P2, PT, R2.reuse, 0x30, !P2 ;  /* 0x000000300200780c */ /* 0x040fe40005744270 */
[----:B------:R-:W-:Y:S01]  /*2f20*/  ISETP.GT.AND P4, PT, R2, RZ, !P4 ;  /* 0x000000ff0200720c */ /* 0x000fe20006784270 */
[----:B------:R-:W0:Y:S01]  /*2f30*/  SHFL.BFLY PT, R3, R4, 0x2, 0x1f ;  /* 0x0c401f0004037f89 */ /* 0x000e2200000e0000 */
[C---:B------:R-:W-:Y:S02]  /*2f40*/  ISETP.LT.OR P2, PT, R0.reuse, 0x31, P2 ;  /* 0x000000310000780c */ /* 0x040fe40001741670 */
[----:B------:R-:W-:Y:S02]  /*2f50*/  ISETP.LT.OR P4, PT, R0, 0x1, P4 ;  /* 0x000000010000780c */ /* 0x000fe40002781670 */
[----:B------:R-:W-:Y:S02]  /*2f60*/  FSEL R33, R50, -INF , !P2 ;  /* 0xff80000032217808 */ /* 0x000fe40005000000 */
[----:B------:R-:W-:-:S02]  /*2f70*/  ISETP.NE.AND P2, PT, R77, RZ, PT ;  /* 0x000000ff4d00720c */ /* 0x000fc40003f45270 */
[----:B------:R-:W-:Y:S02]  /*2f80*/  FSEL R5, R26, -INF , !P4 ;  /* 0xff8000001a057808 */ /* 0x000fe40006000000 */
[----:B------:R-:W-:Y:S02]  /*2f90*/  ISETP.GT.AND P2, PT, R2, 0x31, !P2 ;  /* 0x000000310200780c */ /* 0x000fe40005744270 */
[----:B------:R-:W-:Y:S02]  /*2fa0*/  ISETP.NE.AND P6, PT, R57, RZ, PT ;  /* 0x000000ff3900720c */ /* 0x000fe40003fc5270 */
[----:B------:R-:W-:Y:S02]  /*2fb0*/  ISETP.LT.OR P2, PT, R0, 0x32, P2 ;  /* 0x000000320000780c */ /* 0x000fe40001741670 */
[----:B------:R-:W-:Y:S02]  /*2fc0*/  ISETP.NE.AND P5, PT, R83, RZ, PT ;  /* 0x000000ff5300720c */ /* 0x000fe40003fa5270 */
[----:B------:R-:W-:-:S02]  /*2fd0*/  FSEL R51, R51, -INF , !P2 ;  /* 0xff80000033337808 */ /* 0x000fc40005000000 */
[----:B------:R-:W-:Y:S02]  /*2fe0*/  ISETP.NE.AND P2, PT, R49, RZ, PT ;  /* 0x000000ff3100720c */ /* 0x000fe40003f45270 */
[C---:B------:R-:W-:Y:S02]  /*2ff0*/  ISETP.GT.AND P3, PT, R2.reuse, 0x58, !P3 ;  /* 0x000000580200780c */ /* 0x040fe40005f64270 */
[----:B------:R-:W-:Y:S02]  /*3000*/  ISETP.GT.AND P2, PT, R2, 0x38, !P2 ;  /* 0x000000380200780c */ /* 0x000fe40005744270 */
[----:B0-----:R-:W-:Y:S02]  /*3010*/  FMNMX.FTZ R8, R4, R3, !PT ;  /* 0x0000000304087209 */ /* 0x001fe40007810000 */
[----:B------:R-:W-:Y:S02]  /*3020*/  ISETP.LT.OR P2, PT, R0, 0x39, P2 ;  /* 0x000000390000780c */ /* 0x000fe40001741670 */
[----:B------:R-:W-:Y:S01]  /*3030*/  FMNMX.FTZ R4, R5, R27, !PT ;  /* 0x0000001b05047209 */ /* 0x000fe20007810000 */
[----:B------:R-:W0:Y:S01]  /*3040*/  SHFL.BFLY PT, R3, R8, 0x1, 0x1f ;  /* 0x0c201f0008037f89 */ /* 0x000e2200000e0000 */
[----:B------:R-:W-:-:S02]  /*3050*/  FSEL R37, R54, -INF , !P2 ;  /* 0xff80000036257808 */ /* 0x000fc40005000000 */
[----:B------:R-:W-:Y:S02]  /*3060*/  ISETP.NE.AND P2, PT, R79, RZ, PT ;  /* 0x000000ff4f00720c */ /* 0x000fe40003f45270 */
[----:B------:R-:W-:Y:S02]  /*3070*/  FMNMX.FTZ R4, R13, R4, !PT ;  /* 0x000000040d047209 */ /* 0x000fe40007810000 */
        /* <DEDUP_REMOVED lines=25> */
[----:B0-----:R-:W-:Y:S02]  /*3210*/  FMNMX.FTZ R3, R8, R3, !PT ;  /* 0x0000000308037209 */ /* 0x001fe40007810000 */
[----:B------:R-:W-:Y:S02]  /*3220*/  FMNMX.FTZ R4, R51, R4, !PT ;  /* 0x0000000433047209 */ /* 0x000fe40007810000 */
[----:B------:R-:W-:Y:S01]  /*3230*/  ISETP.LT.OR P2, PT, R0, 0x4a, P2 ;  /* 0x0000004a0000780c */ /* 0x000fe20001741670 */
[----:B------:R-:W-:Y:S01]  /*3240*/  FMUL.FTZ R11, R3, R14 ;  /* 0x0000000e030b7220 */ /* 0x000fe20000410000 */
[----:B------:R-:W-:-:S02]  /*3250*/  FMNMX.FTZ R4, R37, R4, !PT ;  /* 0x0000000425047209 */ /* 0x000fc40007810000 */
[----:B------:R-:W-:Y:S02]  /*3260*/  FSEL R63, R63, -INF , !P2 ;  /* 0xff8000003f3f7808 */ /* 0x000fe40005000000 */
[----:B------:R-:W-:Y:S02]  /*3270*/  FSETP.NEU.FTZ.AND P2, PT, R3, -INF , PT ;  /* 0xff8000000300780b */ /* 0x000fe40003f5d000 */
[----:B------:R-:W-:Y:S02]  /*3280*/  ISETP.NE.AND P5, PT, R61, RZ, PT ;  /* 0x000000ff3d00720c */ /* 0x000fe40003fa5270 */
[----:B------:R-:W-:Y:S02]  /*3290*/  FMNMX.FTZ R4, R55, R4, !PT ;  /* 0x0000000437047209 */ /* 0x000fe40007810000 */
[----:B------:R-:W-:Y:S02]  /*32a0*/  FSEL R57, R11, RZ, P2 ;  /* 0x000000ff0b397208 */ /* 0x000fe40001000000 */
[----:B------:R-:W-:-:S02]  /*32b0*/  ISETP.GT.AND P2, PT, R2, 0x50, !P5 ;  /* 0x000000500200780c */ /* 0x000fc40006f44270 */
[----:B------:R-:W-:Y:S01]  /*32c0*/  FMNMX.FTZ R4, R41, R4, !PT ;  /* 0x0000000429047209 */ /* 0x000fe20007810000 */
[-CC-:B------:R-:W-:Y:S01]  /*32d0*/  FFMA.FTZ R11, R76, R14.reuse, -R57.reuse ;  /* 0x0000000e4c0b7223 */ /* 0x180fe20000010839 */
[----:B------:R-:W-:Y:S01]  /*32e0*/  ISETP.LT.OR P2, PT, R0, 0x51, P2 ;  /* 0x000000510000780c */ /* 0x000fe20001741670 */
[--C-:B------:R-:W-:Y:S01]  /*32f0*/  FFMA.FTZ R8, R24, R14, -R57.reuse ;  /* 0x0000000e18087223 */ /* 0x100fe20000010839 */
[----:B------:R-:W-:Y:S01]  /*3300*/  ISETP.NE.AND P6, PT, R85, RZ, PT ;  /* 0x000000ff5500720c */ /* 0x000fe20003fc5270 */
[----:B------:R0:W-:Y:S01]  /*3310*/  MUFU.EX2 R61, R11 ;  /* 0x0000000b003d7308 */ /* 0x0001e20000000800 */
[----:B------:R-:W-:Y:S01]  /*3320*/  FMNMX.FTZ R4, R59, R4, !PT ;  /* 0x000000043b047209 */ /* 0x000fe20007810000 */
[-CC-:B------:R-:W-:Y:S01]  /*3330*/  FFMA.FTZ R24, R78, R14.reuse, -R57.reuse ;  /* 0x0000000e4e187223 */ /* 0x180fe20000010839 */
[----:B------:R-:W-:Y:S01]  /*3340*/  FSEL R49, R66, -INF , !P2 ;  /* 0xff80000042317808 */ /* 0x000fe20005000000 */
[-CC-:B------:R-:W-:Y:S01]  /*3350*/  FFMA.FTZ R20, R28, R14.reuse, -R57.reuse ;  /* 0x0000000e1c147223 */ /* 0x180fe20000010839 */
[----:B------:R-:W-:Y:S01]  /*3360*/  ISETP.GT.AND P2, PT, R2, 0x51, !P6 ;  /* 0x000000510200780c */ /* 0x000fe20007744270 */
[--C-:B------:R-:W-:Y:S01]  /*3370*/  FFMA.FTZ R26, R32, R14, -R57.reuse ;  /* 0x0000000e201a7223 */ /* 0x100fe20000010839 */
[----:B------:R-:W-:Y:S01]  /*3380*/  FMNMX.FTZ R4, R45, R4, !PT ;  /* 0x000000042d047209 */ /* 0x000fe20007810000 */
[----:B------:R-:W1:Y:S01]  /*3390*/  MUFU.EX2 R8, R8 ;  /* 0x0000000800087308 */ /* 0x000e620000000800 */
[----:B------:R-:W-:Y:S01]  /*33a0*/  ISETP.NE.AND P5, PT, R65, RZ, PT ;  /* 0x000000ff4100720c */ /* 0x000fe20003fa5270 */
[-CC-:B0-----:R-:W-:Y:S01]  /*33b0*/  FFMA.FTZ R11, R80, R14.reuse, -R57.reuse ;  /* 0x0000000e500b7223 */ /* 0x181fe20000010839 */
[----:B------:R-:W-:Y:S01]  /*33c0*/  ISETP.LT.OR P2, PT, R0, 0x52, P2 ;  /* 0x000000520000780c */ /* 0x000fe20001741670 */
[--C-:B------:R-:W-:Y:S01]  /*33d0*/  FFMA.FTZ R38, R96, R14, -R57.reuse ;  /* 0x0000000e60267223 */ /* 0x100fe20000010839 */
[----:B------:R-:W-:Y:S01]  /*33e0*/  FMNMX.FTZ R4, R63, R4, !PT ;  /* 0x000000043f047209 */ /* 0x000fe20007810000 */
[-CC-:B------:R-:W-:Y:S01]  /*33f0*/  FFMA.FTZ R28, R36, R14.reuse, -R57.reuse ;  /* 0x0000000e241c7223 */ /* 0x180fe20000010839 */
[----:B------:R-:W-:Y:S01]  /*3400*/  ISETP.GT.AND P4, PT, R2, 0x59, !P5 ;  /* 0x000000590200780c */ /* 0x000fe20006f84270 */
[----:B------:R0:W-:Y:S01]  /*3410*/  MUFU.EX2 R69, R11 ;  /* 0x0000000b00457308 */ /* 0x0001e20000000800 */
[----:B------:R-:W-:Y:S01]  /*3420*/  ISETP.LT.OR P3, PT, R0, 0x59, P3 ;  /* 0x000000590000780c */ /* 0x000fe20001f61670 */
[-CC-:B------:R-:W-:Y:S01]  /*3430*/  FFMA.FTZ R2, R84, R14.reuse, -R57.reuse ;  /* 0x0000000e54027223 */ /* 0x180fe20000010839 */
[----:B------:R-:W-:Y:S01]  /*3440*/  FSEL R67, R67, -INF , !P2 ;  /* 0xff80000043437808 */ /* 0x000fe20005000000 */
[--C-:B------:R-:W-:Y:S01]  /*3450*/  FFMA.FTZ R32, R52, R14, -R57.reuse ;  /* 0x0000000e34207223 */ /* 0x100fe20000010839 */
[----:B------:R-:W-:Y:S01]  /*3460*/  FMNMX.FTZ R4, R49, R4, !PT ;  /* 0x0000000431047209 */ /* 0x000fe20007810000 */
[-CC-:B------:R-:W-:Y:S01]  /*3470*/  FFMA.FTZ R30, R48, R14.reuse, -R57.reuse ;  /* 0x0000000e301e7223 */ /* 0x180fe20000010839 */
[----:B------:R-:W-:Y:S01]  /*3480*/  ISETP.LT.OR P4, PT, R0, 0x5a, P4 ;  /* 0x0000005a0000780c */ /* 0x000fe20002781670 */
[-CC-:B------:R-:W-:Y:S01]  /*3490*/  FFMA.FTZ R0, R44, R14.reuse, -R57.reuse ;  /* 0x0000000e2c007223 */ /* 0x180fe20000010839 */
[----:B------:R-:W-:Y:S01]  /*34a0*/  FSEL R53, R70, -INF , !P3 ;  /* 0xff80000046357808 */ /* 0x000fe20005800000 */
[--C-:B0-----:R-:W-:Y:S01]  /*34b0*/  FFMA.FTZ R11, R40, R14, -R57.reuse ;  /* 0x0000000e280b7223 */ /* 0x101fe20000010839 */
[----:B------:R-:W-:Y:S01]  /*34c0*/  FMNMX.FTZ R4, R67, R4, !PT ;  /* 0x0000000443047209 */ /* 0x000fe20007810000 */
[----:B------:R-:W-:Y:S01]  /*34d0*/  MUFU.EX2 R150, R0 ;  /* 0x0000000000967308 */ /* 0x000fe20000000800 */
[----:B------:R-:W-:Y:S01]  /*34e0*/  FSEL R71, R71, -INF , !P4 ;  /* 0xff80000047477808 */ /* 0x000fe20006000000 */
[--C-:B------:R-:W-:Y:S01]  /*34f0*/  FFMA.FTZ R36, R56, R14, -R57.reuse ;  /* 0x0000000e38247223 */ /* 0x100fe20000010839 */
[----:B------:R-:W-:Y:S01]  /*3500*/  FMNMX.FTZ R4, R53, R4, !PT ;  /* 0x0000000435047209 */ /* 0x000fe20007810000 */
[----:B------:R-:W-:Y:S01]  /*3510*/  FFMA.FTZ R34, R90, R14, -R57 ;  /* 0x0000000e5a227223 */ /* 0x000fe20000010839 */
[----:B------:R-:W-:-:S02]  /*3520*/  ISETP.NE.AND P5, PT, R160, 0x1, PT ;  /* 0x00000001a000780c */ /* 0x000fc40003fa5270 */
[----:B------:R-:W-:Y:S01]  /*3530*/  FMNMX.FTZ R4, R71, R4, !PT ;  /* 0x0000000447047209 */ /* 0x000fe20007810000 */
[----:B------:R0:W-:Y:S01]  /*3540*/  MUFU.EX2 R148, R11 ;  /* 0x0000000b00947308 */ /* 0x0001e20000000800 */
[----:B-1----:R-:W-:-:S07]  /*3550*/  F2FP.F16.F32.PACK_AB R156, R61, R8 ;  /* 0x000000083d9c723e */ /* 0x002fce00000000ff */
[----:B------:R1:W-:Y:S01]  /*3560*/  MUFU.EX2 R65, R24 ;  /* 0x0000001800417308 */ /* 0x0003e20000000800 */
[----:B0-----:R-:W0:Y:S01]  /*3570*/  SHFL.BFLY PT, R11, R4, 0x2, 0x1f ;  /* 0x0c401f00040b7f89 */ /* 0x001e2200000e0000 */
[----:B------:R-:W2:Y:S06]  /*3580*/  @P5 LDC R58, c[0x0][0x450] ;  /* 0x00011400ff3a5b82 */ /* 0x000eac0000000800 */
[----:B------:R-:W3:Y:S01]  /*3590*/  MUFU.EX2 R20, R20 ;  /* 0x0000001400147308 */ /* 0x000ee20000000800 */
[----:B-1----:R-:W-:-:S07]  /*35a0*/  FFMA.FTZ R24, R82, R14, -R57 ;  /* 0x0000000e52187223 */ /* 0x002fce0000010839 */
[----:B------:R1:W-:Y:S08]  /*35b0*/  MUFU.EX2 R73, R24 ;  /* 0x0000001800497308 */ /* 0x0003f00000000800 */
[----:B------:R-:W4:Y:S01]  /*35c0*/  MUFU.EX2 R26, R26 ;  /* 0x0000001a001a7308 */ /* 0x000f220000000800 */
[----:B0-----:R-:W-:Y:S01]  /*35d0*/  FMNMX.FTZ R0, R4, R11, !PT ;  /* 0x0000000b04007209 */ /* 0x001fe20007810000 */
[-CC-:B------:R-:W-:Y:S01]  /*35e0*/  FFMA.FTZ R4, R92, R14.reuse, -R57.reuse ;  /* 0x0000000e5c047223 */ /* 0x180fe20000010839 */
[----:B-1----:R-:W-:Y:S01]  /*35f0*/  FFMA.FTZ R24, R86, R14, -R57 ;  /* 0x0000000e56187223 */ /* 0x002fe20000010839 */
[----:B---3--:R-:W-:-:S02]  /*3600*/  F2FP.F16.F32.PACK_AB R158, R65, R20 ;  /* 0x00000014419e723e */ /* 0x008fc400000000ff */
[----:B------:R-:W0:Y:S02]  /*3610*/  SHFL.BFLY PT, R11, R0, 0x1, 0x1f ;  /* 0x0c201f00000b7f89 */ /* 0x000e2400000e0000 */
[----:B------:R-:W-:Y:S08]  /*3620*/  MUFU.EX2 R85, R4 ;  /* 0x0000000400557308 */ /* 0x000ff00000000800 */
[----:B------:R1:W-:Y:S01]  /*3630*/  MUFU.EX2 R79, R24 ;  /* 0x00000018004f7308 */ /* 0x0003e20000000800 */
[----:B----4-:R-:W-:-:S07]  /*3640*/  F2FP.F16.F32.PACK_AB R152, R69, R26 ;  /* 0x0000001a4598723e */ /* 0x010fce00000000ff */
[----:B------:R-:W-:Y:S01]  /*3650*/  MUFU.EX2 R89, R38 ;  /* 0x0000002600597308 */ /* 0x000fe20000000800 */
[-CC-:B-1----:R-:W-:Y:S01]  /*3660*/  FFMA.FTZ R24, R94, R14.reuse, -R57.reuse ;  /* 0x0000000e5e187223 */ /* 0x182fe20000010839 */
[----:B0-----:R-:W-:Y:S01]  /*3670*/  FMNMX.FTZ R11, R0, R11, !PT ;  /* 0x0000000b000b7209 */ /* 0x001fe20007810000 */
[----:B------:R-:W-:-:S05]  /*3680*/  FFMA.FTZ R0, R68, R14, -R57 ;  /* 0x0000000e44007223 */ /* 0x000fca0000010839 */
[----:B------:R-:W-:Y:S01]  /*3690*/  MUFU.EX2 R87, R24 ;  /* 0x0000001800577308 */ /* 0x000fe20000000800 */
[C---:B------:R-:W-:Y:S01]  /*36a0*/  FSETP.NEU.FTZ.AND P2, PT, R11.reuse, -INF , PT ;  /* 0xff8000000b00780b */ /* 0x040fe20003f5d000 */
[----:B------:R-:W-:-:S05]  /*36b0*/  FMUL.FTZ R4, R11, R14 ;  /* 0x0000000e0b047220 */ /* 0x000fca0000410000 */
[----:B------:R-:W-:Y:S01]  /*36c0*/  FSEL R4, R4, RZ, P2 ;  /* 0x000000ff04047208 */ /* 0x000fe20001000000 */
[----:B------:R-:W-:Y:S04]  /*36d0*/  MUFU.EX2 R28, R28 ;  /* 0x0000001c001c7308 */ /* 0x000fe80000000800 */
        /* <DEDUP_REMOVED lines=14> */
[----:B0-----:R-:W-:Y:S01]  /*37c0*/  FADD.FTZ R27, R8, R61 ;  /* 0x0000003d081b7221 */ /* 0x001fe20000010000 */
[-CC-:B------:R-:W-:Y:S01]  /*37d0*/  FFMA.FTZ R33, R33, R14.reuse, -R4.reuse ;  /* 0x0000000e21217223 */ /* 0x180fe20000010804 */
[-CC-:B------:R-:W-:Y:S01]  /*37e0*/  FFMA.FTZ R51, R51, R14.reuse, -R4.reuse ;  /* 0x0000000e33337223 */ /* 0x180fe20000010804 */
[-CC-:B------:R-:W-:Y:S01]  /*37f0*/  FFMA.FTZ R37, R37, R14.reuse, -R4.reuse ;  /* 0x0000000e25257223 */ /* 0x180fe20000010804 */
[----:B------:R-:W-:Y:S01]  /*3800*/  FADD.FTZ R50, R20, R27 ;  /* 0x0000001b14327221 */ /* 0x000fe20000010000 */
[-CC-:B------:R-:W-:Y:S01]  /*3810*/  FFMA.FTZ R55, R55, R14.reuse, -R4.reuse ;  /* 0x0000000e37377223 */ /* 0x180fe20000010804 */
[-C--:B------:R-:W-:Y:S01]  /*3820*/  FFMA.FTZ R41, R41, R14.reuse, -R4 ;  /* 0x0000000e29297223 */ /* 0x080fe20000010804 */
[----:B------:R-:W0:Y:S01]  /*3830*/  MUFU.EX2 R13, R13 ;  /* 0x0000000d000d7308 */ /* 0x000e220000000800 */
[----:B------:R-:W-:Y:S01]  /*3840*/  FADD.FTZ R27, R65, R50 ;  /* 0x00000032411b7221 */ /* 0x000fe20000010000 */
[-CC-:B------:R-:W-:Y:S01]  /*3850*/  FFMA.FTZ R59, R59, R14.reuse, -R4.reuse ;  /* 0x0000000e3b3b7223 */ /* 0x180fe20000010804 */
[-CC-:B------:R-:W-:Y:S01]  /*3860*/  FFMA.FTZ R45, R45, R14.reuse, -R4.reuse ;  /* 0x0000000e2d2d7223 */ /* 0x180fe20000010804 */
[-CC-:B------:R-:W-:Y:S01]  /*3870*/  FFMA.FTZ R63, R63, R14.reuse, -R4.reuse ;  /* 0x0000000e3f3f7223 */ /* 0x180fe20000010804 */
[----:B------:R-:W-:Y:S01]  /*3880*/  FADD.FTZ R52, R26, R27 ;  /* 0x0000001b1a347221 */ /* 0x000fe20000010000 */
[-CC-:B------:R-:W-:Y:S01]  /*3890*/  FFMA.FTZ R49, R49, R14.reuse, -R4.reuse ;  /* 0x0000000e31317223 */ /* 0x180fe20000010804 */
[-C--:B------:R-:W-:Y:S01]  /*38a0*/  FFMA.FTZ R67, R67, R14.reuse, -R4 ;  /* 0x0000000e43437223 */ /* 0x080fe20000010804 */
[----:B------:R3:W4:Y:S01]  /*38b0*/  MUFU.EX2 R38, R31 ;  /* 0x0000001f00267308 */ /* 0x0007220000000800 */
[----:B-1----:R-:W-:Y:S01]  /*38c0*/  FADD.FTZ R50, R5, R24 ;  /* 0x0000001805327221 */ /* 0x002fe20000010000 */
[-CC-:B------:R-:W-:Y:S01]  /*38d0*/  FFMA.FTZ R53, R53, R14.reuse, -R4.reuse ;  /* 0x0000000e35357223 */ /* 0x180fe20000010804 */
[----:B------:R-:W-:Y:S01]  /*38e0*/  FFMA.FTZ R71, R71, R14, -R4 ;  /* 0x0000000e47477223 */ /* 0x000fe20000010804 */
[----:B------:R-:W-:-:S02]  /*38f0*/  F2FP.F16.F32.PACK_AB R157, R24, R5 ;  /* 0x00000005189d723e */ /* 0x000fc400000000ff */
[----:B------:R-:W-:Y:S02]  /*3900*/  F2FP.F16.F32.PACK_AB R154, R73, R28 ;  /* 0x0000001c499a723e */ /* 0x000fe400000000ff */
[----:B------:R-:W1:Y:S01]  /*3910*/  MUFU.EX2 R15, R15 ;  /* 0x0000000f000f7308 */ /* 0x000e620000000800 */
[----:B0-----:R-:W-:Y:S01]  /*3920*/  FADD.FTZ R27, R13, R50 ;  /* 0x000000320d1b7221 */ /* 0x001fe20000010000 */
[----:B---3--:R-:W-:-:S04]  /*3930*/  FADD.FTZ R31, R69, R52 ;  /* 0x00000034451f7221 */ /* 0x008fc80000010000 */
[----:B------:R-:W-:Y:S02]  /*3940*/  FADD.FTZ R54, R28, R31 ;  /* 0x0000001f1c367221 */ /* 0x000fe40000010000 */
[----:B------:R0:W3:Y:S01]  /*3950*/  MUFU.EX2 R40, R35 ;  /* 0x0000002300287308 */ /* 0x0000e20000000800 */
[C---:B----4-:R-:W-:Y:S01]  /*3960*/  FADD.FTZ R52, R38.reuse, R27 ;  /* 0x0000001b26347221 */ /* 0x050fe20000010000 */
[----:B------:R-:W-:Y:S01]  /*3970*/  FADD.FTZ R31, R73, R54 ;  /* 0x00000036491f7221 */ /* 0x000fe20000010000 */
[----:B------:R-:W-:-:S03]  /*3980*/  F2FP.F16.F32.PACK_AB R159, R38, R13 ;  /* 0x0000000d269f723e */ /* 0x000fc600000000ff */
[----:B------:R-:W-:Y:S02]  /*3990*/  FADD.FTZ R54, R148, R31 ;  /* 0x0000001f94367221 */ /* 0x000fe40000010000 */
[----:B------:R-:W4:Y:S01]  /*39a0*/  MUFU.EX2 R21, R21 ;  /* 0x0000001500157308 */ /* 0x000f220000000800 */
[----:B0-----:R-:W0:Y:S01]  /*39b0*/  @P5 LDC R35, c[0x0][0x44c] ;  /* 0x00011300ff235b82 */ /* 0x001e220000000800 */
[----:B-1----:R-:W-:-:S06]  /*39c0*/  FADD.FTZ R27, R15, R52 ;  /* 0x000000340f1b7221 */ /* 0x002fcc0000010000 */
[----:B------:R1:W5:Y:S01]  /*39d0*/  MUFU.EX2 R77, R2 ;  /* 0x00000002004d7308 */ /* 0x0003620000000800 */
[C---:B---3--:R-:W-:Y:S01]  /*39e0*/  FADD.FTZ R52, R40.reuse, R27 ;  /* 0x0000001b28347221 */ /* 0x048fe20000010000 */
[----:B------:R-:W-:-:S06]  /*39f0*/  F2FP.F16.F32.PACK_AB R153, R40, R15 ;  /* 0x0000000f2899723e */ /* 0x000fcc00000000ff */
[----:B------:R-:W3:Y:S01]  /*3a00*/  MUFU.EX2 R42, R39 ;  /* 0x00000027002a7308 */ /* 0x000ee20000000800 */
[----:B-1----:R-:W-:Y:S01]  /*3a10*/  FFMA.FTZ R2, R88, R14, -R57 ;  /* 0x0000000e58027223 */ /* 0x002fe20000010839 */
[----:B----4-:R-:W-:-:S06]  /*3a20*/  FADD.FTZ R27, R21, R52 ;  /* 0x00000034151b7221 */ /* 0x010fcc0000010000 */
[----:B------:R-:W1:Y:S01]  /*3a30*/  MUFU.EX2 R25, R25 ;  /* 0x0000001900197308 */ /* 0x000e620000000800 */
[C---:B-----5:R-:W-:Y:S01]  /*3a40*/  FADD.FTZ R31, R77.reuse, R54 ;  /* 0x000000364d1f7221 */ /* 0x060fe20000010000 */
[----:B0-----:R-:W-:Y:S01]  /*3a50*/  @P5 IMAD.HI.U32 R35, R22, R35, RZ ;  /* 0x0000002316235227 */ /* 0x001fe200078e00ff */
[----:B------:R-:W-:-:S03]  /*3a60*/  F2FP.F16.F32.PACK_AB R148, R77, R148 ;  /* 0x000000944d94723e */ /* 0x000fc600000000ff */
[----:B------:R-:W-:Y:S01]  /*3a70*/  FADD.FTZ R56, R150, R31 ;  /* 0x0000001f96387221 */ /* 0x000fe20000010000 */
[C---:B------:R-:W-:Y:S01]  /*3a80*/  F2FP.F16.F32.PACK_AB R150, R79.reuse, R150 ;  /* 0x000000964f96723e */ /* 0x040fe200000000ff */
[----:B------:R-:W0:Y:S01]  /*3a90*/  MUFU.EX2 R44, R43 ;  /* 0x0000002b002c7308 */ /* 0x000e220000000800 */
[C---:B---3--:R-:W-:Y:S01]  /*3aa0*/  FADD.FTZ R54, R42.reuse, R27 ;  /* 0x0000001b2a367221 */ /* 0x048fe20000010000 */
[----:B------:R-:W-:Y:S01]  /*3ab0*/  FADD.FTZ R31, R79, R56 ;  /* 0x000000384f1f7221 */ /* 0x000fe20000010000 */
[----:B--2---:R-:W-:Y:S02]  /*3ac0*/  @P5 SHF.R.U32.HI R22, RZ, R58, R35 ;  /* 0x0000003aff165219 */ /* 0x004fe40000011623 */
[----:B------:R-:W-:Y:S02]  /*3ad0*/  ISETP.GE.AND P5, PT, R75, 0x1, PT ;  /* 0x000000014b00780c */ /* 0x000fe40003fa6270 */
[----:B------:R-:W-:Y:S01]  /*3ae0*/  F2FP.F16.F32.PACK_AB R155, R42, R21 ;  /* 0x000000152a9b723e */ /* 0x000fe200000000ff */
[----:B------:R-:W2:Y:S01]  /*3af0*/  MUFU.EX2 R30, R30 ;  /* 0x0000001e001e7308 */ /* 0x000ea20000000800 */
[----:B-1----:R-:W-:-:S07]  /*3b00*/  FADD.FTZ R27, R25, R54 ;  /* 0x00000036191b7221 */ /* 0x002fce0000010000 */
[----:B------:R-:W1:Y:S01]  /*3b10*/  MUFU.EX2 R29, R29 ;  /* 0x0000001d001d7308 */ /* 0x000e620000000800 */
[C---:B0-----:R-:W-:Y:S01]  /*3b20*/  FADD.FTZ R54, R44.reuse, R27 ;  /* 0x0000001b2c367221 */ /* 0x041fe20000010000 */
[----:B------:R-:W-:-:S06]  /*3b30*/  F2FP.F16.F32.PACK_AB R149, R44, R25 ;  /* 0x000000192c95723e */ /* 0x000fcc00000000ff */
[----:B------:R0:W3:Y:S01]  /*3b40*/  MUFU.EX2 R81, R2 ;  /* 0x0000000200517308 */ /* 0x0000e20000000800 */
[----:B--2---:R-:W-:-:S07]  /*3b50*/  FADD.FTZ R56, R30, R31 ;  /* 0x0000001f1e387221 */ /* 0x004fce0000010000 */
[----:B------:R-:W2:Y:S01]  /*3b60*/  MUFU.EX2 R46, R47 ;  /* 0x0000002f002e7308 */ /* 0x000ea20000000800 */
[----:B0-----:R-:W-:Y:S01]  /*3b70*/  FFMA.FTZ R2, R60, R14, -R57 ;  /* 0x0000000e3c027223 */ /* 0x001fe20000010839 */
[----:B-1----:R-:W-:-:S06]  /*3b80*/  FADD.FTZ R27, R29, R54 ;  /* 0x000000361d1b7221 */ /* 0x002fcc0000010000 */
[----:B------:R-:W0:Y:S01]  /*3b90*/  MUFU.EX2 R32, R32 ;  /* 0x0000002000207308 */ /* 0x000e220000000800 */
[C---:B---3--:R-:W-:Y:S01]  /*3ba0*/  FADD.FTZ R31, R81.reuse, R56 ;  /* 0x00000038511f7221 */ /* 0x048fe20000010000 */
[----:B------:R-:W-:-:S06]  /*3bb0*/  F2FP.F16.F32.PACK_AB R144, R81, R30 ;  /* 0x0000001e5190723e */ /* 0x000fcc00000000ff */
[----:B------:R-:W1:Y:S01]  /*3bc0*/  MUFU.EX2 R33, R33 ;  /* 0x0000002100217308 */ /* 0x000e620000000800 */
[C---:B--2---:R-:W-:Y:S01]  /*3bd0*/  FADD.FTZ R54, R46.reuse, R27 ;  /* 0x0000001b2e367221 */ /* 0x044fe20000010000 */
[----:B------:R-:W-:-:S06]  /*3be0*/  F2FP.F16.F32.PACK_AB R151, R46, R29 ;  /* 0x0000001d2e97723e */ /* 0x000fcc00000000ff */
[----:B------:R2:W3:Y:S01]  /*3bf0*/  MUFU.EX2 R83, R34 ;  /* 0x0000002200537308 */ /* 0x0004e20000000800 */
[----:B0-----:R-:W-:Y:S01]  /*3c00*/  FADD.FTZ R56, R32, R31 ;  /* 0x0000001f20387221 */ /* 0x001fe20000010000 */
[----:B------:R-:W-:-:S04]  /*3c10*/  IMAD.IADD R31, R23, 0x1, R22 ;  /* 0x00000001171f7824 */ /* 0x000fc800078e0216 */
[----:B------:R-:W-:Y:S02]  /*3c20*/  IMAD.IADD R74, R31, 0x1, R74 ;  /* 0x000000011f4a7824 */ /* 0x000fe400078e024a */
[----:B------:R-:W0:Y:S01]  /*3c30*/  MUFU.EX2 R48, R51 ;  /* 0x0000003300307308 */ /* 0x000e220000000800 */
[-CC-:B--2---:R-:W-:Y:S01]  /*3c40*/  FFMA.FTZ R34, R64, R14.reuse, -R57.reuse ;  /* 0x0000000e40227223 */ /* 0x184fe20000010839 */
[----:B-1----:R-:W-:Y:S01]  /*3c50*/  FADD.FTZ R23, R33, R54 ;  /* 0x0000003621177221 */ /* 0x002fe20000010000 */
[----:B------:R-:W-:-:S05]  /*3c60*/  FFMA.FTZ R57, R98, R14, -R57 ;  /* 0x0000000e62397223 */ /* 0x000fca0000010839 */
[----:B------:R-:W1:Y:S01]  /*3c70*/  MUFU.EX2 R36, R36 ;  /* 0x0000002400247308 */ /* 0x000e620000000800 */
[C---:B---3--:R-:W-:Y:S01]  /*3c80*/  FADD.FTZ R27, R83.reuse, R56 ;  /* 0x00000038531b7221 */ /* 0x048fe20000010000 */
[----:B------:R-:W-:-:S06]  /*3c90*/  F2FP.F16.F32.PACK_AB R146, R83, R32 ;  /* 0x000000205392723e */ /* 0x000fcc00000000ff */
[----:B------:R-:W2:Y:S01]  /*3ca0*/  MUFU.EX2 R37, R37 ;  /* 0x0000002500257308 */ /* 0x000ea20000000800 */
[C---:B0-----:R-:W-:Y:S01]  /*3cb0*/  FADD.FTZ R8, R48.reuse, R23 ;  /* 0x0000001730087221 */ /* 0x041fe20000010000 */
[----:B------:R-:W-:-:S06]  /*3cc0*/  F2FP.F16.F32.PACK_AB R145, R48, R33 ;  /* 0x000000213091723e */ /* 0x000fcc00000000ff */
[----:B------:R-:W0:Y:S01]  /*3cd0*/  MUFU.EX2 R50, R55 ;  /* 0x0000003700327308 */ /* 0x000e220000000800 */
[----:B-1----:R-:W-:Y:S01]  /*3ce0*/  FADD.FTZ R22, R36, R27 ;  /* 0x0000001b24167221 */ /* 0x002fe20000010000 */
[----:B------:R-:W-:-:S03]  /*3cf0*/  F2FP.F16.F32.PACK_AB R140, R85, R36 ;  /* 0x00000024558c723e */ /* 0x000fc600000000ff */
[----:B------:R-:W-:-:S03]  /*3d00*/  FADD.FTZ R27, R85, R22 ;  /* 0x00000016551b7221 */ /* 0x000fc60000010000 */
[----:B------:R-:W1:Y:S01]  /*3d10*/  MUFU.EX2 R2, R2 ;  /* 0x0000000200027308 */ /* 0x000e620000000800 */
[----:B--2---:R-:W-:-:S07]  /*3d20*/  FADD.FTZ R23, R37, R8 ;  /* 0x0000000825177221 */ /* 0x004fce0000010000 */
        /* <DEDUP_REMOVED lines=26> */
[C---:B0-----:R-:W-:Y:S01]  /*3ed0*/  F2FP.F16.F32.PACK_AB R138, R57.reuse, R0 ;  /* 0x00000000398a723e */ /* 0x041fe200000000ff */
[----:B------:R-:W-:-:S06]  /*3ee0*/  FADD.FTZ R8, R57, R8 ;  /* 0x0000000839087221 */ /* 0x000fcc0000010000 */
[----:B------:R-:W0:Y:S01]  /*3ef0*/  MUFU.EX2 R2, R71 ;  /* 0x0000004700027308 */ /* 0x000e220000000800 */
[C---:B-1----:R-:W-:Y:S01]  /*3f00*/  FADD.FTZ R0, R20.reuse, R5 ;  /* 0x0000000514007221 */ /* 0x042fe20000010000 */
[----:B------:R-:W-:Y:S01]  /*3f10*/  F2FP.F16.F32.PACK_AB R137, R20, R49 ;  /* 0x000000311489723e */ /* 0x000fe200000000ff */
[----:B------:R-:W-:Y:S02]  /*3f20*/  VIADD R20, R72, 0xfffffffe ;  /* 0xfffffffe48147836 */ /* 0x000fe40000000000 */
[----:B--2---:R-:W-:-:S04]  /*3f30*/  FADD.FTZ R5, R53, R0 ;  /* 0x0000000035057221 */ /* 0x004fc80000010000 */
[C---:B0-----:R-:W-:Y:S01]  /*3f40*/  FADD.FTZ R5, R2.reuse, R5 ;  /* 0x0000000502057221 */ /* 0x041fe20000010000 */
[----:B------:R-:W-:Y:S01]  /*3f50*/  F2FP.F16.F32.PACK_AB R139, R2, R53 ;  /* 0x00000035028b723e */ /* 0x000fe200000000ff */
        /* <DEDUP_REMOVED lines=11> */
.L_x_926:
[----:B------:R-:W-:-:S13]  /*4010*/  ISETP.NE.AND P2, PT, R75, 0x1, PT ;  /* 0x000000014b00780c */ /* 0x000fda0003f45270 */
[----:B------:R-:W0:Y:S02]  /*4020*/  @P2 LDC.64 R22, c[0x0][0x9e8] ;  /* 0x00027a00ff162b82 */ /* 0x000e240000000a00 */
[----:B0-----:R-:W-:-:S05]  /*4030*/  @P2 IMAD.HI.U32 R2, R0, R22, RZ ;  /* 0x0000001600022227 */ /* 0x001fca00078e00ff */
[----:B------:R-:W-:-:S07]  /*4040*/  @P2 SHF.R.U32.HI R0, RZ, R23, R2 ;  /* 0x00000017ff002219 */ /* 0x000fce0000011602 */
.L_x_927:
[----:B------:R-:W-:-:S05]  /*4050*/  IMAD R75, R0, R75, R75 ;  /* 0x0000004b004b7224 */ /* 0x000fca00078e024b */
[----:B------:R-:W-:-:S07]  /*4060*/  VIMNMX R74, R74, R75, PT ;  /* 0x0000004b4a4a7248 */ /* 0x000fce0003fe0100 */
.L_x_925:
[----:B------:R-:W-:Y:S01]  /*4070*/  IMAD.HI R74, R74, 0x2aaaaaab, RZ ;  /* 0x2aaaaaab4a4a7827 */ /* 0x000fe200078e02ff */
[----:B------:R-:W-:Y:S01]  /*4080*/  UMOV UR4, URZ ;  /* 0x0000003f00047c82 */ /* 0x000fe20008000000 */
[----:B------:R-:W-:Y:S02]  /*4090*/  CS2R R86, SRZ ;  /* 0x0000000000567805 */ /* 0x000fe4000001ff00 */
[----:B------:R-:W-:Y:S01]  /*40a0*/  CS2R R84, SRZ ;  /* 0x0000000000547805 */ /* 0x000fe2000001ff00 */
[----:B------:R-:W-:Y:S01]  /*40b0*/  IMAD.MOV.U32 R2, RZ, RZ, 0x3f800000 ;  /* 0x3f800000ff027424 */ /* 0x000fe200078e00ff */
[----:B------:R-:W-:Y:S01]  /*40c0*/  SHF.R.U32.HI R13, RZ, 0x1f, R74 ;  /* 0x0000001fff0d7819 */ /* 0x000fe2000001164a */
[----:B------:R-:W-:Y:S01]  /*40d0*/  IMAD.MOV.U32 R0, RZ, RZ, 0x3f800000 ;  /* 0x3f800000ff007424 */ /* 0x000fe200078e00ff */
[----:B------:R-:W-:Y:S01]  /*40e0*/  CS2R R82, SRZ ;  /* 0x0000000000527805 */ /* 0x000fe2000001ff00 */
[----:B------:R-:W-:Y:S01]  /*40f0*/  IMAD.MOV.U32 R4, RZ, RZ, RZ ;  /* 0x000000ffff047224 */ /* 0x000fe200078e00ff */
[----:B------:R-:W-:-:S02]  /*4100*/  LEA.HI.SX32 R22, R74, R13, 0x1c ;  /* 0x0000000d4a167211 */ /* 0x000fc400078fe2ff */
[----:B------:R-:W-:Y:S02]  /*4110*/  CS2R R80, SRZ ;  /* 0x0000000000507805 */ /* 0x000fe4000001ff00 */
[----:B------:R-:W-:Y:S02]  /*4120*/  CS2R R78, SRZ ;  /* 0x00000000004e7805 */ /* 0x000fe4000001ff00 */
[----:B------:R-:W-:Y:S02]  /*4130*/  CS2R R76, SRZ ;  /* 0x00000000004c7805 */ /* 0x000fe4000001ff00 */
[----:B------:R-:W-:Y:S02]  /*4140*/  VIMNMX R13, R17, R22, !PT ;  /* 0x00000016110d7248 */ /* 0x000fe40007fe0100 */
[----:B------:R-:W-:Y:S02]  /*4150*/  CS2R R74, SRZ ;  /* 0x00000000004a7805 */ /* 0x000fe4000001ff00 */
[----:B------:R-:W-:-:S02]  /*4160*/  CS2R R72, SRZ ;  /* 0x0000000000487805 */ /* 0x000fc4000001ff00 */
[----:B------:R-:W-:Y:S02]  /*4170*/  CS2R R70, SRZ ;  /* 0x0000000000467805 */ /* 0x000fe4000001ff00 */
[----:B------:R-:W-:Y:S02]  /*4180*/  ISETP.GE.AND P2, PT, R20, R13, PT ;  /* 0x0000000d1400720c */ /* 0x000fe40003f46270 */
        /* <DEDUP_REMOVED lines=22> */
[----:B------:R-:W-:Y:S01]  /*42f0*/  CS2R R24, SRZ ;  /* 0x0000000000187805 */ /* 0x000fe2000001ff00 */
[----:B------:R-:W-:Y:S06]  /*4300*/  @!P2 BRA `(.L_x_928) ;  /* 0x0000002c0064a947 */ /* 0x000fec0003800000 */
[----:B------:R-:W-:Y:S01]  /*4310*/  IMAD.MOV.U32 R21, RZ, RZ, RZ ;  /* 0x000000ffff157224 */ /* 0x000fe200078e00ff */
[----:B------:R-:W-:Y:S01]  /*4320*/  UMOV UR5, URZ ;  /* 0x0000003f00057c82 */ /* 0x000fe20008000000 */
[----:B------:R-:W-:Y:S01]  /*4330*/  IMAD.MOV.U32 R2, RZ, RZ, 0x3f800000 ;  /* 0x3f800000ff027424 */ /* 0x000fe200078e00ff */
[----:B------:R-:W-:Y:S01]  /*4340*/  ULDC UR6, c[0x0][0x9e4] ;  /* 0x0002790000067ab9 */ /* 0x000fe20000000800 */
[----:B------:R-:W-:Y:S01]  /*4350*/  IMAD.MOV.U32 R87, RZ, RZ, RZ ;  /* 0x000000ffff577224 */ /* 0x000fe200078e00ff */
[----:B------:R-:W-:Y:S01]  /*4360*/  ULDC UR59, c[0x0][0x288] ;  /* 0x0000a200003b7ab9 */ /* 0x000fe20000000800 */
[----:B------:R-:W-:-:S05]  /*4370*/  ULDC UR7, c[0x0][0x2f0] ;  /* 0x0000bc0000077ab9 */ /* 0x000fca0000000800 */
.L_x_945:
[----:B------:R-:W-:-:S04]  /*4380*/  UIADD3 UR4, UR5, 0x1, URZ ;  /* 0x0000000105047890 */ /* 0x000fc8000fffe03f */
[----:B------:R-:W-:-:S04]  /*4390*/  UISETP.NE.AND UP0, UPT, UR4, 0x2, UPT ;  /* 0x000000020400788c */ /* 0x000fc8000bf05270 */
[----:B------:R-:W-:Y:S02]  /*43a0*/  USEL UR10, URZ, 0x1, UP0 ;  /* 0x000000013f0a7887 */ /* 0x000fe40008000000 */
[----:B------:R-:W-:-:S04]  /*43b0*/  USEL UR4, UR4, URZ, UP0 ;  /* 0x0000003f04047287 */ /* 0x000fc80008000000 */
[----:B------:R-:W-:Y:S01]  /*43c0*/  LOP3.LUT R4, R21, UR10, RZ, 0x3c, !PT ;  /* 0x0000000a15047c12 */ /* 0x000fe2000f8e3cff */
[----:B------:R-:W-:Y:S07]  /*43d0*/  @!P0 BRA `(.L_x_929) ;  /* 0x0000000000048947 */ /* 0x000fee0003800000 */
[----:B------:R-:W-:Y:S01]  /*43e0*/  BPT.TRAP 0x1 ;  /* 0x000000040000795c */ /* 0x000fe20000300000 */
.L_x_929:
[----:B------:R-:W-:Y:S01]  /*43f0*/  ULEA UR58, UR4, UR56, 0x3 ;  /* 0x00000038043a7291 */ /* 0x000fe2000f8e183f */
[----:B------:R-:W-:-:S08]  /*4400*/  SHF.L.U32 R14, R4, 0x1f, RZ ;  /* 0x0000001f040e7819 */ /* 0x000fd000000006ff */
[----:B------:R0:W1:Y:S01]  /*4410*/  SYNCS.PHASECHK.TRANS64.TRYWAIT P2, [UR58+0x2a830], R14 ;  /* 0x02a8300eff0075a7 */ /* 0x000062000804017a */
[----:B------:R-:W-:Y:S05]  /*4420*/  @!P0 BRA `(.L_x_930) ;  /* 0x0000000000048947 */ /* 0x000fea0003800000 */
[----:B------:R-:W-:Y:S01]  /*4430*/  BPT.TRAP 0x1 ;  /* 0x000000040000795c */ /* 0x000fe20000300000 */
.L_x_930:
[----:B-1----:R-:W-:Y:S05]  /*4440*/  @P2 BRA `(.L_x_931) ;  /* 0x0000000000082947 */ /* 0x002fea0003800000 */
[----:B------:R-:W1:Y:S02]  /*4450*/  SYNCS.PHASECHK.TRANS64.TRYWAIT P2, [UR58+0x2a830], R14 ;  /* 0x02a8300eff0075a7 */ /* 0x000e64000804017a */
[----:B-1----:R-:W-:Y:S05]  /*4460*/  @!P2 BRA `(.L_x_932) ;  /* 0x000000e00018a947 */ /* 0x002fea0003800000 */
.L_x_931:
[----:B------:R-:W-:Y:S01]  /*4470*/  R2UR UR52, R6 ;  /* 0x00000000063472ca */ /* 0x000fe200000e0000 */
[----:B------:R-:W-:Y:S01]  /*4480*/  UIMAD UR50, UR4, 0x900, UR57 ;  /* 0x00000900043278a4 */ /* 0x000fe2000f8e0239 */
[----:B------:R-:W-:Y:S01]  /*4490*/  R2UR UR53, R7 ;  /* 0x00000000073572ca */ /* 0x000fe200000e0000 */
[----:B------:R-:W-:Y:S01]  /*44a0*/  WARPGROUP.ARRIVE ;  /* 0x00000000000079c5 */ /* 0x000fe20000000000 */
[----:B------:R-:W-:Y:S01]  /*44b0*/  UMOV UR55, 0x40000040 ;  /* 0x4000004000377882 */ /* 0x000fe20000000000 */
[----:B------:R-:W-:Y:S01]  /*44c0*/  UIADD3 UR10, UR50, 0x2, URZ ;  /* 0x00000002320a7890 */ /* 0x000fe2000fffe03f */
[-C--:B------:R-:W-:Y:S01]  /*44d0*/  FMUL.FTZ R24, R24, R0.reuse ;  /* 0x0000000018187220 */ /* 0x080fe20000410000 */
[----:B------:R-:W-:Y:S01]  /*44e0*/  UMOV UR11, 0x40000040 ;  /* 0x40000040000b7882 */ /* 0x000fe20000000000 */
[----:B------:R-:W-:Y:S01]  /*44f0*/  UMOV UR54, UR50 ;  /* 0x0000003200367c82 */ /* 0x000fe20008000000 */
[----:B------:R-:W-:Y:S01]  /*4500*/  UIADD3 UR14, UR50, 0x4, URZ ;  /* 0x00000004320e7890 */ /* 0x000fe2000fffe03f */
[-C--:B------:R-:W-:Y:S01]  /*4510*/  FMUL.FTZ R25, R25, R0.reuse ;  /* 0x0000000019197220 */ /* 0x080fe20000410000 */
[----:B------:R-:W-:Y:S01]  /*4520*/  UMOV UR15, 0x40000040 ;  /* 0x40000040000f7882 */ /* 0x000fe20000000000 */
[----:B------:R-:W-:Y:S01]  /*4530*/  UIADD3 UR18, UR50, 0x6, URZ ;  /* 0x0000000632127890 */ /* 0x000fe2000fffe03f */
[-C--:B------:R-:W-:Y:S01]  /*4540*/  FMUL.FTZ R28, R28, R0.reuse ;  /* 0x000000001c1c7220 */ /* 0x080fe20000410000 */
[----:B------:R-:W-:Y:S01]  /*4550*/  UMOV UR19, 0x40000040 ;  /* 0x4000004000137882 */ /* 0x000fe20000000000 */
[----:B------:R-:W-:Y:S01]  /*4560*/  HGMMA.64x96x16.F32 R88, gdesc[UR52], RZ, !UPT, gsb0 ;  /* 0x01600000345879f0 */ /* 0x000fe2000c0008ff */
[----:B------:R-:W-:Y:S01]  /*4570*/  UIADD3 UR22, UR50, 0x300, URZ ;  /* 0x0000030032167890 */ /* 0x000fe2000fffe03f */
[-C--:B------:R-:W-:Y:S01]  /*4580*/  FMUL.FTZ R29, R29, R0.reuse ;  /* 0x000000001d1d7220 */ /* 0x080fe20000410000 */
[----:B------:R-:W-:Y:S01]  /*4590*/  UMOV UR23, 0x40000040 ;  /* 0x4000004000177882 */ /* 0x000fe20000000000 */
        /* <DEDUP_REMOVED lines=108> */
[----:B------:R-:W-:Y:S05]  /*4c60*/  @!P0 BRA `(.L_x_933) ;  /* 0x0000000000048947 */ /* 0x000fea0003800000 */
[----:B------:R-:W-:Y:S01]  /*4c70*/  BPT.TRAP 0x1 ;  /* 0x000000040000795c */ /* 0x000fe20000300000 */
.L_x_933:
[----:B------:R-:W-:Y:S01]  /*4c80*/  ULEA UR11, UR5, UR56, 0x3 ;  /* 0x00000038050b7291 */ /* 0x000fe2000f8e183f */
[----:B------:R-:W-:-:S08]  /*4c90*/  SHF.L.U32 R0, R21, 0x1f, RZ ;  /* 0x0000001f15007819 */ /* 0x000fd000000006ff */
[----:B------:R2:W3:Y:S01]  /*4ca0*/  SYNCS.PHASECHK.TRANS64.TRYWAIT P2, [UR11+0x2a850], R0 ;  /* 0x02a85000ff0075a7 */ /* 0x0004e2000804014b */
[----:B------:R-:W-:Y:S05]  /*4cb0*/  @!P0 BRA `(.L_x_934) ;  /* 0x0000000000048947 */ /* 0x000fea0003800000 */
[----:B------:R-:W-:Y:S01]  /*4cc0*/  BPT.TRAP 0x1 ;  /* 0x000000040000795c */ /* 0x000fe20000300000 */
.L_x_934:
[----:B---3--:R-:W-:Y:S05]  /*4cd0*/  @P2 BRA `(.L_x_935) ;  /* 0x0000000000082947 */ /* 0x008fea0003800000 */
[----:B------:R-:W3:Y:S02]  /*4ce0*/  SYNCS.PHASECHK.TRANS64.TRYWAIT P2, [UR11+0x2a850], R0 ;  /* 0x02a85000ff0075a7 */ /* 0x000ee4000804014b */
[----:B---3--:R-:W-:Y:S05]  /*4cf0*/  @!P2 BRA `(.L_x_936) ;  /* 0x000000d8000ca947 */ /* 0x008fea0003800000 */
.L_x_935:
[----:B------:R-:W-:Y:S01]  /*4d00*/  UIADD3 UR10, UR56, 0x400, URZ ;  /* 0x00000400380a7890 */ /* 0x000fe2000fffe03f */
[----:B------:R-:W-:Y:S01]  /*4d10*/  WARPGROUP.ARRIVE ;  /* 0x00000000000079c5 */ /* 0x000fe20000000000 */
[----:B------:R-:W-:Y:S01]  /*4d20*/  UMOV UR15, 0x40000040 ;  /* 0x40000040000f7882 */ /* 0x000fe20000000000 */
[----:B------:R-:W-:Y:S01]  /*4d30*/  ISETP.NE.AND P3, PT, R160, 0x1, PT ;  /* 0x00000001a000780c */ /* 0x000fe20003f65270 */
[----:B------:R-:W-:Y:S01]  /*4d40*/  USHF.R.U32.HI UR10, URZ, 0x4, UR10 ;  /* 0x000000043f0a7899 */ /* 0x000fe2000801160a */
[----:B01----:R-:W-:Y:S01]  /*4d50*/  IMAD.MOV.U32 R14, RZ, RZ, R9 ;  /* 0x000000ffff0e7224 */ /* 0x003fe200078e0009 */
[----:B------:R-:W-:Y:S01]  /*4d60*/  R2UR UR18, R12 ;  /* 0x000000000c1272ca */ /* 0x000fe200000e0000 */
[----:B------:R-:W-:Y:S01]  /*4d70*/  IMAD.U32 R2, RZ, RZ, UR58 ;  /* 0x0000003aff027e24 */ /* 0x000fe2000f8e00ff */
[----:B------:R-:W-:Y:S01]  /*4d80*/  ULOP3.LUT UR10, UR10, 0x3fff, URZ, 0xc0, !UPT ;  /* 0x00003fff0a0a7892 */ /* 0x000fe2000f8ec03f */
[----:B------:R-:W-:Y:S01]  /*4d90*/  ISETP.NE.AND P2, PT, R161, RZ, PT ;  /* 0x000000ffa100720c */ /* 0x000fe20003f45270 */
[----:B------:R-:W-:-:S02]  /*4da0*/  ULDC UR19, c[0x0][0x9e0] ;  /* 0x0002780000137ab9 */ /* 0x000fc40000000800 */
[----:B------:R-:W-:-:S04]  /*4db0*/  ULOP3.LUT UR10, UR10, 0x3000000, URZ, 0xfc, !UPT ;  /* 0x030000000a0a7892 */ /* 0x000fc8000f8efc3f */
[----:B------:R-:W-:Y:S01]  /*4dc0*/  UIMAD UR10, UR5, 0x600, UR10 ;  /* 0x00000600050a78a4 */ /* 0x000fe2000f8e020a */
[----:B--2---:R-:W0:Y:S06]  /*4dd0*/  @P3 LDC R0, c[0x0][0x44c] ;  /* 0x00011300ff003b82 */ /* 0x004e2c0000000800 */
[----:B------:R-:W-:Y:S02]  /*4de0*/  UMOV UR14, UR10 ;  /* 0x0000000a000e7c82 */ /* 0x000fe40008000000 */
[----:B------:R-:W-:Y:S01]  /*4df0*/  HGMMA.64x128x16.F32 R24, R156, gdesc[UR12].tnspB, R24, gsb0 ;  /* 0x41e0000c9c187df0 */ /* 0x000fe20008000818 */
[----:B------:R-:W-:Y:S01]  /*4e00*/  UIADD3 UR14, UR10, 0x80, URZ ;  /* 0x000000800a0e7890 */ /* 0x000fe2000fffe03f */
[----:B------:R-:W1:Y:S01]  /*4e10*/  @P3 LDC R15, c[0x0][0x450] ;  /* 0x00011400ff0f3b82 */ /* 0x000e620000000800 */
[----:B------:R-:W-:Y:S01]  /*4e20*/  UMOV UR15, 0x40000040 ;  /* 0x40000040000f7882 */ /* 0x000fe20000000000 */
[----:B0-----:R-:W-:-:S05]  /*4e30*/  @P3 IMAD.HI.U32 R0, R9, R0, RZ ;  /* 0x0000000009003227 */ /* 0x001fca00078e00ff */
[----:B-1----:R-:W-:Y:S01]  /*4e40*/  @P3 SHF.R.U32.HI R14, RZ, R15, R0 ;  /* 0x0000000fff0e3219 */ /* 0x002fe20000011600 */
[----:B------:R-:W-:-:S04]  /*4e50*/  @!P1 VIADD R0, R2, 0x2a840 ;  /* 0x0002a84002009836 */ /* 0x000fc80000000000 */
[----:B------:R-:W0:Y:S01]  /*4e60*/  SHFL.IDX PT, R21, R14, RZ, 0x1c1f ;  /* 0x001c1fff0e157589 */ /* 0x000e2200000e0000 */
[----:B------:R-:W-:Y:S01]  /*4e70*/  @!P1 PRMT R0, RZ, 0x654, R0 ;  /* 0x00000654ff009816 */ /* 0x000fe20000000000 */
        /* <DEDUP_REMOVED lines=11> */
[----:B------:R-:W-:Y:S01]  /*4f30*/  WARPGROUP.ARRIVE ;  /* 0x00000000000079c5 */ /* 0x000fe20000000000 */
[----:B------:R-:W-:-:S04]  /*4f40*/  IMAD R149, R20, -0x60, RZ ;  /* 0xffffffa014957824 */ /* 0x000fc800078e02ff */
[----:B------:R-:W-:Y:S02]  /*4f50*/  VIADD R15, R149, 0x1 ;  /* 0x00000001950f7836 */ /* 0x000fe40000000000 */
[----:B------:R-:W-:Y:S01]  /*4f60*/  HGMMA.64x128x16.F32 R24, R144, gdesc[UR12].tnspB, R24, gsb0 ;  /* 0x41e0000c90187df0 */ /* 0x000fe20008000818 */
[----:B------:R-:W-:Y:S01]  /*4f70*/  UIADD3 UR14, UR10, 0x200, URZ ;  /* 0x000002000a0e7890 */ /* 0x000fe2000fffe03f */
[----:B------:R-:W-:Y:S01]  /*4f80*/  UMOV UR15, 0x40000040 ;  /* 0x40000040000f7882 */ /* 0x000fe20000000000 */
[----:B------:R-:W-:Y:S01]  /*4f90*/  UIADD3 UR10, UR10, 0x280, URZ ;  /* 0x000002800a0a7890 */ /* 0x000fe2000fffe03f */
[----:B------:R-:W-:Y:S01]  /*4fa0*/  IMAD R15, R10, -0x2, R15 ;  /* 0xfffffffe0a0f7824 */ /* 0x000fe200078e020f */
[----:B------:R-:W-:Y:S02]  /*4fb0*/  WARPGROUP.DEPBAR.LE gsb0, 0x0 ;  /* 0x00008000000079c5 */ /* 0x000fe40000010000 */
[----:B------:R-:W-:-:S06]  /*4fc0*/  WARPGROUP.ARRIVE ;  /* 0x00000000000079c5 */ /* 0x000fcc0000000000 */
[----:B------:R-:W-:Y:S01]  /*4fd0*/  HGMMA.64x128x16.F32 R24, R140, gdesc[UR12].tnspB, R24, gsb0 ;  /* 0x41e0000c8c187df0 */ /* 0x000fe20008000818 */
[----:B------:R-:W-:Y:S01]  /*4fe0*/  UMOV UR14, UR10 ;  /* 0x0000000a000e7c82 */ /* 0x000fe20008000000 */
[----:B------:R-:W-:Y:S01]  /*4ff0*/  UMOV UR15, 0x40000040 ;  /* 0x40000040000f7882 */ /* 0x000fe20000000000 */
[----:B------:R-:W-:Y:S02]  /*5000*/  WARPGROUP.DEPBAR.LE gsb0, 0x0 ;  /* 0x00008000000079c5 */ /* 0x000fe40000010000 */
[----:B------:R-:W-:Y:S01]  /*5010*/  WARPGROUP.ARRIVE ;  /* 0x00000000000079c5 */ /* 0x000fe20000000000 */
[----:B------:R-:W-:-:S06]  /*5020*/  VIADD R140, R15, 0xffffffff ;  /* 0xffffffff0f8c7836 */ /* 0x000fcc0000000000 */
[----:B------:R-:W-:Y:S03]  /*5030*/  HGMMA.64x128x16.F32 R24, R136, gdesc[UR12].tnspB, R24, gsb0 ;  /* 0x41e0000c88187df0 */ /* 0x000fe60008000818 */
[----:B------:R-:W-:Y:S02]  /*5040*/  WARPGROUP.DEPBAR.LE gsb0, 0x0 ;  /* 0x00008000000079c5 */ /* 0x000fe40000010000 */
[----:B------:R1:W-:Y:S02]  /*5050*/  @!P1 SYNCS.ARRIVE.TRANS64.RED.A1T0 RZ, [R0+URZ], RZ ;  /* 0x000000ff00ff99a7 */ /* 0x0003e4000810043f */
[----:B-1----:R-:W-:-:S04]  /*5060*/  IMAD R0, R16, UR7, R15 ;  /* 0x0000000710007c24 */ /* 0x002fc8000f8e020f */
[----:B------:R-:W-:-:S04]  /*5070*/  VIADD R0, R0, -UR59 ;  /* 0x8000003b00007c36 */ /* 0x000fc80008000000 */
[C---:B------:R-:W-:Y:S02]  /*5080*/  VIADD R136, R0.reuse, UR19 ;  /* 0x0000001300887c36 */ /* 0x040fe40008000000 */
[----:B------:R-:W-:Y:S02]  /*5090*/  VIADD R138, R0, UR18 ;  /* 0x00000012008a7c36 */ /* 0x000fe40008000000 */
[--C-:B0-----:R-:W-:Y:S02]  /*50a0*/  IMAD.IADD R0, R136, 0x1, R21.reuse ;  /* 0x0000000188007824 */ /* 0x101fe400078e0215 */
[----:B------:R-:W-:Y:S01]  /*50b0*/  IMAD.IADD R2, R138, 0x1, R21 ;  /* 0x000000018a027824 */ /* 0x000fe200078e0215 */
[----:B------:R-:W-:Y:S06]  /*50c0*/  @!P2 BRA `(.L_x_937) ;  /* 0x000000000058a947 */ /* 0x000fec0003800000 */
[----:B------:R-:W-:Y:S01]  /*50d0*/  IMAD R15, R16, UR7, R21 ;  /* 0x00000007100f7c24 */ /* 0x000fe2000f8e0215 */
[----:B------:R-:W-:Y:S03]  /*50e0*/  BSSY B0, `(.L_x_938) ;  /* 0x0000011000007945 */ /* 0x000fe60003800000 */
[----:B------:R-:W-:-:S05]  /*50f0*/  VIADD R15, R15, -UR59 ;  /* 0x8000003b0f0f7c36 */ /* 0x000fca0008000000 */
[----:B------:R-:W-:-:S13]  /*5100*/  ISETP.GT.AND P2, PT, R15, -0x1, PT ;  /* 0xffffffff0f00780c */ /* 0x000fda0003f44270 */
[----:B------:R-:W-:Y:S05]  /*5110*/  @P2 BRA `(.L_x_939) ;  /* 0x0000000000202947 */ /* 0x000fea0003800000 */
[----:B------:R-:W-:Y:S01]  /*5120*/  IMAD.U32 R21, RZ, RZ, UR6 ;  /* 0x00000006ff157e24 */ /* 0x000fe2000f8e00ff */
[----:B------:R-:W-:-:S04]  /*5130*/  LOP3.LUT R15, RZ, R15, RZ, 0x33, !PT ;  /* 0x0000000fff0f7212 */ /* 0x000fc800078e33ff */
[----:B------:R-:W-:-:S13]  /*5140*/  ISETP.NE.AND P2, PT, R21, 0x1, PT ;  /* 0x000000011500780c */ /* 0x000fda0003f45270 */
[----:B------:R-:W0:Y:S02]  /*5150*/  @P2 LDC.64 R22, c[0x0][0x9e8] ;  /* 0x00027a00ff162b82 */ /* 0x000e240000000a00 */
[----:B0-----:R-:W-:-:S05]  /*5160*/  @P2 IMAD.HI.U32 R22, R15, R22, RZ ;  /* 0x000000160f162227 */ /* 0x001fca00078e00ff */
[----:B------:R-:W-:-:S04]  /*5170*/  @P2 SHF.R.U32.HI R15, RZ, R23, R22 ;  /* 0x00000017ff0f2219 */ /* 0x000fc80000011616 */
[----:B------:R-:W-:Y:S01]  /*5180*/  LOP3.LUT R15, RZ, R15, RZ, 0x33, !PT ;  /* 0x0000000fff0f7212 */ /* 0x000fe200078e33ff */
[----:B------:R-:W-:Y:S06]  /*5190*/  BRA `(.L_x_940) ;  /* 0x0000000000147947 */ /* 0x000fec0003800000 */
.L_x_939:
[----:B------:R-:W-:-:S05]  /*51a0*/  IMAD.U32 R21, RZ, RZ, UR6 ;  /* 0x00000006ff157e24 */ /* 0x000fca000f8e00ff */
[----:B------:R-:W-:-:S13]  /*51b0*/  ISETP.NE.AND P2, PT, R21, 0x1, PT ;  /* 0x000000011500780c */ /* 0x000fda0003f45270 */
[----:B------:R-:W0:Y:S02]  /*51c0*/  @P2 LDC.64 R22, c[0x0][0x9e8] ;  /* 0x00027a00ff162b82 */ /* 0x000e240000000a00 */
[----:B0-----:R-:W-:-:S05]  /*51d0*/  @P2 IMAD.HI.U32 R22, R15, R22, RZ ;  /* 0x000000160f162227 */ /* 0x001fca00078e00ff */
[----:B------:R-:W-:-:S07]  /*51e0*/  @P2 SHF.R.U32.HI R15, RZ, R23, R22 ;  /* 0x00000017ff0f2219 */ /* 0x000fce0000011616 */
.L_x_940:
[----:B------:R-:W-:Y:S05]  /*51f0*/  BSYNC B0 ;  /* 0x0000000000007941 */ /* 0x000fea0003800000 */
.L_x_938:
[----:B------:R-:W-:-:S05]  /*5200*/  IMAD R15, R15, R21, R140 ;  /* 0x000000150f0f7224 */ /* 0x000fca00078e028c */
[----:B------:R-:W-:Y:S02]  /*5210*/  VIADDMNMX R0, R15, R21, R0, PT ;  /* 0x000000150f007246 */ /* 0x000fe40003800100 */
[----:B------:R-:W-:-:S07]  /*5220*/  VIMNMX R2, R2, R15, !PT ;  /* 0x0000000f02027248 */ /* 0x000fce0007fe0100 */
.L_x_937:
[C---:B------:R-:W-:Y:S02]  /*5230*/  ISETP.GE.AND P2, PT, R149.reuse, 0x2, PT ;  /* 0x000000029500780c */ /* 0x040fe40003f46270 */
[C---:B------:R-:W-:Y:S02]  /*5240*/  ISETP.GE.AND P5, PT, R149.reuse, 0xa, PT ;  /* 0x0000000a9500780c */ /* 0x040fe40003fa6270 */
[----:B------:R-:W-:Y:S02]  /*5250*/  ISETP.GT.AND P3, PT, R2, 0x1, !P2 ;  /* 0x000000010200780c */ /* 0x000fe40005764270 */
[----:B------:R-:W-:Y:S02]  /*5260*/  P2R R139, PR, RZ, 0x20 ;  /* 0x00000020ff8b7803 */ /* 0x000fe40000000000 */
[----:B------:R-:W-:Y:S02]  /*5270*/  ISETP.LT.OR P4, PT, R0, 0x2, P3 ;  /* 0x000000020000780c */ /* 0x000fe40001f81670 */
[----:B------:R-:W-:-:S02]  /*5280*/  ISETP.GE.AND P3, PT, R149, 0x9, PT ;  /* 0x000000099500780c */ /* 0x000fc40003f66270 */
        /* <DEDUP_REMOVED lines=28> */
[----:B------:R-:W-:Y:S01]  /*5450*/  ISETP.GT.AND P4, PT, R2, 0x20, !P5 ;  /* 0x000000200200780c */ /* 0x000fe20006f84270 */
[----:B------:R-:W0:Y:S01]  /*5460*/  SHFL.IDX PT, R101, R14, 0x1, 0x1c1f ;  /* 0x003c1f000e657f89 */ /* 0x000e2200000e0000 */
        /* <DEDUP_REMOVED lines=61> */
[----:B------:R-:W-:-:S04]  /*5840*/  ISETP.LT.OR P4, PT, R0, 0x51, P4 ;  /* 0x000000510000780c */ /* 0x000fc80002781670 */
[----:B------:R-:W-:Y:S02]  /*5850*/  FSEL R93, R128, -INF , !P4 ;  /* 0xff800000805d7808 */ /* 0x000fe40006000000 */
[----:B------:R-:W-:-:S04]  /*5860*/  ISETP.GE.AND P4, PT, R149, 0x52, PT ;  /* 0x000000529500780c */ /* 0x000fc80003f86270 */
[----:B------:R-:W-:-:S04]  /*5870*/  ISETP.GT.AND P5, PT, R2, 0x51, !P4 ;  /* 0x000000510200780c */ /* 0x000fc800067a4270 */
[----:B------:R-:W-:-:S04]  /*5880*/  ISETP.LT.OR P5, PT, R0, 0x52, P5 ;  /* 0x000000520000780c */ /* 0x000fc80002fa1670 */
[----:B------:R-:W-:Y:S02]  /*5890*/  FSEL R129, R129, -INF , !P5 ;  /* 0xff80000081817808 */ /* 0x000fe40006800000 */
[----:B------:R-:W-:-:S04]  /*58a0*/  ISETP.GE.AND P5, PT, R149, 0x59, PT ;  /* 0x000000599500780c */ /* 0x000fc80003fa6270 */
[----:B------:R-:W-:-:S04]  /*58b0*/  ISETP.GT.AND P6, PT, R2, 0x58, !P5 ;  /* 0x000000580200780c */ /* 0x000fc80006fc4270 */
[----:B------:R-:W-:-:S04]  /*58c0*/  ISETP.LT.OR P6, PT, R0, 0x59, P6 ;  /* 0x000000590000780c */ /* 0x000fc800037c1670 */
[----:B------:R-:W-:Y:S02]  /*58d0*/  FSEL R89, R132, -INF , !P6 ;  /* 0xff80000084597808 */ /* 0x000fe40007000000 */
[----:B------:R-:W-:-:S04]  /*58e0*/  ISETP.GE.AND P6, PT, R149, 0x1, PT ;  /* 0x000000019500780c */ /* 0x000fc80003fc6270 */
[----:B------:R-:W-:Y:S02]  /*58f0*/  P2R R92, PR, RZ, 0x40 ;  /* 0x00000040ff5c7803 */ /* 0x000fe40000000000 */
[----:B------:R-:W-:-:S04]  /*5900*/  ISETP.GT.AND P6, PT, R2, RZ, !P6 ;  /* 0x000000ff0200720c */ /* 0x000fc800077c4270 */
[----:B------:R-:W-:-:S04]  /*5910*/  ISETP.LT.OR P6, PT, R0, 0x1, P6 ;  /* 0x000000010000780c */ /* 0x000fc800037c1670 */
[----:B------:R-:W-:Y:S02]  /*5920*/  FSEL R165, R88, -INF , !P6 ;  /* 0xff80000058a57808 */ /* 0x000fe40007000000 */
[----:B------:R-:W-:-:S04]  /*5930*/  ISETP.GE.AND P6, PT, R149, 0x5a, PT ;  /* 0x0000005a9500780c */ /* 0x000fc80003fc6270 */
[----:B------:R-:W-:Y:S02]  /*5940*/  P2R R128, PR, RZ, 0x40 ;  /* 0x00000040ff807803 */ /* 0x000fe40000000000 */
[----:B------:R-:W-:Y:S01]  /*5950*/  ISETP.GT.AND P6, PT, R2, 0x59, !P6 ;  /* 0x000000590200780c */ /* 0x000fe200077c4270 */
[----:B0-----:R-:W-:-:S03]  /*5960*/  IMAD.IADD R2, R138, 0x1, R101 ;  /* 0x000000018a027824 */ /* 0x001fc600078e0265 */
[----:B------:R-:W-:Y:S01]  /*5970*/  ISETP.LT.OR P6, PT, R0, 0x5a, P6 ;  /* 0x0000005a0000780c */ /* 0x000fe200037c1670 */
[----:B------:R-:W-:-:S03]  /*5980*/  IMAD.IADD R0, R136, 0x1, R101 ;  /* 0x0000000188007824 */ /* 0x000fc600078e0265 */
[----:B------:R-:W-:Y:S02]  /*5990*/  FSEL R133, R133, -INF , !P6 ;  /* 0xff80000085857808 */ /* 0x000fe40007000000 */
[----:B------:R-:W-:-:S13]  /*59a0*/  ISETP.NE.AND P6, PT, R161, RZ, PT ;  /* 0x000000ffa100720c */ /* 0x000fda0003fc5270 */
[----:B------:R-:W-:Y:S05]  /*59b0*/  @!P6 BRA `(.L_x_941) ;  /* 0x000000000058e947 */ /* 0x000fea0003800000 */
        /* <DEDUP_REMOVED lines=13> */
.L_x_943:
[----:B------:R-:W-:-:S05]  /*5a90*/  IMAD.U32 R22, RZ, RZ, UR6 ;  /* 0x00000006ff167e24 */ /* 0x000fca000f8e00ff */
[----:B------:R-:W-:-:S13]  /*5aa0*/  ISETP.NE.AND P6, PT, R22, 0x1, PT ;  /* 0x000000011600780c */ /* 0x000fda0003fc5270 */
[----:B------:R-:W0:Y:S02]  /*5ab0*/  @P6 LDC.64 R104, c[0x0][0x9e8] ;  /* 0x00027a00ff686b82 */ /* 0x000e240000000a00 */
[----:B0-----:R-:W-:-:S05]  /*5ac0*/  @P6 IMAD.HI.U32 R14, R101, R104, RZ ;  /* 0x00000068650e6227 */ /* 0x001fca00078e00ff */
[----:B------:R-:W-:-:S07]  /*5ad0*/  @P6 SHF.R.U32.HI R101, RZ, R105, R14 ;  /* 0x00000069ff656219 */ /* 0x000fce000001160e */
.L_x_944:
[----:B------:R-:W-:Y:S05]  /*5ae0*/  BSYNC B0 ;  /* 0x0000000000007941 */ /* 0x000fea0003800000 */
.L_x_942:
[----:B------:R-:W-:-:S05]  /*5af0*/  IMAD R101, R101, R22, R140 ;  /* 0x0000001665657224 */ /* 0x000fca00078e028c */
[----:B------:R-:W-:Y:S02]  /*5b00*/  VIADDMNMX R0, R101, R22, R0, PT ;  /* 0x0000001665007246 */ /* 0x000fe40003800100 */
[----:B------:R-:W-:-:S07]  /*5b10*/  VIMNMX R2, R2, R101, !PT ;  /* 0x0000006502027248 */ /* 0x000fce0007fe0100 */
.L_x_941:
[C---:B------:R-:W-:Y:S01]  /*5b20*/  ISETP.GT.AND P2, PT, R2.reuse, 0x1, !P2 ;  /* 0x000000010200780c */ /* 0x040fe20005744270 */
[----:B------:R-:W-:Y:S01]  /*5b30*/  UMOV UR5, UR4 ;  /* 0x0000000400057c82 */ /* 0x000fe20008000000 */
[----:B------:R-:W-:Y:S02]  /*5b40*/  ISETP.GT.AND P3, PT, R2, 0x8, !P3 ;  /* 0x000000080200780c */ /* 0x000fe40005f64270 */
        /* <DEDUP_REMOVED lines=38> */
[----:B------:R-:W-:Y:S02]  /*5db0*/  ISETP.GT.AND P2, PT, R2, 0x20, !P3 ;  /* 0x000000200200780c */ /* 0x000fe40005f44270 */
[----:B------:R-:W-:-:S02]  /*5dc0*/  FMNMX.FTZ R14, R23, R14, !PT ;  /* 0x0000000e170e7209 */ /* 0x000fc40007810000 */
[----:B------:R-:W-:Y:S02]  /*5dd0*/  ISETP.LT.OR P2, PT, R0, 0x21, P2 ;  /* 0x000000210000780c */ /* 0x000fe40001741670 */
[----:B------:R-:W-:Y:S02]  /*5de0*/  FMNMX.FTZ R14, R113, R14, !PT ;  /* 0x0000000e710e7209 */ /* 0x000fe40007810000 */
[----:B------:R-:W-:Y:S02]  /*5df0*/  FSEL R141, R106, -INF , !P2 ;  /* 0xff8000006a8d7808 */ /* 0x000fe40005000000 */
[----:B------:R-:W-:Y:S02]  /*5e00*/  ISETP.GT.AND P2, PT, R2, 0x21, !P6 ;  /* 0x000000210200780c */ /* 0x000fe40007744270 */
[----:B------:R-:W-:Y:S02]  /*5e10*/  ISETP.NE.AND P6, PT, R147, RZ, PT ;  /* 0x000000ff9300720c */ /* 0x000fe40003fc5270 */
        /* <DEDUP_REMOVED lines=19> */
[----:B------:R-:W-:Y:S02]  /*5f50*/  ISETP.GT.AND P2, PT, R2, 0x30, !P2 ;  /* 0x000000300200780c */ /* 0x000fe40005744270 */
[----:B------:R-:W-:Y:S02]  /*5f60*/  ISETP.NE.AND P3, PT, R124, RZ, PT ;  /* 0x000000ff7c00720c */ /* 0x000fe40003f65270 */
[----:B------:R-:W-:Y:S02]  /*5f70*/  ISETP.LT.OR P2, PT, R0, 0x31, P2 ;  /* 0x000000310000780c */ /* 0x000fe40001741670 */
[----:B------:R-:W-:Y:S02]  /*5f80*/  FMNMX.FTZ R14, R89, R14, !PT ;  /* 0x0000000e590e7209 */ /* 0x000fe40007810000 */
[----:B------:R-:W-:Y:S02]  /*5f90*/  FSEL R107, R114, -INF , !P2 ;  /* 0xff800000726b7808 */ /* 0x000fe40005000000 */
[----:B------:R-:W-:-:S02]  /*5fa0*/  ISETP.NE.AND P2, PT, R112, RZ, PT ;  /* 0x000000ff7000720c */ /* 0x000fc40003f45270 */
[----:B------:R-:W-:Y:S02]  /*5fb0*/  FMNMX.FTZ R22, R133, R14, !PT ;  /* 0x0000000e85167209 */ /* 0x000fe40007810000 */
[C---:B------:R-:W-:Y:S01]  /*5fc0*/  ISETP.GT.AND P2, PT, R2.reuse, 0x31, !P2 ;  /* 0x000000310200780c */ /* 0x040fe20005744270 */
[----:B------:R-:W0:Y:S01]  /*5fd0*/  LDC R14, c[0x0][0x988] ;  /* 0x00026200ff0e7b82 */ /* 0x000e220000000800 */
[----:B------:R-:W-:Y:S01]  /*5fe0*/  ISETP.GT.AND P4, PT, R2, 0x51, !P4 ;  /* 0x000000510200780c */ /* 0x000fe20006784270 */
[----:B------:R-:W1:Y:S01]  /*5ff0*/  SHFL.BFLY PT, R163, R22, 0x2, 0x1f ;  /* 0x0c401f0016a37f89 */ /* 0x000e6200000e0000 */
[C---:B------:R-:W-:Y:S02]  /*6000*/  ISETP.LT.OR P2, PT, R0.reuse, 0x32, P2 ;  /* 0x000000320000780c */ /* 0x040fe40001741670 */
[----:B------:R-:W-:Y:S02]  /*6010*/  ISETP.LT.OR P4, PT, R0, 0x52, P4 ;  /* 0x000000520000780c */ /* 0x000fe40002781670 */
[----:B------:R-:W-:-:S02]  /*6020*/  FSEL R115, R115, -INF , !P2 ;  /* 0xff80000073737808 */ /* 0x000fc40005000000 */
[----:B------:R-:W-:Y:S02]  /*6030*/  ISETP.NE.AND P2, PT, R150, RZ, PT ;  /* 0x000000ff9600720c */ /* 0x000fe40003f45270 */
[C---:B------:R-:W-:Y:S02]  /*6040*/  ISETP.GT.AND P5, PT, R2.reuse, 0x58, !P5 ;  /* 0x000000580200780c */ /* 0x040fe40006fa4270 */
[----:B------:R-:W-:Y:S02]  /*6050*/  ISETP.GT.AND P2, PT, R2, 0x38, !P2 ;  /* 0x000000380200780c */ /* 0x000fe40005744270 */
[----:B------:R-:W-:Y:S02]  /*6060*/  FSEL R131, R131, -INF , !P4 ;  /* 0xff80000083837808 */ /* 0x000fe40006000000 */
[C---:B------:R-:W-:Y:S02]  /*6070*/  ISETP.LT.OR P2, PT, R0.reuse, 0x39, P2 ;  /* 0x000000390000780c */ /* 0x040fe40001741670 */
[----:B------:R-:W-:-:S02]  /*6080*/  ISETP.LT.OR P5, PT, R0, 0x59, P5 ;  /* 0x000000590000780c */ /* 0x000fc40002fa1670 */
[----:B------:R-:W-:Y:S02]  /*6090*/  FSEL R111, R118, -INF , !P2 ;  /* 0xff800000766f7808 */ /* 0x000fe40005000000 */
[----:B------:R-:W-:Y:S02]  /*60a0*/  ISETP.NE.AND P2, PT, R116, RZ, PT ;  /* 0x000000ff7400720c */ /* 0x000fe40003f45270 */
[----:B-1----:R-:W-:Y:S02]  /*60b0*/  FMNMX.FTZ R88, R22, R163, !PT ;  /* 0x000000a316587209 */ /* 0x002fe40007810000 */
[----:B------:R-:W-:-:S03]  /*60c0*/  ISETP.GT.AND P2, PT, R2, 0x39, !P2 ;  /* 0x000000390200780c */ /* 0x000fc60005744270 */
[----:B------:R-:W1:Y:S01]  /*60d0*/  SHFL.BFLY PT, R163, R88, 0x1, 0x1f ;  /* 0x0c201f0058a37f89 */ /* 0x000e6200000e0000 */
[----:B------:R-:W-:-:S04]  /*60e0*/  ISETP.LT.OR P2, PT, R0, 0x3a, P2 ;  /* 0x0000003a0000780c */ /* 0x000fc80001741670 */
[----:B------:R-:W-:Y:S02]  /*60f0*/  FSEL R119, R119, -INF , !P2 ;  /* 0xff80000077777808 */ /* 0x000fe40005000000 */
[----:B------:R-:W-:-:S04]  /*6100*/  ISETP.NE.AND P2, PT, R152, RZ, PT ;  /* 0x000000ff9800720c */ /* 0x000fc80003f45270 */
[----:B------:R-:W-:-:S04]  /*6110*/  ISETP.GT.AND P2, PT, R2, 0x40, !P2 ;  /* 0x000000400200780c */ /* 0x000fc80005744270 */
[----:B------:R-:W-:-:S04]  /*6120*/  ISETP.LT.OR P2, PT, R0, 0x41, P2 ;  /* 0x000000410000780c */ /* 0x000fc80001741670 */
[----:B------:R-:W-:Y:S02]  /*6130*/  FSEL R153, R122, -INF , !P2 ;  /* 0xff8000007a997808 */ /* 0x000fe40005000000 */
[----:B------:R-:W-:Y:S02]  /*6140*/  ISETP.NE.AND P2, PT, R120, RZ, PT ;  /* 0x000000ff7800720c */ /* 0x000fe40003f45270 */
[----:B-1----:R-:W-:Y:S02]  /*6150*/  FMNMX.FTZ R163, R88, R163, !PT ;  /* 0x000000a358a37209 */ /* 0x002fe40007810000 */
[----:B------:R-:W-:-:S04]  /*6160*/  ISETP.GT.AND P2, PT, R2, 0x41, !P2 ;  /* 0x000000410200780c */ /* 0x000fc80005744270 */
[----:B------:R-:W-:-:S04]  /*6170*/  ISETP.LT.OR P2, PT, R0, 0x42, P2 ;  /* 0x000000420000780c */ /* 0x000fc80001741670 */
[----:B------:R-:W-:Y:S02]  /*6180*/  FSEL R123, R123, -INF , !P2 ;  /* 0xff8000007b7b7808 */ /* 0x000fe40005000000 */
[----:B------:R-:W-:-:S04]  /*6190*/  ISETP.NE.AND P2, PT, R154, RZ, PT ;  /* 0x000000ff9a00720c */ /* 0x000fc80003f45270 */
[----:B------:R-:W-:-:S04]  /*61a0*/  ISETP.GT.AND P2, PT, R2, 0x48, !P2 ;  /* 0x000000480200780c */ /* 0x000fc80005744270 */
[----:B------:R-:W-:-:S04]  /*61b0*/  ISETP.LT.OR P2, PT, R0, 0x49, P2 ;  /* 0x000000490000780c */ /* 0x000fc80001741670 */
[----:B------:R-:W-:Y:S02]  /*61c0*/  FSEL R157, R126, -INF , !P2 ;  /* 0xff8000007e9d7808 */ /* 0x000fe40005000000 */
[----:B------:R-:W-:-:S04]  /*61d0*/  ISETP.GT.AND P2, PT, R2, 0x49, !P3 ;  /* 0x000000490200780c */ /* 0x000fc80005f44270 */
[----:B------:R-:W-:-:S04]  /*61e0*/  ISETP.LT.OR P2, PT, R0, 0x4a, P2 ;  /* 0x0000004a0000780c */ /* 0x000fc80001741670 */
[----:B------:R-:W-:Y:S02]  /*61f0*/  FSEL R127, R127, -INF , !P2 ;  /* 0xff8000007f7f7808 */ /* 0x000fe40005000000 */
[----:B------:R-:W-:Y:S02]  /*6200*/  ISETP.GT.AND P2, PT, R2, 0x50, !P6 ;  /* 0x000000500200780c */ /* 0x000fe40007744270 */
[----:B------:R-:W-:Y:S01]  /*6210*/  ISETP.NE.AND P6, PT, R92, RZ, PT ;  /* 0x000000ff5c00720c */ /* 0x000fe20003fc5270 */
[----:B0-----:R-:W-:Y:S01]  /*6220*/  FMUL.FTZ R92, R163, R14 ;  /* 0x0000000ea35c7220 */ /* 0x001fe20000410000 */
[----:B------:R-:W-:-:S04]  /*6230*/  ISETP.LT.OR P2, PT, R0, 0x51, P2 ;  /* 0x000000510000780c */ /* 0x000fc80001741670 */
[----:B------:R-:W-:Y:S02]  /*6240*/  FSEL R159, R130, -INF , !P2 ;  /* 0xff800000829f7808 */ /* 0x000fe40005000000 */
[----:B------:R-:W-:Y:S02]  /*6250*/  ISETP.GT.AND P2, PT, R2, RZ, !P6 ;  /* 0x000000ff0200720c */ /* 0x000fe40007744270 */
[----:B------:R-:W-:Y:S02]  /*6260*/  ISETP.NE.AND P6, PT, R128, RZ, PT ;  /* 0x000000ff8000720c */ /* 0x000fe40003fc5270 */
[----:B------:R-:W-:Y:S02]  /*6270*/  ISETP.LT.OR P2, PT, R0, 0x1, P2 ;  /* 0x000000010000780c */ /* 0x000fe40001741670 */
[----:B------:R-:W-:Y:S02]  /*6280*/  ISETP.GT.AND P3, PT, R2, 0x59, !P6 ;  /* 0x000000590200780c */ /* 0x000fe40007764270 */
[----:B------:R-:W-:-:S02]  /*6290*/  FSEL R90, R90, -INF , !P2 ;  /* 0xff8000005a5a7808 */ /* 0x000fc40005000000 */
[----:B------:R-:W-:Y:S02]  /*62a0*/  FSETP.NEU.FTZ.AND P2, PT, R163, -INF , PT ;  /* 0xff800000a300780b */ /* 0x000fe40003f5d000 */
[----:B------:R-:W-:Y:S02]  /*62b0*/  FMNMX.FTZ R22, R90, R11, !PT ;  /* 0x0000000b5a167209 */ /* 0x000fe40007810000 */
[----:B------:R-:W-:Y:S02]  /*62c0*/  FSEL R92, R92, RZ, P2 ;  /* 0x000000ff5c5c7208 */ /* 0x000fe40001000000 */
[----:B------:R-:W-:Y:S02]  /*62d0*/  FMNMX.FTZ R22, R101, R22, !PT ;  /* 0x0000001665167209 */ /* 0x000fe40007810000 */
[----:B------:R-:W-:Y:S01]  /*62e0*/  ISETP.LT.OR P3, PT, R0, 0x5a, P3 ;  /* 0x0000005a0000780c */ /* 0x000fe20001f61670 */
[--C-:B------:R-:W-:Y:S01]  /*62f0*/  FFMA.FTZ R148, R151, R14, -R92.reuse ;  /* 0x0000000e97947223 */ /* 0x100fe2000001085c */
[----:B------:R-:W-:Y:S01]  /*6300*/  FMNMX.FTZ R22, R91, R22, !PT ;  /* 0x000000165b167209 */ /* 0x000fe20007810000 */
[-CC-:B------:R-:W-:Y:S01]  /*6310*/  FFMA.FTZ R150, R137, R14.reuse, -R92.reuse ;  /* 0x0000000e89967223 */ /* 0x180fe2000001085c */
[----:B------:R-:W-:Y:S01]  /*6320*/  FSEL R151, R134, -INF , !P5 ;  /* 0xff80000086977808 */ /* 0x000fe20006800000 */
[--C-:B------:R-:W-:Y:S01]  /*6330*/  FFMA.FTZ R142, R15, R14, -R92.reuse ;  /* 0x0000000e0f8e7223 */ /* 0x100fe2000001085c */
[----:B------:R-:W-:Y:S01]  /*6340*/  FMNMX.FTZ R22, R95, R22, !PT ;  /* 0x000000165f167209 */ /* 0x000fe20007810000 */
[-CC-:B------:R-:W-:Y:S01]  /*6350*/  FFMA.FTZ R138, R89, R14.reuse, -R92.reuse ;  /* 0x0000000e598a7223 */ /* 0x180fe2000001085c */
[----:B------:R-:W-:Y:S01]  /*6360*/  FSEL R135, R135, -INF , !P3 ;  /* 0xff80000087877808 */ /* 0x000fe20005800000 */
[--C-:B------:R-:W-:Y:S01]  /*6370*/  FFMA.FTZ R144, R23, R14, -R92.reuse ;  /* 0x0000000e17907223 */ /* 0x100fe2000001085c */
[----:B------:R-:W-:Y:S01]  /*6380*/  FMNMX.FTZ R22, R105, R22, !PT ;  /* 0x0000001669167209 */ /* 0x000fe20007810000 */
[-CC-:B------:R-:W-:Y:S01]  /*6390*/  FFMA.FTZ R23, R113, R14.reuse, -R92.reuse ;  /* 0x0000000e71177223 */ /* 0x180fe2000001085c */
[----:B------:R-:W-:Y:S01]  /*63a0*/  FSEL R2, R163, RZ, P2 ;  /* 0x000000ffa3027208 */ /* 0x000fe20001000000 */
[--C-:B------:R-:W-:Y:S01]  /*63b0*/  FFMA.FTZ R146, R97, R14, -R92.reuse ;  /* 0x0000000e61927223 */ /* 0x100fe2000001085c */
[----:B------:R-:W-:Y:S01]  /*63c0*/  FMNMX.FTZ R22, R99, R22, !PT ;  /* 0x0000001663167209 */ /* 0x000fe20007810000 */
[-CC-:B------:R-:W-:Y:S01]  /*63d0*/  FFMA.FTZ R140, R21, R14.reuse, -R92.reuse ;  /* 0x0000000e158c7223 */ /* 0x180fe2000001085c */
[--C-:B------:R-:W-:Y:S01]  /*63e0*/  FFMA.FTZ R136, R93, R14, -R92.reuse ;  /* 0x0000000e5d887223 */ /* 0x100fe2000001085c */
[----:B------:R-:W-:Y:S01]  /*63f0*/  FADD.FTZ R89, -R2, R3 ;  /* 0x0000000302597221 */ /* 0x000fe20000010100 */
        /* <DEDUP_REMOVED lines=39> */
[----:B------:R-:W-:Y:S04]  /*6670*/  MUFU.EX2 R154, R154 ;  /* 0x0000009a009a7308 */ /* 0x000fe80000000800 */
        /* <DEDUP_REMOVED lines=10> */
[----:B0-----:R-:W-:Y:S01]  /*6720*/  FMNMX.FTZ R15, R137, R0, !PT ;  /* 0x00000000890f7209 */ /* 0x001fe20007810000 */
[----:B------:R-:W-:-:S03]  /*6730*/  FMUL.FTZ R0, R89, R14 ;  /* 0x0000000e59007220 */ /* 0x000fc60000410000 */
[C---:B------:R-:W-:Y:S01]  /*6740*/  FSETP.NEU.FTZ.AND P2, PT, R15.reuse, -INF , PT ;  /* 0xff8000000f00780b */ /* 0x040fe20003f5d000 */
[CC--:B------:R-:W-:Y:S02]  /*6750*/  FMUL.FTZ R2, R15.reuse, R14.reuse ;  /* 0x0000000e0f027220 */ /* 0x0c0fe40000410000 */
[----:B------:R-:W0:Y:S03]  /*6760*/  MUFU.EX2 R0, R0 ;  /* 0x0000000000007308 */ /* 0x000e260000000800 */
[----:B------:R-:W-:Y:S02]  /*6770*/  FSEL R92, R2, RZ, P2 ;  /* 0x000000ff025c7208 */ /* 0x000fe40001000000 */
[----:B------:R-:W-:Y:S02]  /*6780*/  FSEL R2, R15, RZ, P2 ;  /* 0x000000ff0f027208 */ /* 0x000fe40001000000 */
[----:B------:R-:W-:Y:S01]  /*6790*/  ISETP.GT.AND P2, PT, R20, R13, PT ;  /* 0x0000000d1400720c */ /* 0x000fe20003f44270 */
[-CC-:B------:R-:W-:Y:S01]  /*67a0*/  FFMA.FTZ R89, R90, R14.reuse, -R92.reuse ;  /* 0x0000000e5a597223 */ /* 0x180fe2000001085c */
[-CC-:B------:R-:W-:Y:S01]  /*67b0*/  FFMA.FTZ R88, R101, R14.reuse, -R92.reuse ;  /* 0x0000000e65587223 */ /* 0x180fe2000001085c */
[----:B------:R-:W-:Y:S01]  /*67c0*/  FADD.FTZ R11, -R2, R11 ;  /* 0x0000000b020b7221 */ /* 0x000fe20000010100 */
[-CC-:B------:R-:W-:Y:S01]  /*67d0*/  FFMA.FTZ R22, R91, R14.reuse, -R92.reuse ;  /* 0x0000000e5b167223 */ /* 0x180fe2000001085c */
[-CC-:B------:R-:W-:Y:S01]  /*67e0*/  FFMA.FTZ R95, R95, R14.reuse, -R92.reuse ;  /* 0x0000000e5f5f7223 */ /* 0x180fe2000001085c */
[-CC-:B------:R-:W-:Y:S01]  /*67f0*/  FFMA.FTZ R105, R105, R14.reuse, -R92.reuse ;  /* 0x0000000e69697223 */ /* 0x180fe2000001085c */
[-C--:B------:R-:W-:Y:S01]  /*6800*/  FMUL.FTZ R11, R11, R14.reuse ;  /* 0x0000000e0b0b7220 */ /* 0x080fe20000410000 */
[----:B------:R-:W-:Y:S01]  /*6810*/  MUFU.EX2 R89, R89 ;  /* 0x0000005900597308 */ /* 0x000fe20000000800 */
[--C-:B------:R-:W-:Y:S01]  /*6820*/  FFMA.FTZ R99, R99, R14, -R92.reuse ;  /* 0x0000000e63637223 */ /* 0x100fe2000001085c */
[----:B0-----:R-:W-:Y:S01]  /*6830*/  FFMA.FTZ R91, R0, R8, R165 ;  /* 0x00000008005b7223 */ /* 0x001fe200000100a5 */
[-CC-:B------:R-:W-:Y:S01]  /*6840*/  FFMA.FTZ R139, R139, R14.reuse, -R92.reuse ;  /* 0x0000000e8b8b7223 */ /* 0x180fe2000001085c */
[-CC-:B------:R-:W-:Y:S01]  /*6850*/  FFMA.FTZ R103, R103, R14.reuse, -R92.reuse ;  /* 0x0000000e67677223 */ /* 0x180fe2000001085c */
[-CC-:B------:R-:W-:Y:S01]  /*6860*/  FFMA.FTZ R141, R141, R14.reuse, -R92.reuse ;  /* 0x0000000e8d8d7223 */ /* 0x180fe2000001085c */
[----:B------:R-:W-:Y:S01]  /*6870*/  FADD.FTZ R91, R156, R91 ;  /* 0x0000005b9c5b7221 */ /* 0x000fe20000010000 */
[-CC-:B------:R-:W-:Y:S01]  /*6880*/  FFMA.FTZ R143, R143, R14.reuse, -R92.reuse ;  /* 0x0000000e8f8f7223 */ /* 0x180fe2000001085c */
[----:B------:R0:W1:Y:S01]  /*6890*/  MUFU.EX2 R2, R11 ;  /* 0x0000000b00027308 */ /* 0x0000620000000800 */
[-CC-:B------:R-:W-:Y:S01]  /*68a0*/  FFMA.FTZ R147, R147, R14.reuse, -R92.reuse ;  /* 0x0000000e93937223 */ /* 0x180fe2000001085c */
[----:B------:R-:W-:Y:S01]  /*68b0*/  FADD.FTZ R8, R158, R91 ;  /* 0x0000005b9e087221 */ /* 0x000fe20000010000 */
[-CC-:B------:R-:W-:Y:S01]  /*68c0*/  FFMA.FTZ R149, R149, R14.reuse, -R92.reuse ;  /* 0x0000000e95957223 */ /* 0x180fe2000001085c */
[-CC-:B------:R-:W-:Y:S01]  /*68d0*/  FFMA.FTZ R107, R107, R14.reuse, -R92.reuse ;  /* 0x0000000e6b6b7223 */ /* 0x180fe2000001085c */
[-C--:B------:R-:W-:Y:S01]  /*68e0*/  FFMA.FTZ R115, R115, R14.reuse, -R92 ;  /* 0x0000000e73737223 */ /* 0x080fe2000001085c */
[----:B------:R-:W-:Y:S01]  /*68f0*/  FADD.FTZ R91, R167, R8 ;  /* 0x00000008a75b7221 */ /* 0x000fe20000010000 */
[-CC-:B------:R-:W-:Y:S01]  /*6900*/  FFMA.FTZ R111, R111, R14.reuse, -R92.reuse ;  /* 0x0000000e6f6f7223 */ /* 0x180fe2000001085c */
[----:B------:R-:W2:Y:S01]  /*6910*/  MUFU.EX2 R88, R88 ;  /* 0x0000005800587308 */ /* 0x000ea20000000800 */
[----:B------:R-:W-:Y:S01]  /*6920*/  FFMA.FTZ R119, R119, R14, -R92 ;  /* 0x0000000e77777223 */ /* 0x000fe2000001085c */
[----:B------:R-:W-:Y:S01]  /*6930*/  FADD.FTZ R8, R152, R91 ;  /* 0x0000005b98087221 */ /* 0x000fe20000010000 */
[----:B------:R-:W-:-:S02]  /*6940*/  IMAD.U32 R90, RZ, RZ, UR11 ;  /* 0x0000000bff5a7e24 */ /* 0x000fc4000f8e00ff */
[-CC-:B------:R-:W-:Y:S01]  /*6950*/  FFMA.FTZ R153, R153, R14.reuse, -R92.reuse ;  /* 0x0000000e99997223 */ /* 0x180fe2000001085c */
[-C--:B------:R-:W-:Y:S01]  /*6960*/  FFMA.FTZ R123, R123, R14.reuse, -R92 ;  /* 0x0000000e7b7b7223 */ /* 0x080fe2000001085c */
[----:B0-----:R-:W-:Y:S01]  /*6970*/  FADD.FTZ R11, R169, R8 ;  /* 0x00000008a90b7221 */ /* 0x001fe20000010000 */
[----:B------:R-:W-:Y:S01]  /*6980*/  @!P1 VIADD R90, R90, 0x2a860 ;  /* 0x0002a8605a5a9836 */ /* 0x000fe20000000000 */
[----:B------:R-:W0:Y:S01]  /*6990*/  MUFU.EX2 R22, R22 ;  /* 0x0000001600167308 */ /* 0x000e220000000800 */
[----:B-1----:R-:W-:Y:S01]  /*69a0*/  FFMA.FTZ R5, R2, R5, R89 ;  /* 0x0000000502057223 */ /* 0x002fe20000010059 */
[----:B------:R-:W-:Y:S01]  /*69b0*/  FADD.FTZ R8, R154, R11 ;  /* 0x0000000b9a087221 */ /* 0x000fe20000010000 */
[-C--:B------:R-:W-:Y:S01]  /*69c0*/  FFMA.FTZ R157, R157, R14.reuse, -R92 ;  /* 0x0000000e9d9d7223 */ /* 0x080fe2000001085c */
[----:B------:R-:W-:Y:S01]  /*69d0*/  @!P1 PRMT R90, RZ, 0x654, R90 ;  /* 0x00000654ff5a9816 */ /* 0x000fe2000000005a */
[-C--:B------:R-:W-:Y:S01]  /*69e0*/  FFMA.FTZ R127, R127, R14.reuse, -R92 ;  /* 0x0000000e7f7f7223 */ /* 0x080fe2000001085c */
[----:B------:R-:W-:Y:S01]  /*69f0*/  FADD.FTZ R11, R155, R8 ;  /* 0x000000089b0b7221 */ /* 0x000fe20000010000 */
[-CC-:B------:R-:W-:Y:S01]  /*6a00*/  FFMA.FTZ R159, R159, R14.reuse, -R92.reuse ;  /* 0x0000000e9f9f7223 */ /* 0x180fe2000001085c */
[----:B------:R-:W1:Y:S01]  /*6a10*/  MUFU.EX2 R95, R95 ;  /* 0x0000005f005f7308 */ /* 0x000e620000000800 */
[----:B--2---:R-:W-:Y:S01]  /*6a20*/  FADD.FTZ R5, R88, R5 ;  /* 0x0000000558057221 */ /* 0x004fe20000010000 */
[----:B------:R-:W-:Y:S01]  /*6a30*/  FADD.FTZ R8, R148, R11 ;  /* 0x0000000b94087221 */ /* 0x000fe20000010000 */
[----:B------:R2:W-:Y:S01]  /*6a40*/  @!P1 SYNCS.ARRIVE.TRANS64.RED.A1T0 RZ, [R90+URZ], RZ ;  /* 0x000000ff5aff99a7 */ /* 0x0005e2000810043f */
[-CC-:B------:R-:W-:Y:S01]  /*6a50*/  FFMA.FTZ R131, R131, R14.reuse, -R92.reuse ;  /* 0x0000000e83837223 */ /* 0x180fe2000001085c */
[-C--:B------:R-:W-:Y:S01]  /*6a60*/  FFMA.FTZ R151, R151, R14.reuse, -R92 ;  /* 0x0000000e97977223 */ /* 0x080fe2000001085c */
[----:B------:R-:W-:Y:S01]  /*6a70*/  FADD.FTZ R11, R145, R8 ;  /* 0x00000008910b7221 */ /* 0x000fe20000010000 */
[----:B------:R-:W-:Y:S01]  /*6a80*/  FFMA.FTZ R92, R135, R14, -R92 ;  /* 0x0000000e875c7223 */ /* 0x000fe2000001085c */
[----:B------:R-:W3:Y:S01]  /*6a90*/  MUFU.EX2 R94, R105 ;  /* 0x00000069005e7308 */ /* 0x000ee20000000800 */
[----:B0-----:R-:W-:Y:S01]  /*6aa0*/  FADD.FTZ R5, R22, R5 ;  /* 0x0000000516057221 */ /* 0x001fe20000010000 */
[----:B------:R-:W-:Y:S01]  /*6ab0*/  FADD.FTZ R8, R150, R11 ;  /* 0x0000000b96087221 */ /* 0x000fe20000010000 */
[----:B------:R-:W-:Y:S01]  /*6ac0*/  F2FP.F16.F32.PACK_AB R154, R155, R154 ;  /* 0x0000009a9b9a723e */ /* 0x000fe200000000ff */
[----:B------:R-:W-:Y:S01]  /*6ad0*/  VIADD R20, R20, 0xffffffff ;  /* 0xffffffff14147836 */ /* 0x000fe20000000000 */
[----:B------:R-:W-:Y:S01]  /*6ae0*/  F2FP.F16.F32.PACK_AB R148, R145, R148 ;  /* 0x000000949194723e */ /* 0x000fe200000000ff */
[----:B------:R-:W-:Y:S01]  /*6af0*/  FADD.FTZ R11, R109, R8 ;  /* 0x000000086d0b7221 */ /* 0x000fe20000010000 */
[----:B------:R-:W-:Y:S01]  /*6b00*/  F2FP.F16.F32.PACK_AB R156, R156, R165 ;  /* 0x000000a59c9c723e */ /* 0x000fe200000000ff */
[----:B------:R-:W0:Y:S01]  /*6b10*/  MUFU.EX2 R99, R99 ;  /* 0x0000006300637308 */ /* 0x000e220000000800 */
[----:B-1----:R-:W-:Y:S01]  /*6b20*/  FADD.FTZ R5, R95, R5 ;  /* 0x000000055f057221 */ /* 0x002fe20000010000 */
[----:B------:R-:W-:Y:S01]  /*6b30*/  FADD.FTZ R8, R144, R11 ;  /* 0x0000000b90087221 */ /* 0x000fe20000010000 */
[----:B------:R-:W-:-:S02]  /*6b40*/  F2FP.F16.F32.PACK_AB R158, R167, R158 ;  /* 0x0000009ea79e723e */ /* 0x000fc400000000ff */
[----:B------:R-:W-:Y:S01]  /*6b50*/  F2FP.F16.F32.PACK_AB R152, R169, R152 ;  /* 0x00000098a998723e */ /* 0x000fe200000000ff */
[----:B------:R-:W-:Y:S01]  /*6b60*/  FADD.FTZ R11, R23, R8 ;  /* 0x00000008170b7221 */ /* 0x000fe20000010000 */
[----:B------:R-:W-:Y:S01]  /*6b70*/  F2FP.F16.F32.PACK_AB R150, R109, R150 ;  /* 0x000000966d96723e */ /* 0x000fe200000000ff */
[----:B------:R-:W1:Y:S01]  /*6b80*/  MUFU.EX2 R96, R139 ;  /* 0x0000008b00607308 */ /* 0x000e620000000800 */
[----:B---3--:R-:W-:Y:S01]  /*6b90*/  FADD.FTZ R5, R94, R5 ;  /* 0x000000055e057221 */ /* 0x008fe20000010000 */
[----:B------:R-:W-:-:S06]  /*6ba0*/  F2FP.F16.F32.PACK_AB R144, R23, R144 ;  /* 0x000000901790723e */ /* 0x000fcc00000000ff */
[----:B------:R-:W3:Y:S01]  /*6bb0*/  MUFU.EX2 R103, R103 ;  /* 0x0000006700677308 */ /* 0x000ee20000000800 */
[----:B0-----:R-:W-:-:S07]  /*6bc0*/  FADD.FTZ R5, R99, R5 ;  /* 0x0000000563057221 */ /* 0x001fce0000010000 */
[----:B------:R-:W0:Y:S01]  /*6bd0*/  MUFU.EX2 R98, R141 ;  /* 0x0000008d00627308 */ /* 0x000e220000000800 */
[----:B-1----:R-:W-:-:S07]  /*6be0*/  FADD.FTZ R5, R96, R5 ;  /* 0x0000000560057221 */ /* 0x002fce0000010000 */
[----:B------:R-:W1:Y:S01]  /*6bf0*/  MUFU.EX2 R143, R143 ;  /* 0x0000008f008f7308 */ /* 0x000e620000000800 */
[C---:B---3--:R-:W-:Y:S01]  /*6c00*/  FADD.FTZ R5, R103.reuse, R5 ;  /* 0x0000000567057221 */ /* 0x048fe20000010000 */
[----:B------:R-:W-:-:S06]  /*6c10*/  F2FP.F16.F32.PACK_AB R155, R103, R96 ;  /* 0x00000060679b723e */ /* 0x000fcc00000000ff */
[----:B------:R-:W3:Y:S01]  /*6c20*/  MUFU.EX2 R100, R147 ;  /* 0x0000009300647308 */ /* 0x000ee20000000800 */
[----:B0-----:R-:W-:-:S07]  /*6c30*/  FADD.FTZ R5, R98, R5 ;  /* 0x0000000562057221 */ /* 0x001fce0000010000 */
[----:B------:R0:W4:Y:S01]  /*6c40*/  MUFU.EX2 R101, R149 ;  /* 0x0000009500657308 */ /* 0x0001220000000800 */
[----:B-1----:R-:W-:-:S07]  /*6c50*/  FADD.FTZ R5, R143, R5 ;  /* 0x000000058f057221 */ /* 0x002fce0000010000 */
[----:B------:R-:W1:Y:S01]  /*6c60*/  MUFU.EX2 R102, R107 ;  /* 0x0000006b00667308 */ /* 0x000e620000000800 */
[----:B---3--:R-:W-:Y:S01]  /*6c70*/  FADD.FTZ R5, R100, R5 ;  /* 0x0000000564057221 */ /* 0x008fe20000010000 */
[----:B0-----:R-:W-:-:S06]  /*6c80*/  F2FP.F16.F32.PACK_AB R149, R143, R98 ;  /* 0x000000628f95723e */ /* 0x001fcc00000000ff */
[----:B------:R-:W0:Y:S01]  /*6c90*/  MUFU.EX2 R115, R115 ;  /* 0x0000007300737308 */ /* 0x000e220000000800 */
[----:B----4-:R-:W-:-:S07]  /*6ca0*/  FADD.FTZ R5, R101, R5 ;  /* 0x0000000565057221 */ /* 0x010fce0000010000 */
[----:B------:R-:W3:Y:S01]  /*6cb0*/  MUFU.EX2 R146, R146 ;  /* 0x0000009200927308 */ /* 0x000ee20000000800 */
[----:B-1----:R-:W-:-:S07]  /*6cc0*/  FADD.FTZ R5, R102, R5 ;  /* 0x0000000566057221 */ /* 0x002fce0000010000 */
[----:B------:R-:W1:Y:S01]  /*6cd0*/  MUFU.EX2 R104, R111 ;  /* 0x0000006f00687308 */ /* 0x000e620000000800 */
[C---:B0-----:R-:W-:Y:S01]  /*6ce0*/  FADD.FTZ R5, R115.reuse, R5 ;  /* 0x0000000573057221 */ /* 0x041fe20000010000 */
[----:B------:R-:W-:-:S06]  /*6cf0*/  F2FP.F16.F32.PACK_AB R145, R115, R102 ;  /* 0x000000667391723e */ /* 0x000fcc00000000ff */
[----:B------:R-:W0:Y:S01]  /*6d00*/  MUFU.EX2 R97, R97 ;  /* 0x0000006100617308 */ /* 0x000e220000000800 */
[----:B---3--:R-:W-:-:S07]  /*6d10*/  FADD.FTZ R8, R146, R11 ;  /* 0x0000000b92087221 */ /* 0x008fce0000010000 */
[----:B------:R-:W3:Y:S01]  /*6d20*/  MUFU.EX2 R119, R119 ;  /* 0x0000007700777308 */ /* 0x000ee20000000800 */
[----:B-1----:R-:W-:-:S07]  /*6d30*/  FADD.FTZ R5, R104, R5 ;  /* 0x0000000568057221 */ /* 0x002fce0000010000 */
[----:B------:R-:W1:Y:S01]  /*6d40*/  MUFU.EX2 R140, R140 ;  /* 0x0000008c008c7308 */ /* 0x000e620000000800 */
[C---:B0-----:R-:W-:Y:S01]  /*6d50*/  FADD.FTZ R11, R97.reuse, R8 ;  /* 0x00000008610b7221 */ /* 0x041fe20000010000 */
[----:B------:R-:W-:-:S06]  /*6d60*/  F2FP.F16.F32.PACK_AB R146, R97, R146 ;  /* 0x000000926192723e */ /* 0x000fcc00000000ff */
[----:B------:R0:W4:Y:S01]  /*6d70*/  MUFU.EX2 R106, R153 ;  /* 0x00000099006a7308 */ /* 0x0001220000000800 */
[C---:B---3--:R-:W-:Y:S01]  /*6d80*/  FADD.FTZ R5, R119.reuse, R5 ;  /* 0x0000000577057221 */ /* 0x048fe20000010000 */
[----:B------:R-:W-:-:S06]  /*6d90*/  F2FP.F16.F32.PACK_AB R147, R119, R104 ;  /* 0x000000687793723e */ /* 0x000fcc00000000ff */
[----:B------:R-:W3:Y:S01]  /*6da0*/  MUFU.EX2 R21, R21 ;  /* 0x0000001500157308 */ /* 0x000ee20000000800 */
[----:B-1----:R-:W-:Y:S01]  /*6db0*/  FADD.FTZ R8, R140, R11 ;  /* 0x0000000b8c087221 */ /* 0x002fe20000010000 */
[----:B0-----:R-:W-:-:S06]  /*6dc0*/  F2FP.F16.F32.PACK_AB R153, R99, R94 ;  /* 0x0000005e6399723e */ /* 0x001fcc00000000ff */
[----:B------:R-:W0:Y:S01]  /*6dd0*/  MUFU.EX2 R123, R123 ;  /* 0x0000007b007b7308 */ /* 0x000e220000000800 */
[----:B----4-:R-:W-:-:S07]  /*6de0*/  FADD.FTZ R5, R106, R5 ;  /* 0x000000056a057221 */ /* 0x010fce0000010000 */
[----:B------:R-:W1:Y:S01]  /*6df0*/  MUFU.EX2 R142, R142 ;  /* 0x0000008e008e7308 */ /* 0x000e620000000800 */
[C---:B---3--:R-:W-:Y:S01]  /*6e00*/  FADD.FTZ R11, R21.reuse, R8 ;  /* 0x00000008150b7221 */ /* 0x048fe20000010000 */
[----:B------:R-:W-:Y:S01]  /*6e10*/  F2FP.F16.F32.PACK_AB R140, R21, R140 ;  /* 0x0000008c158c723e */ /* 0x000fe200000000ff */
[----:B------:R-:W-:-:S05]  /*6e20*/  IMAD.MOV.U32 R21, RZ, RZ, R4 ;  /* 0x000000ffff157224 */ /* 0x000fca00078e0004 */
[----:B--2---:R2:W3:Y:S01]  /*6e30*/  MUFU.EX2 R90, R157 ;  /* 0x0000009d005a7308 */ /* 0x0044e20000000800 */
[C---:B0-----:R-:W-:Y:S01]  /*6e40*/  FADD.FTZ R5, R123.reuse, R5 ;  /* 0x000000057b057221 */ /* 0x041fe20000010000 */
[----:B------:R-:W-:-:S06]  /*6e50*/  F2FP.F16.F32.PACK_AB R141, R123, R106 ;  /* 0x0000006a7b8d723e */ /* 0x000fcc00000000ff */
[----:B------:R-:W0:Y:S01]  /*6e60*/  MUFU.EX2 R113, R113 ;  /* 0x0000007100717308 */ /* 0x000e220000000800 */
[----:B-1----:R-:W-:Y:S01]  /*6e70*/  FADD.FTZ R8, R142, R11 ;  /* 0x0000000b8e087221 */ /* 0x002fe20000010000 */
[----:B--2---:R-:W-:-:S06]  /*6e80*/  F2FP.F16.F32.PACK_AB R157, R88, R89 ;  /* 0x00000059589d723e */ /* 0x004fcc00000000ff */
[----:B------:R-:W1:Y:S01]  /*6e90*/  MUFU.EX2 R127, R127 ;  /* 0x0000007f007f7308 */ /* 0x000e620000000800 */
[----:B---3--:R-:W-:-:S07]  /*6ea0*/  FADD.FTZ R5, R90, R5 ;  /* 0x000000055a057221 */ /* 0x008fce0000010000 */
[----:B------:R-:W2:Y:S01]  /*6eb0*/  MUFU.EX2 R136, R136 ;  /* 0x0000008800887308 */ /* 0x000ea20000000800 */
[C---:B0-----:R-:W-:Y:S01]  /*6ec0*/  FADD.FTZ R11, R113.reuse, R8 ;  /* 0x00000008710b7221 */ /* 0x041fe20000010000 */
[----:B------:R-:W-:-:S06]  /*6ed0*/  F2FP.F16.F32.PACK_AB R142, R113, R142 ;  /* 0x0000008e718e723e */ /* 0x000fcc00000000ff */
[----:B------:R0:W3:Y:S01]  /*6ee0*/  MUFU.EX2 R108, R159 ;  /* 0x0000009f006c7308 */ /* 0x0000e20000000800 */
[C---:B-1----:R-:W-:Y:S01]  /*6ef0*/  FADD.FTZ R5, R127.reuse, R5 ;  /* 0x000000057f057221 */ /* 0x042fe20000010000 */
[----:B------:R-:W-:-:S06]  /*6f00*/  F2FP.F16.F32.PACK_AB R143, R127, R90 ;  /* 0x0000005a7f8f723e */ /* 0x000fcc00000000ff */
[----:B------:R-:W1:Y:S01]  /*6f10*/  MUFU.EX2 R93, R93 ;  /* 0x0000005d005d7308 */ /* 0x000e620000000800 */
[----:B--2---:R-:W-:Y:S01]  /*6f20*/  FADD.FTZ R8, R136, R11 ;  /* 0x0000000b88087221 */ /* 0x004fe20000010000 */
[----:B0-----:R-:W-:-:S06]  /*6f30*/  F2FP.F16.F32.PACK_AB R159, R95, R22 ;  /* 0x000000165f9f723e */ /* 0x001fcc00000000ff */
[----:B------:R-:W0:Y:S01]  /*6f40*/  MUFU.EX2 R131, R131 ;  /* 0x0000008300837308 */ /* 0x000e220000000800 */
[----:B---3--:R-:W-:-:S07]  /*6f50*/  FADD.FTZ R5, R108, R5 ;  /* 0x000000056c057221 */ /* 0x008fce0000010000 */
[----:B------:R-:W2:Y:S01]  /*6f60*/  MUFU.EX2 R138, R138 ;  /* 0x0000008a008a7308 */ /* 0x000ea20000000800 */
[C---:B-1----:R-:W-:Y:S01]  /*6f70*/  FADD.FTZ R11, R93.reuse, R8 ;  /* 0x000000085d0b7221 */ /* 0x042fe20000010000 */
[----:B------:R-:W-:-:S06]  /*6f80*/  F2FP.F16.F32.PACK_AB R136, R93, R136 ;  /* 0x000000885d88723e */ /* 0x000fcc00000000ff */
[----:B------:R1:W3:Y:S01]  /*6f90*/  MUFU.EX2 R110, R151 ;  /* 0x00000097006e7308 */ /* 0x0002e20000000800 */
[C---:B0-----:R-:W-:Y:S01]  /*6fa0*/  FADD.FTZ R5, R131.reuse, R5 ;  /* 0x0000000583057221 */ /* 0x041fe20000010000 */
[----:B------:R-:W-:-:S06]  /*6fb0*/  F2FP.F16.F32.PACK_AB R137, R131, R108 ;  /* 0x0000006c8389723e */ /* 0x000fcc00000000ff */
[----:B------:R-:W0:Y:S01]  /*6fc0*/  MUFU.EX2 R3, R3 ;  /* 0x0000000300037308 */ /* 0x000e220000000800 */
[----:B--2---:R-:W-:Y:S01]  /*6fd0*/  FADD.FTZ R8, R138, R11 ;  /* 0x0000000b8a087221 */ /* 0x004fe20000010000 */
[----:B-1----:R-:W-:Y:S01]  /*6fe0*/  F2FP.F16.F32.PACK_AB R151, R101, R100 ;  /* 0x000000646597723e */ /* 0x002fe200000000ff */
[----:B------:R-:W-:-:S05]  /*6ff0*/  IMAD.MOV.U32 R11, RZ, RZ, R15 ;  /* 0x000000ffff0b7224 */ /* 0x000fca00078e000f */
[----:B------:R-:W1:Y:S01]  /*7000*/  MUFU.EX2 R92, R92 ;  /* 0x0000005c005c7308 */ /* 0x000e620000000800 */
[----:B---3--:R-:W-:Y:S01]  /*7010*/  FADD.FTZ R5, R110, R5 ;  /* 0x000000056e057221 */ /* 0x008fe20000010000 */
[C---:B0-----:R-:W-:Y:S01]  /*7020*/  FADD.FTZ R8, R3.reuse, R8 ;  /* 0x0000000803087221 */ /* 0x041fe20000010000 */
[----:B------:R-:W-:Y:S01]  /*7030*/  F2FP.F16.F32.PACK_AB R138, R3, R138 ;  /* 0x0000008a038a723e */ /* 0x000fe200000000ff */
[----:B------:R-:W-:Y:S02]  /*7040*/  IMAD.MOV.U32 R3, RZ, RZ, R163 ;  /* 0x000000ffff037224 */ /* 0x000fe400078e00a3 */
[C---:B-1----:R-:W-:Y:S01]  /*7050*/  FADD.FTZ R5, R92.reuse, R5 ;  /* 0x000000055c057221 */ /* 0x042fe20000010000 */
[----:B------:R-:W-:Y:S01]  /*7060*/  F2FP.F16.F32.PACK_AB R139, R92, R110 ;  /* 0x0000006e5c8b723e */ /* 0x000fe200000000ff */
[----:B------:R-:W-:Y:S06]  /*7070*/  @P2 BRA `(.L_x_945) ;  /* 0xffffffd000c02947 */ /* 0x000fec000383ffff */
[----:B------:R-:W-:Y:S02]  /*7080*/  IMAD.MOV.U32 R11, RZ, RZ, R15 ;  /* 0x000000ffff0b7224 */ /* 0x000fe400078e000f */
[----:B------:R-:W-:-:S07]  /*7090*/  IMAD.MOV.U32 R3, RZ, RZ, R163 ;  /* 0x000000ffff037224 */ /* 0x000fce00078e00a3 */
.L_x_928:
[----:B------:R-:W0:Y:S01]  /*70a0*/  LDC R160, c[0x0][0x448] ;  /* 0x00011200ffa07b82 */ /* 0x000e220000000800 */
[----:B------:R-:W-:-:S07]  /*70b0*/  UIADD3 UR59, -UR59, 0x1, URZ ;  /* 0x000000013b3b7890 */ /* 0x000fce000fffe13f */
[----:B------:R-:W1:Y:S08]  /*70c0*/  S2UR UR5, SR_CTAID.X ;  /* 0x00000000000579c3 */ /* 0x000e700000002500 */
[----:B------:R-:W2:Y:S01]  /*70d0*/  LDC R13, c[0x0][0x9e4] ;  /* 0x00027900ff0d7b82 */ /* 0x000ea20000000800 */
[----:B0-----:R-:W-:-:S07]  /*70e0*/  ISETP.NE.AND P2, PT, R160, 0x1, PT ;  /* 0x00000001a000780c */ /* 0x001fce0003f45270 */
[----:B------:R-:W0:Y:S01]  /*70f0*/  LDC R23, c[0x0][0x2f0] ;  /* 0x0000bc00ff177b82 */ /* 0x000e220000000800 */
[----:B-1----:R-:W-:-:S07]  /*7100*/  ULEA UR5, UR5, 0x7f, 0x7 ;  /* 0x0000007f05057891 */ /* 0x002fce000f8e383f */
[----:B------:R-:W1:Y:S01]  /*7110*/  @P2 LDC R21, c[0x0][0x44c] ;  /* 0x00011300ff152b82 */ /* 0x000e620000000800 */
[----:B------:R-:W-:-:S07]  /*7120*/  IMAD.U32 R15, RZ, RZ, UR5 ;  /* 0x00000005ff0f7e24 */ /* 0x000fce000f8e00ff */
[----:B------:R-:W3:Y:S01]  /*7130*/  @P2 LDC R22, c[0x0][0x450] ;  /* 0x00011400ff162b82 */ /* 0x000ee20000000800 */
[----:B0-----:R-:W-:Y:S02]  /*7140*/  IMAD R88, R16, R23, UR59 ;  /* 0x0000003b10587e24 */ /* 0x001fe4000f8e0217 */
[----:B-1----:R-:W-:Y:S01]  /*7150*/  @P2 IMAD.HI.U32 R21, R21, UR5, RZ ;  /* 0x0000000515152c27 */ /* 0x002fe2000f8e00ff */
[----:B------:R-:W-:-:S04]  /*7160*/  ULDC UR5, c[0x0][0x9dc] ;  /* 0x0002770000057ab9 */ /* 0x000fc80000000800 */
[----:B---3--:R-:W-:Y:S02]  /*7170*/  @P2 SHF.R.U32.HI R15, RZ, R22, R21 ;  /* 0x00000016ff0f2219 */ /* 0x008fe40000011615 */
[----:B--2---:R-:W-:-:S03]  /*7180*/  ISETP.GE.AND P2, PT, R13, 0x1, PT ;  /* 0x000000010d00780c */ /* 0x004fc60003f46270 */
[----:B------:R-:W-:-:S04]  /*7190*/  IMAD.IADD R15, R88, 0x1, R15 ;  /* 0x00000001580f7824 */ /* 0x000fc800078e020f */
[----:B------:R-:W-:-:S06]  /*71a0*/  VIADD R21, R15, -UR5 ;  /* 0x800000050f157c36 */ /* 0x000fcc0008000000 */
[----:B------:R-:W-:Y:S05]  /*71b0*/  @!P2 BRA `(.L_x_946) ;  /* 0x00000000003ca947 */ /* 0x000fea0003800000 */
        /* <DEDUP_REMOVED lines=9> */
.L_x_947:
[----:B------:R-:W-:-:S13]  /*7250*/  ISETP.NE.AND P2, PT, R13, 0x1, PT ;  /* 0x000000010d00780c */ /* 0x000fda0003f45270 */
[----:B------:R-:W0:Y:S02]  /*7260*/  @P2 LDC.64 R22, c[0x0][0x9e8] ;  /* 0x00027a00ff162b82 */ /* 0x000e240000000a00 */
[----:B0-----:R-:W-:-:S05]  /*7270*/  @P2 IMAD.HI.U32 R22, R15, R22, RZ ;  /* 0x000000160f162227 */ /* 0x001fca00078e00ff */
[----:B------:R-:W-:-:S07]  /*7280*/  @P2 SHF.R.U32.HI R15, RZ, R23, R22 ;  /* 0x00000017ff0f2219 */ /* 0x000fce0000011616 */
.L_x_948:
[----:B------:R-:W-:-:S05]  /*7290*/  IMAD R22, R15, R13, RZ ;  /* 0x0000000d0f167224 */ /* 0x000fca00078e02ff */
[----:B------:R-:W-:-:S07]  /*72a0*/  VIMNMX R21, R21, R22, !PT ;  /* 0x0000001615157248 */ /* 0x000fce0007fe0100 */
.L_x_946:
[----:B------:R-:W-:-:S04]  /*72b0*/  VIADD R21, R21, 0x5f ;  /* 0x0000005f15157836 */ /* 0x000fc80000000000 */
[----:B------:R-:W-:-:S05]  /*72c0*/  IMAD.HI R21, R21, 0x2aaaaaab, RZ ;  /* 0x2aaaaaab15157827 */ /* 0x000fca00078e02ff */
[----:B------:R-:W-:-:S04]  /*72d0*/  SHF.R.U32.HI R22, RZ, 0x1f, R21 ;  /* 0x0000001fff167819 */ /* 0x000fc80000011615 */
[----:B------:R-:W-:-:S04]  /*72e0*/  LEA.HI.SX32 R22, R21, R22, 0x1c ;  /* 0x0000001615167211 */ /* 0x000fc800078fe2ff */
[----:B------:R-:W-:-:S04]  /*72f0*/  VIMNMX R15, R17, R22, !PT ;  /* 0x00000016110f7248 */ /* 0x000fc80007fe0100 */
[----:B------:R-:W-:-:S13]  /*7300*/  ISETP.GE.AND P2, PT, R20, R15, PT ;  /* 0x0000000f1400720c */ /* 0x000fda0003f46270 */
[----:B------:R-:W-:Y:S05]  /*7310*/  @!P2 BRA `(.L_x_949) ;  /* 0x0000001800eca947 */ /* 0x000fea0003800000 */
[----:B------:R-:W-:Y:S01]  /*7320*/  IMAD.MOV.U32 R21, RZ, RZ, R11 ;  /* 0x000000ffff157224 */ /* 0x000fe200078e000b */
[----:B------:R-:W-:Y:S01]  /*7330*/  UMOV UR5, UR4 ;  /* 0x0000000400057c82 */ /* 0x000fe20008000000 */
[----:B------:R-:W-:Y:S02]  /*7340*/  IMAD.MOV.U32 R22, RZ, RZ, R3 ;  /* 0x000000ffff167224 */ /* 0x000fe400078e0003 */
[----:B------:R-:W-:-:S07]  /*7350*/  IMAD.MOV.U32 R23, RZ, RZ, R4 ;  /* 0x000000ffff177224 */ /* 0x000fce00078e0004 */
.L_x_958:
[----:B------:R-:W-:-:S04]  /*7360*/  UIADD3 UR4, UR5, 0x1, URZ ;  /* 0x0000000105047890 */ /* 0x000fc8000fffe03f */
[----:B------:R-:W-:-:S04]  /*7370*/  UISETP.NE.AND UP0, UPT, UR4, 0x2, UPT ;  /* 0x000000020400788c */ /* 0x000fc8000bf05270 */
[----:B------:R-:W-:Y:S02]  /*7380*/  USEL UR6, URZ, 0x1, UP0 ;  /* 0x000000013f067887 */ /* 0x000fe40008000000 */
[----:B------:R-:W-:-:S04]  /*7390*/  USEL UR4, UR4, URZ, UP0 ;  /* 0x0000003f04047287 */ /* 0x000fc80008000000 */
[----:B------:R-:W-:Y:S01]  /*73a0*/  LOP3.LUT R4, R23, UR6, RZ, 0x3c, !PT ;  /* 0x0000000617047c12 */ /* 0x000fe2000f8e3cff */
[----:B------:R-:W-:Y:S07]  /*73b0*/  @!P0 BRA `(.L_x_950) ;  /* 0x0000000000048947 */ /* 0x000fee0003800000 */
[----:B------:R-:W-:Y:S01]  /*73c0*/  BPT.TRAP 0x1 ;  /* 0x000000040000795c */ /* 0x000fe20000300000 */
.L_x_950:
[----:B------:R-:W-:Y:S01]  /*73d0*/  ULEA UR7, UR4, UR56, 0x3 ;  /* 0x0000003804077291 */ /* 0x000fe2000f8e183f */
[----:B------:R-:W-:-:S08]  /*73e0*/  SHF.L.U32 R3, R4, 0x1f, RZ ;  /* 0x0000001f04037819 */ /* 0x000fd000000006ff */
[----:B------:R0:W1:Y:S01]  /*73f0*/  SYNCS.PHASECHK.TRANS64.TRYWAIT P2, [UR7+0x2a830], R3 ;  /* 0x02a83003ff0075a7 */ /* 0x0000620008040147 */
[----:B------:R-:W-:Y:S05]  /*7400*/  @!P0 BRA `(.L_x_951) ;  /* 0x0000000000048947 */ /* 0x000fea0003800000 */
[----:B------:R-:W-:Y:S01]  /*7410*/  BPT.TRAP 0x1 ;  /* 0x000000040000795c */ /* 0x000fe20000300000 */
.L_x_951:
[----:B-1----:R-:W-:Y:S05]  /*7420*/  @P2 BRA `(.L_x_952) ;  /* 0x0000000000082947 */ /* 0x002fea0003800000 */
[----:B------:R-:W1:Y:S02]  /*7430*/  SYNCS.PHASECHK.TRANS64.TRYWAIT P2, [UR7+0x2a830], R3 ;  /* 0x02a83003ff0075a7 */ /* 0x000e640008040147 */
[----:B-1----:R-:W-:Y:S05]  /*7440*/  @!P2 BRA `(.L_x_953) ;  /* 0x000000b00050a947 */ /* 0x002fea0003800000 */
.L_x_952:
        /* <DEDUP_REMOVED lines=129> */
.L_x_954:
[----:B------:R-:W-:Y:S01]  /*7c60*/  ULEA UR11, UR5, UR56, 0x3 ;  /* 0x00000038050b7291 */ /* 0x000fe2000f8e183f */
[----:B------:R-:W-:-:S08]  /*7c70*/  SHF.L.U32 R0, R23, 0x1f, RZ ;  /* 0x0000001f17007819 */ /* 0x000fd000000006ff */
[----:B------:R2:W3:Y:S01]  /*7c80*/  SYNCS.PHASECHK.TRANS64.TRYWAIT P2, [UR11+0x2a850], R0 ;  /* 0x02a85000ff0075a7 */ /* 0x0004e2000804014b */
[----:B------:R-:W-:Y:S05]  /*7c90*/  @!P0 BRA `(.L_x_955) ;  /* 0x0000000000048947 */ /* 0x000fea0003800000 */
[----:B------:R-:W-:Y:S01]  /*7ca0*/  BPT.TRAP 0x1 ;  /* 0x000000040000795c */ /* 0x000fe20000300000 */
.L_x_955:
[----:B---3--:R-:W-:Y:S05]  /*7cb0*/  @P2 BRA `(.L_x_956) ;  /* 0x0000000000082947 */ /* 0x008fea0003800000 */
[----:B------:R-:W3:Y:S02]  /*7cc0*/  SYNCS.PHASECHK.TRANS64.TRYWAIT P2, [UR11+0x2a850], R0 ;  /* 0x02a85000ff0075a7 */ /* 0x000ee4000804014b */
[----:B---3--:R-:W-:Y:S05]  /*7cd0*/  @!P2 BRA `(.L_x_957) ;  /* 0x000000a80044a947 */ /* 0x008fea0003800000 */
.L_x_956:
[----:B------:R-:W-:Y:S01]  /*7ce0*/  UIADD3 UR6, UR56, 0x400, URZ ;  /* 0x0000040038067890 */ /* 0x000fe2000fffe03f */
[----:B------:R-:W-:Y:S01]  /*7cf0*/  WARPGROUP.ARRIVE ;  /* 0x00000000000079c5 */ /* 0x000fe20000000000 */
[----:B------:R-:W-:Y:S01]  /*7d00*/  UMOV UR15, 0x40000040 ;  /* 0x40000040000f7882 */ /* 0x000fe20000000000 */
[----:B0-2---:R-:W-:Y:S01]  /*7d10*/  FMNMX.FTZ R0, R88, R22, !PT ;  /* 0x0000001658007209 */ /* 0x005fe20007810000 */
[----:B------:R-:W-:Y:S01]  /*7d20*/  USHF.R.U32.HI UR6, URZ, 0x4, UR6 ;  /* 0x000000043f067899 */ /* 0x000fe20008011606 */
[----:B-1----:R-:W0:Y:S01]  /*7d30*/  LDC R14, c[0x0][0x988] ;  /* 0x00026200ff0e7b82 */ /* 0x002e220000000800 */
[----:B------:R-:W-:Y:S02]  /*7d40*/  FMNMX.FTZ R2, R90, R21, !PT ;  /* 0x000000155a027209 */ /* 0x000fe40007810000 */
[----:B------:R-:W-:Y:S01]  /*7d50*/  ULOP3.LUT UR6, UR6, 0x3fff, URZ, 0xc0, !UPT ;  /* 0x00003fff06067892 */ /* 0x000fe2000f8ec03f */
[----:B------:R-:W-:Y:S02]  /*7d60*/  FMNMX.FTZ R3, R89, R0, !PT ;  /* 0x0000000059037209 */ /* 0x000fe40007810000 */
[----:B------:R-:W-:Y:S01]  /*7d70*/  ISETP.GT.AND P2, PT, R20, R15, PT ;  /* 0x0000000f1400720c */ /* 0x000fe20003f44270 */
[----:B------:R-:W-:Y:S01]  /*7d80*/  ULOP3.LUT UR6, UR6, 0x3000000, URZ, 0xfc, !UPT ;  /* 0x0300000006067892 */ /* 0x000fe2000f8efc3f */
[----:B------:R-:W-:Y:S01]  /*7d90*/  FMNMX.FTZ R0, R92, R3, !PT ;  /* 0x000000035c007209 */ /* 0x000fe20007810000 */
[----:B------:R-:W-:-:S02]  /*7da0*/  VIADD R20, R20, 0xffffffff ;  /* 0xffffffff14147836 */ /* 0x000fc40000000000 */
[----:B------:R-:W-:Y:S01]  /*7db0*/  UIMAD UR6, UR5, 0x600, UR6 ;  /* 0x00000600050678a4 */ /* 0x000fe2000f8e0206 */
[----:B------:R-:W-:Y:S02]  /*7dc0*/  FMNMX.FTZ R3, R93, R0, !PT ;  /* 0x000000005d037209 */ /* 0x000fe40007810000 */
[----:B------:R-:W-:Y:S01]  /*7dd0*/  UMOV UR5, UR4 ;  /* 0x0000000400057c82 */ /* 0x000fe20008000000 */
[----:B------:R-:W-:Y:S01]  /*7de0*/  UIADD3 UR10, UR6, 0x80, URZ ;  /* 0x00000080060a7890 */ /* 0x000fe2000fffe03f */
[----:B------:R-:W-:Y:S02]  /*7df0*/  FMNMX.FTZ R0, R96, R3, !PT ;  /* 0x0000000360007209 */ /* 0x000fe40007810000 */
[----:B------:R-:W-:Y:S02]  /*7e00*/  UMOV UR14, UR6 ;  /* 0x00000006000e7c82 */ /* 0x000fe40008000000 */
[----:B------:R-:W-:Y:S01]  /*7e10*/  HGMMA.64x128x16.F32 R24, R156, gdesc[UR12].tnspB, R24, gsb0 ;  /* 0x41e0000c9c187df0 */ /* 0x000fe20008000818 */
[----:B------:R-:W-:Y:S01]  /*7e20*/  UMOV UR15, 0x40000040 ;  /* 0x40000040000f7882 */ /* 0x000fe20000000000 */
[----:B------:R-:W-:Y:S01]  /*7e30*/  UMOV UR14, UR10 ;  /* 0x0000000a000e7c82 */ /* 0x000fe20008000000 */
[----:B------:R-:W-:Y:S01]  /*7e40*/  UIADD3 UR10, UR6, 0x100, URZ ;  /* 0x00000100060a7890 */ /* 0x000fe2000fffe03f */
        /* <DEDUP_REMOVED lines=19> */
[----:B------:R-:W1:Y:S01]  /*7f80*/  SHFL.BFLY PT, R3, R0, 0x2, 0x1f ;  /* 0x0c401f0000037f89 */ /* 0x000e6200000e0000 */
[----:B------:R-:W-:Y:S02]  /*7f90*/  WARPGROUP.DEPBAR.LE gsb0, 0x0 ;  /* 0x00008000000079c5 */ /* 0x000fe40000010000 */
[----:B------:R-:W-:-:S06]  /*7fa0*/  WARPGROUP.ARRIVE ;  /* 0x00000000000079c5 */ /* 0x000fcc0000000000 */
[----:B------:R-:W-:Y:S01]  /*7fb0*/  HGMMA.64x128x16.F32 R24, R152, gdesc[UR12].tnspB, R24, gsb0 ;  /* 0x41e0000c98187df0 */ /* 0x000fe20008000818 */
[----:B------:R-:W-:Y:S01]  /*7fc0*/  UMOV UR14, UR10 ;  /* 0x0000000a000e7c82 */ /* 0x000fe20008000000 */
[----:B------:R-:W-:Y:S01]  /*7fd0*/  UMOV UR15, 0x40000040 ;  /* 0x40000040000f7882 */ /* 0x000fe20000000000 */
[----:B------:R-:W-:Y:S01]  /*7fe0*/  UIADD3 UR10, UR6, 0x180, URZ ;  /* 0x00000180060a7890 */ /* 0x000fe2000fffe03f */
[----:B------:R-:W-:Y:S02]  /*7ff0*/  WARPGROUP.DEPBAR.LE gsb0, 0x0 ;  /* 0x00008000000079c5 */ /* 0x000fe40000010000 */
[----:B------:R-:W-:-:S06]  /*8000*/  WARPGROUP.ARRIVE ;  /* 0x00000000000079c5 */ /* 0x000fcc0000000000 */
[----:B------:R-:W-:Y:S01]  /*8010*/  HGMMA.64x128x16.F32 R24, R148, gdesc[UR12].tnspB, R24, gsb0 ;  /* 0x41e0000c94187df0 */ /* 0x000fe20008000818 */
[----:B------:R-:W-:Y:S01]  /*8020*/  UMOV UR14, UR10 ;  /* 0x0000000a000e7c82 */ /* 0x000fe20008000000 */
[----:B------:R-:W-:Y:S01]  /*8030*/  UMOV UR15, 0x40000040 ;  /* 0x40000040000f7882 */ /* 0x000fe20000000000 */
[----:B------:R-:W-:Y:S02]  /*8040*/  UIADD3 UR10, UR6, 0x200, URZ ;  /* 0x00000200060a7890 */ /* 0x000fe4000fffe03f */
[----:B------:R-:W-:Y:S01]  /*8050*/  UIADD3 UR6, UR6, 0x280, URZ ;  /* 0x0000028006067890 */ /* 0x000fe2000fffe03f */
[----:B------:R-:W-:Y:S02]  /*8060*/  WARPGROUP.DEPBAR.LE gsb0, 0x0 ;  /* 0x00008000000079c5 */ /* 0x000fe40000010000 */
[----:B------:R-:W-:Y:S01]  /*8070*/  WARPGROUP.ARRIVE ;  /* 0x00000000000079c5 */ /* 0x000fe20000000000 */
[----:B-1----:R-:W-:-:S05]  /*8080*/  FMNMX.FTZ R148, R0, R3, !PT ;  /* 0x0000000300947209 */ /* 0x002fca0007810000 */
[----:B------:R-:W-:Y:S01]  /*8090*/  HGMMA.64x128x16.F32 R24, R144, gdesc[UR12].tnspB, R24, gsb0 ;  /* 0x41e0000c90187df0 */ /* 0x000fe20008000818 */
[----:B------:R-:W1:Y:S01]  /*80a0*/  SHFL.BFLY PT, R3, R148, 0x1, 0x1f ;  /* 0x0c201f0094037f89 */ /* 0x000e6200000e0000 */
[----:B------:R-:W-:Y:S01]  /*80b0*/  UMOV UR14, UR10 ;  /* 0x0000000a000e7c82 */ /* 0x000fe20008000000 */
[----:B------:R-:W-:Y:S01]  /*80c0*/  UMOV UR15, 0x40000040 ;  /* 0x40000040000f7882 */ /* 0x000fe20000000000 */
[----:B-1----:R-:W-:-:S05]  /*80d0*/  FMNMX.FTZ R3, R148, R3, !PT ;  /* 0x0000000394037209 */ /* 0x002fca0007810000 */
[C---:B------:R-:W-:Y:S01]  /*80e0*/  FADD.FTZ R11, -R3.reuse, R22 ;  /* 0x00000016030b7221 */ /* 0x040fe20000010100 */
[----:B0-----:R-:W-:-:S03]  /*80f0*/  FMUL.FTZ R149, R3, R14 ;  /* 0x0000000e03957220 */ /* 0x001fc60000410000 */
[----:B------:R-:W-:Y:S01]  /*8100*/  FMUL.FTZ R22, R11, R14 ;  /* 0x0000000e0b167220 */ /* 0x000fe20000410000 */
        /* <DEDUP_REMOVED lines=17> */
[----:B------:R0:W-:Y:S01]  /*8220*/  MUFU.EX2 R0, R22 ;  /* 0x0000001600007308 */ /* 0x0001e20000000800 */
[-CC-:B------:R-:W-:Y:S01]  /*8230*/  FFMA.FTZ R158, R92, R14.reuse, -R149.reuse ;  /* 0x0000000e5c9e7223 */ /* 0x180fe20000010895 */
[-CC-:B------:R-:W-:Y:S01]  /*8240*/  FFMA.FTZ R154, R100, R14.reuse, -R149.reuse ;  /* 0x0000000e649a7223 */ /* 0x180fe20000010895 */
[----:B------:R-:W-:Y:S01]  /*8250*/  FMNMX.FTZ R2, R102, R11, !PT ;  /* 0x0000000b66027209 */ /* 0x000fe20007810000 */
[-CC-:B------:R-:W-:Y:S01]  /*8260*/  FFMA.FTZ R152, R96, R14.reuse, -R149.reuse ;  /* 0x0000000e60987223 */ /* 0x180fe20000010895 */
[-CC-:B------:R-:W-:Y:S01]  /*8270*/  FFMA.FTZ R148, R104, R14.reuse, -R149.reuse ;  /* 0x0000000e68947223 */ /* 0x180fe20000010895 */
[--C-:B------:R-:W-:Y:S01]  /*8280*/  FFMA.FTZ R150, R108, R14, -R149.reuse ;  /* 0x0000000e6c967223 */ /* 0x100fe20000010895 */
[----:B------:R-:W-:Y:S01]  /*8290*/  FMNMX.FTZ R11, R103, R2, !PT ;  /* 0x00000002670b7209 */ /* 0x000fe20007810000 */
[----:B------:R-:W-:Y:S01]  /*82a0*/  MUFU.EX2 R23, R23 ;  /* 0x0000001700177308 */ /* 0x000fe20000000800 */
[-CC-:B0-----:R-:W-:Y:S01]  /*82b0*/  FFMA.FTZ R22, R120, R14.reuse, -R149.reuse ;  /* 0x0000000e78167223 */ /* 0x181fe20000010895 */
[-CC-:B------:R-:W-:Y:S01]  /*82c0*/  FFMA.FTZ R88, R124, R14.reuse, -R149.reuse ;  /* 0x0000000e7c587223 */ /* 0x180fe20000010895 */
        /* <DEDUP_REMOVED lines=36> */
[----:B0-----:R-:W-:-:S06]  /*8510*/  FMNMX.FTZ R11, R2, R11, !PT ;  /* 0x0000000b020b7209 */ /* 0x001fcc0007810000 */
[----:B------:R-:W-:Y:S01]  /*8520*/  MUFU.EX2 R144, R144 ;  /* 0x0000009000907308 */ /* 0x000fe20000000800 */
[----:B------:R-:W0:Y:S07]  /*8530*/  SHFL.BFLY PT, R2, R11, 0x1, 0x1f ;  /* 0x0c201f000b027f89 */ /* 0x000e2e00000e0000 */
[----:B------:R-:W-:Y:S08]  /*8540*/  MUFU.EX2 R109, R109 ;  /* 0x0000006d006d7308 */ /* 0x000ff00000000800 */
[----:B------:R-:W-:Y:S08]  /*8550*/  MUFU.EX2 R146, R146 ;  /* 0x0000009200927308 */ /* 0x000ff00000000800 */
[----:B------:R-:W-:Y:S01]  /*8560*/  MUFU.EX2 R113, R113 ;  /* 0x0000007100717308 */ /* 0x000fe20000000800 */
[----:B0-----:R-:W-:-:S05]  /*8570*/  FMNMX.FTZ R11, R11, R2, !PT ;  /* 0x000000020b0b7209 */ /* 0x001fca0007810000 */
[----:B------:R-:W-:Y:S02]  /*8580*/  FADD.FTZ R129, -R11, R21 ;  /* 0x000000150b817221 */ /* 0x000fe40000010100 */
[----:B------:R-:W-:Y:S02]  /*8590*/  MUFU.EX2 R22, R22 ;  /* 0x0000001600167308 */ /* 0x000fe40000000800 */
[----:B------:R-:W-:-:S06]  /*85a0*/  FMUL.FTZ R129, R129, R14 ;  /* 0x0000000e81817220 */ /* 0x000fcc0000410000 */
[----:B------:R-:W-:Y:S08]  /*85b0*/  MUFU.EX2 R2, R129 ;  /* 0x0000008100027308 */ /* 0x000ff00000000800 */
[----:B------:R-:W0:Y:S08]  /*85c0*/  MUFU.EX2 R117, R117 ;  /* 0x0000007500757308 */ /* 0x000e300000000800 */
[----:B------:R-:W-:Y:S08]  /*85d0*/  MUFU.EX2 R88, R88 ;  /* 0x0000005800587308 */ /* 0x000ff00000000800 */
[----:B------:R-:W-:Y:S08]  /*85e0*/  MUFU.EX2 R121, R121 ;  /* 0x0000007900797308 */ /* 0x000ff00000000800 */
[----:B------:R-:W-:Y:S08]  /*85f0*/  MUFU.EX2 R92, R92 ;  /* 0x0000005c005c7308 */ /* 0x000ff00000000800 */
[----:B------:R-:W-:Y:S08]  /*8600*/  MUFU.EX2 R125, R125 ;  /* 0x0000007d007d7308 */ /* 0x000ff00000000800 */
[----:B------:R-:W-:Y:S08]  /*8610*/  MUFU.EX2 R96, R96 ;  /* 0x0000006000607308 */ /* 0x000ff00000000800 */
[----:B------:R-:W-:Y:S01]  /*8620*/  MUFU.EX2 R21, R133 ;  /* 0x0000008500157308 */ /* 0x000fe20000000800 */
[----:B------:R-:W-:-:S02]  /*8630*/  WARPGROUP.DEPBAR.LE gsb0, 0x0 ;  /* 0x00008000000079c5 */ /* 0x000fc40000010000 */
[----:B------:R-:W-:Y:S01]  /*8640*/  FMUL.FTZ R141, R11, R14 ;  /* 0x0000000e0b8d7220 */ /* 0x000fe20000410000 */
[----:B------:R-:W-:Y:S01]  /*8650*/  WARPGROUP.ARRIVE ;  /* 0x00000000000079c5 */ /* 0x000fe20000000000 */
[----:B0-----:R-:W-:Y:S02]  /*8660*/  F2FP.F16.F32.PACK_AB R140, R117, R22 ;  /* 0x00000016758c723e */ /* 0x001fe400000000ff */
[-CC-:B------:R-:W-:Y:S01]  /*8670*/  FFMA.FTZ R90, R90, R14.reuse, -R141.reuse ;  /* 0x0000000e5a5a7223 */ /* 0x180fe2000001088d */
[-CC-:B------:R-:W-:Y:S01]  /*8680*/  FFMA.FTZ R91, R91, R14.reuse, -R141.reuse ;  /* 0x0000000e5b5b7223 */ /* 0x180fe2000001088d */
[-CC-:B------:R-:W-:Y:S01]  /*8690*/  FFMA.FTZ R94, R94, R14.reuse, -R141.reuse ;  /* 0x0000000e5e5e7223 */ /* 0x180fe2000001088d */
[-CC-:B------:R-:W-:Y:S01]  /*86a0*/  FFMA.FTZ R95, R95, R14.reuse, -R141.reuse ;  /* 0x0000000e5f5f7223 */ /* 0x180fe2000001088d */
[----:B------:R0:W1:Y:S01]  /*86b0*/  MUFU.EX2 R157, R90 ;  /* 0x0000005a009d7308 */ /* 0x0000620000000800 */
[-CC-:B------:R-:W-:Y:S01]  /*86c0*/  FFMA.FTZ R98, R98, R14.reuse, -R141.reuse ;  /* 0x0000000e62627223 */ /* 0x180fe2000001088d */
[-CC-:B------:R-:W-:Y:S01]  /*86d0*/  FFMA.FTZ R99, R99, R14.reuse, -R141.reuse ;  /* 0x0000000e63637223 */ /* 0x180fe2000001088d */
[-CC-:B------:R-:W-:Y:S01]  /*86e0*/  FFMA.FTZ R102, R102, R14.reuse, -R141.reuse ;  /* 0x0000000e66667223 */ /* 0x180fe2000001088d */
[-CC-:B------:R-:W-:Y:S01]  /*86f0*/  FFMA.FTZ R103, R103, R14.reuse, -R141.reuse ;  /* 0x0000000e67677223 */ /* 0x180fe2000001088d */
[-CC-:B------:R-:W-:Y:S01]  /*8700*/  FFMA.FTZ R106, R106, R14.reuse, -R141.reuse ;  /* 0x0000000e6a6a7223 */ /* 0x180fe2000001088d */
[-CC-:B------:R-:W-:Y:S01]  /*8710*/  FFMA.FTZ R107, R107, R14.reuse, -R141.reuse ;  /* 0x0000000e6b6b7223 */ /* 0x180fe2000001088d */
[-CC-:B------:R-:W-:Y:S01]  /*8720*/  FFMA.FTZ R110, R110, R14.reuse, -R141.reuse ;  /* 0x0000000e6e6e7223 */ /* 0x180fe2000001088d */
[----:B------:R2:W3:Y:S01]  /*8730*/  MUFU.EX2 R100, R91 ;  /* 0x0000005b00647308 */ /* 0x0004e20000000800 */
[----:B0-----:R-:W-:Y:S01]  /*8740*/  IMAD.U32 R90, RZ, RZ, UR7 ;  /* 0x00000007ff5a7e24 */ /* 0x001fe2000f8e00ff */
[----:B------:R-:W-:Y:S01]  /*8750*/  UMOV UR7, 0x40000040 ;  /* 0x4000004000077882 */ /* 0x000fe20000000000 */
[-CC-:B------:R-:W-:Y:S01]  /*8760*/  FFMA.FTZ R111, R111, R14.reuse, -R141.reuse ;  /* 0x0000000e6f6f7223 */ /* 0x180fe2000001088d */
[----:B------:R-:W-:Y:S01]  /*8770*/  HGMMA.64x128x16.F32 R24, R136, gdesc[UR4].tnspB, R24, gsb0 ;  /* 0x41e0000488187df0 */ /* 0x000fe20008000818 */
[-CC-:B------:R-:W-:Y:S01]  /*8780*/  FFMA.FTZ R114, R114, R14.reuse, -R141.reuse ;  /* 0x0000000e72727223 */ /* 0x180fe2000001088d */
[-CC-:B------:R-:W-:Y:S01]  /*8790*/  FFMA.FTZ R115, R115, R14.reuse, -R141.reuse ;  /* 0x0000000e73737223 */ /* 0x180fe2000001088d */
[----:B------:R-:W-:Y:S01]  /*87a0*/  FFMA.FTZ R118, R118, R14, -R141 ;  /* 0x0000000e76767223 */ /* 0x000fe2000001088d */
[----:B------:R-:W0:Y:S01]  /*87b0*/  MUFU.EX2 R94, R94 ;  /* 0x0000005e005e7308 */ /* 0x000e220000000800 */
[----:B--2---:R-:W-:Y:S01]  /*87c0*/  FFMA.FTZ R91, R0, R8, R23 ;  /* 0x00000008005b7223 */ /* 0x004fe20000010017 */
[----:B-1----:R-:W-:Y:S01]  /*87d0*/  FFMA.FTZ R5, R2, R5, R157 ;  /* 0x0000000502057223 */ /* 0x002fe2000001009d */
[-CC-:B------:R-:W-:Y:S01]  /*87e0*/  FFMA.FTZ R119, R119, R14.reuse, -R141.reuse ;  /* 0x0000000e77777223 */ /* 0x180fe2000001088d */
[-C--:B------:R-:W-:Y:S01]  /*87f0*/  FFMA.FTZ R122, R122, R14.reuse, -R141 ;  /* 0x0000000e7a7a7223 */ /* 0x080fe2000001088d */
[C---:B------:R-:W-:Y:S01]  /*8800*/  FADD.FTZ R91, R156.reuse, R91 ;  /* 0x0000005b9c5b7221 */ /* 0x040fe20000010000 */
[----:B------:R-:W-:Y:S01]  /*8810*/  F2FP.F16.F32.PACK_AB R156, R156, R23 ;  /* 0x000000179c9c723e */ /* 0x000fe200000000ff */
[-C--:B------:R-:W-:Y:S01]  /*8820*/  FFMA.FTZ R123, R123, R14.reuse, -R141 ;  /* 0x0000000e7b7b7223 */ /* 0x080fe2000001088d */
[----:B------:R-:W1:Y:S01]  /*8830*/  MUFU.EX2 R95, R95 ;  /* 0x0000005f005f7308 */ /* 0x000e620000000800 */
[----:B---3--:R-:W-:Y:S01]  /*8840*/  FADD.FTZ R5, R100, R5 ;  /* 0x0000000564057221 */ /* 0x008fe20000010000 */
[----:B------:R-:W-:Y:S01]  /*8850*/  FADD.FTZ R8, R158, R91 ;  /* 0x0000005b9e087221 */ /* 0x000fe20000010000 */
[-CC-:B------:R-:W-:Y:S01]  /*8860*/  FFMA.FTZ R126, R126, R14.reuse, -R141.reuse ;  /* 0x0000000e7e7e7223 */ /* 0x180fe2000001088d */
[-CC-:B------:R-:W-:Y:S01]  /*8870*/  FFMA.FTZ R127, R127, R14.reuse, -R141.reuse ;  /* 0x0000000e7f7f7223 */ /* 0x180fe2000001088d */
[-CC-:B------:R-:W-:Y:S01]  /*8880*/  FFMA.FTZ R130, R130, R14.reuse, -R141.reuse ;  /* 0x0000000e82827223 */ /* 0x180fe2000001088d */
[----:B------:R-:W-:Y:S01]  /*8890*/  FADD.FTZ R91, R89, R8 ;  /* 0x00000008595b7221 */ /* 0x000fe20000010000 */
[-C--:B------:R-:W-:Y:S01]  /*88a0*/  FFMA.FTZ R131, R131, R14.reuse, -R141 ;  /* 0x0000000e83837223 */ /* 0x080fe2000001088d */
[----:B------:R-:W2:Y:S01]  /*88b0*/  MUFU.EX2 R98, R98 ;  /* 0x0000006200627308 */ /* 0x000ea20000000800 */
[----:B0-----:R-:W-:Y:S01]  /*88c0*/  FADD.FTZ R5, R94, R5 ;  /* 0x000000055e057221 */ /* 0x001fe20000010000 */
[----:B------:R-:W-:Y:S01]  /*88d0*/  FADD.FTZ R8, R152, R91 ;  /* 0x0000005b98087221 */ /* 0x000fe20000010000 */
[----:B------:R-:W-:Y:S01]  /*88e0*/  FFMA.FTZ R134, R134, R14, -R141 ;  /* 0x0000000e86867223 */ /* 0x000fe2000001088d */
[----:B------:R-:W-:-:S02]  /*88f0*/  @!P1 VIADD R90, R90, 0x2a840 ;  /* 0x0002a8405a5a9836 */ /* 0x000fc40000000000 */
[----:B------:R-:W-:Y:S01]  /*8900*/  FFMA.FTZ R135, R135, R14, -R141 ;  /* 0x0000000e87877223 */ /* 0x000fe2000001088d */
[----:B------:R-:W-:Y:S01]  /*8910*/  FADD.FTZ R91, R93, R8 ;  /* 0x000000085d5b7221 */ /* 0x000fe20000010000 */
[----:B------:R-:W-:Y:S01]  /*8920*/  F2FP.F16.F32.PACK_AB R158, R89, R158 ;  /* 0x0000009e599e723e */ /* 0x000fe200000000ff */
[----:B------:R-:W0:Y:S01]  /*8930*/  MUFU.EX2 R99, R99 ;  /* 0x0000006300637308 */ /* 0x000e220000000800 */
[----:B-1----:R-:W-:Y:S01]  /*8940*/  FADD.FTZ R5, R95, R5 ;  /* 0x000000055f057221 */ /* 0x002fe20000010000 */
[----:B------:R-:W-:Y:S01]  /*8950*/  FADD.FTZ R8, R154, R91 ;  /* 0x0000005b9a087221 */ /* 0x000fe20000010000 */
[----:B------:R-:W-:Y:S02]  /*8960*/  @!P1 PRMT R90, RZ, 0x654, R90 ;  /* 0x00000654ff5a9816 */ /* 0x000fe4000000005a */
[----:B------:R-:W-:Y:S01]  /*8970*/  F2FP.F16.F32.PACK_AB R152, R93, R152 ;  /* 0x000000985d98723e */ /* 0x000fe200000000ff */
[----:B------:R-:W-:Y:S01]  /*8980*/  FADD.FTZ R91, R97, R8 ;  /* 0x00000008615b7221 */ /* 0x000fe20000010000 */
[----:B------:R-:W-:Y:S01]  /*8990*/  F2FP.F16.F32.PACK_AB R157, R100, R157 ;  /* 0x0000009d649d723e */ /* 0x000fe200000000ff */
[----:B------:R-:W1:Y:S01]  /*89a0*/  MUFU.EX2 R102, R102 ;  /* 0x0000006600667308 */ /* 0x000e620000000800 */
[----:B--2---:R-:W-:Y:S01]  /*89b0*/  FADD.FTZ R5, R98, R5 ;  /* 0x0000000562057221 */ /* 0x004fe20000010000 */
[----:B------:R-:W-:Y:S01]  /*89c0*/  FADD.FTZ R8, R148, R91 ;  /* 0x0000005b94087221 */ /* 0x000fe20000010000 */
[----:B------:R-:W-:-:S02]  /*89d0*/  F2FP.F16.F32.PACK_AB R159, R95, R94 ;  /* 0x0000005e5f9f723e */ /* 0x000fc400000000ff */
[----:B------:R-:W-:Y:S01]  /*89e0*/  F2FP.F16.F32.PACK_AB R154, R97, R154 ;  /* 0x0000009a619a723e */ /* 0x000fe200000000ff */
[C---:B------:R-:W-:Y:S01]  /*89f0*/  FADD.FTZ R91, R101.reuse, R8 ;  /* 0x00000008655b7221 */ /* 0x040fe20000010000 */
[----:B------:R-:W-:Y:S01]  /*8a00*/  F2FP.F16.F32.PACK_AB R148, R101, R148 ;  /* 0x000000946594723e */ /* 0x000fe200000000ff */
[----:B------:R-:W2:Y:S01]  /*8a10*/  MUFU.EX2 R103, R103 ;  /* 0x0000006700677308 */ /* 0x000ea20000000800 */
[C---:B0-----:R-:W-:Y:S01]  /*8a20*/  FADD.FTZ R5, R99.reuse, R5 ;  /* 0x0000000563057221 */ /* 0x041fe20000010000 */
[----:B------:R-:W-:Y:S01]  /*8a30*/  FADD.FTZ R8, R150, R91 ;  /* 0x0000005b96087221 */ /* 0x000fe20000010000 */
[----:B------:R-:W-:Y:S02]  /*8a40*/  F2FP.F16.F32.PACK_AB R153, R99, R98 ;  /* 0x000000626399723e */ /* 0x000fe400000000ff */
[C---:B------:R-:W-:Y:S01]  /*8a50*/  F2FP.F16.F32.PACK_AB R150, R105.reuse, R150 ;  /* 0x000000966996723e */ /* 0x040fe200000000ff */
[----:B------:R-:W-:Y:S01]  /*8a60*/  FADD.FTZ R23, R105, R8 ;  /* 0x0000000869177221 */ /* 0x000fe20000010000 */
[----:B------:R-:W-:Y:S01]  /*8a70*/  F2FP.F16.F32.PACK_AB R142, R121, R88 ;  /* 0x00000058798e723e */ /* 0x000fe200000000ff */
[----:B------:R-:W0:Y:S01]  /*8a80*/  MUFU.EX2 R106, R106 ;  /* 0x0000006a006a7308 */ /* 0x000e220000000800 */
[----:B-1----:R-:W-:Y:S01]  /*8a90*/  FADD.FTZ R5, R102, R5 ;  /* 0x0000000566057221 */ /* 0x002fe20000010000 */
[----:B------:R-:W-:Y:S01]  /*8aa0*/  FADD.FTZ R8, R144, R23 ;  /* 0x0000001790087221 */ /* 0x000fe20000010000 */
[----:B------:R-:W-:-:S03]  /*8ab0*/  F2FP.F16.F32.PACK_AB R144, R109, R144 ;  /* 0x000000906d90723e */ /* 0x000fc600000000ff */
[----:B------:R-:W-:Y:S02]  /*8ac0*/  FADD.FTZ R23, R109, R8 ;  /* 0x000000086d177221 */ /* 0x000fe40000010000 */
[----:B------:R-:W1:Y:S01]  /*8ad0*/  MUFU.EX2 R107, R107 ;  /* 0x0000006b006b7308 */ /* 0x000e620000000800 */
[C---:B--2---:R-:W-:Y:S01]  /*8ae0*/  FADD.FTZ R5, R103.reuse, R5 ;  /* 0x0000000567057221 */ /* 0x044fe20000010000 */
[----:B------:R-:W-:Y:S01]  /*8af0*/  FADD.FTZ R8, R146, R23 ;  /* 0x0000001792087221 */ /* 0x000fe20000010000 */
[----:B------:R-:W-:Y:S02]  /*8b00*/  F2FP.F16.F32.PACK_AB R155, R103, R102 ;  /* 0x00000066679b723e */ /* 0x000fe400000000ff */
[C---:B------:R-:W-:Y:S01]  /*8b10*/  F2FP.F16.F32.PACK_AB R146, R113.reuse, R146 ;  /* 0x000000927192723e */ /* 0x040fe200000000ff */
[----:B------:R-:W-:Y:S02]  /*8b20*/  FADD.FTZ R23, R113, R8 ;  /* 0x0000000871177221 */ /* 0x000fe40000010000 */
[----:B------:R-:W2:Y:S01]  /*8b30*/  MUFU.EX2 R110, R110 ;  /* 0x0000006e006e7308 */ /* 0x000ea20000000800 */
[----:B0-----:R-:W-:Y:S01]  /*8b40*/  FADD.FTZ R5, R106, R5 ;  /* 0x000000056a057221 */ /* 0x001fe20000010000 */
[----:B------:R-:W-:Y:S01]  /*8b50*/  FADD.FTZ R8, R22, R23 ;  /* 0x0000001716087221 */ /* 0x000fe20000010000 */
[----:B------:R-:W-:-:S03]  /*8b60*/  IMAD.MOV.U32 R22, RZ, RZ, R3 ;  /* 0x000000ffff167224 */ /* 0x000fc600078e0003 */
[----:B------:R-:W-:Y:S02]  /*8b70*/  FADD.FTZ R23, R117, R8 ;  /* 0x0000000875177221 */ /* 0x000fe40000010000 */
[----:B------:R-:W0:Y:S01]  /*8b80*/  MUFU.EX2 R111, R111 ;  /* 0x0000006f006f7308 */ /* 0x000e220000000800 */
[C---:B-1----:R-:W-:Y:S01]  /*8b90*/  FADD.FTZ R5, R107.reuse, R5 ;  /* 0x000000056b057221 */ /* 0x042fe20000010000 */
[----:B------:R-:W-:Y:S01]  /*8ba0*/  FADD.FTZ R8, R88, R23 ;  /* 0x0000001758087221 */ /* 0x000fe20000010000 */
[----:B------:R-:W-:-:S03]  /*8bb0*/  F2FP.F16.F32.PACK_AB R149, R107, R106 ;  /* 0x0000006a6b95723e */ /* 0x000fc600000000ff */
[----:B------:R-:W-:Y:S02]  /*8bc0*/  FADD.FTZ R23, R121, R8 ;  /* 0x0000000879177221 */ /* 0x000fe40000010000 */
[----:B------:R-:W1:Y:S01]  /*8bd0*/  MUFU.EX2 R114, R114 ;  /* 0x0000007200727308 */ /* 0x000e620000000800 */
[----:B--2---:R-:W-:Y:S01]  /*8be0*/  FADD.FTZ R5, R110, R5 ;  /* 0x000000056e057221 */ /* 0x004fe20000010000 */
[----:B------:R-:W-:-:S04]  /*8bf0*/  FADD.FTZ R8, R92, R23 ;  /* 0x000000175c087221 */ /* 0x000fc80000010000 */
[----:B------:R-:W-:Y:S02]  /*8c00*/  FADD.FTZ R23, R125, R8 ;  /* 0x000000087d177221 */ /* 0x000fe40000010000 */
[----:B------:R-:W2:Y:S01]  /*8c10*/  MUFU.EX2 R115, R115 ;  /* 0x0000007300737308 */ /* 0x000ea20000000800 */
[C---:B0-----:R-:W-:Y:S01]  /*8c20*/  FADD.FTZ R5, R111.reuse, R5 ;  /* 0x000000056f057221 */ /* 0x041fe20000010000 */
[----:B------:R-:W-:Y:S01]  /*8c30*/  FADD.FTZ R8, R96, R23 ;  /* 0x0000001760087221 */ /* 0x000fe20000010000 */
[----:B------:R-:W-:Y:S01]  /*8c40*/  F2FP.F16.F32.PACK_AB R151, R111, R110 ;  /* 0x0000006e6f97723e */ /* 0x000fe200000000ff */
[----:B------:R-:W-:Y:S02]  /*8c50*/  IMAD.MOV.U32 R23, RZ, RZ, R4 ;  /* 0x000000ffff177224 */ /* 0x000fe400078e0004 */
[----:B------:R-:W-:Y:S02]  /*8c60*/  FADD.FTZ R8, R21, R8 ;  /* 0x0000000815087221 */ /* 0x000fe40000010000 */
[----:B------:R-:W0:Y:S01]  /*8c70*/  MUFU.EX2 R118, R118 ;  /* 0x0000007600767308 */ /* 0x000e220000000800 */
[----:B-1----:R-:W-:-:S07]  /*8c80*/  FADD.FTZ R5, R114, R5 ;  /* 0x0000000572057221 */ /* 0x002fce0000010000 */
[----:B------:R-:W1:Y:S01]  /*8c90*/  MUFU.EX2 R119, R119 ;  /* 0x0000007700777308 */ /* 0x000e620000000800 */
[C---:B--2---:R-:W-:Y:S01]  /*8ca0*/  FADD.FTZ R5, R115.reuse, R5 ;  /* 0x0000000573057221 */ /* 0x044fe20000010000 */
[----:B------:R-:W-:-:S06]  /*8cb0*/  F2FP.F16.F32.PACK_AB R145, R115, R114 ;  /* 0x000000727391723e */ /* 0x000fcc00000000ff */
        /* <DEDUP_REMOVED lines=8> */
[----:B0-----:R-:W-:Y:S01]  /*8d40*/  FADD.FTZ R5, R123, R5 ;  /* 0x000000057b057221 */ /* 0x001fe20000010000 */
[----:B------:R-:W-:Y:S02]  /*8d50*/  WARPGROUP.DEPBAR.LE gsb0, 0x0 ;  /* 0x00008000000079c5 */ /* 0x000fe40000010000 */
[----:B------:R0:W-:Y:S01]  /*8d60*/  @!P1 SYNCS.ARRIVE.TRANS64.RED.A1T0 RZ, [R90+URZ], RZ ;  /* 0x000000ff5aff99a7 */ /* 0x0001e2000810043f */
[----:B------:R-:W-:Y:S01]  /*8d70*/  F2FP.F16.F32.PACK_AB R138, R21, R96 ;  /* 0x00000060158a723e */ /* 0x000fe200000000ff */
[----:B------:R-:W-:Y:S01]  /*8d80*/  IMAD.MOV.U32 R21, RZ, RZ, R11 ;  /* 0x000000ffff157224 */ /* 0x000fe200078e000b */
[----:B------:R-:W-:Y:S01]  /*8d90*/  F2FP.F16.F32.PACK_AB R141, R123, R122 ;  /* 0x0000007a7b8d723e */ /* 0x000fe200000000ff */
[----:B------:R-:W3:Y:S01]  /*8da0*/  MUFU.EX2 R130, R130 ;  /* 0x0000008200827308 */ /* 0x000ee20000000800 */
[----:B-1----:R-:W-:Y:S01]  /*8db0*/  FADD.FTZ R5, R126, R5 ;  /* 0x000000057e057221 */ /* 0x002fe20000010000 */
[----:B------:R-:W-:Y:S01]  /*8dc0*/  F2FP.F16.F32.PACK_AB R136, R125, R92 ;  /* 0x0000005c7d88723e */ /* 0x000fe200000000ff */
[----:B0-----:R-:W-:-:S05]  /*8dd0*/  IMAD.U32 R90, RZ, RZ, UR11 ;  /* 0x0000000bff5a7e24 */ /* 0x001fca000f8e00ff */
[----:B------:R-:W0:Y:S01]  /*8de0*/  MUFU.EX2 R131, R131 ;  /* 0x0000008300837308 */ /* 0x000e220000000800 */
[C---:B--2---:R-:W-:Y:S01]  /*8df0*/  FADD.FTZ R5, R127.reuse, R5 ;  /* 0x000000057f057221 */ /* 0x044fe20000010000 */
[----:B------:R-:W-:Y:S01]  /*8e00*/  @!P1 VIADD R90, R90, 0x2a860 ;  /* 0x0002a8605a5a9836 */ /* 0x000fe20000000000 */
[----:B------:R-:W-:-:S04]  /*8e10*/  F2FP.F16.F32.PACK_AB R143, R127, R126 ;  /* 0x0000007e7f8f723e */ /* 0x000fc800000000ff */
[----:B------:R-:W-:Y:S01]  /*8e20*/  @!P1 PRMT R90, RZ, 0x654, R90 ;  /* 0x00000654ff5a9816 */ /* 0x000fe2000000005a */
[----:B------:R-:W1:Y:S01]  /*8e30*/  MUFU.EX2 R134, R134 ;  /* 0x0000008600867308 */ /* 0x000e620000000800 */
[----:B---3--:R-:W-:Y:S02]  /*8e40*/  FADD.FTZ R5, R130, R5 ;  /* 0x0000000582057221 */ /* 0x008fe40000010000 */
[----:B------:R2:W-:Y:S05]  /*8e50*/  @!P1 SYNCS.ARRIVE.TRANS64.RED.A1T0 RZ, [R90+URZ], RZ ;  /* 0x000000ff5aff99a7 */ /* 0x0005ea000810043f */
[----:B------:R-:W3:Y:S01]  /*8e60*/  MUFU.EX2 R135, R135 ;  /* 0x0000008700877308 */ /* 0x000ee20000000800 */
[C---:B0-----:R-:W-:Y:S01]  /*8e70*/  FADD.FTZ R5, R131.reuse, R5 ;  /* 0x0000000583057221 */ /* 0x041fe20000010000 */
[----:B------:R-:W-:-:S03]  /*8e80*/  F2FP.F16.F32.PACK_AB R137, R131, R130 ;  /* 0x000000828389723e */ /* 0x000fc600000000ff */
[----:B-1----:R-:W-:-:S04]  /*8e90*/  FADD.FTZ R5, R134, R5 ;  /* 0x0000000586057221 */ /* 0x002fc80000010000 */
[C---:B---3--:R-:W-:Y:S01]  /*8ea0*/  FADD.FTZ R5, R135.reuse, R5 ;  /* 0x0000000587057221 */ /* 0x048fe20000010000 */
[----:B------:R-:W-:Y:S01]  /*8eb0*/  F2FP.F16.F32.PACK_AB R139, R135, R134 ;  /* 0x00000086878b723e */ /* 0x000fe200000000ff */
[----:B--2---:R-:W-:Y:S06]  /*8ec0*/  @P2 BRA `(.L_x_958) ;  /* 0xffffffe400242947 */ /* 0x004fec000383ffff */
.L_x_949:
[----:B------:R-:W-:-:S13]  /*8ed0*/  ISETP.GE.AND P2, PT, R20, R17, PT ;  /* 0x000000111400720c */ /* 0x000fda0003f46270 */
[----:B------:R-:W-:Y:S05]  /*8ee0*/  @!P2 BRA `(.L_x_959) ;  /* 0x0000002c006ca947 */ /* 0x000fea0003800000 */
[----:B------:R-:W-:Y:S01]  /*8ef0*/  IMAD.MOV.U32 R15, RZ, RZ, R11 ;  /* 0x000000ffff0f7224 */ /* 0x000fe200078e000b */
[----:B------:R-:W-:Y:S01]  /*8f00*/  UMOV UR5, UR4 ;  /* 0x0000000400057c82 */ /* 0x000fe20008000000 */
[----:B------:R-:W-:Y:S01]  /*8f10*/  IMAD.MOV.U32 R21, RZ, RZ, R3 ;  /* 0x000000ffff157224 */ /* 0x000fe200078e0003 */
[----:B------:R-:W-:Y:S01]  /*8f20*/  ULDC UR58, c[0x0][0x9e4] ;  /* 0x00027900003a7ab9 */ /* 0x000fe20000000800 */
[----:B------:R-:W-:Y:S01]  /*8f30*/  IMAD.MOV.U32 R22, RZ, RZ, R4 ;  /* 0x000000ffff167224 */ /* 0x000fe200078e0004 */
[----:B------:R-:W-:-:S06]  /*8f40*/  ULDC UR59, c[0x0][0x288] ;  /* 0x0000a200003b7ab9 */ /* 0x000fcc0000000800 */
.L_x_976:
[----:B------:R-:W-:-:S04]  /*8f50*/  UIADD3 UR4, UR5, 0x1, URZ ;  /* 0x0000000105047890 */ /* 0x000fc8000fffe03f */
[----:B------:R-:W-:-:S04]  /*8f60*/  UISETP.NE.AND UP0, UPT, UR4, 0x2, UPT ;  /* 0x000000020400788c */ /* 0x000fc8000bf05270 */
[----:B------:R-:W-:Y:S02]  /*8f70*/  USEL UR6, URZ, 0x1, UP0 ;  /* 0x000000013f067887 */ /* 0x000fe40008000000 */
[----:B------:R-:W-:-:S04]  /*8f80*/  USEL UR4, UR4, URZ, UP0 ;  /* 0x0000003f04047287 */ /* 0x000fc80008000000 */
[----:B------:R-:W-:Y:S01]  /*8f90*/  LOP3.LUT R4, R22, UR6, RZ, 0x3c, !PT ;  /* 0x0000000616047c12 */ /* 0x000fe2000f8e3cff */
[----:B------:R-:W-:Y:S07]  /*8fa0*/  @!P0 BRA `(.L_x_960) ;  /* 0x0000000000048947 */ /* 0x000fee0003800000 */
[----:B------:R-:W-:Y:S01]  /*8fb0*/  BPT.TRAP 0x1 ;  /* 0x000000040000795c */ /* 0x000fe20000300000 */
.L_x_960:
[----:B------:R-:W-:Y:S01]  /*8fc0*/  ULEA UR7, UR4, UR56, 0x3 ;  /* 0x0000003804077291 */ /* 0x000fe2000f8e183f */
[----:B------:R-:W-:-:S08]  /*8fd0*/  SHF.L.U32 R3, R4, 0x1f, RZ ;  /* 0x0000001f04037819 */ /* 0x000fd000000006ff */
[----:B------:R0:W1:Y:S01]  /*8fe0*/  SYNCS.PHASECHK.TRANS64.TRYWAIT P2, [UR7+0x2a830], R3 ;  /* 0x02a83003ff0075a7 */ /* 0x0000620008040147 */
[----:B------:R-:W-:Y:S05]  /*8ff0*/  @!P0 BRA `(.L_x_961) ;  /* 0x0000000000048947 */ /* 0x000fea0003800000 */
[----:B------:R-:W-:Y:S01]  /*9000*/  BPT.TRAP 0x1 ;  /* 0x000000040000795c */ /* 0x000fe20000300000 */
.L_x_961:
[----:B-1----:R-:W-:Y:S05]  /*9010*/  @P2 BRA `(.L_x_962) ;  /* 0x0000000000082947 */ /* 0x002fea0003800000 */
[----:B------:R-:W1:Y:S02]  /*9020*/  SYNCS.PHASECHK.TRANS64.TRYWAIT P2, [UR7+0x2a830], R3 ;  /* 0x02a83003ff0075a7 */ /* 0x000e640008040147 */
[----:B-1----:R-:W-:Y:S05]  /*9030*/  @!P2 BRA `(.L_x_963) ;  /* 0x000000940084a947 */ /* 0x002fea0003800000 */
.L_x_962:
        /* <DEDUP_REMOVED lines=129> */
.L_x_964:
[----:B------:R-:W-:Y:S01]  /*9850*/  ULEA UR11, UR5, UR56, 0x3 ;  /* 0x00000038050b7291 */ /* 0x000fe2000f8e183f */
[----:B------:R-:W-:-:S08]  /*9860*/  SHF.L.U32 R0, R22, 0x1f, RZ ;  /* 0x0000001f16007819 */ /* 0x000fd000000006ff */
[----:B------:R2:W3:Y:S01]  /*9870*/  SYNCS.PHASECHK.TRANS64.TRYWAIT P2, [UR11+0x2a850], R0 ;  /* 0x02a85000ff0075a7 */ /* 0x0004e2000804014b */
[----:B------:R-:W-:Y:S05]  /*9880*/  @!P0 BRA `(.L_x_965) ;  /* 0x0000000000048947 */ /* 0x000fea0003800000 */
[----:B------:R-:W-:Y:S01]  /*9890*/  BPT.TRAP 0x1 ;  /* 0x000000040000795c */ /* 0x000fe20000300000 */
.L_x_965:
[----:B---3--:R-:W-:Y:S05]  /*98a0*/  @P2 BRA `(.L_x_966) ;  /* 0x0000000000082947 */ /* 0x008fea0003800000 */
[----:B------:R-:W3:Y:S02]  /*98b0*/  SYNCS.PHASECHK.TRANS64.TRYWAIT P2, [UR11+0x2a850], R0 ;  /* 0x02a85000ff0075a7 */ /* 0x000ee4000804014b */
[----:B---3--:R-:W-:Y:S05]  /*98c0*/  @!P2 BRA `(.L_x_967) ;  /* 0x0000008c0078a947 */ /* 0x008fea0003800000 */
.L_x_966:
        /* <DEDUP_REMOVED lines=9> */
[----:B------:R-:W-:Y:S01]  /*9960*/  IMAD R22, R20, -0x60, RZ ;  /* 0xffffffa014167824 */ /* 0x000fe200078e02ff */
[----:B------:R-:W-:-:S02]  /*9970*/  ULDC UR19, c[0x0][0x9e0] ;  /* 0x0002780000137ab9 */ /* 0x000fc40000000800 */
[----:B------:R-:W-:-:S04]  /*9980*/  ULOP3.LUT UR6, UR6, 0x3000000, URZ, 0xfc, !UPT ;  /* 0x0300000006067892 */ /* 0x000fc8000f8efc3f */
[----:B------:R-:W-:Y:S01]  /*9990*/  UIMAD UR6, UR5, 0x600, UR6 ;  /* 0x00000600050678a4 */ /* 0x000fe2000f8e0206 */
[----:B--2---:R-:W0:Y:S03]  /*99a0*/  @P2 LDC R0, c[0x0][0x44c] ;  /* 0x00011300ff002b82 */ /* 0x004e260000000800 */
[----:B------:R-:W-:-:S03]  /*99b0*/  UIADD3 UR10, UR6, 0x80, URZ ;  /* 0x00000080060a7890 */ /* 0x000fc6000fffe03f */
[----:B------:R-:W-:Y:S02]  /*99c0*/  UMOV UR14, UR6 ;  /* 0x00000006000e7c82 */ /* 0x000fe40008000000 */
[----:B------:R-:W-:Y:S01]  /*99d0*/  HGMMA.64x128x16.F32 R24, R156, gdesc[UR12].tnspB, R24, gsb0 ;  /* 0x41e0000c9c187df0 */ /* 0x000fe20008000818 */
[----:B------:R-:W-:Y:S01]  /*99e0*/  UMOV UR15, 0x40000040 ;  /* 0x40000040000f7882 */ /* 0x000fe20000000000 */
[----:B------:R-:W-:Y:S01]  /*99f0*/  UMOV UR14, UR10 ;  /* 0x0000000a000e7c82 */ /* 0x000fe20008000000 */
[----:B------:R-:W-:Y:S01]  /*9a00*/  UIADD3 UR10, UR6, 0x100, URZ ;  /* 0x00000100060a7890 */ /* 0x000fe2000fffe03f */
[----:B------:R-:W1:Y:S01]  /*9a10*/  @P2 LDC R11, c[0x0][0x450] ;  /* 0x00011400ff0b2b82 */ /* 0x000e620000000800 */
[----:B0-----:R-:W-:-:S05]  /*9a20*/  @P2 IMAD.HI.U32 R0, R9, R0, RZ ;  /* 0x0000000009002227 */ /* 0x001fca00078e00ff */
[----:B-1----:R-:W-:Y:S01]  /*9a30*/  @P2 SHF.R.U32.HI R3, RZ, R11, R0 ;  /* 0x0000000bff032219 */ /* 0x002fe20000011600 */
[----:B------:R-:W-:Y:S01]  /*9a40*/  @!P1 VIADD R0, R2, 0x2a840 ;  /* 0x0002a84002009836 */ /* 0x000fe20000000000 */
[----:B------:R-:W-:Y:S01]  /*9a50*/  ISETP.GE.AND P2, PT, R13, 0x1, PT ;  /* 0x000000010d00780c */ /* 0x000fe20003f46270 */
[----:B------:R-:W-:Y:S02]  /*9a60*/  VIADD R11, R22, 0x1 ;  /* 0x00000001160b7836 */ /* 0x000fe40000000000 */
[----:B------:R-:W0:Y:S01]  /*9a70*/  SHFL.IDX PT, R23, R3, RZ, 0x1c1f ;  /* 0x001c1fff03177589 */ /* 0x000e2200000e0000 */
[----:B------:R-:W-:Y:S01]  /*9a80*/  @!P1 PRMT R0, RZ, 0x654, R0 ;  /* 0x00000654ff009816 */ /* 0x000fe20000000000 */
        /* <DEDUP_REMOVED lines=20> */
[----:B------:R-:W-:Y:S01]  /*9bd0*/  HGMMA.64x128x16.F32 R24, R140, gdesc[UR12].tnspB, R24, gsb0 ;  /* 0x41e0000c8c187df0 */ /* 0x000fe20008000818 */
[----:B------:R-:W-:Y:S01]  /*9be0*/  UMOV UR14, UR6 ;  /* 0x00000006000e7c82 */ /* 0x000fe20008000000 */
[----:B------:R-:W-:Y:S01]  /*9bf0*/  UMOV UR15, 0x40000040 ;  /* 0x40000040000f7882 */ /* 0x000fe20000000000 */
[----:B------:R-:W-:Y:S02]  /*9c00*/  WARPGROUP.DEPBAR.LE gsb0, 0x0 ;  /* 0x00008000000079c5 */ /* 0x000fe40000010000 */
[----:B------:R-:W-:-:S07]  /*9c10*/  WARPGROUP.ARRIVE ;  /* 0x00000000000079c5 */ /* 0x000fce0000000000 */
[----:B------:R-:W-:Y:S03]  /*9c20*/  HGMMA.64x128x16.F32 R24, R136, gdesc[UR12].tnspB, R24, gsb0 ;  /* 0x41e0000c88187df0 */ /* 0x000fe60008000818 */
[----:B------:R-:W-:Y:S02]  /*9c30*/  WARPGROUP.DEPBAR.LE gsb0, 0x0 ;  /* 0x00008000000079c5 */ /* 0x000fe40000010000 */
[----:B------:R1:W-:Y:S02]  /*9c40*/  @!P1 SYNCS.ARRIVE.TRANS64.RED.A1T0 RZ, [R0+URZ], RZ ;  /* 0x000000ff00ff99a7 */ /* 0x0003e4000810043f */
[----:B-1----:R-:W-:-:S04]  /*9c50*/  IMAD R0, R10, -0x2, R11 ;  /* 0xfffffffe0a007824 */ /* 0x002fc800078e020b */
[C---:B------:R-:W-:Y:S01]  /*9c60*/  VIADD R138, R0.reuse, 0xffffffff ;  /* 0xffffffff008a7836 */ /* 0x040fe20000000000 */
[----:B------:R-:W-:-:S05]  /*9c70*/  IADD3 R2, R0, -UR59, R19 ;  /* 0x8000003b00027c10 */ /* 0x000fca000fffe013 */
[C---:B------:R-:W-:Y:S02]  /*9c80*/  VIADD R136, R2.reuse, UR19 ;  /* 0x0000001302887c36 */ /* 0x040fe40008000000 */
[----:B------:R-:W-:Y:S02]  /*9c90*/  VIADD R137, R2, UR18 ;  /* 0x0000001202897c36 */ /* 0x000fe40008000000 */
[--C-:B0-----:R-:W-:Y:S02]  /*9ca0*/  IMAD.IADD R0, R136, 0x1, R23.reuse ;  /* 0x0000000188007824 */ /* 0x101fe400078e0217 */
[----:B------:R-:W-:Y:S01]  /*9cb0*/  IMAD.IADD R2, R137, 0x1, R23 ;  /* 0x0000000189027824 */ /* 0x000fe200078e0217 */
[----:B------:R-:W-:Y:S06]  /*9cc0*/  @!P2 BRA `(.L_x_968) ;  /* 0x00000000005ca947 */ /* 0x000fec0003800000 */
[----:B------:R-:W-:Y:S01]  /*9cd0*/  ULDC UR5, c[0x0][0x2f0] ;  /* 0x0000bc0000057ab9 */ /* 0x000fe20000000800 */
[----:B------:R-:W-:Y:S01]  /*9ce0*/  BSSY B0, `(.L_x_969) ;  /* 0x0000012000007945 */ /* 0x000fe20003800000 */
[----:B------:R-:W-:-:S04]  /*9cf0*/  IMAD R11, R16, UR5, R23 ;  /* 0x00000005100b7c24 */ /* 0x000fc8000f8e0217 */
        /* <DEDUP_REMOVED lines=11> */
.L_x_970:
[----:B------:R-:W-:-:S05]  /*9db0*/  IMAD.U32 R23, RZ, RZ, UR58 ;  /* 0x0000003aff177e24 */ /* 0x000fca000f8e00ff */
[----:B------:R-:W-:-:S13]  /*9dc0*/  ISETP.NE.AND P2, PT, R23, 0x1, PT ;  /* 0x000000011700780c */ /* 0x000fda0003f45270 */
[----:B------:R-:W0:Y:S02]  /*9dd0*/  @P2 LDC.64 R140, c[0x0][0x9e8] ;  /* 0x00027a00ff8c2b82 */ /* 0x000e240000000a00 */
[----:B0-----:R-:W-:-:S05]  /*9de0*/  @P2 IMAD.HI.U32 R14, R11, R140, RZ ;  /* 0x0000008c0b0e2227 */ /* 0x001fca00078e00ff */
[----:B------:R-:W-:-:S07]  /*9df0*/  @P2 SHF.R.U32.HI R11, RZ, R141, R14 ;  /* 0x0000008dff0b2219 */ /* 0x000fce000001160e */
.L_x_971:
[----:B------:R-:W-:Y:S05]  /*9e00*/  BSYNC B0 ;  /* 0x0000000000007941 */ /* 0x000fea0003800000 */
.L_x_969:
[----:B------:R-:W-:-:S05]  /*9e10*/  IMAD R11, R11, R23, R138 ;  /* 0x000000170b0b7224 */ /* 0x000fca00078e028a */
[----:B------:R-:W-:Y:S02]  /*9e20*/  VIADDMNMX R0, R11, R23, R0, PT ;  /* 0x000000170b007246 */ /* 0x000fe40003800100 */
[----:B------:R-:W-:-:S07]  /*9e30*/  VIMNMX R2, R2, R11, !PT ;  /* 0x0000000b02027248 */ /* 0x000fce0007fe0100 */
.L_x_968:
[C---:B------:R-:W-:Y:S01]  /*9e40*/  ISETP.GE.AND P2, PT, R22.reuse, 0x2, PT ;  /* 0x000000021600780c */ /* 0x040fe20003f46270 */
[----:B------:R-:W0:Y:S01]  /*9e50*/  SHFL.IDX PT, R3, R3, 0x1, 0x1c1f ;  /* 0x003c1f0003037f89 */ /* 0x000e2200000e0000 */
[----:B------:R-:W-:Y:S02]  /*9e60*/  ISETP.GE.AND P5, PT, R22, 0xa, PT ;  /* 0x0000000a1600780c */ /* 0x000fe40003fa6270 */
        /* <DEDUP_REMOVED lines=116> */
[----:B------:R-:W-:-:S13]  /*a5b0*/  ISETP.GE.AND P6, PT, R13, 0x1, PT ;  /* 0x000000010d00780c */ /* 0x000fda0003fc6270 */
[----:B------:R-:W-:Y:S05]  /*a5c0*/  @!P6 BRA `(.L_x_972) ;  /* 0x00000000005ce947 */ /* 0x000fea0003800000 */
        /* <DEDUP_REMOVED lines=14> */
.L_x_974:
[----:B------:R-:W-:-:S05]  /*a6b0*/  IMAD.U32 R22, RZ, RZ, UR58 ;  /* 0x0000003aff167e24 */ /* 0x000fca000f8e00ff */
[----:B------:R-:W-:-:S13]  /*a6c0*/  ISETP.NE.AND P6, PT, R22, 0x1, PT ;  /* 0x000000011600780c */ /* 0x000fda0003fc5270 */
[----:B------:R-:W0:Y:S02]  /*a6d0*/  @P6 LDC.64 R104, c[0x0][0x9e8] ;  /* 0x00027a00ff686b82 */ /* 0x000e240000000a00 */
[----:B0-----:R-:W-:-:S05]  /*a6e0*/  @P6 IMAD.HI.U32 R14, R3, R104, RZ ;  /* 0x00000068030e6227 */ /* 0x001fca00078e00ff */
[----:B------:R-:W-:-:S07]  /*a6f0*/  @P6 SHF.R.U32.HI R3, RZ, R105, R14 ;  /* 0x00000069ff036219 */ /* 0x000fce000001160e */
.L_x_975:
[----:B------:R-:W-:Y:S05]  /*a700*/  BSYNC B0 ;  /* 0x0000000000007941 */ /* 0x000fea0003800000 */
.L_x_973:
[----:B------:R-:W-:-:S05]  /*a710*/  IMAD R3, R3, R22, R138 ;  /* 0x0000001603037224 */ /* 0x000fca00078e028a */
[----:B------:R-:W-:Y:S02]  /*a720*/  VIADDMNMX R0, R3, R22, R0, PT ;  /* 0x0000001603007246 */ /* 0x000fe40003800100 */
[----:B------:R-:W-:-:S07]  /*a730*/  VIMNMX R2, R2, R3, !PT ;  /* 0x0000000302027248 */ /* 0x000fce0007fe0100 */
.L_x_972:
        /* <DEDUP_REMOVED lines=139> */
[----:B------:R-:W-:Y:S01]  /*aff0*/  MUFU.EX2 R163, R163 ;  /* 0x000000a300a37308 */ /* 0x000fe20000000800 */
        /* <DEDUP_REMOVED lines=8> */
[----:B------:R-:W-:Y:S01]  /*b080*/  MUFU.EX2 R156, R156 ;  /* 0x0000009c009c7308 */ /* 0x000fe20000000800 */
        /* <DEDUP_REMOVED lines=34> */
[----:B------:R-:W-:Y:S02]  /*b2b0*/  MUFU.EX2 R148, R148 ;  /* 0x0000009400947308 */ /* 0x000fe40000000800 */
[----:B------:R-:W0:Y:S06]  /*b2c0*/  SHFL.BFLY PT, R139, R22, 0x2, 0x1f ;  /* 0x0c401f00168b7f89 */ /* 0x000e2c00000e0000 */
[----:B------:R-:W-:Y:S08]  /*b2d0*/  MUFU.EX2 R145, R145 ;  /* 0x0000009100917308 */ /* 0x000ff00000000800 */
[----:B------:R-:W-:Y:S08]  /*b2e0*/  MUFU.EX2 R150, R150 ;  /* 0x0000009600967308 */ /* 0x000ff00000000800 */
[----:B------:R-:W-:Y:S01]  /*b2f0*/  MUFU.EX2 R109, R109 ;  /* 0x0000006d006d7308 */ /* 0x000fe20000000800 */
[----:B0-----:R-:W-:-:S05]  /*b300*/  FMNMX.FTZ R139, R22, R139, !PT ;  /* 0x0000008b168b7209 */ /* 0x001fca0007810000 */
[----:B------:R-:W0:Y:S02]  /*b310*/  SHFL.BFLY PT, R0, R139, 0x1, 0x1f ;  /* 0x0c201f008b007f89 */ /* 0x000e2400000e0000 */
[----:B------:R-:W-:Y:S08]  /*b320*/  MUFU.EX2 R144, R144 ;  /* 0x0000009000907308 */ /* 0x000ff00000000800 */
[----:B------:R-:W-:Y:S08]  /*b330*/  MUFU.EX2 R89, R89 ;  /* 0x0000005900597308 */ /* 0x000ff00000000800 */
[----:B------:R-:W-:Y:S01]  /*b340*/  MUFU.EX2 R146, R146 ;  /* 0x0000009200927308 */ /* 0x000fe20000000800 */
[----:B0-----:R-:W-:Y:S01]  /*b350*/  FMNMX.FTZ R11, R139, R0, !PT ;  /* 0x000000008b0b7209 */ /* 0x001fe20007810000 */
[----:B------:R-:W-:-:S06]  /*b360*/  FMUL.FTZ R0, R93, R14 ;  /* 0x0000000e5d007220 */ /* 0x000fcc0000410000 */
[----:B------:R-:W-:Y:S01]  /*b370*/  MUFU.EX2 R101, R101 ;  /* 0x0000006500657308 */ /* 0x000fe20000000800 */
[C---:B------:R-:W-:Y:S01]  /*b380*/  FSETP.NEU.FTZ.AND P2, PT, R11.reuse, -INF , PT ;  /* 0xff8000000b00780b */ /* 0x040fe20003f5d000 */
[----:B------:R-:W-:-:S05]  /*b390*/  FMUL.FTZ R2, R11, R14 ;  /* 0x0000000e0b027220 */ /* 0x000fca0000410000 */
[----:B------:R-:W-:Y:S01]  /*b3a0*/  FSEL R88, R2, RZ, P2 ;  /* 0x000000ff02587208 */ /* 0x000fe20001000000 */
[----:B------:R-:W0:Y:S01]  /*b3b0*/  MUFU.EX2 R0, R0 ;  /* 0x0000000000007308 */ /* 0x000e220000000800 */
[----:B------:R-:W-:Y:S02]  /*b3c0*/  FSEL R2, R11, RZ, P2 ;  /* 0x000000ff0b027208 */ /* 0x000fe40001000000 */
[----:B------:R-:W-:Y:S01]  /*b3d0*/  ISETP.GT.AND P2, PT, R20, R17, PT ;  /* 0x000000111400720c */ /* 0x000fe20003f44270 */
[-CC-:B------:R-:W-:Y:S01]  /*b3e0*/  FFMA.FTZ R93, R90, R14.reuse, -R88.reuse ;  /* 0x0000000e5a5d7223 */ /* 0x180fe20000010858 */
[-CC-:B------:R-:W-:Y:S01]  /*b3f0*/  FFMA.FTZ R91, R91, R14.reuse, -R88.reuse ;  /* 0x0000000e5b5b7223 */ /* 0x180fe20000010858 */
[----:B------:R-:W-:Y:S01]  /*b400*/  FADD.FTZ R15, -R2, R15 ;  /* 0x0000000f020f7221 */ /* 0x000fe20000010100 */
[-CC-:B------:R-:W-:Y:S01]  /*b410*/  FFMA.FTZ R22, R105, R14.reuse, -R88.reuse ;  /* 0x0000000e69167223 */ /* 0x180fe20000010858 */
[-CC-:B------:R-:W-:Y:S01]  /*b420*/  FFMA.FTZ R95, R95, R14.reuse, -R88.reuse ;  /* 0x0000000e5f5f7223 */ /* 0x180fe20000010858 */
[----:B------:R0:W-:Y:S01]  /*b430*/  MUFU.EX2 R92, R91 ;  /* 0x0000005b005c7308 */ /* 0x0001e20000000800 */
[-C--:B------:R-:W-:Y:S01]  /*b440*/  FMUL.FTZ R15, R15, R14.reuse ;  /* 0x0000000e0f0f7220 */ /* 0x080fe20000410000 */
[-CC-:B------:R-:W-:Y:S01]  /*b450*/  FFMA.FTZ R137, R137, R14.reuse, -R88.reuse ;  /* 0x0000000e89897223 */ /* 0x180fe20000010858 */
[-CC-:B------:R-:W-:Y:S01]  /*b460*/  FFMA.FTZ R99, R99, R14.reuse, -R88.reuse ;  /* 0x0000000e63637223 */ /* 0x180fe20000010858 */
[-CC-:B------:R-:W-:Y:S01]  /*b470*/  FFMA.FTZ R141, R141, R14.reuse, -R88.reuse ;  /* 0x0000000e8d8d7223 */ /* 0x180fe20000010858 */
[-CC-:B------:R-:W-:Y:S01]  /*b480*/  FFMA.FTZ R103, R103, R14.reuse, -R88.reuse ;  /* 0x0000000e67677223 */ /* 0x180fe20000010858 */
[-CC-:B------:R-:W-:Y:S01]  /*b490*/  FFMA.FTZ R143, R143, R14.reuse, -R88.reuse ;  /* 0x0000000e8f8f7223 */ /* 0x180fe20000010858 */
[--C-:B------:R-:W-:Y:S01]  /*b4a0*/  FFMA.FTZ R147, R147, R14, -R88.reuse ;  /* 0x0000000e93937223 */ /* 0x100fe20000010858 */
[----:B------:R-:W-:Y:S01]  /*b4b0*/  MUFU.EX2 R93, R93 ;  /* 0x0000005d005d7308 */ /* 0x000fe20000000800 */
[----:B0-----:R-:W-:Y:S01]  /*b4c0*/  FFMA.FTZ R91, R0, R8, R163 ;  /* 0x00000008005b7223 */ /* 0x001fe200000100a3 */
[-CC-:B------:R-:W-:Y:S01]  /*b4d0*/  FFMA.FTZ R149, R149, R14.reuse, -R88.reuse ;  /* 0x0000000e95957223 */ /* 0x180fe20000010858 */
[-CC-:B------:R-:W-:Y:S01]  /*b4e0*/  FFMA.FTZ R151, R151, R14.reuse, -R88.reuse ;  /* 0x0000000e97977223 */ /* 0x180fe20000010858 */
[-CC-:B------:R-:W-:Y:S01]  /*b4f0*/  FFMA.FTZ R107, R107, R14.reuse, -R88.reuse ;  /* 0x0000000e6b6b7223 */ /* 0x180fe20000010858 */
[----:B------:R-:W-:Y:S01]  /*b500*/  FADD.FTZ R91, R156, R91 ;  /* 0x0000005b9c5b7221 */ /* 0x000fe20000010000 */
[-CC-:B------:R-:W-:Y:S01]  /*b510*/  FFMA.FTZ R115, R115, R14.reuse, -R88.reuse ;  /* 0x0000000e73737223 */ /* 0x180fe20000010858 */
[-CC-:B------:R-:W-:Y:S01]  /*b520*/  FFMA.FTZ R111, R111, R14.reuse, -R88.reuse ;  /* 0x0000000e6f6f7223 */ /* 0x180fe20000010858 */
[----:B------:R0:W1:Y:S01]  /*b530*/  MUFU.EX2 R2, R15 ;  /* 0x0000000f00027308 */ /* 0x0000620000000800 */
[----:B------:R-:W-:Y:S01]  /*b540*/  FADD.FTZ R8, R158, R91 ;  /* 0x0000005b9e087221 */ /* 0x000fe20000010000 */
[----:B------:R-:W-:Y:S01]  /*b550*/  FFMA.FTZ R119, R119, R14, -R88 ;  /* 0x0000000e77777223 */ /* 0x000fe20000010858 */
[----:B------:R-:W-:-:S02]  /*b560*/  IMAD.U32 R90, RZ, RZ, UR11 ;  /* 0x0000000bff5a7e24 */ /* 0x000fc4000f8e00ff */
[-C--:B------:R-:W-:Y:S01]  /*b570*/  FFMA.FTZ R157, R157, R14.reuse, -R88 ;  /* 0x0000000e9d9d7223 */ /* 0x080fe20000010858 */
[----:B------:R-:W-:Y:S01]  /*b580*/  FADD.FTZ R91, R165, R8 ;  /* 0x00000008a55b7221 */ /* 0x000fe20000010000 */
[-CC-:B------:R-:W-:Y:S01]  /*b590*/  FFMA.FTZ R123, R123, R14.reuse, -R88.reuse ;  /* 0x0000000e7b7b7223 */ /* 0x180fe20000010858 */
[----:B------:R-:W-:Y:S01]  /*b5a0*/  @!P1 VIADD R90, R90, 0x2a860 ;  /* 0x0002a8605a5a9836 */ /* 0x000fe20000000000 */
[----:B------:R-:W2:Y:S01]  /*b5b0*/  MUFU.EX2 R22, R22 ;  /* 0x0000001600167308 */ /* 0x000ea20000000800 */
[----:B------:R-:W-:Y:S01]  /*b5c0*/  FADD.FTZ R8, R152, R91 ;  /* 0x0000005b98087221 */ /* 0x000fe20000010000 */
[-CC-:B------:R-:W-:Y:S01]  /*b5d0*/  FFMA.FTZ R159, R159, R14.reuse, -R88.reuse ;  /* 0x0000000e9f9f7223 */ /* 0x180fe20000010858 */
[-C--:B------:R-:W-:Y:S01]  /*b5e0*/  FFMA.FTZ R127, R127, R14.reuse, -R88 ;  /* 0x0000000e7f7f7223 */ /* 0x080fe20000010858 */
[----:B------:R-:W-:Y:S01]  /*b5f0*/  @!P1 PRMT R90, RZ, 0x654, R90 ;  /* 0x00000654ff5a9816 */ /* 0x000fe2000000005a */
[----:B0-----:R-:W-:Y:S01]  /*b600*/  FADD.FTZ R15, R167, R8 ;  /* 0x00000008a70f7221 */ /* 0x001fe20000010000 */
[-CC-:B------:R-:W-:Y:S01]  /*b610*/  FFMA.FTZ R161, R161, R14.reuse, -R88.reuse ;  /* 0x0000000ea1a17223 */ /* 0x180fe20000010858 */
[-CC-:B------:R-:W-:Y:S01]  /*b620*/  FFMA.FTZ R131, R131, R14.reuse, -R88.reuse ;  /* 0x0000000e83837223 */ /* 0x180fe20000010858 */
[----:B------:R-:W0:Y:S01]  /*b630*/  MUFU.EX2 R95, R95 ;  /* 0x0000005f005f7308 */ /* 0x000e220000000800 */
[----:B-1----:R-:W-:Y:S01]  /*b640*/  FFMA.FTZ R5, R2, R5, R93 ;  /* 0x0000000502057223 */ /* 0x002fe2000001005d */
[----:B------:R-:W-:Y:S01]  /*b650*/  FADD.FTZ R8, R154, R15 ;  /* 0x0000000f9a087221 */ /* 0x000fe20000010000 */
[----:B------:R1:W-:Y:S01]  /*b660*/  @!P1 SYNCS.ARRIVE.TRANS64.RED.A1T0 RZ, [R90+URZ], RZ ;  /* 0x000000ff5aff99a7 */ /* 0x0003e2000810043f */
[-C--:B------:R-:W-:Y:S01]  /*b670*/  FFMA.FTZ R153, R153, R14.reuse, -R88 ;  /* 0x0000000e99997223 */ /* 0x080fe20000010858 */
[----:B------:R-:W-:Y:S01]  /*b680*/  FADD.FTZ R5, R92, R5 ;  /* 0x000000055c057221 */ /* 0x000fe20000010000 */
[----:B------:R-:W-:Y:S01]  /*b690*/  FADD.FTZ R15, R155, R8 ;  /* 0x000000089b0f7221 */ /* 0x000fe20000010000 */
[----:B------:R-:W-:Y:S01]  /*b6a0*/  FFMA.FTZ R88, R135, R14, -R88 ;  /* 0x0000000e87587223 */ /* 0x000fe20000010858 */
[----:B------:R-:W3:Y:S01]  /*b6b0*/  MUFU.EX2 R94, R137 ;  /* 0x00000089005e7308 */ /* 0x000ee20000000800 */
[----:B--2---:R-:W-:Y:S01]  /*b6c0*/  FADD.FTZ R5, R22, R5 ;  /* 0x0000000516057221 */ /* 0x004fe20000010000 */
[----:B------:R-:W-:Y:S01]  /*b6d0*/  FADD.FTZ R8, R148, R15 ;  /* 0x0000000f94087221 */ /* 0x000fe20000010000 */
[----:B------:R-:W-:Y:S01]  /*b6e0*/  F2FP.F16.F32.PACK_AB R154, R155, R154 ;  /* 0x0000009a9b9a723e */ /* 0x000fe200000000ff */
[----:B------:R-:W-:Y:S01]  /*b6f0*/  VIADD R20, R20, 0xffffffff ;  /* 0xffffffff14147836 */ /* 0x000fe20000000000 */
[C---:B------:R-:W-:Y:S01]  /*b700*/  F2FP.F16.F32.PACK_AB R148, R145.reuse, R148 ;  /* 0x000000949194723e */ /* 0x040fe200000000ff */
[----:B------:R-:W-:Y:S01]  /*b710*/  FADD.FTZ R15, R145, R8 ;  /* 0x00000008910f7221 */ /* 0x000fe20000010000 */
[----:B------:R-:W-:Y:S01]  /*b720*/  F2FP.F16.F32.PACK_AB R156, R156, R163 ;  /* 0x000000a39c9c723e */ /* 0x000fe200000000ff */
[----:B------:R-:W2:Y:S01]  /*b730*/  MUFU.EX2 R99, R99 ;  /* 0x0000006300637308 */ /* 0x000ea20000000800 */
[----:B0-----:R-:W-:Y:S01]  /*b740*/  FADD.FTZ R5, R95, R5 ;  /* 0x000000055f057221 */ /* 0x001fe20000010000 */
[----:B------:R-:W-:Y:S01]  /*b750*/  FADD.FTZ R8, R150, R15 ;  /* 0x0000000f96087221 */ /* 0x000fe20000010000 */
[----:B------:R-:W-:-:S02]  /*b760*/  F2FP.F16.F32.PACK_AB R158, R165, R158 ;  /* 0x0000009ea59e723e */ /* 0x000fc400000000ff */
[----:B------:R-:W-:Y:S01]  /*b770*/  F2FP.F16.F32.PACK_AB R152, R167, R152 ;  /* 0x00000098a798723e */ /* 0x000fe200000000ff */
[C---:B------:R-:W-:Y:S01]  /*b780*/  FADD.FTZ R15, R109.reuse, R8 ;  /* 0x000000086d0f7221 */ /* 0x040fe20000010000 */
[----:B------:R-:W-:Y:S01]  /*b790*/  F2FP.F16.F32.PACK_AB R150, R109, R150 ;  /* 0x000000966d96723e */ /* 0x000fe200000000ff */
[----:B------:R-:W0:Y:S01]  /*b7a0*/  MUFU.EX2 R96, R141 ;  /* 0x0000008d00607308 */ /* 0x000e220000000800 */
[----:B---3--:R-:W-:Y:S01]  /*b7b0*/  FADD.FTZ R5, R94, R5 ;  /* 0x000000055e057221 */ /* 0x008fe20000010000 */
[----:B------:R-:W-:Y:S01]  /*b7c0*/  FADD.FTZ R8, R144, R15 ;  /* 0x0000000f90087221 */ /* 0x000fe20000010000 */
[----:B------:R-:W-:-:S03]  /*b7d0*/  F2FP.F16.F32.PACK_AB R144, R89, R144 ;  /* 0x000000905990723e */ /* 0x000fc600000000ff */
[----:B------:R-:W-:Y:S02]  /*b7e0*/  FADD.FTZ R15, R89, R8 ;  /* 0x00000008590f7221 */ /* 0x000fe40000010000 */
[----:B------:R-:W3:Y:S01]  /*b7f0*/  MUFU.EX2 R103, R103 ;  /* 0x0000006700677308 */ /* 0x000ee20000000800 */
[----:B--2---:R-:W-:Y:S01]  /*b800*/  FADD.FTZ R5, R99, R5 ;  /* 0x0000000563057221 */ /* 0x004fe20000010000 */
[----:B------:R-:W-:Y:S01]  /*b810*/  FADD.FTZ R8, R146, R15 ;  /* 0x0000000f92087221 */ /* 0x000fe20000010000 */
[----:B------:R-:W-:-:S03]  /*b820*/  F2FP.F16.F32.PACK_AB R146, R101, R146 ;  /* 0x000000926592723e */ /* 0x000fc600000000ff */
[----:B------:R-:W-:Y:S02]  /*b830*/  FADD.FTZ R15, R101, R8 ;  /* 0x00000008650f7221 */ /* 0x000fe40000010000 */
[----:B------:R-:W2:Y:S01]  /*b840*/  MUFU.EX2 R98, R143 ;  /* 0x0000008f00627308 */ /* 0x000ea20000000800 */
[----:B0-----:R-:W-:-:S07]  /*b850*/  FADD.FTZ R5, R96, R5 ;  /* 0x0000000560057221 */ /* 0x001fce0000010000 */
[----:B------:R-:W0:Y:S01]  /*b860*/  MUFU.EX2 R147, R147 ;  /* 0x0000009300937308 */ /* 0x000e220000000800 */
[C---:B---3--:R-:W-:Y:S01]  /*b870*/  FADD.FTZ R5, R103.reuse, R5 ;  /* 0x0000000567057221 */ /* 0x048fe20000010000 */
[----:B------:R-:W-:-:S06]  /*b880*/  F2FP.F16.F32.PACK_AB R155, R103, R96 ;  /* 0x00000060679b723e */ /* 0x000fcc00000000ff */
[----:B------:R3:W4:Y:S01]  /*b890*/  MUFU.EX2 R100, R149 ;  /* 0x0000009500647308 */ /* 0x0007220000000800 */
[----:B--2---:R-:W-:-:S07]  /*b8a0*/  FADD.FTZ R5, R98, R5 ;  /* 0x0000000562057221 */ /* 0x004fce0000010000 */
[----:B------:R-:W2:Y:S01]  /*b8b0*/  MUFU.EX2 R151, R151 ;  /* 0x0000009700977308 */ /* 0x000ea20000000800 */
[C---:B0-----:R-:W-:Y:S01]  /*b8c0*/  FADD.FTZ R5, R147.reuse, R5 ;  /* 0x0000000593057221 */ /* 0x041fe20000010000 */
[----:B---3--:R-:W-:-:S06]  /*b8d0*/  F2FP.F16.F32.PACK_AB R149, R147, R98 ;  /* 0x000000629395723e */ /* 0x008fcc00000000ff */
[----:B------:R-:W0:Y:S01]  /*b8e0*/  MUFU.EX2 R102, R107 ;  /* 0x0000006b00667308 */ /* 0x000e220000000800 */
[----:B----4-:R-:W-:-:S07]  /*b8f0*/  FADD.FTZ R5, R100, R5 ;  /* 0x0000000564057221 */ /* 0x010fce0000010000 */
[----:B------:R-:W3:Y:S01]  /*b900*/  MUFU.EX2 R115, R115 ;  /* 0x0000007300737308 */ /* 0x000ee20000000800 */
[C---:B--2---:R-:W-:Y:S01]  /*b910*/  FADD.FTZ R5, R151.reuse, R5 ;  /* 0x0000000597057221 */ /* 0x044fe20000010000 */
[----:B------:R-:W-:-:S06]  /*b920*/  F2FP.F16.F32.PACK_AB R151, R151, R100 ;  /* 0x000000649797723e */ /* 0x000fcc00000000ff */
[----:B------:R-:W2:Y:S01]  /*b930*/  MUFU.EX2 R104, R111 ;  /* 0x0000006f00687308 */ /* 0x000ea20000000800 */
[----:B0-----:R-:W-:-:S07]  /*b940*/  FADD.FTZ R5, R102, R5 ;  /* 0x0000000566057221 */ /* 0x001fce0000010000 */
[----:B------:R-:W0:Y:S01]  /*b950*/  MUFU.EX2 R119, R119 ;  /* 0x0000007700777308 */ /* 0x000e220000000800 */
[C---:B---3--:R-:W-:Y:S01]  /*b960*/  FADD.FTZ R5, R115.reuse, R5 ;  /* 0x0000000573057221 */ /* 0x048fe20000010000 */
[----:B------:R-:W-:-:S06]  /*b970*/  F2FP.F16.F32.PACK_AB R145, R115, R102 ;  /* 0x000000667391723e */ /* 0x000fcc00000000ff */
[----:B------:R-:W3:Y:S01]  /*b980*/  MUFU.EX2 R140, R140 ;  /* 0x0000008c008c7308 */ /* 0x000ee20000000800 */
[----:B--2---:R-:W-:-:S07]  /*b990*/  FADD.FTZ R5, R104, R5 ;  /* 0x0000000568057221 */ /* 0x004fce0000010000 */
[----:B------:R2:W4:Y:S01]  /*b9a0*/  MUFU.EX2 R106, R157 ;  /* 0x0000009d006a7308 */ /* 0x0005220000000800 */
[C---:B0-----:R-:W-:Y:S01]  /*b9b0*/  FADD.FTZ R5, R119.reuse, R5 ;  /* 0x0000000577057221 */ /* 0x041fe20000010000 */
[----:B------:R-:W-:-:S06]  /*b9c0*/  F2FP.F16.F32.PACK_AB R147, R119, R104 ;  /* 0x000000687793723e */ /* 0x000fcc00000000ff */
[----:B------:R-:W0:Y:S01]  /*b9d0*/  MUFU.EX2 R23, R23 ;  /* 0x0000001700177308 */ /* 0x000e220000000800 */
[----:B---3--:R-:W-:Y:S01]  /*b9e0*/  FADD.FTZ R8, R140, R15 ;  /* 0x0000000f8c087221 */ /* 0x008fe20000010000 */
[----:B--2---:R-:W-:-:S06]  /*b9f0*/  F2FP.F16.F32.PACK_AB R157, R92, R93 ;  /* 0x0000005d5c9d723e */ /* 0x004fcc00000000ff */
[----:B------:R-:W2:Y:S01]  /*ba00*/  MUFU.EX2 R123, R123 ;  /* 0x0000007b007b7308 */ /* 0x000ea20000000800 */
[----:B----4-:R-:W-:-:S07]  /*ba10*/  FADD.FTZ R5, R106, R5 ;  /* 0x000000056a057221 */ /* 0x010fce0000010000 */
[----:B------:R-:W3:Y:S01]  /*ba20*/  MUFU.EX2 R142, R142 ;  /* 0x0000008e008e7308 */ /* 0x000ee20000000800 */
[C---:B0-----:R-:W-:Y:S01]  /*ba30*/  FADD.FTZ R15, R23.reuse, R8 ;  /* 0x00000008170f7221 */ /* 0x041fe20000010000 */
[----:B------:R-:W-:-:S06]  /*ba40*/  F2FP.F16.F32.PACK_AB R140, R23, R140 ;  /* 0x0000008c178c723e */ /* 0x000fcc00000000ff */
[----:B-1----:R0:W1:Y:S01]  /*ba50*/  MUFU.EX2 R90, R159 ;  /* 0x0000009f005a7308 */ /* 0x0020620000000800 */
[C---:B--2---:R-:W-:Y:S01]  /*ba60*/  FADD.FTZ R5, R123.reuse, R5 ;  /* 0x000000057b057221 */ /* 0x044fe20000010000 */
[----:B------:R-:W-:-:S06]  /*ba70*/  F2FP.F16.F32.PACK_AB R141, R123, R106 ;  /* 0x0000006a7b8d723e */ /* 0x000fcc00000000ff */
[----:B------:R-:W2:Y:S01]  /*ba80*/  MUFU.EX2 R113, R113 ;  /* 0x0000007100717308 */ /* 0x000ea20000000800 */
[----:B---3--:R-:W-:Y:S01]  /*ba90*/  FADD.FTZ R8, R142, R15 ;  /* 0x0000000f8e087221 */ /* 0x008fe20000010000 */
[----:B0-----:R-:W-:Y:S01]  /*baa0*/  F2FP.F16.F32.PACK_AB R159, R95, R22 ;  /* 0x000000165f9f723e */ /* 0x001fe200000000ff */
[----:B------:R-:W-:-:S05]  /*bab0*/  IMAD.MOV.U32 R22, RZ, RZ, R4 ;  /* 0x000000ffff167224 */ /* 0x000fca00078e0004 */
        /* <DEDUP_REMOVED lines=20> */
[----:B0-----:R-:W-:Y:S01]  /*bc00*/  F2FP.F16.F32.PACK_AB R153, R99, R94 ;  /* 0x0000005e6399723e */ /* 0x001fe200000000ff */
[----:B------:R-:W-:-:S05]  /*bc10*/  IMAD.MOV.U32 R15, RZ, RZ, R11 ;  /* 0x000000ffff0f7224 */ /* 0x000fca00078e000b */
[----:B------:R-:W0:Y:S01]  /*bc20*/  MUFU.EX2 R88, R88 ;  /* 0x0000005800587308 */ /* 0x000e220000000800 */
[----:B---3--:R-:W-:Y:S01]  /*bc30*/  FADD.FTZ R5, R110, R5 ;  /* 0x000000056e057221 */ /* 0x008fe20000010000 */
[C---:B-1----:R-:W-:Y:S01]  /*bc40*/  FADD.FTZ R8, R21.reuse, R8 ;  /* 0x0000000815087221 */ /* 0x042fe20000010000 */
[----:B------:R-:W-:Y:S01]  /*bc50*/  F2FP.F16.F32.PACK_AB R138, R21, R138 ;  /* 0x0000008a158a723e */ /* 0x000fe200000000ff */
[----:B------:R-:W-:Y:S02]  /*bc60*/  IMAD.MOV.U32 R21, RZ, RZ, R3 ;  /* 0x000000ffff157224 */ /* 0x000fe400078e0003 */
[C---:B0-----:R-:W-:Y:S01]  /*bc70*/  FADD.FTZ R5, R88.reuse, R5 ;  /* 0x0000000558057221 */ /* 0x041fe20000010000 */
[----:B------:R-:W-:Y:S01]  /*bc80*/  F2FP.F16.F32.PACK_AB R139, R88, R110 ;  /* 0x0000006e588b723e */ /* 0x000fe200000000ff */
[----:B------:R-:W-:Y:S06]  /*bc90*/  @P2 BRA `(.L_x_976) ;  /* 0xffffffd000ac2947 */ /* 0x000fec000383ffff */
.L_x_959:
        /* <DEDUP_REMOVED lines=67> */
.L_x_977:
[----:B------:R-:W-:Y:S01]  /*c0d0*/  ULEA UR5, UR4, UR56, 0x3 ;  /* 0x0000003804057291 */ /* 0x000fe2000f8e183f */
[----:B------:R-:W-:-:S08]  /*c0e0*/  SHF.L.U32 R4, R4, 0x1f, RZ ;  /* 0x0000001f04047819 */ /* 0x000fd000000006ff */
[----:B------:R0:W1:Y:S01]  /*c0f0*/  SYNCS.PHASECHK.TRANS64.TRYWAIT P2, [UR5+0x2a850], R4 ;  /* 0x02a85004ff0075a7 */ /* 0x0000620008040145 */
[----:B------:R-:W-:Y:S05]  /*c100*/  @!P0 BRA `(.L_x_978) ;  /* 0x0000000000048947 */ /* 0x000fea0003800000 */
[----:B------:R-:W-:Y:S01]  /*c110*/  BPT.TRAP 0x1 ;  /* 0x000000040000795c */ /* 0x000fe20000300000 */
.L_x_978:
[----:B-1----:R-:W-:Y:S05]  /*c120*/  @P2 BRA `(.L_x_979) ;  /* 0x0000000000082947 */ /* 0x002fea0003800000 */
[----:B------:R-:W1:Y:S02]  /*c130*/  SYNCS.PHASECHK.TRANS64.TRYWAIT P0, [UR5+0x2a850], R4 ;  /* 0x02a85004ff0075a7 */ /* 0x000e640008000145 */
[----:B-1----:R-:W-:Y:S05]  /*c140*/  @!P0 BRA `(.L_x_980) ;  /* 0x0000006400708947 */ /* 0x002fea0003800000 */
.L_x_979:
[----:B------:R-:W-:Y:S01]  /*c150*/  UIADD3 UR56, UR56, 0x400, URZ ;  /* 0x0000040038387890 */ /* 0x000fe2000fffe03f */
[----:B------:R-:W-:Y:S01]  /*c160*/  WARPGROUP.ARRIVE ;  /* 0x00000000000079c5 */ /* 0x000fe20000000000 */
[----:B------:R-:W-:Y:S01]  /*c170*/  UMOV UR7, 0x40000040 ;  /* 0x4000004000077882 */ /* 0x000fe20000000000 */
[----:B-1----:R-:W1:Y:S01]  /*c180*/  SHFL.BFLY PT, R7, R8, 0x2, 0x1f ;  /* 0x0c401f0008077f89 */ /* 0x002e6200000e0000 */
[----:B------:R-:W-:Y:S01]  /*c190*/  USHF.R.U32.HI UR56, URZ, 0x4, UR56 ;  /* 0x000000043f387899 */ /* 0x000fe20008011638 */
[----:B------:R-:W-:Y:S02]  /*c1a0*/  IMAD.U32 R10, RZ, RZ, UR5 ;  /* 0x00000005ff0a7e24 */ /* 0x000fe4000f8e00ff */
[----:B------:R-:W2:Y:S01]  /*c1b0*/  SHFL.BFLY PT, R0, R5, 0x2, 0x1f ;  /* 0x0c401f0005007f89 */ /* 0x000ea200000e0000 */
[----:B------:R-:W-:Y:S01]  /*c1c0*/  ULOP3.LUT UR56, UR56, 0x3fff, URZ, 0xc0, !UPT ;  /* 0x00003fff38387892 */ /* 0x000fe2000f8ec03f */
[----:B------:R-:W-:Y:S02]  /*c1d0*/  @!P1 VIADD R10, R10, 0x2a860 ;  /* 0x0002a8600a0a9836 */ /* 0x000fe40000000000 */
[----:B0-----:R-:W-:Y:S01]  /*c1e0*/  IMAD.MOV.U32 R4, RZ, RZ, -0x800000 ;  /* 0xff800000ff047424 */ /* 0x001fe200078e00ff */
[----:B------:R-:W-:-:S02]  /*c1f0*/  ULOP3.LUT UR56, UR56, 0x3000000, URZ, 0xfc, !UPT ;  /* 0x0300000038387892 */ /* 0x000fc4000f8efc3f */
[----:B------:R-:W-:Y:S02]  /*c200*/  @!P1 PRMT R10, RZ, 0x654, R10 ;  /* 0x00000654ff0a9816 */ /* 0x000fe4000000000a */
[----:B------:R-:W-:-:S07]  /*c210*/  UIMAD UR4, UR4, 0x600, UR56 ;  /* 0x00000600040478a4 */ /* 0x000fce000f8e0238 */
[----:B------:R-:W-:Y:S02]  /*c220*/  UMOV UR6, UR4 ;  /* 0x0000000400067c82 */ /* 0x000fe40008000000 */
[----:B------:R-:W-:Y:S01]  /*c230*/  HGMMA.64x128x16.F32 R24, R156, gdesc[UR4].tnspB, R24, gsb0 ;  /* 0x41e000049c187df0 */ /* 0x000fe20008000818 */
[----:B------:R-:W-:Y:S01]  /*c240*/  UIADD3 UR6, UR4, 0x80, URZ ;  /* 0x0000008004067890 */ /* 0x000fe2000fffe03f */
[----:B-1----:R-:W-:Y:S01]  /*c250*/  FADD.FTZ R7, R7, R8 ;  /* 0x0000000807077221 */ /* 0x002fe20000010000 */
[----:B------:R-:W-:Y:S01]  /*c260*/  UMOV UR7, 0x40000040 ;  /* 0x4000004000077882 */ /* 0x000fe20000000000 */
[----:B------:R-:W-:Y:S02]  /*c270*/  IMAD.MOV.U32 R8, RZ, RZ, RZ ;  /* 0x000000ffff087224 */ /* 0x000fe400078e00ff */
[----:B--2---:R-:W-:Y:S01]  /*c280*/  FADD.FTZ R2, R0, R5 ;  /* 0x0000000500027221 */ /* 0x004fe20000010000 */
        /* <DEDUP_REMOVED lines=109> */
.L_x_910:
        /* <DEDUP_REMOVED lines=20> */
[----:B------:R-:W-:-:S03]  /*caa0*/  LOP3.LUT R6, R6, 0xfffffffc, RZ, 0xc0, !PT ;  /* 0xfffffffc06067812 */ /* 0x000fc600078ec0ff */
[C---:B------:R-:W-:Y:S01]  /*cab0*/  IMAD.IADD R88, R5.reuse, 0x1, -R8 ;  /* 0x0000000105587824 */ /* 0x040fe200078e0a08 */
[----:B------:R-:W-:Y:S01]  /*cac0*/  SHF.R.S32.HI R8, RZ, 0x7, R7 ;  /* 0x00000007ff087819 */ /* 0x000fe20000011407 */
[----:B------:R-:W-:Y:S01]  /*cad0*/  IMAD.IADD R12, R5, 0x1, -R6 ;  /* 0x00000001050c7824 */ /* 0x000fe200078e0a06 */
[----:B------:R-:W5:Y:S02]  /*cae0*/  @P0 LDC R15, c[0x0][0xbec] ;  /* 0x0002fb00ff0f0b82 */ /* 0x000f640000000800 */
[----:B------:R-:W-:Y:S02]  /*caf0*/  SHF.R.S32.HI R9, RZ, 0x1f, R88 ;  /* 0x0000001fff097819 */ /* 0x000fe40000011458 */
[----:B------:R-:W-:Y:S02]  /*cb00*/  LEA.HI R5, R7, R8, RZ, 0x1 ;  /* 0x0000000807057211 */ /* 0x000fe400078f08ff */
[CC--:B------:R-:W-:Y:S02]  /*cb10*/  LEA.HI R90, R9.reuse, R88.reuse, RZ, 0x2 ;  /* 0x00000058095a7211 */ /* 0x0c0fe400078f10ff */
[----:B------:R-:W-:Y:S01]  /*cb20*/  LEA.HI R9, R9, R88, RZ, 0x5 ;  /* 0x0000005809097211 */ /* 0x000fe200078f28ff */
[----:B------:R-:W5:Y:S01]  /*cb30*/  @P0 LDC R91, c[0x0][0xbec] ;  /* 0x0002fb00ff5b0b82 */ /* 0x000f620000000800 */
[----:B------:R-:W-:-:S02]  /*cb40*/  SHF.R.S32.HI R10, RZ, 0x2, R90 ;  /* 0x00000002ff0a7819 */ /* 0x000fc4000001145a */
[----:B------:R-:W-:Y:S02]  /*cb50*/  SHF.R.S32.HI R11, RZ, 0x1f, R90 ;  /* 0x0000001fff0b7819 */ /* 0x000fe4000001145a */
[----:B------:R-:W-:Y:S02]  /*cb60*/  LOP3.LUT R5, R5, 0x3fffffe, RZ, 0xc0, !PT ;  /* 0x03fffffe05057812 */ /* 0x000fe400078ec0ff */
[----:B------:R-:W-:Y:S01]  /*cb70*/  LEA.HI R11, R11, R10, RZ, 0x3 ;  /* 0x0000000a0b0b7211 */ /* 0x000fe200078f18ff */
[----:B------:R-:W5:Y:S01]  /*cb80*/  @P0 LDC R17, c[0x0][0xbf0] ;  /* 0x0002fc00ff110b82 */ /* 0x000f620000000800 */
[----:B------:R-:W-:Y:S01]  /*cb90*/  LEA.HI R7, R12, R12, RZ, 0x1 ;  /* 0x0000000c0c077211 */ /* 0x000fe200078f08ff */
[----:B------:R-:W-:Y:S01]  /*cba0*/  IMAD.IADD R5, R8, 0x1, -R5 ;  /* 0x0000000108057824 */ /* 0x000fe200078e0a05 */
[----:B------:R-:W-:Y:S02]  /*cbb0*/  LOP3.LUT R11, R11, 0xfffffff8, RZ, 0xc0, !PT ;  /* 0xfffffff80b0b7812 */ /* 0x000fe400078ec0ff */
[----:B------:R-:W-:-:S02]  /*cbc0*/  SHF.R.S32.HI R9, RZ, 0x5, R9 ;  /* 0x00000005ff097819 */ /* 0x000fc40000011409 */
[----:B------:R-:W-:Y:S01]  /*cbd0*/  LOP3.LUT R7, R7, 0x1ffffffe, RZ, 0xc0, !PT ;  /* 0x1ffffffe07077812 */ /* 0x000fe200078ec0ff */
[----:B------:R-:W-:Y:S01]  /*cbe0*/  IMAD.IADD R6, R10, 0x1, -R11 ;  /* 0x000000010a067824 */ /* 0x000fe200078e0a0b */
[----:B------:R-:W5:Y:S03]  /*cbf0*/  @P0 LDC R16, c[0x0][0xbf0] ;  /* 0x0002fc00ff100b82 */ /* 0x000f660000000800 */
[----:B------:R-:W-:Y:S02]  /*cc00*/  IMAD R6, R9, 0x10, R6 ;  /* 0x0000001009067824 */ /* 0x000fe400078e0206 */
[----:B------:R-:W-:Y:S02]  /*cc10*/  IMAD R9, R13, UR4, RZ ;  /* 0x000000040d097c24 */ /* 0x000fe4000f8e02ff */
[----:B------:R-:W-:Y:S02]  /*cc20*/  IMAD.IADD R10, R12, 0x1, -R7 ;  /* 0x000000010c0a7824 */ /* 0x000fe400078e0a07 */
[----:B------:R-:W-:-:S02]  /*cc30*/  IMAD R5, R5, 0x40, R6 ;  /* 0x0000004005057824 */ /* 0x000fc400078e0206 */
[----:B------:R-:W-:Y:S01]  /*cc40*/  IMAD.WIDE.U32 R6, R18, UR4, RZ ;  /* 0x0000000412067c25 */ /* 0x000fe2000f8e00ff */
[----:B---3--:R-:W-:-:S03]  /*cc50*/  USHF.R.S32.HI UR4, URZ, 0x1f, UR9 ;  /* 0x0000001f3f047899 */ /* 0x008fc60008011409 */
[C---:B------:R-:W-:Y:S02]  /*cc60*/  IMAD R11, R18.reuse, UR5, R9 ;  /* 0x00000005120b7c24 */ /* 0x040fe4000f8e0209 */
[----:B------:R-:W-:Y:S02]  /*cc70*/  IMAD R13, R13, UR6, RZ ;  /* 0x000000060d0d7c24 */ /* 0x000fe4000f8e02ff */
[----:B------:R-:W-:Y:S02]  /*cc80*/  IMAD.IADD R7, R7, 0x1, R11 ;  /* 0x0000000107077824 */ /* 0x000fe400078e020b */
[----:B------:R-:W-:-:S04]  /*cc90*/  IMAD.WIDE.U32 R8, R18, UR6, RZ ;  /* 0x0000000612087c25 */ /* 0x000fc8000f8e00ff */
        /* <DEDUP_REMOVED lines=17> */
[----:B------:R-:W-:Y:S02]  /*cdb0*/  IMAD.IADD R7, R7, 0x1, R13 ;  /* 0x0000000107077824 */ /* 0x000fe400078e020d */
[----:B------:R-:W-:-:S04]  /*cdc0*/  @P0 IMAD.HI.U32 R91, R10, R91, RZ ;  /* 0x0000005b0a5b0227 */ /* 0x000fc800078e00ff */
[----:B------:R-:W-:Y:S02]  /*cdd0*/  IMAD.IADD R9, R9, 0x1, R15 ;  /* 0x0000000109097824 */ /* 0x000fe400078e020f */
[----:B------:R-:W-:Y:S01]  /*cde0*/  IMAD.MOV.U32 R11, RZ, RZ, R10 ;  /* 0x000000ffff0b7224 */ /* 0x000fe200078e000a */
[----:B------:R-:W-:Y:S01]  /*cdf0*/  @P0 SHF.R.U32.HI R11, RZ, R17, R12 ;  /* 0x00000011ff0b0219 */ /* 0x000fe2000001160c */
[----:B------:R-:W-:Y:S02]  /*ce00*/  IMAD R15, R14, UR6, RZ ;  /* 0x000000060e0f7c24 */ /* 0x000fe4000f8e02ff */
[----:B------:R-:W-:-:S04]  /*ce10*/  IMAD.WIDE.U32 R6, R89, UR4, R6 ;  /* 0x0000000459067c25 */ /* 0x000fc8000f8e0006 */
[----:B------:R-:W-:Y:S01]  /*ce20*/  IMAD.MOV.U32 R13, RZ, RZ, R10 ;  /* 0x000000ffff0d7224 */ /* 0x000fe200078e000a */
[----:B------:R-:W-:Y:S01]  /*ce30*/  @P0 SHF.R.U32.HI R13, RZ, R16, R91 ;  /* 0x00000010ff0d0219 */ /* 0x000fe2000001165b */
        /* <DEDUP_REMOVED lines=34> */
[----:B------:R-:W-:Y:S01]  /*d060*/  LEA R22, P1, R8, UR8, 0x2 ;  /* 0x0000000808167c11 */ /* 0x000fe2000f8210ff */
[----:B------:R-:W-:Y:S01]  /*d070*/  IMAD.IADD R7, R9, 0x1, R17 ;  /* 0x0000000109077824 */ /* 0x000fe200078e0211 */
[----:B0-----:R-:W-:Y:S01]  /*d080*/  ULEA UR4, UR5, UR4, 0x18 ;  /* 0x0000000405047291 */ /* 0x001fe2000f8ec03f */
[----:B------:R-:W-:Y:S01]  /*d090*/  IMAD R5, R73, 0x80, R5 ;  /* 0x0000008049057824 */ /* 0x000fe200078e0205 */
[----:B------:R-:W-:Y:S01]  /*d0a0*/  LEA.HI.X R11, R6, UR7, R11, 0x2, P0 ;  /* 0x00000007060b7c11 */ /* 0x000fe200080f140b */
[----:B------:R-:W-:Y:S01]  /*d0b0*/  IMAD R18, R19, UR6, RZ ;  /* 0x0000000613127c24 */ /* 0x000fe2000f8e02ff */
[----:B------:R-:W-:Y:S01]  /*d0c0*/  LEA.HI.X R72, R8, UR9, R7, 0x2, P1 ;  /* 0x0000000908487c11 */ /* 0x000fe200088f1407 */
[----:B------:R-:W-:Y:S01]  /*d0d0*/  SHFL.IDX PT, R6, R10, RZ, 0x1c1f ;  /* 0x001c1fff0a067589 */ /* 0x000fe200000e0000 */
[----:B------:R-:W-:Y:S01]  /*d0e0*/  LOP3.LUT P0, RZ, R88, 0x3, RZ, 0xc0, !PT ;  /* 0x0000000358ff7812 */ /* 0x000fe2000780c0ff */
[C---:B------:R-:W-:Y:S01]  /*d0f0*/  VIADD R19, R5.reuse, 0x8 ;  /* 0x0000000805137836 */ /* 0x040fe20000000000 */
[----:B------:R-:W-:Y:S01]  /*d100*/  UIADD3 UR4, UR4, 0x2a820, URZ ;  /* 0x0002a82004047890 */ /* 0x000fe2000fffe03f */
[----:B------:R-:W0:Y:S01]  /*d110*/  SHFL.IDX PT, R7, R11, RZ, 0x1c1f ;  /* 0x001c1fff0b077589 */ /* 0x000e2200000e0000 */
[----:B------:R-:W-:-:S02]  /*d120*/  ISETP.GE.OR P1, PT, R5, R18, P0 ;  /* 0x000000120500720c */ /* 0x000fc40000726670 */
[-C--:B------:R-:W-:Y:S01]  /*d130*/  ISETP.GE.OR P0, PT, R19, R18.reuse, P0 ;  /* 0x000000121300720c */ /* 0x080fe20000706670 */
[----:B------:R-:W-:Y:S01]  /*d140*/  SHFL.IDX PT, R8, R10, 0x1, 0x1c1f ;  /* 0x003c1f000a087f89 */ /* 0x000fe200000e0000 */
[----:B------:R-:W-:Y:S01]  /*d150*/  UPRMT UR4, URZ, 0x654, UR4 ;  /* 0x000006543f047896 */ /* 0x000fe20008000004 */
[----:B------:R-:W-:Y:S02]  /*d160*/  ISETP.GE.AND P2, PT, R5, R18, PT ;  /* 0x000000120500720c */ /* 0x000fe40003f46270 */
[----:B------:R1:W2:Y:S04]  /*d170*/  SHFL.IDX PT, R9, R11, 0x1, 0x1c1f ;  /* 0x003c1f000b097f89 */ /* 0x0002a800000e0000 */
[----:B------:R3:W4:Y:S02]  /*d180*/  SHFL.IDX PT, R16, R22, RZ, 0x1c1f ;  /* 0x001c1fff16107589 */ /* 0x00072400000e0000 */
[----:B------:R-:W-:Y:S01]  /*d190*/  SYNCS.ARRIVE.TRANS64.RED.A1T0 RZ, [UR4], RZ ;  /* 0x000000ffffff79a7 */ /* 0x000fe20008100404 */
[----:B-1----:R-:W-:Y:S01]  /*d1a0*/  LOP3.LUT R11, R90, 0x7ffffffc, RZ, 0xc0, !PT ;  /* 0x7ffffffc5a0b7812 */ /* 0x002fe200078ec0ff */
[----:B------:R3:W1:Y:S04]  /*d1b0*/  SHFL.IDX PT, R17, R72, RZ, 0x1c1f ;  /* 0x001c1fff48117589 */ /* 0x00066800000e0000 */
[----:B------:R-:W-:Y:S01]  /*d1c0*/  IMAD.IADD R11, R88, 0x1, -R11 ;  /* 0x00000001580b7824 */ /* 0x000fe200078e0a0b */
[----:B0-----:R3:W-:Y:S03]  /*d1d0*/  @!P1 ST.E desc[UR60][R6.64], R4 ;  /* 0x0000000406009985 */ /* 0x0017e6000c10193c */
[----:B------:R-:W-:Y:S01]  /*d1e0*/  IMAD.SHL.U32 R21, R11, 0x2, RZ ;  /* 0x000000020b157824 */ /* 0x000fe200078e00ff */
[----:B--2---:R3:W-:Y:S01]  /*d1f0*/  @!P0 ST.E desc[UR60][R8.64], R0 ;  /* 0x0000000008008985 */ /* 0x0047e2000c10193c */
[----:B------:R-:W-:Y:S05]  /*d200*/  @P2 BRA `(.L_x_983) ;  /* 0x0000000400782947 */ /* 0x000fea0003800000 */
[C---:B---3--:R-:W-:Y:S01]  /*d210*/  VIADD R0, R21.reuse, 0x8 ;  /* 0x0000000815007836 */ /* 0x048fe20000000000 */
[----:B------:R-:W-:Y:S01]  /*d220*/  ULDC UR4, c[0x0][0xac8] ;  /* 0x0002b20000047ab9 */ /* 0x000fe20000000800 */
[C---:B------:R-:W-:Y:S01]  /*d230*/  VIADD R8, R21.reuse, 0x10 ;  /* 0x0000001015087836 */ /* 0x040fe20000000000 */
[C---:B------:R-:W-:Y:S01]  /*d240*/  ISETP.GE.AND P2, PT, R21.reuse, UR4, PT ;  /* 0x0000000415007c0c */ /* 0x040fe2000bf46270 */
[C---:B------:R-:W-:Y:S01]  /*d250*/  VIADD R9, R21.reuse, 0x18 ;  /* 0x0000001815097836 */ /* 0x040fe20000000000 */
[----:B------:R-:W-:Y:S01]  /*d260*/  ISETP.GE.AND P3, PT, R0, UR4, PT ;  /* 0x0000000400007c0c */ /* 0x000fe2000bf66270 */
[C---:B------:R-:W-:Y:S01]  /*d270*/  VIADD R10, R21.reuse, 0x28 ;  /* 0x00000028150a7836 */ /* 0x040fe20000000000 */
[----:B------:R-:W-:Y:S01]  /*d280*/  ISETP.GE.AND P0, PT, R8, UR4, PT ;  /* 0x0000000408007c0c */ /* 0x000fe2000bf06270 */
[----:B------:R-:W-:Y:S01]  /*d290*/  VIADD R11, R21, 0x30 ;  /* 0x00000030150b7836 */ /* 0x000fe20000000000 */
[----:B------:R-:W-:Y:S01]  /*d2a0*/  ISETP.GE.AND P1, PT, R9, UR4, PT ;  /* 0x0000000409007c0c */ /* 0x000fe2000bf26270 */
[----:B------:R-:W-:-:S02]  /*d2b0*/  VIADD R12, R21, 0x38 ;  /* 0x00000038150c7836 */ /* 0x000fc40000000000 */
[----:B------:R-:W-:Y:S01]  /*d2c0*/  VIADD R13, R21, 0x40 ;  /* 0x00000040150d7836 */ /* 0x000fe20000000000 */
[----:B------:R-:W-:Y:S01]  /*d2d0*/  ISETP.GE.AND P4, PT, R11, UR4, PT ;  /* 0x000000040b007c0c */ /* 0x000fe2000bf86270 */
[C---:B------:R-:W-:Y:S01]  /*d2e0*/  VIADD R14, R21.reuse, 0x50 ;  /* 0x00000050150e7836 */ /* 0x040fe20000000000 */
[----:B------:R-:W-:Y:S01]  /*d2f0*/  ISETP.GE.AND P5, PT, R12, UR4, PT ;  /* 0x000000040c007c0c */ /* 0x000fe2000bfa6270 */
[----:B-1--4-:R-:W-:Y:S01]  /*d300*/  @!P2 IMAD.WIDE R4, R21, 0x4, R16 ;  /* 0x000000041504a825 */ /* 0x012fe200078e0210 */
[----:B------:R-:W-:Y:S02]  /*d310*/  ISETP.GE.AND P6, PT, R13, UR4, PT ;  /* 0x000000040d007c0c */ /* 0x000fe4000bfc6270 */
[----:B------:R-:W-:Y:S01]  /*d320*/  @!P3 LEA.HI R0, R0, R0, RZ, 0x1 ;  /* 0x000000000000b211 */ /* 0x000fe200078f08ff */
[----:B------:R-:W-:Y:S01]  /*d330*/  VIADD R20, R21, 0x60 ;  /* 0x0000006015147836 */ /* 0x000fe20000000000 */
[----:B------:R0:W-:Y:S01]  /*d340*/  @!P2 ST.E.64 desc[UR60][R4.64], R24 ;  /* 0x000000180400a985 */ /* 0x0001e2000c101b3c */
[----:B------:R-:W-:-:S02]  /*d350*/  @!P0 LEA.HI R8, R8, R8, RZ, 0x1 ;  /* 0x0000000808088211 */ /* 0x000fc400078f08ff */
[----:B------:R-:W-:Y:S01]  /*d360*/  @!P3 LOP3.LUT R7, R0, 0xfffffffe, RZ, 0xc0, !PT ;  /* 0xfffffffe0007b812 */ /* 0x000fe200078ec0ff */
[----:B------:R-:W-:Y:S01]  /*d370*/  VIADD R0, R21, 0x20 ;  /* 0x0000002015007836 */ /* 0x000fe20000000000 */
[----:B------:R-:W-:Y:S02]  /*d380*/  @!P1 LEA.HI R9, R9, R9, RZ, 0x1 ;  /* 0x0000000909099211 */ /* 0x000fe400078f08ff */
[----:B------:R-:W-:Y:S01]  /*d390*/  @!P5 LEA.HI R12, R12, R12, RZ, 0x1 ;  /* 0x0000000c0c0cd211 */ /* 0x000fe200078f08ff */
[----:B------:R-:W-:Y:S01]  /*d3a0*/  @!P3 IMAD.WIDE R6, R7, 0x4, R16 ;  /* 0x000000040706b825 */ /* 0x000fe200078e0210 */
[----:B------:R-:W-:Y:S02]  /*d3b0*/  ISETP.GE.AND P2, PT, R0, UR4, PT ;  /* 0x0000000400007c0c */ /* 0x000fe4000bf46270 */
[----:B------:R-:W-:Y:S02]  /*d3c0*/  @!P5 LOP3.LUT R15, R12, 0xfffffffe, RZ, 0xc0, !PT ;  /* 0xfffffffe0c0fd812 */ /* 0x000fe400078ec0ff */
[----:B------:R1:W-:Y:S01]  /*d3d0*/  @!P3 ST.E.64 desc[UR60][R6.64], R28 ;  /* 0x0000001c0600b985 */ /* 0x0003e2000c101b3c */
[----:B------:R-:W-:-:S02]  /*d3e0*/  ISETP.GE.AND P3, PT, R10, UR4, PT ;  /* 0x000000040a007c0c */ /* 0x000fc4000bf66270 */
[----:B0-----:R-:W-:Y:S02]  /*d3f0*/  @!P0 LOP3.LUT R5, R8, 0xfffffffe, RZ, 0xc0, !PT ;  /* 0xfffffffe08058812 */ /* 0x001fe400078ec0ff */
[----:B------:R-:W-:-:S03]  /*d400*/  @!P4 LEA.HI R8, R11, R11, RZ, 0x1 ;  /* 0x0000000b0b08c211 */ /* 0x000fc600078f08ff */
        /* <DEDUP_REMOVED lines=62> */
.L_x_983:
[----:B------:R-:W-:Y:S05]  /*d7f0*/  BSYNC B0 ;  /* 0x0000000000007941 */ /* 0x000fea0003800000 */
.L_x_982:
[----:B------:R-:W-:Y:S01]  /*d800*/  ISETP.GE.AND P0, PT, R19, R18, PT ;  /* 0x000000121300720c */ /* 0x000fe20003f06270 */
[----:B0-----:R2:W0:Y:S04]  /*d810*/  SHFL.IDX PT, R13, R72, 0x1, 0x1c1f ;  /* 0x003c1f00480d7f89 */ /* 0x00142800000e0000 */
[----:B------:R2:W0:Y:S08]  /*d820*/  SHFL.IDX PT, R12, R22, 0x1, 0x1c1f ;  /* 0x003c1f00160c7f89 */ /* 0x00043000000e0000 */
[----:B--2---:R-:W-:Y:S05]  /*d830*/  @P0 BRA `(.L_x_902) ;  /* 0x0000004800ec0947 */ /* 0x004fea0003800000 */
[----:B------:R-:W-:Y:S01]  /*d840*/  ULDC UR4, c[0x0][0xac8] ;  /* 0x0002b20000047ab9 */ /* 0x000fe20000000800 */
[C---:B---3--:R-:W-:Y:S01]  /*d850*/  VIADD R0, R21.reuse, 0x8 ;  /* 0x0000000815007836 */ /* 0x048fe20000000000 */
[C---:B------:R-:W-:Y:S01]  /*d860*/  ISETP.GE.AND P0, PT, R21.reuse, UR4, PT ;  /* 0x0000000415007c0c */ /* 0x040fe2000bf06270 */
[C---:B------:R-:W-:Y:S02]  /*d870*/  VIADD R4, R21.reuse, 0x10 ;  /* 0x0000001015047836 */ /* 0x040fe40000000000 */
[C---:B------:R-:W-:Y:S01]  /*d880*/  VIADD R6, R21.reuse, 0x18 ;  /* 0x0000001815067836 */ /* 0x040fe20000000000 */
[----:B------:R-:W-:Y:S01]  /*d890*/  ISETP.GE.AND P5, PT, R0, UR4, PT ;  /* 0x0000000400007c0c */ /* 0x000fe2000bfa6270 */
[C---:B------:R-:W-:Y:S01]  /*d8a0*/  VIADD R8, R21.reuse, 0x20 ;  /* 0x0000002015087836 */ /* 0x040fe20000000000 */
[----:B------:R-:W-:Y:S01]  /*d8b0*/  ISETP.GE.AND P6, PT, R4, UR4, PT ;  /* 0x0000000404007c0c */ /* 0x000fe2000bfc6270 */
[C---:B------:R-:W-:Y:S02]  /*d8c0*/  VIADD R9, R21.reuse, 0x28 ;  /* 0x0000002815097836 */ /* 0x040fe40000000000 */
[C---:B------:R-:W-:Y:S01]  /*d8d0*/  VIADD R10, R21.reuse, 0x30 ;  /* 0x00000030150a7836 */ /* 0x040fe20000000000 */
[----:B------:R-:W-:Y:S01]  /*d8e0*/  ISETP.GE.AND P4, PT, R8, UR4, PT ;  /* 0x0000000408007c0c */ /* 0x000fe2000bf86270 */
[----:B------:R-:W-:Y:S01]  /*d8f0*/  VIADD R11, R21, 0x38 ;  /* 0x00000038150b7836 */ /* 0x000fe20000000000 */
[----:B------:R-:W-:Y:S01]  /*d900*/  ISETP.GE.AND P3, PT, R9, UR4, PT ;  /* 0x0000000409007c0c */ /* 0x000fe2000bf66270 */
[----:B0-----:R-:W-:Y:S01]  /*d910*/  @!P0 IMAD.WIDE R2, R21, 0x4, R12 ;  /* 0x0000000415028825 */ /* 0x001fe200078e020c */
[----:B------:R-:W-:-:S02]  /*d920*/  ISETP.GE.AND P2, PT, R10, UR4, PT ;  /* 0x000000040a007c0c */ /* 0x000fc4000bf46270 */
[----:B------:R-:W-:Y:S01]  /*d930*/  ISETP.GE.AND P1, PT, R11, UR4, PT ;  /* 0x000000040b007c0c */ /* 0x000fe2000bf26270 */
[C---:B----4-:R-:W-:Y:S01]  /*d940*/  VIADD R16, R21.reuse, 0x40 ;  /* 0x0000004015107836 */ /* 0x050fe20000000000 */
[----:B------:R0:W-:Y:S01]  /*d950*/  @!P0 ST.E.64 desc[UR60][R2.64], R26 ;  /* 0x0000001a02008985 */ /* 0x0001e2000c101b3c */
[----:B------:R-:W-:Y:S01]  /*d960*/  ISETP.GE.AND P0, PT, R6, UR4, PT ;  /* 0x0000000406007c0c */ /* 0x000fe2000bf06270 */
[C---:B------:R-:W-:Y:S01]  /*d970*/  VIADD R18, R21.reuse, 0x48 ;  /* 0x0000004815127836 */ /* 0x040fe20000000000 */
[----:B------:R-:W-:Y:S01]  /*d980*/  @!P5 LEA.HI R0, R0, R0, RZ, 0x1 ;  /* 0x000000000000d211 */ /* 0x000fe200078f08ff */
[----:B------:R-:W-:Y:S01]  /*d990*/  VIADD R19, R21, 0x70 ;  /* 0x0000007015137836 */ /* 0x000fe20000000000 */
        /* <DEDUP_REMOVED lines=9> */
[----:B------:R-:W-:Y:S01]  /*da30*/  @!P1 LEA.HI R14, R11, R11, RZ, 0x1 ;  /* 0x0000000b0b0e9211 */ /* 0x000fe200078f08ff */
[----:B------:R0:W-:Y:S01]  /*da40*/  @!P5 ST.E.64 desc[UR60][R2.64], R30 ;  /* 0x0000001e0200d985 */ /* 0x0001e2000c101b3c */
[----:B------:R-:W-:-:S02]  /*da50*/  @!P0 LOP3.LUT R7, R6, 0xfffffffe, RZ, 0xc0, !PT ;  /* 0xfffffffe06078812 */ /* 0x000fc400078ec0ff */
[----:B------:R-:W-:Y:S01]  /*da60*/  @!P4 LOP3.LUT R9, R8, 0xfffffffe, RZ, 0xc0, !PT ;  /* 0xfffffffe0809c812 */ /* 0x000fe200078ec0ff */
[----:B------:R2:W-:Y:S01]  /*da70*/  @!P6 ST.E.64 desc[UR60][R4.64], R34 ;  /* 0x000000220400e985 */ /* 0x0005e2000c101b3c */
[----:B------:R-:W-:Y:S01]  /*da80*/  @!P3 LOP3.LUT R11, R0, 0xfffffffe, RZ, 0xc0, !PT ;  /* 0xfffffffe000bb812 */ /* 0x000fe200078ec0ff */
[C---:B------:R-:W-:Y:S01]  /*da90*/  VIADD R0, R21.reuse, 0x50 ;  /* 0x0000005015007836 */ /* 0x040fe20000000000 */
[----:B------:R-:W-:Y:S02]  /*daa0*/  @!P2 LOP3.LUT R15, R10, 0xfffffffe, RZ, 0xc0, !PT ;  /* 0xfffffffe0a0fa812 */ /* 0x000fe400078ec0ff */
[----:B-1----:R-:W-:Y:S01]  /*dab0*/  @!P1 LOP3.LUT R17, R14, 0xfffffffe, RZ, 0xc0, !PT ;  /* 0xfffffffe0e119812 */ /* 0x002fe200078ec0ff */
[----:B------:R-:W-:Y:S01]  /*dac0*/  VIADD R14, R21, 0x58 ;  /* 0x00000058150e7836 */ /* 0x000fe20000000000 */
[----:B------:R-:W-:Y:S02]  /*dad0*/  ISETP.GE.AND P5, PT, R16, UR4, PT ;  /* 0x0000000410007c0c */ /* 0x000fe4000bfa6270 */
[----:B------:R-:W-:Y:S01]  /*dae0*/  ISETP.GE.AND P6, PT, R18, UR4, PT ;  /* 0x0000000412007c0c */ /* 0x000fe2000bfc6270 */
[----:B0-----:R-:W-:-:S04]  /*daf0*/  @!P0 IMAD.WIDE R2, R7, 0x4, R12 ;  /* 0x0000000407028825 */ /* 0x001fc800078e020c */
[--C-:B--2---:R-:W-:Y:S01]  /*db00*/  @!P4 IMAD.WIDE R4, R9, 0x4, R12.reuse ;  /* 0x000000040904c825 */ /* 0x104fe200078e020c */
        /* <DEDUP_REMOVED lines=47> */
[----:B--2---:R-:W-:-:S05]  /*de00*/  LOP3.LUT R3, R21, 0xfffffffe, RZ, 0xc0, !PT ;  /* 0xfffffffe15037812 */ /* 0x004fca00078ec0ff */
[----:B------:R-:W-:-:S05]  /*de10*/  IMAD.WIDE R2, R3, 0x4, R12 ;  /* 0x0000000403027825 */ /* 0x000fca00078e020c */
[----:B------:R0:W-:Y:S01]  /*de20*/  ST.E.64 desc[UR60][R2.64], R86 ;  /* 0x0000005602007985 */ /* 0x0001e2000c101b3c */
[----:B------:R-:W-:Y:S05]  /*de30*/  BRA `(.L_x_902) ;  /* 0x00000044006c7947 */ /* 0x000fea0003800000 */
.L_x_981:
[----:B------:R-:W0:Y:S02]  /*de40*/  S2R R0, SR_TID.X ;  /* 0x0000000000007919 */ /* 0x000e240000002100 */
[----:B0-----:R-:W-:-:S05]  /*de50*/  VIADD R2, R0, 0xffffff80 ;  /* 0xffffff8000027836 */ /* 0x001fca0000000000 */
        /* <DEDUP_REMOVED lines=30> */
[----:B------:R-:W-:-:S03]  /*e040*/  ULDC.64 UR4, c[0x0][0xbe0] ;  /* 0x0002f80000047ab9 */ /* 0x000fc60000000a00 */
[----:B------:R-:W-:Y:S02]  /*e050*/  IMAD.IADD R3, R13, 0x1, R3 ;  /* 0x000000010d037824 */ /* 0x000fe400078e0203 */
        /* <DEDUP_REMOVED lines=23> */
.L_x_900:
        /* <DEDUP_REMOVED lines=18> */
.L_x_984:
[----:B------:R-:W-:Y:S01]  /*e2f0*/  ULDC UR7, c[0x0][0xc50] ;  /* 0x0003140000077ab9 */ /* 0x000fe20000000800 */
[----:B------:R-:W-:Y:S01]  /*e300*/  UMOV UR36, UR6 ;  /* 0x0000000600247c82 */ /* 0x000fe20008000000 */
[----:B------:R-:W-:-:S11]  /*e310*/  UISETP.NE.AND UP0, UPT, UR7, 0x1, UPT ;  /* 0x000000010700788c */ /* 0x000fd6000bf05270 */
[----:B------:R-:W-:Y:S01]  /*e320*/  @UP0 ULDC UR4, c[0x0][0xc54] ;  /* 0x0003150000040ab9 */ /* 0x000fe20000000800 */
[----:B------:R-:W-:Y:S01]  /*e330*/  @UP0 ULDC UR8, c[0x0][0xc58] ;  /* 0x0003160000080ab9 */ /* 0x000fe20000000800 */
[----:B------:R-:W-:-:S04]  /*e340*/  UIMAD.WIDE.U32 UR4, UR6, UR4, URZ ;  /* 0x00000004060472a5 */ /* 0x000fc8000f8e003f */
[----:B------:R-:W-:-:S12]  /*e350*/  @UP0 USHF.R.U32.HI UR36, URZ, UR8, UR5 ;  /* 0x000000083f240299 */ /* 0x000fd80008011605 */
.L_x_985:
[----:B------:R-:W-:Y:S01]  /*e360*/  ISETP.GE.AND P0, PT, R19, RZ, PT ;  /* 0x000000ff1300720c */ /* 0x000fe20003f06270 */
[----:B------:R-:W-:Y:S01]  /*e370*/  UIADD3 UR41, -UR36, URZ, URZ ;  /* 0x0000003f24297290 */ /* 0x000fe2000fffe13f */
[----:B------:R-:W-:Y:S02]  /*e380*/  IMAD.MOV.U32 R9, RZ, RZ, 0x1 ;  /* 0x00000001ff097424 */ /* 0x000fe400078e00ff */
[----:B------:R-:W-:Y:S01]  /*e390*/  IMAD.MOV.U32 R0, RZ, RZ, RZ ;  /* 0x000000ffff007224 */ /* 0x000fe200078e00ff */
[----:B------:R-:W-:Y:S01]  /*e3a0*/  UIMAD UR41, UR7, UR41, UR6 ;  /* 0x00000029072972a4 */ /* 0x000fe2000f8e0206 */
[----:B------:R-:W-:-:S07]  /*e3b0*/  IMAD.MOV.U32 R3, RZ, RZ, 0x1 ;  /* 0x00000001ff037424 */ /* 0x000fce00078e00ff */
[----:B------:R-:W-:Y:S05]  /*e3c0*/  @!P0 BRA `(.L_x_986) ;  /* 0x0000003c00488947 */ /* 0x000fea0003800000 */
[----:B------:R-:W0:Y:S01]  /*e3d0*/  S2UR UR42, SR_CTAID.X ;  /* 0x00000000002a79c3 */ /* 0x000e220000002500 */
[----:B------:R-:W-:Y:S01]  /*e3e0*/  ULDC UR6, c[0x0][0x448] ;  /* 0x0001120000067ab9 */ /* 0x000fe20000000800 */
[----:B------:R-:W-:Y:S01]  /*e3f0*/  ULDC.64 UR4, c[0x0][0x418] ;  /* 0x0001060000047ab9 */ /* 0x000fe20000000a00 */
[----:B------:R-:W-:Y:S02]  /*e400*/  UISETP.NE.AND UP1, UPT, UR6, 0x1, UPT ;  /* 0x000000010600788c */ /* 0x000fe4000bf25270 */
[----:B------:R-:W-:Y:S01]  /*e410*/  UISETP.NE.U32.AND UP0, UPT, UR4, URZ, UPT ;  /* 0x0000003f0400728c */ /* 0x000fe2000bf05070 */
[----:B------:R-:W-:Y:S02]  /*e420*/  ULDC UR11, c[0x0][0x288] ;  /* 0x0000a200000b7ab9 */ /* 0x000fe40000000800 */
[----:B------:R-:W-:Y:S01]  /*e430*/  ULDC UR4, c[0x0][0x424] ;  /* 0x0001090000047ab9 */ /* 0x000fe20000000800 */
[----:B------:R-:W-:Y:S01]  /*e440*/  UISETP.NE.AND.EX UP0, UPT, UR5, URZ, UPT, UP0 ;  /* 0x0000003f0500728c */ /* 0x000fe2000bf05300 */
[----:B------:R-:W-:Y:S01]  /*e450*/  ULDC UR12, c[0x0][0x2f0] ;  /* 0x0000bc00000c7ab9 */ /* 0x000fe20000000800 */
[----:B------:R-:W-:-:S02]  /*e460*/  UIADD3 UR6, -UR11, 0x1, URZ ;  /* 0x000000010b067890 */ /* 0x000fc4000fffe13f */
[----:B------:R-:W-:Y:S01]  /*e470*/  USEL UR10, UR4, 0x1, UP0 ;  /* 0x00000001040a7887 */ /* 0x000fe20008000000 */
[----:B------:R-:W-:Y:S02]  /*e480*/  @UP1 ULDC UR13, c[0x0][0x450] ;  /* 0x00011400000d1ab9 */ /* 0x000fe40000000800 */
[----:B------:R-:W-:Y:S01]  /*e490*/  @UP1 ULDC UR4, c[0x0][0x44c] ;  /* 0x0001130000041ab9 */ /* 0x000fe20000000800 */
[----:B------:R-:W-:Y:S02]  /*e4a0*/  UIMAD UR7, UR10, UR12, 0x5f ;  /* 0x0000005f0a0774a4 */ /* 0x000fe4000f8e020c */
[----:B------:R-:W-:Y:S02]  /*e4b0*/  UIMAD UR9, UR10, UR12, UR6 ;  /* 0x0000000c0a0972a4 */ /* 0x000fe4000f8e0206 */
[----:B------:R-:W-:Y:S02]  /*e4c0*/  UIMAD.WIDE UR6, UR7, 0x2aaaaaab, URZ ;  /* 0x2aaaaaab070678a5 */ /* 0x000fe4000f8e023f */
[----:B0-----:R-:W-:-:S02]  /*e4d0*/  USHF.L.U32 UR42, UR42, 0x7, URZ ;  /* 0x000000072a2a7899 */ /* 0x001fc4000800063f */
[----:B------:R-:W-:Y:S02]  /*e4e0*/  USHF.R.U32.HI UR40, URZ, 0x1f, UR7 ;  /* 0x0000001f3f287899 */ /* 0x000fe40008011607 */
[----:B------:R-:W-:Y:S02]  /*e4f0*/  UIADD3 UR8, UR42, 0x7f, URZ ;  /* 0x0000007f2a087890 */ /* 0x000fe4000fffe03f */
[----:B------:R-:W-:Y:S02]  /*e500*/  ULEA.HI.SX32 UR40, UR7, UR40, 0x1c ;  /* 0x0000002807287291 */ /* 0x000fe4000f8fe23f */
[----:B------:R-:W-:-:S04]  /*e510*/  UIMAD.WIDE.U32 UR4, UR8, UR4, URZ ;  /* 0x00000004080472a5 */ /* 0x000fc8000f8e003f */
[----:B------:R-:W-:-:S03]  /*e520*/  @UP1 USHF.R.U32.HI UR8, URZ, UR13, UR5 ;  /* 0x0000000d3f081299 */ /* 0x000fc60008011605 */
[----:B------:R-:W-:Y:S01]  /*e530*/  ULDC.64 UR4, c[0x0][0x9e0] ;  /* 0x0002780000047ab9 */ /* 0x000fe20000000a00 */
[----:B------:R-:W-:Y:S02]  /*e540*/  UIADD3 UR9, UR9, UR8, URZ ;  /* 0x0000000809097290 */ /* 0x000fe4000fffe03f */
[----:B------:R-:W-:Y:S02]  /*e550*/  UISETP.GE.AND UP0, UPT, UR5, 0x1, UPT ;  /* 0x000000010500788c */ /* 0x000fe4000bf06270 */
[----:B------:R-:W-:-:S04]  /*e560*/  UIADD3 UR4, UR9, UR4, URZ ;  /* 0x0000000409047290 */ /* 0x000fc8000fffe03f */
[----:B------:R-:W-:-:S13]  /*e570*/  PLOP3.LUT P1, PT, PT, PT, UP0, 0x80, 0x0 ;  /* 0x000000000000781c */ /* 0x000fda0003f2f008 */
[----:B------:R-:W-:Y:S05]  /*e580*/  @!P1 BRA `(.L_x_987) ;  /* 0x0000000000449947 */ /* 0x000fea0003800000 */
[----:B------:R-:W-:Y:S01]  /*e590*/  ISETP.LT.AND P0, PT, RZ, UR9, PT ;  /* 0x00000009ff007c0c */ /* 0x000fe2000bf01270 */
[----:B------:R-:W-:-:S12]  /*e5a0*/  UIADD3 UR8, UR9, -0x1, URZ ;  /* 0xffffffff09087890 */ /* 0x000fd8000fffe03f */
[----:B------:R-:W-:Y:S05]  /*e5b0*/  @P0 BRA `(.L_x_988) ;  /* 0x00000000001c0947 */ /* 0x000fea0003800000 */
[----:B------:R-:W-:Y:S02]  /*e5c0*/  UISETP.NE.AND UP0, UPT, UR5, 0x1, UPT ;  /* 0x000000010500788c */ /* 0x000fe4000bf05270 */
[----:B------:R-:W-:-:S09]  /*e5d0*/  UIADD3 UR8, -UR9, URZ, URZ ;  /* 0x0000003f09087290 */ /* 0x000fd2000fffe13f */
[----:B------:R-:W-:Y:S02]  /*e5e0*/  @UP0 ULDC.64 UR14, c[0x0][0x9e8] ;  /* 0x00027a00000e0ab9 */ /* 0x000fe40000000a00 */
[----:B------:R-:W-:-:S04]  /*e5f0*/  UIMAD.WIDE.U32 UR6, UR8, UR14, URZ ;  /* 0x0000000e080672a5 */ /* 0x000fc8000f8e003f */
[----:B------:R-:W-:-:S04]  /*e600*/  @UP0 USHF.R.U32.HI UR8, URZ, UR15, UR7 ;  /* 0x0000000f3f080299 */ /* 0x000fc80008011607 */
[----:B------:R-:W-:Y:S01]  /*e610*/  ULOP3.LUT UR8, URZ, UR8, URZ, 0x33, !UPT ;  /* 0x000000083f087292 */ /* 0x000fe2000f8e333f */
[----:B------:R-:W-:Y:S11]  /*e620*/  BRA `(.L_x_989) ;  /* 0x0000000000107947 */ /* 0x000ff60003800000 */
.L_x_988:
[----:B------:R-:W-:-:S11]  /*e630*/  UISETP.NE.AND UP0, UPT, UR5, 0x1, UPT ;  /* 0x000000010500788c */ /* 0x000fd6000bf05270 */
[----:B------:R-:W-:Y:S02]  /*e640*/  @UP0 ULDC.64 UR14, c[0x0][0x9e8] ;  /* 0x00027a00000e0ab9 */ /* 0x000fe40000000a00 */
[----:B------:R-:W-:-:S04]  /*e650*/  UIMAD.WIDE.U32 UR6, UR8, UR14, URZ ;  /* 0x0000000e080672a5 */ /* 0x000fc8000f8e003f */
[----:B------:R-:W-:-:S12]  /*e660*/  @UP0 USHF.R.U32.HI UR8, URZ, UR15, UR7 ;  /* 0x0000000f3f080299 */ /* 0x000fd80008011607 */
.L_x_989:
[----:B------:R-:W-:-:S04]  /*e670*/  UIMAD UR8, UR8, UR5, UR5 ;  /* 0x00000005080872a4 */ /* 0x000fc8000f8e0205 */
[----:B------:R-:W-:-:S04]  /*e680*/  UISETP.LT.AND UP0, UPT, UR4, UR8, UPT ;  /* 0x000000080400728c */ /* 0x000fc8000bf01270 */
[----:B------:R-:W-:-:S12]  /*e690*/  USEL UR4, UR4, UR8, UP0 ;  /* 0x0000000804047287 */ /* 0x000fd80008000000 */
.L_x_987:
[----:B------:R-:W-:Y:S01]  /*e6a0*/  UIADD3 UR6, UR4, 0x5f, URZ ;  /* 0x0000005f04067890 */ /* 0x000fe2000fffe03f */
[----:B------:R-:W-:Y:S01]  /*e6b0*/  @UP1 ULDC UR8, c[0x0][0x44c] ;  /* 0x0001130000081ab9 */ /* 0x000fe20000000800 */
[----:B------:R-:W-:Y:S02]  /*e6c0*/  @UP1 ULDC UR13, c[0x0][0x450] ;  /* 0x00011400000d1ab9 */ /* 0x000fe40000000800 */
[----:B------:R-:W-:Y:S02]  /*e6d0*/  UIMAD.WIDE UR6, UR6, 0x2aaaaaab, URZ ;  /* 0x2aaaaaab060678a5 */ /* 0x000fe4000f8e023f */
[----:B------:R-:W-:Y:S02]  /*e6e0*/  UIMAD.WIDE.U32 UR8, UR42, UR8, URZ ;  /* 0x000000082a0872a5 */ /* 0x000fe4000f8e003f */
[----:B------:R-:W-:Y:S01]  /*e6f0*/  USHF.R.U32.HI UR39, URZ, 0x1f, UR7 ;  /* 0x0000001f3f277899 */ /* 0x000fe20008011607 */
[----:B------:R-:W-:Y:S01]  /*e700*/  UMOV UR4, UR42 ;  /* 0x0000002a00047c82 */ /* 0x000fe20008000000 */
[----:B------:R-:W-:-:S02]  /*e710*/  UIMAD UR10, UR10, UR12, -UR11 ;  /* 0x0000000c0a0a72a4 */ /* 0x000fc4000f8e0a0b */
[----:B------:R-:W-:Y:S02]  /*e720*/  @UP1 USHF.R.U32.HI UR4, URZ, UR13, UR9 ;  /* 0x0000000d3f041299 */ /* 0x000fe40008011609 */
[----:B------:R-:W-:Y:S02]  /*e730*/  ULEA.HI.SX32 UR39, UR7, UR39, 0x1c ;  /* 0x0000002707277291 */ /* 0x000fe4000f8fe23f */
[----:B------:R-:W-:Y:S02]  /*e740*/  UIADD3 UR4, UR10, UR4, URZ ;  /* 0x000000040a047290 */ /* 0x000fe4000fffe03f */
[----:B------:R-:W-:Y:S01]  /*e750*/  UISETP.LT.AND UP0, UPT, UR40, UR39, UPT ;  /* 0x000000272800728c */ /* 0x000fe2000bf01270 */
[----:B------:R-:W-:Y:S02]  /*e760*/  ULDC UR8, c[0x0][0x9dc] ;  /* 0x0002770000087ab9 */ /* 0x000fe40000000800 */
[----:B------:R-:W-:Y:S02]  /*e770*/  UIADD3 UR8, UR4, -UR8, URZ ;  /* 0x8000000804087290 */ /* 0x000fe4000fffe03f */
[----:B------:R-:W-:Y:S01]  /*e780*/  USEL UR9, UR40, UR39, UP0 ;  /* 0x0000002728097287 */ /* 0x000fe20008000000 */
[----:B------:R-:W-:Y:S11]  /*e790*/  @!P1 BRA `(.L_x_990) ;  /* 0x0000000000449947 */ /* 0x000ff60003800000 */
[----:B------:R-:W-:-:S06]  /*e7a0*/  UISETP.GT.AND UP0, UPT, UR4, -0x1, UPT ;  /* 0xffffffff0400788c */ /* 0x000fcc000bf04270 */
[----:B------:R-:W-:-:S13]  /*e7b0*/  PLOP3.LUT P0, PT, PT, PT, UP0, 0x80, 0x0 ;  /* 0x000000000000781c */ /* 0x000fda0003f0f008 */
[----:B------:R-:W-:Y:S05]  /*e7c0*/  @P0 BRA `(.L_x_991) ;  /* 0x00000000001c0947 */ /* 0x000fea0003800000 */
[----:B------:R-:W-:Y:S02]  /*e7d0*/  UISETP.NE.AND UP0, UPT, UR5, 0x1, UPT ;  /* 0x000000010500788c */ /* 0x000fe4000bf05270 */
[----:B------:R-:W-:-:S09]  /*e7e0*/  ULOP3.LUT UR4, URZ, UR4, URZ, 0x33, !UPT ;  /* 0x000000043f047292 */ /* 0x000fd2000f8e333f */
[----:B------:R-:W-:Y:S02]  /*e7f0*/  @UP0 ULDC.64 UR10, c[0x0][0x9e8] ;  /* 0x00027a00000a0ab9 */ /* 0x000fe40000000a00 */
[----:B------:R-:W-:-:S04]  /*e800*/  UIMAD.WIDE.U32 UR6, UR4, UR10, URZ ;  /* 0x0000000a040672a5 */ /* 0x000fc8000f8e003f */
[----:B------:R-:W-:-:S04]  /*e810*/  @UP0 USHF.R.U32.HI UR4, URZ, UR11, UR7 ;  /* 0x0000000b3f040299 */ /* 0x000fc80008011607 */
[----:B------:R-:W-:Y:S01]  /*e820*/  ULOP3.LUT UR4, URZ, UR4, URZ, 0x33, !UPT ;  /* 0x000000043f047292 */ /* 0x000fe2000f8e333f */
[----:B------:R-:W-:Y:S11]  /*e830*/  BRA `(.L_x_992) ;  /* 0x0000000000107947 */ /* 0x000ff60003800000 */
.L_x_991:
[----:B------:R-:W-:-:S11]  /*e840*/  UISETP.NE.AND UP0, UPT, UR5, 0x1, UPT ;  /* 0x000000010500788c */ /* 0x000fd6000bf05270 */
[----:B------:R-:W-:Y:S02]  /*e850*/  @UP0 ULDC.64 UR10, c[0x0][0x9e8] ;  /* 0x00027a00000a0ab9 */ /* 0x000fe40000000a00 */
[----:B------:R-:W-:-:S04]  /*e860*/  UIMAD.WIDE.U32 UR6, UR4, UR10, URZ ;  /* 0x0000000a040672a5 */ /* 0x000fc8000f8e003f */
[----:B------:R-:W-:-:S12]  /*e870*/  @UP0 USHF.R.U32.HI UR4, URZ, UR11, UR7 ;  /* 0x0000000b3f040299 */ /* 0x000fd80008011607 */
.L_x_992:
[----:B------:R-:W-:-:S04]  /*e880*/  UIMAD UR4, UR4, UR5, URZ ;  /* 0x00000005040472a4 */ /* 0x000fc8000f8e023f */
[----:B------:R-:W-:-:S04]  /*e890*/  UISETP.LT.AND UP0, UPT, UR8, UR4, UPT ;  /* 0x000000040800728c */ /* 0x000fc8000bf01270 */
[----:B------:R-:W-:-:S12]  /*e8a0*/  USEL UR8, UR8, UR4, !UP0 ;  /* 0x0000000408087287 */ /* 0x000fd8000c000000 */
.L_x_990:
[----:B------:R-:W-:-:S04]  /*e8b0*/  UIMAD.WIDE UR4, UR8, 0x2aaaaaab, URZ ;  /* 0x2aaaaaab080478a5 */ /* 0x000fc8000f8e023f */
[----:B------:R-:W-:-:S04]  /*e8c0*/  USHF.R.U32.HI UR4, URZ, 0x1f, UR5 ;  /* 0x0000001f3f047899 */ /* 0x000fc80008011605 */
[----:B------:R-:W-:Y:S02]  /*e8d0*/  ULEA.HI.SX32 UR4, UR5, UR4, 0x1c ;  /* 0x0000000405047291 */ /* 0x000fe4000f8fe23f */
[----:B------:R-:W-:Y:S02]  /*e8e0*/  USHF.R.U32.HI UR5, URZ, 0x10, UR41 ;  /* 0x000000103f057899 */ /* 0x000fe40008011629 */
[----:B------:R-:W-:Y:S02]  /*e8f0*/  ULOP3.LUT UR41, UR41, 0xffff, URZ, 0xc0, !UPT ;  /* 0x0000ffff29297892 */ /* 0x000fe4000f8ec03f */
[----:B------:R-:W-:Y:S01]  /*e900*/  VIMNMX R7, RZ, UR4, !PT ;  /* 0x00000004ff077c48 */ /* 0x000fe2000ffe0100 */
[----:B------:R-:W-:-:S03]  /*e910*/  UISETP.NE.AND UP0, UPT, UR5, URZ, UPT ;  /* 0x0000003f0500728c */ /* 0x000fc6000bf05270 */
[----:B------:R-:W-:Y:S01]  /*e920*/  ISETP.LT.AND P0, PT, R7, UR9, PT ;  /* 0x0000000907007c0c */ /* 0x000fe2000bf01270 */
[----:B------:R0:W-:Y:S04]  /*e930*/  STL [R1+0x8], R7 ;  /* 0x0000080701007387 */ /* 0x0001e80000100800 */
[----:B------:R0:W-:Y:S03]  /*e940*/  STL [R1+0xc], RZ ;  /* 0x00000cff01007387 */ /* 0x0001e60000100800 */
[----:B------:R-:W-:-:S05]  /*e950*/  @!UP0 ULDC UR5, c[0x0][0x9f0] ;  /* 0x00027c0000058ab9 */ /* 0x000fca0000000800 */
[----:B0-----:R-:W-:Y:S05]  /*e960*/  @!P0 BRA `(.L_x_993) ;  /* 0x0000000000708947 */ /* 0x001fea0003800000 */
[----:B------:R-:W-:Y:S01]  /*e970*/  IMAD.U32 R6, RZ, RZ, UR5 ;  /* 0x00000005ff067e24 */ /* 0x000fe2000f8e00ff */
[----:B------:R-:W-:Y:S01]  /*e980*/  UIADD3 UR4, UR5, -0x1, UR9 ;  /* 0xffffffff05047890 */ /* 0x000fe2000fffe009 */
[----:B------:R-:W-:-:S03]  /*e990*/  IMAD.MOV.U32 R2, RZ, RZ, RZ ;  /* 0x000000ffff027224 */ /* 0x000fc600078e00ff */
[-C--:B------:R-:W-:Y:S02]  /*e9a0*/  IABS R0, R6.reuse ;  /* 0x0000000600007213 */ /* 0x080fe40000000000 */
[----:B------:R-:W-:Y:S02]  /*e9b0*/  IABS R6, R6 ;  /* 0x0000000600067213 */ /* 0x000fe40000000000 */
[----:B------:R-:W0:Y:S08]  /*e9c0*/  I2F.RP R4, R0 ;  /* 0x0000000000047306 */ /* 0x000e300000209400 */
[----:B0-----:R-:W0:Y:S02]  /*e9d0*/  MUFU.RCP R4, R4 ;  /* 0x0000000400047308 */ /* 0x001e240000001000 */
[----:B0-----:R-:W-:-:S06]  /*e9e0*/  VIADD R3, R4, 0xffffffe ;  /* 0x0ffffffe04037836 */ /* 0x001fcc0000000000 */
[----:B------:R-:W0:Y:S02]  /*e9f0*/  F2I.FTZ.U32.TRUNC.NTZ R3, R3 ;  /* 0x0000000300037305 */ /* 0x000e24000021f000 */
[----:B0-----:R-:W-:-:S04]  /*ea00*/  IMAD.MOV R5, RZ, RZ, -R3 ;  /* 0x000000ffff057224 */ /* 0x001fc800078e0a03 */
[----:B------:R-:W-:-:S04]  /*ea10*/  IMAD R5, R5, R0, RZ ;  /* 0x0000000005057224 */ /* 0x000fc800078e02ff */
[----:B------:R-:W-:Y:S01]  /*ea20*/  IMAD.HI.U32 R5, R3, R5, R2 ;  /* 0x0000000503057227 */ /* 0x000fe200078e0002 */
[----:B------:R-:W-:-:S03]  /*ea30*/  IADD3 R2, -R7, UR4, RZ ;  /* 0x0000000407027c10 */ /* 0x000fc6000fffe1ff */
[----:B------:R-:W-:Y:S01]  /*ea40*/  IMAD.MOV R3, RZ, RZ, -R6 ;  /* 0x000000ffff037224 */ /* 0x000fe200078e0a06 */
[----:B------:R-:W-:Y:S02]  /*ea50*/  IABS R4, R2 ;  /* 0x0000000200047213 */ /* 0x000fe40000000000 */
[----:B------:R-:W-:-:S03]  /*ea60*/  LOP3.LUT R2, R2, UR5, RZ, 0x3c, !PT ;  /* 0x0000000502027c12 */ /* 0x000fc6000f8e3cff */
[----:B------:R-:W-:Y:S01]  /*ea70*/  IMAD.HI.U32 R5, R5, R4, RZ ;  /* 0x0000000405057227 */ /* 0x000fe200078e00ff */
[----:B------:R-:W-:-:S03]  /*ea80*/  ISETP.GE.AND P2, PT, R2, RZ, PT ;  /* 0x000000ff0200720c */ /* 0x000fc60003f46270 */
[----:B------:R-:W-:-:S05]  /*ea90*/  IMAD R3, R5, R3, R4 ;  /* 0x0000000305037224 */ /* 0x000fca00078e0204 */
[----:B------:R-:W-:-:S13]  /*eaa0*/  ISETP.GT.U32.AND P1, PT, R0, R3, PT ;  /* 0x000000030000720c */ /* 0x000fda0003f24070 */
[----:B------:R-:W-:Y:S02]  /*eab0*/  @!P1 IMAD.IADD R3, R3, 0x1, -R0 ;  /* 0x0000000103039824 */ /* 0x000fe400078e0a00 */
[----:B------:R-:W-:Y:S01]  /*eac0*/  @!P1 VIADD R5, R5, 0x1 ;  /* 0x0000000105059836 */ /* 0x000fe20000000000 */
[----:B------:R-:W-:Y:S02]  /*ead0*/  ISETP.NE.AND P1, PT, RZ, UR5, PT ;  /* 0x00000005ff007c0c */ /* 0x000fe4000bf25270 */
[----:B------:R-:W-:-:S13]  /*eae0*/  ISETP.GE.U32.AND P0, PT, R3, R0, PT ;  /* 0x000000000300720c */ /* 0x000fda0003f06070 */
[----:B------:R-:W-:-:S04]  /*eaf0*/  @P0 VIADD R5, R5, 0x1 ;  /* 0x0000000105050836 */ /* 0x000fc80000000000 */
[----:B------:R-:W-:Y:S01]  /*eb00*/  @!P2 IMAD.MOV R5, RZ, RZ, -R5 ;  /* 0x000000ffff05a224 */ /* 0x000fe200078e0a05 */
[----:B------:R-:W-:-:S05]  /*eb10*/  @!P1 LOP3.LUT R5, RZ, UR5, RZ, 0x33, !PT ;  /* 0x00000005ff059c12 */ /* 0x000fca000f8e33ff */
[----:B------:R0:W-:Y:S02]  /*eb20*/  STL [R1+0xc], R5 ;  /* 0x00000c0501007387 */ /* 0x0001e40000100800 */
.L_x_993:
[----:B------:R-:W2:Y:S01]  /*eb30*/  LDL R2, [R1+0xc] ;  /* 0x00000c0001027983 */ /* 0x000ea20000100800 */
[----:B------:R-:W-:Y:S02]  /*eb40*/  IMAD.MOV.U32 R9, RZ, RZ, 0x1 ;  /* 0x00000001ff097424 */ /* 0x000fe400078e00ff */
[----:B------:R-:W-:Y:S02]  /*eb50*/  IMAD.MOV.U32 R3, RZ, RZ, 0x1 ;  /* 0x00000001ff037424 */ /* 0x000fe400078e00ff */
[----:B--2---:R-:W-:-:S05]  /*eb60*/  IMAD R0, R2, UR41, R7 ;  /* 0x0000002902007c24 */ /* 0x004fca000f8e0207 */
[----:B------:R-:W-:Y:S01]  /*eb70*/  VIADDMNMX R18, R0, R2, UR9, PT ;  /* 0x0000000900127e46 */ /* 0x000fe2000b800102 */
[----:B------:R1:W-:Y:S03]  /*eb80*/  STL [R1+0x4], R0 ;  /* 0x0000040001007387 */ /* 0x0003e60000100800 */
[----:B------:R-:W-:Y:S01]  /*eb90*/  ISETP.GT.AND P0, PT, R18, R0, PT ;  /* 0x000000001200720c */ /* 0x000fe20003f04270 */
[----:B------:R2:W-:Y:S01]  /*eba0*/  STL [R1+0x10], R18 ;  /* 0x0000101201007387 */ /* 0x0005e20000100800 */
[----:B-1----:R-:W-:-:S11]  /*ebb0*/  IMAD.MOV.U32 R0, RZ, RZ, RZ ;  /* 0x000000ffff007224 */ /* 0x002fd600078e00ff */
[----:B--2---:R-:W-:Y:S05]  /*ebc0*/  @!P0 BRA `(.L_x_986) ;  /* 0x0000003400488947 */ /* 0x004fea0003800000 */
[----:B------:R-:W1:Y:S01]  /*ebd0*/  S2UR UR4, SR_CgaCtaId ;  /* 0x00000000000479c3 */ /* 0x000e620000008800 */
[----:B------:R-:W-:Y:S02]  /*ebe0*/  UMOV UR38, 0x400 ;  /* 0x0000040000267882 */ /* 0x000fe40000000000 */
[----:B-1----:R-:W-:-:S04]  /*ebf0*/  ULEA UR38, UR4, UR38, 0x18 ;  /* 0x0000002604267291 */ /* 0x002fc8000f8ec03f */
        /* <DEDUP_REMOVED lines=8> */
[----:B------:R-:W-:Y:S02]  /*ec80*/  IMAD.U32 R4, RZ, RZ, UR6 ;  /* 0x00000006ff047e24 */ /* 0x000fe4000f8e00ff */
[----:B------:R-:W1:Y:S01]  /*ec90*/  LDC.64 R2, c[0x4][R2] ;  /* 0x0100000002027b82 */ /* 0x000e620000000a00 */
[----:B0-----:R-:W-:Y:S02]  /*eca0*/  IMAD.U32 R5, RZ, RZ, UR7 ;  /* 0x00000007ff057e24 */ /* 0x001fe4000f8e00ff */
        /* <DEDUP_REMOVED lines=8> */
[----:B-1----:R-:W-:Y:S05]  /*ed30*/  CALL.ABS.NOINC R2 ;  /* 0x0000000002007343 */ /* 0x002fea0003c00000 */
.L_x_994:
        /* <DEDUP_REMOVED lines=8> */
[----:B------:R1:W2:Y:S01]  /*edc0*/  LDC.64 R2, c[0x4][R16] ;  /* 0x0100000010027b82 */ /* 0x0002a20000000a00 */
[----:B------:R-:W-:Y:S02]  /*edd0*/  IMAD.U32 R4, RZ, RZ, UR6 ;  /* 0x00000006ff047e24 */ /* 0x000fe4000f8e00ff */
[----:B0-----:R-:W-:Y:S02]  /*ede0*/  IMAD.U32 R5, RZ, RZ, UR7 ;  /* 0x00000007ff057e24 */ /* 0x001fe4000f8e00ff */
[----:B------:R-:W-:Y:S02]  /*edf0*/  IMAD.U32 R6, RZ, RZ, UR8 ;  /* 0x00000008ff067e24 */ /* 0x000fe4000f8e00ff */
[----:B------:R-:W-:-:S02]  /*ee00*/  IMAD.U32 R7, RZ, RZ, UR9 ;  /* 0x00000009ff077e24 */ /* 0x000fc4000f8e00ff */
[----:B------:R-:W-:Y:S02]  /*ee10*/  IMAD.U32 R10, RZ, RZ, UR4 ;  /* 0x00000004ff0a7e24 */ /* 0x000fe4000f8e00ff */
[----:B------:R-:W-:Y:S02]  /*ee20*/  IMAD.U32 R11, RZ, RZ, UR5 ;  /* 0x00000005ff0b7e24 */ /* 0x000fe4000f8e00ff */
[----:B------:R-:W-:Y:S02]  /*ee30*/  IMAD.MOV.U32 R8, RZ, RZ, 0x70 ;  /* 0x00000070ff087424 */ /* 0x000fe400078e00ff */
[----:B------:R-:W-:Y:S02]  /*ee40*/  IMAD.MOV.U32 R12, RZ, RZ, 0x1 ;  /* 0x00000001ff0c7424 */ /* 0x000fe400078e00ff */
[----:B-1----:R-:W-:-:S07]  /*ee50*/  IMAD.MOV.U32 R13, RZ, RZ, RZ ;  /* 0x000000ffff0d7224 */ /* 0x002fce00078e00ff */
[----:B------:R-:W-:-:S07]  /*ee60*/  LEPC R20, `(.L_x_996) ;  /* 0x000000001014794e */ /* 0x000fce0000000000 */
[----:B--2---:R-:W-:Y:S05]  /*ee70*/  CALL.ABS.NOINC R2 ;  /* 0x0000000002007343 */ /* 0x004fea0003c00000 */
.L_x_996:
[----:B------:R0:W1:Y:S01]  /*ee80*/  LDC.64 R2, c[0x4][R16] ;  /* 0x0100000010027b82 */ /* 0x0000620000000a00 */
[----:B------:R-:W-:Y:S01]  /*ee90*/  ULDC.64 UR6, c[0x4][0xb8] ;  /* 0x01002e0000067ab9 */ /* 0x000fe20000000a00 */
[----:B------:R-:W-:Y:S01]  /*eea0*/  ULDC.64 UR8, c[0x4][0xc0] ;  /* 0x0100300000087ab9 */ /* 0x000fe20000000a00 */
[----:B------:R-:W-:Y:S01]  /*eeb0*/  ULDC.64 UR4, c[0x4][0x48] ;  /* 0x0100120000047ab9 */ /* 0x000fe20000000a00 */
[----:B------:R-:W-:Y:S02]  /*eec0*/  IMAD.U32 R4, RZ, RZ, UR6 ;  /* 0x00000006ff047e24 */ /* 0x000fe4000f8e00ff */
[----:B------:R-:W-:Y:S02]  /*eed0*/  IMAD.U32 R5, RZ, RZ, UR7 ;  /* 0x00000007ff057e24 */ /* 0x000fe4000f8e00ff */
[----:B------:R-:W-:Y:S02]  /*eee0*/  IMAD.U32 R6, RZ, RZ, UR8 ;  /* 0x00000008ff067e24 */ /* 0x000fe4000f8e00ff */
[----:B------:R-:W-:-:S02]  /*eef0*/  IMAD.U32 R7, RZ, RZ, UR9 ;  /* 0x00000009ff077e24 */ /* 0x000fc4000f8e00ff */
[----:B------:R-:W-:Y:S02]  /*ef00*/  IMAD.U32 R10, RZ, RZ, UR4 ;  /* 0x00000004ff0a7e24 */ /* 0x000fe4000f8e00ff */
[----:B------:R-:W-:Y:S02]  /*ef10*/  IMAD.U32 R11, RZ, RZ, UR5 ;  /* 0x00000005ff0b7e24 */ /* 0x000fe4000f8e00ff */
[----:B------:R-:W-:Y:S02]  /*ef20*/  IMAD.MOV.U32 R8, RZ, RZ, 0x70 ;  /* 0x00000070ff087424 */ /* 0x000fe400078e00ff */
[----:B------:R-:W-:Y:S02]  /*ef30*/  IMAD.MOV.U32 R12, RZ, RZ, 0x1 ;  /* 0x00000001ff0c7424 */ /* 0x000fe400078e00ff */
[----:B0-----:R-:W-:-:S07]  /*ef40*/  IMAD.MOV.U32 R13, RZ, RZ, RZ ;  /* 0x000000ffff0d7224 */ /* 0x001fce00078e00ff */
[----:B------:R-:W-:-:S07]  /*ef50*/  LEPC R20, `(.L_x_995) ;  /* 0x000000001014794e */ /* 0x000fce0000000000 */
[----:B-1----:R-:W-:Y:S05]  /*ef60*/  CALL.ABS.NOINC R2 ;  /* 0x0000000002007343 */ /* 0x002fea0003c00000 */
.L_x_995:
[----:B------:R-:W1:Y:S02]  /*ef70*/  LDC.64 R2, c[0x0][0x9f8] ;  /* 0x00027e00ff027b82 */ /* 0x000e640000000a00 */
[----:B-1----:R-:W-:-:S04]  /*ef80*/  ISETP.NE.U32.AND P0, PT, R2, RZ, PT ;  /* 0x000000ff0200720c */ /* 0x002fc80003f05070 */
[----:B------:R-:W-:-:S13]  /*ef90*/  ISETP.NE.AND.EX P0, PT, R3, RZ, PT, P0 ;  /* 0x000000ff0300720c */ /* 0x000fda0003f05300 */
[----:B------:R-:W1:Y:S02]  /*efa0*/  @P0 LDC.64 R2, c[0x0][0x9f8] ;  /* 0x00027e00ff020b82 */ /* 0x000e640000000a00 */
[----:B-1----:R-:W-:-:S05]  /*efb0*/  @P0 IMAD.WIDE R2, R19, 0x4, R2 ;  /* 0x0000000413020825 */ /* 0x002fca00078e0202 */
[----:B------:R1:W2:Y:S01]  /*efc0*/  @P0 LDG.E R19, desc[UR60][R2.64] ;  /* 0x0000003c02130981 */ /* 0x0002a2000c1e1900 */
[----:B------:R-:W-:Y:S01]  /*efd0*/  UMOV UR4, 0xffffffff ;  /* 0xffffffff00047882 */ /* 0x000fe20000000000 */
[----:B------:R-:W-:Y:S01]  /*efe0*/  LOP3.LUT R17, R17, 0xfffffffe, RZ, 0xc0, !PT ;  /* 0xfffffffe11117812 */ /* 0x000fe200078ec0ff */
[----:B------:R-:W-:Y:S01]  /*eff0*/  VIADD R18, R18, 0xffffffff ;  /* 0xffffffff12127836 */ /* 0x000fe20000000000 */
[----:B------:R-:W3:Y:S01]  /*f000*/  S2R R0, SR_TID.X ;  /* 0x0000000000007919 */ /* 0x000ee20000002100 */
[----:B-1----:R-:W1:Y:S02]  /*f010*/  LDC.64 R2, c[0x0][0x418] ;  /* 0x00010600ff027b82 */ /* 0x002e640000000a00 */
[----:B-1----:R-:W-:Y:S02]  /*f020*/  ISETP.NE.U32.AND P0, PT, R2, RZ, PT ;  /* 0x000000ff0200720c */ /* 0x002fe40003f05070 */
[----:B---3--:R-:W-:Y:S02]  /*f030*/  SHF.R.U32.HI R0, RZ, 0x5, R0 ;  /* 0x00000005ff007819 */ /* 0x008fe40000011600 */
[----:B------:R-:W-:-:S02]  /*f040*/  ISETP.NE.AND.EX P1, PT, R3, RZ, PT, P0 ;  /* 0x000000ff0300720c */ /* 0x000fc40003f25300 */
[----:B------:R-:W-:-:S11]  /*f050*/  LOP3.LUT R0, R0, 0x3, RZ, 0xc0, !PT ;  /* 0x0000000300007812 */ /* 0x000fd600078ec0ff */
[----:B------:R-:W-:Y:S02]  /*f060*/  @P1 LOP3.LUT R17, R17, 0x1, RZ, 0xfc, !PT ;  /* 0x0000000111111812 */ /* 0x000fe400078efcff */
[----:B--2---:R-:W-:Y:S02]  /*f070*/  SHF.R.S32.HI R6, RZ, 0x1f, R19 ;  /* 0x0000001fff067819 */ /* 0x004fe40000011413 */
[----:B------:R-:W-:-:S03]  /*f080*/  SEL R16, R19, RZ, !P1 ;  /* 0x000000ff13107207 */ /* 0x000fc60004800000 */
[----:B------:R1:W-:Y:S01]  /*f090*/  STL [R1], R6 ;  /* 0x0000000601007387 */ /* 0x0003e20000100800 */
[----:B------:R-:W-:Y:S05]  /*f0a0*/  BRA.DIV UR4, `(.L_x_997) ;  /* 0x0000003604b07947 */ /* 0x000fea000b800000 */
[----:B------:R2:W3:Y:S02]  /*f0b0*/  SHFL.IDX PT, R14, R0, RZ, 0x1f ;  /* 0x00001fff000e7589 */ /* 0x0004e400000e0000 */
.L_x_1077:
[----:B---3--:R-:W-:Y:S02]  /*f0c0*/  ISETP.NE.AND P0, PT, R14, RZ, PT ;  /* 0x000000ff0e00720c */ /* 0x008fe40003f05270 */
[----:B------:R-:W-:Y:S02]  /*f0d0*/  PLOP3.LUT P2, PT, PT, PT, PT, 0x8, 0x0 ;  /* 0x000000000000781c */ /* 0x000fe40003f4e170 */
[----:B------:R-:W-:-:S11]  /*f0e0*/  LOP3.LUT R17, R17, 0xfffffffd, RZ, 0xc0, !PT ;  /* 0xfffffffd11117812 */ /* 0x000fd600078ec0ff */
[----:B------:R-:W-:Y:S01]  /*f0f0*/  @P2 LOP3.LUT R17, R17, 0x2, RZ, 0xfc, !PT ;  /* 0x0000000211112812 */ /* 0x000fe200078efcff */
[----:B------:R-:W-:Y:S06]  /*f100*/  @P0 BRA `(.L_x_998) ;  /* 0x0000000400100947 */ /* 0x000fec0003800000 */
[----:B------:R-:W-:-:S03]  /*f110*/  UMOV UR4, 0xffffffff ;  /* 0xffffffff00047882 */ /* 0x000fc60000000000 */
[----:B------:R-:W-:Y:S05]  /*f120*/  BRA.DIV UR4, `(.L_x_999) ;  /* 0x0000003604b07947 */ /* 0x000fea000b800000 */
[----:B------:R-:W-:-:S13]  /*f130*/  ELECT P6, URZ, PT ;  /* 0x00000000003f782f */ /* 0x000fda00038c0000 */
.L_x_1080:
[----:B------:R-:W-:Y:S05]  /*f140*/  @!P6 BRA `(.L_x_998) ;  /* 0x000000040000e947 */ /* 0x000fea0003800000 */
[----:B------:R-:W-:Y:S01]  /*f150*/  IMAD.MOV.U32 R16, RZ, RZ, R19 ;  /* 0x000000ffff107224 */ /* 0x000fe200078e0013 */
[----:B------:R-:W-:Y:S06]  /*f160*/  @!P1 BRA `(.L_x_1000) ;  /* 0x0000000000449947 */ /* 0x000fec0003800000 */
[----:B------:R-:W3:Y:S01]  /*f170*/  LDC R7, c[0x0][0x43c] ;  /* 0x00010f00ff077b82 */ /* 0x000ee20000000800 */
[----:B------:R-:W-:Y:S01]  /*f180*/  ULDC.64 UR4, c[0x0][0x428] ;  /* 0x00010a0000047ab9 */ /* 0x000fe20000000a00 */
[----:B---3--:R-:W-:-:S13]  /*f190*/  ISETP.NE.AND P0, PT, R7, 0x1, PT ;  /* 0x000000010700780c */ /* 0x008fda0003f05270 */
[----:B0-----:R-:W2:Y:S02]  /*f1a0*/  @P0 LDC.64 R4, c[0x0][0x440] ;  /* 0x00011000ff040b82 */ /* 0x001ea40000000a00 */
[----:B--2---:R-:W-:-:S04]  /*f1b0*/  @P0 IMAD.HI.U32 R0, R18, R4, RZ ;  /* 0x0000000412000227 */ /* 0x004fc800078e00ff */
        /* <DEDUP_REMOVED lines=8> */
[----:B------:R-:W-:-:S03]  /*f240*/  LEA R2, P0, R4, R2, 0x2 ;  /* 0x0000000204027211 */ /* 0x000fc600078010ff */
[----:B------:R-:W-:-:S05]  /*f250*/  IMAD.IADD R0, R5, 0x1, R7 ;  /* 0x0000000105007824 */ /* 0x000fca00078e0207 */
[----:B------:R-:W-:-:S05]  /*f260*/  LEA.HI.X R3, R4, R3, R0, 0x2, P0 ;  /* 0x0000000304037211 */ /* 0x000fca00000f1400 */
[----:B------:R3:W5:Y:S02]  /*f270*/  LDG.E R16, desc[UR60][R2.64] ;  /* 0x0000003c02107981 */ /* 0x000764000c1e1900 */
.L_x_1000:
[----:B--2---:R-:W-:Y:S01]  /*f280*/  IMAD.MOV.U32 R0, RZ, RZ, 0x1 ;  /* 0x00000001ff007424 */ /* 0x004fe200078e00ff */
[----:B-1----:R-:W3:Y:S04]  /*f290*/  S2R R6, SR_TID.X ;  /* 0x0000000000067919 */ /* 0x002ee80000002100 */
[----:B------:R-:W-:-:S04]  /*f2a0*/  SHF.L.U32 R0, R0, 0x1f, RZ ;  /* 0x0000001f00007819 */ /* 0x000fc800000006ff */
[----:B------:R-:W1:Y:S01]  /*f2b0*/  SYNCS.PHASECHK.TRANS64.TRYWAIT P0, [UR38+0x2a840], R0 ;  /* 0x02a84000ff0075a7 */ /* 0x000e620008000166 */
[----:B---3--:R-:W-:-:S04]  /*f2c0*/  LOP3.LUT R2, R6, 0x7f, RZ, 0xc0, !PT ;  /* 0x0000007f06027812 */ /* 0x008fc800078ec0ff */
[----:B------:R-:W-:Y:S01]  /*f2d0*/  ISETP.NE.AND P1, PT, R2, RZ, PT ;  /* 0x000000ff0200720c */ /* 0x000fe20003f25270 */
[----:B-1----:R-:W-:-:S12]  /*f2e0*/  @!P0 BRA `(.L_x_1001) ;  /* 0x0000003400608947 */ /* 0x002fd80003800000 */
.L_x_1081:
[----:B------:R-:W-:Y:S05]  /*f2f0*/  @P1 BRA `(.L_x_1002) ;  /* 0x0000000000181947 */ /* 0x000fea0003800000 */
[----:B------:R-:W2:Y:S01]  /*f300*/  S2R R2, SR_TID.X ;  /* 0x0000000000027919 */ /* 0x000ea20000002100 */
[----:B-1----:R-:W-:-:S04]  /*f310*/  IMAD.MOV.U32 R0, RZ, RZ, 0x9000 ;  /* 0x00009000ff007424 */ /* 0x002fc800078e00ff */
[----:B------:R3:W-:Y:S01]  /*f320*/  SYNCS.ARRIVE.TRANS64 RZ, [UR38+0x2a830], R0 ;  /* 0x02a83000ffff79a7 */ /* 0x0007e20008000026 */
[----:B--2---:R-:W-:-:S13]  /*f330*/  LOP3.LUT P0, RZ, R2, 0x1f, RZ, 0xc0, !PT ;  /* 0x0000001f02ff7812 */ /* 0x004fda000780c0ff */
[----:B---3--:R-:W-:Y:S05]  /*f340*/  @!P0 BRA `(.L_x_1002) ;  /* 0x0000000000048947 */ /* 0x008fea0003800000 */
[----:B------:R-:W-:Y:S01]  /*f350*/  BPT.TRAP 0x1 ;  /* 0x000000040000795c */ /* 0x000fe20000300000 */
.L_x_1002:
        /* <DEDUP_REMOVED lines=10> */
[----:B------:R-:W-:Y:S02]  /*f400*/  UIMAD UR11, UR11, 0x60, URZ ;  /* 0x000000600b0b78a4 */ /* 0x000fe4000f8e023f */
        /* <DEDUP_REMOVED lines=13> */
[----:B------:R-:W-:Y:S01]  /*f4e0*/  UMOV UR21, UR13 ;  /* 0x0000000d00157c82 */ /* 0x000fe20008000000 */
[----:B------:R3:W-:Y:S01]  /*f4f0*/  UTMALDG.4D [UR8], [UR4], desc[UR6] ;  /* 0x00000608040075b4 */ /* 0x0007e20008019000 */
[----:B------:R-:W-:Y:S01]  /*f500*/  UMOV UR19, UR11 ;  /* 0x0000000b00137c82 */ /* 0x000fe20008000000 */
[----:B------:R-:W-:Y:S01]  /*f510*/  @P0 LOP3.LUT R17, R17, 0x2, RZ, 0xfc, !PT ;  /* 0x0000000211110812 */ /* 0x000fe200078efcff */
[----:B------:R3:W-:Y:S01]  /*f520*/  UTMALDG.4D [UR24], [UR4], desc[UR6] ;  /* 0x00000618040075b4 */ /* 0x0007e20008019000 */
[----:B------:R3:W-:Y:S02]  /*f530*/  UTMALDG.4D [UR16], [UR4], desc[UR6] ;  /* 0x00000610040075b4 */ /* 0x0007e40008019000 */
[----:B---3--:R-:W-:-:S03]  /*f540*/  NOP ;  /* 0x0000000000007918 */ /* 0x008fc60000000000 */
.L_x_998:
        /* <DEDUP_REMOVED lines=11> */
[----:B-1----:R-:W1:Y:S01]  /*f600*/  LDC.64 R2, c[0x4][R2] ;  /* 0x0100000002027b82 */ /* 0x002e620000000a00 */
        /* <DEDUP_REMOVED lines=9> */
[----:B-12---:R-:W-:Y:S05]  /*f6a0*/  CALL.ABS.NOINC R2 ;  /* 0x0000000002007343 */ /* 0x006fea0003c00000 */
.L_x_1003:
[----:B------:R-:W0:Y:S01]  /*f6b0*/  S2R R4, SR_CTAID.Z ;  /* 0x0000000000047919 */ /* 0x000e220000002700 */
[----:B------:R-:W3:Y:S01]  /*f6c0*/  LDC R8, c[0x0][0x448] ;  /* 0x00011200ff087b82 */ /* 0x000ee20000000800 */
[----:B------:R-:W-:Y:S01]  /*f6d0*/  USHF.R.S32.HI UR4, URZ, 0x1f, UR36 ;  /* 0x0000001f3f047899 */ /* 0x000fe20008011424 */
[----:B------:R-:W4:Y:S01]  /*f6e0*/  S2R R11, SR_TID.X ;  /* 0x00000000000b7919 */ /* 0x000f220000002100 */
[----:B------:R-:W-:Y:S02]  /*f6f0*/  ULDC.64 UR8, c[0x0][0x2d8] ;  /* 0x0000b60000087ab9 */ /* 0x000fe40000000a00 */
[----:B------:R-:W-:-:S03]  /*f700*/  UIMAD UR6, UR4, UR8, URZ ;  /* 0x00000008040672a4 */ /* 0x000fc6000f8e023f */
[----:B-1----:R-:W2:Y:S01]  /*f710*/  LDC.64 R2, c[0x0][0x2e0] ;  /* 0x0000b800ff027b82 */ /* 0x002ea20000000a00 */
[----:B------:R-:W-:Y:S02]  /*f720*/  UIMAD.WIDE.U32 UR4, UR36, UR8, URZ ;  /* 0x00000008240472a5 */ /* 0x000fe4000f8e003f */
[----:B------:R-:W-:-:S04]  /*f730*/  UIMAD UR6, UR36, UR9, UR6 ;  /* 0x00000009240672a4 */ /* 0x000fc8000f8e0206 */
[----:B------:R-:W-:Y:S01]  /*f740*/  UIADD3 UR5, UR5, UR6, URZ ;  /* 0x0000000605057290 */ /* 0x000fe2000fffe03f */
[----:B---3--:R-:W-:Y:S02]  /*f750*/  ISETP.NE.AND P0, PT, R8, 0x1, PT ;  /* 0x000000010800780c */ /* 0x008fe40003f05270 */
[----:B0-----:R-:W-:Y:S02]  /*f760*/  SHF.R.S32.HI R5, RZ, 0x1f, R4 ;  /* 0x0000001fff057819 */ /* 0x001fe40000011404 */
[----:B----4-:R-:W-:-:S03]  /*f770*/  LOP3.LUT R9, R11, 0x7f, RZ, 0xc0, !PT ;  /* 0x0000007f0b097812 */ /* 0x010fc600078ec0ff */
[-C--:B--2---:R-:W-:Y:S02]  /*f780*/  IMAD R0, R5, R2.reuse, RZ ;  /* 0x0000000205007224 */ /* 0x084fe400078e02ff */
[----:B------:R-:W-:Y:S02]  /*f790*/  IMAD.SHL.U32 R7, R11, 0x10, RZ ;  /* 0x000000100b077824 */ /* 0x000fe400078e00ff */
[C---:B------:R-:W-:Y:S02]  /*f7a0*/  IMAD R5, R4.reuse, R3, R0 ;  /* 0x0000000304057224 */ /* 0x040fe400078e0200 */
[----:B------:R-:W-:Y:S01]  /*f7b0*/  IMAD.WIDE.U32 R2, R4, R2, UR4 ;  /* 0x0000000404027e25 */ /* 0x000fe2000f8e0002 */
[----:B------:R-:W0:Y:S01]  /*f7c0*/  @P0 LDC R0, c[0x0][0x450] ;  /* 0x00011400ff000b82 */ /* 0x000e220000000800 */
[----:B------:R-:W-:Y:S01]  /*f7d0*/  SHF.R.U32.HI R4, RZ, 0x3, R9 ;  /* 0x00000003ff047819 */ /* 0x000fe20000011609 */
[----:B------:R-:W-:Y:S01]  /*f7e0*/  ULDC.64 UR4, c[0x0][0x2d0] ;  /* 0x0000b40000047ab9 */ /* 0x000fe20000000a00 */
[----:B------:R-:W-:-:S02]  /*f7f0*/  IMAD.IADD R3, R3, 0x1, R5 ;  /* 0x0000000103037824 */ /* 0x000fc400078e0205 */
[----:B------:R-:W-:-:S03]  /*f800*/  LOP3.LUT R6, R4, 0x70, R7, 0xf8, !PT ;  /* 0x0000007004067812 */ /* 0x000fc600078ef807 */
[----:B------:R-:W1:Y:S02]  /*f810*/  @P0 LDC R5, c[0x0][0x44c] ;  /* 0x00011300ff050b82 */ /* 0x000e640000000800 */
[----:B------:R-:W-:-:S04]  /*f820*/  VIADD R6, R6, UR42 ;  /* 0x0000002a06067c36 */ /* 0x000fc80008000000 */
[----:B-1----:R-:W-:-:S04]  /*f830*/  @P0 IMAD.HI.U32 R7, R6, R5, RZ ;  /* 0x0000000506070227 */ /* 0x002fc800078e00ff */
[----:B------:R-:W-:Y:S01]  /*f840*/  IMAD.MOV.U32 R5, RZ, RZ, R6 ;  /* 0x000000ffff057224 */ /* 0x000fe200078e0006 */
[----:B0-----:R-:W-:-:S05]  /*f850*/  @P0 SHF.R.U32.HI R5, RZ, R0, R7 ;  /* 0x00000000ff050219 */ /* 0x001fca0000011607 */
[----:B------:R-:W-:Y:S02]  /*f860*/  IMAD.MOV R7, RZ, RZ, -R5 ;  /* 0x000000ffff077224 */ /* 0x000fe400078e0a05 */
[----:B------:R-:W-:-:S04]  /*f870*/  IMAD.WIDE.U32 R2, R5, UR4, R2 ;  /* 0x0000000405027c25 */ /* 0x000fc8000f8e0002 */
[----:B------:R-:W-:Y:S01]  /*f880*/  IMAD R0, R8, R7, R6 ;  /* 0x0000000708007224 */ /* 0x000fe200078e0206 */
[----:B------:R-:W-:Y:S01]  /*f890*/  SHF.R.S32.HI R6, RZ, 0x1f, R5 ;  /* 0x0000001fff067819 */ /* 0x000fe20000011405 */
[----:B------:R-:W-:-:S04]  /*f8a0*/  IMAD.SHL.U32 R7, R9, 0x8, RZ ;  /* 0x0000000809077824 */ /* 0x000fc800078e00ff */
[----:B------:R-:W-:-:S04]  /*f8b0*/  IMAD R6, R6, UR4, RZ ;  /* 0x0000000406067c24 */ /* 0x000fc8000f8e02ff */
[----:B------:R-:W-:Y:S01]  /*f8c0*/  IMAD R5, R5, UR5, R6 ;  /* 0x0000000505057c24 */ /* 0x000fe2000f8e0206 */
[----:B------:R-:W-:-:S03]  /*f8d0*/  ULDC.64 UR4, c[0x0][0x2c8] ;  /* 0x0000b20000047ab9 */ /* 0x000fc60000000a00 */
[----:B------:R-:W-:Y:S01]  /*f8e0*/  IMAD.IADD R3, R3, 0x1, R5 ;  /* 0x0000000103037824 */ /* 0x000fe200078e0205 */
[----:B------:R-:W-:Y:S01]  /*f8f0*/  SHF.R.S32.HI R5, RZ, 0x1f, R0 ;  /* 0x0000001fff057819 */ /* 0x000fe20000011400 */
[----:B------:R-:W-:-:S04]  /*f900*/  IMAD.WIDE.U32 R2, R0, UR4, R2 ;  /* 0x0000000400027c25 */ /* 0x000fc8000f8e0002 */
[----:B------:R-:W-:-:S04]  /*f910*/  IMAD R5, R5, UR4, RZ ;  /* 0x0000000405057c24 */ /* 0x000fc8000f8e02ff */
[----:B------:R-:W-:Y:S01]  /*f920*/  IMAD R5, R0, UR5, R5 ;  /* 0x0000000500057c24 */ /* 0x000fe2000f8e0205 */
[----:B------:R-:W-:Y:S02]  /*f930*/  ULDC.64 UR4, c[0x0][0x280] ;  /* 0x0000a00000047ab9 */ /* 0x000fe40000000a00 */
[----:B------:R-:W-:Y:S01]  /*f940*/  LEA R0, P0, R2, UR4, 0x1 ;  /* 0x0000000402007c11 */ /* 0x000fe2000f8008ff */
[----:B------:R-:W-:Y:S01]  /*f950*/  IMAD.IADD R3, R3, 0x1, R5 ;  /* 0x0000000103037824 */ /* 0x000fe200078e0205 */
[----:B------:R-:W-:-:S04]  /*f960*/  ULDC UR4, c[0x0][0x2b8] ;  /* 0x0000ae0000047ab9 */ /* 0x000fc80000000800 */
        /* <DEDUP_REMOVED lines=14> */
[----:B------:R-:W-:Y:S01]  /*fa50*/  SHFL.IDX PT, R2, R6, RZ, 0x181f ;  /* 0x00181fff06027589 */ /* 0x000fe200000e0000 */
[----:B------:R-:W-:Y:S01]  /*fa60*/  ULDC UR4, c[0x0][0x288] ;  /* 0x0000a20000047ab9 */ /* 0x000fe20000000800 */
[----:B------:R-:W-:Y:S02]  /*fa70*/  VIADD R4, R4, UR42 ;  /* 0x0000002a04047c36 */ /* 0x000fe40008000000 */
[----:B------:R-:W0:Y:S01]  /*fa80*/  SHFL.IDX PT, R3, R0, RZ, 0x181f ;  /* 0x00181fff00037589 */ /* 0x000e2200000e0000 */
[----:B------:R-:W-:Y:S02]  /*fa90*/  IMAD R5, R8, UR4, RZ ;  /* 0x0000000408057c24 */ /* 0x000fe4000f8e02ff */
[C---:B------:R-:W-:Y:S01]  /*faa0*/  VIADD R8, R4.reuse, 0x10 ;  /* 0x0000001004087836 */ /* 0x040fe20000000000 */
[----:B------:R-:W-:Y:S02]  /*fab0*/  SHFL.IDX PT, R14, R0, 0x1, 0x181f ;  /* 0x00381f00000e7f89 */ /* 0x000fe400000e0000 */
[----:B------:R-:W-:-:S13]  /*fac0*/  ISETP.GE.AND P3, PT, R4, R5, PT ;  /* 0x000000050400720c */ /* 0x000fda0003f66270 */
[----:B------:R-:W-:Y:S02]  /*fad0*/  @!P3 LEA R21, R7, UR38, 0x1 ;  /* 0x000000260715bc11 */ /* 0x000fe4000f8e08ff */
[----:B0-----:R-:W-:-:S04]  /*fae0*/  LOP3.LUT R3, R3, R2, RZ, 0x3c, !PT ;  /* 0x0000000203037212 */ /* 0x001fc800078e3cff */
[----:B------:R-:W-:-:S04]  /*faf0*/  LOP3.LUT R2, R3, R2, RZ, 0x3c, !PT ;  /* 0x0000000203027212 */ /* 0x000fc800078e3cff */
[----:B------:R-:W-:-:S03]  /*fb00*/  LOP3.LUT R3, R3, R2, RZ, 0x3c, !PT ;  /* 0x0000000203037212 */ /* 0x000fc600078e3cff */
[----:B------:R-:W-:-:S05]  /*fb10*/  @!P3 IMAD.WIDE.U32 R2, R10, 0x2, R2 ;  /* 0x000000020a02b825 */ /* 0x000fca00078e0002 */
[----:B------:R-:W-:Y:S04]  /*fb20*/  @!P3 LDGSTS.E.BYPASS.LTC128B.128 [R21+0xc400], desc[UR60][R2.64], !P2 ;  /* 0x0c4000000215bfae */ /* 0x000fe8000d101d7c */
[----:B------:R-:W-:Y:S04]  /*fb30*/  @!P3 LDGSTS.E.BYPASS.LTC128B.128 [R21+0x10400], desc[UR60][R2.64+0x80], !P0 ;  /* 0x104000800215bfae */ /* 0x000fe8000c101d7c */
[----:B------:R0:W-:Y:S01]  /*fb40*/  @!P3 LDGSTS.E.BYPASS.LTC128B.128 [R21+0x14400], desc[UR60][R2.64+0x100], !P1 ;  /* 0x144001000215bfae */ /* 0x0001e2000c901d7c */
[----:B------:R-:W-:-:S03]  /*fb50*/  ISETP.GE.AND P3, PT, R8, R5, PT ;  /* 0x000000050800720c */ /* 0x000fc60003f66270 */
[----:B------:R-:W1:Y:S01]  /*fb60*/  SHFL.IDX PT, R8, R6, 0x1, 0x181f ;  /* 0x00381f0006087f89 */ /* 0x000e6200000e0000 */
[----:B0-----:R-:W-:-:S09]  /*fb70*/  VIADD R2, R4, 0x20 ;  /* 0x0000002004027836 */ /* 0x001fd20000000000 */
[----:B------:R-:W-:Y:S01]  /*fb80*/  @!P3 LEA R20, R7, UR38, 0x1 ;  /* 0x000000260714bc11 */ /* 0x000fe2000f8e08ff */
[----:B-1----:R-:W-:Y:S02]  /*fb90*/  IMAD.MOV.U32 R9, RZ, RZ, R8 ;  /* 0x000000ffff097224 */ /* 0x002fe400078e0008 */
[----:B------:R-:W-:Y:S02]  /*fba0*/  IMAD.MOV.U32 R8, RZ, RZ, R14 ;  /* 0x000000ffff087224 */ /* 0x000fe400078e000e */
[----:B------:R-:W-:Y:S02]  /*fbb0*/  SHFL.IDX PT, R14, R0, 0x2, 0x181f ;  /* 0x00581f00000e7f89 */ /* 0x000fe400000e0000 */
        /* <DEDUP_REMOVED lines=49> */
[----:B------:R-:W1:Y:S04]  /*fed0*/  SHFL.IDX PT, R2, R6, 0x6, 0x181f ;  /* 0x00d81f0006027f89 */ /* 0x000e6800000e0000 */
[----:B0-----:R0:W2:Y:S06]  /*fee0*/  SHFL.IDX PT, R8, R6, 0x7, 0x181f ;  /* 0x00f81f0006087f89 */ /* 0x0010ac00000e0000 */
[----:B------:R-:W-:Y:S01]  /*fef0*/  @!P3 LEA R21, R7, UR38, 0x1 ;  /* 0x000000260715bc11 */ /* 0x000fe2000f8e08ff */
[----:B-1----:R-:W-:-:S02]  /*ff00*/  IMAD.MOV.U32 R3, RZ, RZ, R2 ;  /* 0x000000ffff037224 */ /* 0x002fc400078e0002 */
[----:B------:R-:W-:Y:S02]  /*ff10*/  IMAD.MOV.U32 R2, RZ, RZ, R14 ;  /* 0x000000ffff027224 */ /* 0x000fe400078e000e */
[----:B------:R0:W1:Y:S02]  /*ff20*/  SHFL.IDX PT, R14, R0, 0x7, 0x181f ;  /* 0x00f81f00000e7f89 */ /* 0x00006400000e0000 */
[----:B------:R-:W-:-:S05]  /*ff30*/  @!P3 IMAD.WIDE.U32 R2, R10, 0x2, R2 ;  /* 0x000000020a02b825 */ /* 0x000fca00078e0002 */
[----:B------:R0:W-:Y:S04]  /*ff40*/  @!P3 LDGSTS.E.BYPASS.LTC128B.128 [R21+0xf400], desc[UR60][R2.64], !P2 ;  /* 0x0f4000000215bfae */ /* 0x0001e8000d101d7c */
[----:B------:R0:W-:Y:S04]  /*ff50*/  @!P3 LDGSTS.E.BYPASS.LTC128B.128 [R21+0x13400], desc[UR60][R2.64+0x80], !P0 ;  /* 0x134000800215bfae */ /* 0x0001e8000c101d7c */
[----:B--2---:R0:W-:Y:S02]  /*ff60*/  @!P3 LDGSTS.E.BYPASS.LTC128B.128 [R21+0x17400], desc[UR60][R2.64+0x100], !P1 ;  /* 0x174001000215bfae */ /* 0x0041e4000c901d7c */
.L_x_1098:
[----:B------:R-:W-:Y:S01]  /*ff70*/  VIADD R4, R4, 0x70 ;  /* 0x0000007004047836 */ /* 0x000fe20000000000 */
[----:B------:R-:W-:Y:S01]  /*ff80*/  BSSY B0, `(.L_x_1005) ;  /* 0x000000d000007945 */ /* 0x000fe20003800000 */
[----:B01----:R-:W-:Y:S02]  /*ff90*/  IMAD.MOV.U32 R2, RZ, RZ, R14 ;  /* 0x000000ffff027224 */ /* 0x003fe400078e000e */
[----:B------:R-:W-:Y:S01]  /*ffa0*/  IMAD.MOV.U32 R3, RZ, RZ, R8 ;  /* 0x000000ffff037224 */ /* 0x000fe200078e0008 */
[----:B------:R-:W-:-:S13]  /*ffb0*/  ISETP.GE.AND P3, PT, R4, R5, PT ;  /* 0x000000050400720c */ /* 0x000fda0003f66270 */
        /* <DEDUP_REMOVED lines=9> */
.L_x_1006:
[----:B------:R-:W-:Y:S05]  /*10050*/  BSYNC B0 ;  /* 0x0000000000007941 */ /* 0x000fea0003800000 */
.L_x_1005:
        /* <DEDUP_REMOVED lines=13> */
.L_x_1099:
[----:B------:R-:W-:Y:S02]  /*10130*/  IMAD.MOV.U32 R9, RZ, RZ, 0x1 ;  /* 0x00000001ff097424 */ /* 0x000fe400078e00ff */
[----:B-1----:R-:W-:Y:S01]  /*10140*/  IMAD.MOV.U32 R0, RZ, RZ, RZ ;  /* 0x000000ffff007224 */ /* 0x002fe200078e00ff */
[----:B------:R-:W-:Y:S06]  /*10150*/  @!P1 BRA `(.L_x_1008) ;  /* 0x0000001800ec9947 */ /* 0x000fec0003800000 */
[----:B------:R-:W2:Y:S04]  /*10160*/  LDL.LU R2, [R1+0xc] ;  /* 0x00000c0001027983 */ /* 0x000ea80000300800 */
[----:B------:R-:W3:Y:S04]  /*10170*/  LDL.LU R4, [R1+0x8] ;  /* 0x0000080001047983 */ /* 0x000ee80000300800 */
[----:B------:R-:W4:Y:S01]  /*10180*/  LDL.LU R3, [R1+0x4] ;  /* 0x0000040001037983 */ /* 0x000f220000300800 */
[----:B------:R-:W-:Y:S01]  /*10190*/  UIADD3 UR4, UR41, 0x1, URZ ;  /* 0x0000000129047890 */ /* 0x000fe2000fffe03f */
[----:B------:R-:W-:-:S05]  /*101a0*/  IMAD.MOV.U32 R9, RZ, RZ, 0x1 ;  /* 0x00000001ff097424 */ /* 0x000fca00078e00ff */
[----:B--2---:R-:W-:Y:S01]  /*101b0*/  IMAD R2, R2, UR4, RZ ;  /* 0x0000000402027c24 */ /* 0x004fe2000f8e02ff */
[----:B------:R-:W-:-:S04]  /*101c0*/  ULOP3.LUT UR4, URZ, UR39, URZ, 0x33, !UPT ;  /* 0x000000273f047292 */ /* 0x000fc8000f8e333f */
[----:B------:R-:W-:Y:S02]  /*101d0*/  LOP3.LUT R2, RZ, R2, RZ, 0x33, !PT ;  /* 0x00000002ff027212 */ /* 0x000fe400078e33ff */
[----:B----4-:R-:W-:Y:S02]  /*101e0*/  LOP3.LUT R3, RZ, R3, RZ, 0x33, !PT ;  /* 0x00000003ff037212 */ /* 0x010fe400078e33ff */
[----:B---3--:R-:W-:Y:S01]  /*101f0*/  VIADDMNMX R2, R2, -R4, UR4, !PT ;  /* 0x0000000402027e46 */ /* 0x008fe2000f800904 */
[----:B------:R-:W-:Y:S01]  /*10200*/  ULOP3.LUT UR4, URZ, UR40, URZ, 0x33, !UPT ;  /* 0x000000283f047292 */ /* 0x000fe2000f8e333f */
[----:B------:R-:W1:Y:S05]  /*10210*/  S2R R4, SR_TID.X ;  /* 0x0000000000047919 */ /* 0x000e6a0000002100 */
[----:B------:R-:W-:-:S04]  /*10220*/  VIMNMX R2, R2, UR4, !PT ;  /* 0x0000000402027c48 */ /* 0x000fc8000ffe0100 */
[----:B------:R-:W-:-:S05]  /*10230*/  VIADDMNMX R3, R2, 0x2, R3, !PT ;  /* 0x0000000202037846 */ /* 0x000fca0007800103 */
[----:B------:R-:W-:-:S05]  /*10240*/  VIADD R5, R3, 0xfffffffe ;  /* 0xfffffffe03057836 */ /* 0x000fca0000000000 */
[-C--:B------:R-:W-:Y:S02]  /*10250*/  ISETP.NE.AND P0, PT, R5, R2.reuse, PT ;  /* 0x000000020500720c */ /* 0x080fe40003f05270 */
[----:B------:R-:W-:-:S05]  /*10260*/  LOP3.LUT R2, RZ, R2, RZ, 0x33, !PT ;  /* 0x00000002ff027212 */ /* 0x000fca00078e33ff */
[----:B------:R-:W-:-:S05]  /*10270*/  IMAD.IADD R2, R3, 0x1, R2 ;  /* 0x0000000103027824 */ /* 0x000fca00078e0202 */
[----:B0-----:R-:W-:Y:S02]  /*10280*/  LOP3.LUT R11, R2, 0x1, RZ, 0xc0, !PT ;  /* 0x00000001020b7812 */ /* 0x001fe400078ec0ff */
[----:B-1----:R-:W-:Y:S01]  /*10290*/  LOP3.LUT R10, R4, 0x1f, RZ, 0xc0, !PT ;  /* 0x0000001f040a7812 */ /* 0x002fe200078ec0ff */
[----:B------:R-:W-:Y:S01]  /*102a0*/  IMAD.MOV.U32 R4, RZ, RZ, R16 ;  /* 0x000000ffff047224 */ /* 0x000fe200078e0010 */
[----:B------:R-:W-:Y:S06]  /*102b0*/  @!P0 BRA `(.L_x_1009) ;  /* 0x00000010006c8947 */ /* 0x000fec0003800000 */
[----:B------:R-:W-:Y:S01]  /*102c0*/  BSSY B0, `(.L_x_1009) ;  /* 0x000011a000007945 */ /* 0x000fe20003800000 */
[----:B------:R-:W-:Y:S02]  /*102d0*/  IMAD.IADD R7, R2, 0x1, -R11 ;  /* 0x0000000102077824 */ /* 0x000fe400078e0a0b */
[----:B------:R-:W-:Y:S02]  /*102e0*/  IMAD.MOV.U32 R8, RZ, RZ, 0x1 ;  /* 0x00000001ff087424 */ /* 0x000fe400078e00ff */
[----:B------:R-:W-:-:S07]  /*102f0*/  IMAD.MOV.U32 R4, RZ, RZ, R16 ;  /* 0x000000ffff047224 */ /* 0x000fce00078e0010 */
.L_x_1042:
        /* <DEDUP_REMOVED lines=27> */
.L_x_1012:
[----:B------:R-:W1:Y:S01]  /*104b0*/  S2R R2, SR_TID.X ;  /* 0x0000000000027919 */ /* 0x000e620000002100 */
[----:B------:R-:W-:Y:S01]  /*104c0*/  BSSY B2, `(.L_x_1013) ;  /* 0x0000006000027945 */ /* 0x000fe20003800000 */
[----:B-1----:R-:W-:Y:S02]  /*104d0*/  LOP3.LUT R3, R2, 0x7f, RZ, 0xc0, !PT ;  /* 0x0000007f02037812 */ /* 0x002fe400078ec0ff */
[----:B------:R-:W-:Y:S02]  /*104e0*/  SHF.L.U32 R2, R8, 0x1f, RZ ;  /* 0x0000001f08027819 */ /* 0x000fe400000006ff */
[----:B------:R-:W-:Y:S02]  /*104f0*/  ISETP.NE.AND P2, PT, R3, RZ, PT ;  /* 0x000000ff0300720c */ /* 0x000fe40003f45270 */
[----:B------:R-:W1:Y:S02]  /*10500*/  SYNCS.PHASECHK.TRANS64.TRYWAIT P0, [UR38+0x2a848], R2 ;  /* 0x02a84802ff0075a7 */ /* 0x000e640008000166 */
[----:B-1----:R-:W-:Y:S09]  /*10510*/  @!P0 BRA `(.L_x_1014) ;  /* 0x0000002c00b08947 */ /* 0x002ff20003800000 */
.L_x_1100:
[----:B------:R-:W-:Y:S05]  /*10520*/  BSYNC B2 ;  /* 0x0000000000027941 */ /* 0x000fea0003800000 */
.L_x_1013:
[----:B------:R-:W-:Y:S04]  /*10530*/  BSSY B2, `(.L_x_1015) ;  /* 0x0000007000027945 */ /* 0x000fe80003800000 */
[----:B------:R-:W-:Y:S05]  /*10540*/  @P2 BRA `(.L_x_1016) ;  /* 0x0000000000142947 */ /* 0x000fea0003800000 */
[----:B------:R-:W-:Y:S01]  /*10550*/  ISETP.NE.AND P0, PT, R10, RZ, PT ;  /* 0x000000ff0a00720c */ /* 0x000fe20003f05270 */
[----:B-1----:R-:W-:-:S04]  /*10560*/  IMAD.MOV.U32 R3, RZ, RZ, 0x9000 ;  /* 0x00009000ff037424 */ /* 0x002fc800078e00ff */
[----:B------:R2:W-:Y:S08]  /*10570*/  SYNCS.ARRIVE.TRANS64 RZ, [UR38+0x2a838], R3 ;  /* 0x02a83803ffff79a7 */ /* 0x0005f00008000026 */
[----:B--2---:R-:W-:Y:S05]  /*10580*/  @!P0 BRA `(.L_x_1016) ;  /* 0x0000000000048947 */ /* 0x004fea0003800000 */
[----:B------:R-:W-:Y:S01]  /*10590*/  BPT.TRAP 0x1 ;  /* 0x000000040000795c */ /* 0x000fe20000300000 */
.L_x_1016:
[----:B------:R-:W-:Y:S05]  /*105a0*/  BSYNC B2 ;  /* 0x0000000000027941 */ /* 0x000fea0003800000 */
.L_x_1015:
[----:B0-----:R-:W-:Y:S01]  /*105b0*/  IMAD.MOV.U32 R5, RZ, RZ, RZ ;  /* 0x000000ffff057224 */ /* 0x001fe200078e00ff */
[----:B------:R-:W-:Y:S01]  /*105c0*/  ULDC.64 UR4, c[0x0][0x198] ;  /* 0x0000660000047ab9 */ /* 0x000fe20000000a00 */
[----:B------:R-:W-:Y:S01]  /*105d0*/  PLOP3.LUT P0, PT, PT, PT, PT, 0x80, 0x0 ;  /* 0x000000000000781c */ /* 0x000fe20003f0f070 */
[----:B------:R-:W-:Y:S01]  /*105e0*/  UIADD3 UR4, UP0, UR4, 0x370, URZ ;  /* 0x0000037004047890 */ /* 0x000fe2000ff1e03f */
[----:B-1----:R-:W-:Y:S01]  /*105f0*/  IMAD R3, R9, 0x60, RZ ;  /* 0x0000006009037824 */ /* 0x002fe200078e02ff */
[----:B------:R-:W-:Y:S01]  /*10600*/  R2UR UR34, R5 ;  /* 0x00000000052272ca */ /* 0x000fe200000e0000 */
[----:B------:R-:W-:Y:S02]  /*10610*/  UIADD3 UR32, UR38, 0x21400, URZ ;  /* 0x0002140026207890 */ /* 0x000fe4000fffe03f */
[----:B------:R-:W-:Y:S02]  /*10620*/  UIADD3 UR33, UR38, 0x2a838, URZ ;  /* 0x0002a83826217890 */ /* 0x000fe4000fffe03f */
[----:B------:R-:W-:Y:S01]  /*10630*/  UIADD3.X UR5, URZ, UR5, URZ, UP0, !UPT ;  /* 0x000000053f057290 */ /* 0x000fe200087fe43f */
[----:B------:R-:W-:Y:S01]  /*10640*/  UMOV UR6, 0x0 ;  /* 0x0000000000067882 */ /* 0x000fe20000000000 */
[----:B------:R-:W-:-:S10]  /*10650*/  UMOV UR7, 0x14f00000 ;  /* 0x14f0000000077882 */ /* 0x000fd40000000000 */
.L_x_1017:
        /* <DEDUP_REMOVED lines=13> */
.L_x_1018:
        /* <DEDUP_REMOVED lines=14> */
.L_x_1019:
        /* <DEDUP_REMOVED lines=12> */
.L_x_1101:
[----:B------:R-:W-:Y:S05]  /*108d0*/  BSYNC B2 ;  /* 0x0000000000027941 */ /* 0x000fea0003800000 */
.L_x_1020:
        /* <DEDUP_REMOVED lines=9> */
.L_x_1023:
[----:B------:R-:W-:Y:S05]  /*10970*/  BSYNC B2 ;  /* 0x0000000000027941 */ /* 0x000fea0003800000 */
.L_x_1022:
[----:B------:R-:W-:Y:S01]  /*10980*/  R2UR UR6, R2 ;  /* 0x00000000020672ca */ /* 0x000fe200000e0000 */
[----:B------:R-:W-:Y:S01]  /*10990*/  ULDC.64 UR4, c[0x0][0x198] ;  /* 0x0000660000047ab9 */ /* 0x000fe20000000a00 */
[----:B------:R-:W-:Y:S01]  /*109a0*/  R2UR UR7, R3 ;  /* 0x00000000030772ca */ /* 0x000fe200000e0000 */
[----:B------:R-:W-:Y:S01]  /*109b0*/  UIADD3 UR4, UP0, UR4, 0x470, URZ ;  /* 0x0000047004047890 */ /* 0x000fe2000ff1e03f */
[----:B------:R-:W-:Y:S01]  /*109c0*/  R2UR UR10, R5 ;  /* 0x00000000050a72ca */ /* 0x000fe200000e0000 */
[----:B------:R-:W-:Y:S01]  /*109d0*/  IMAD R5, R18, 0x60, RZ ;  /* 0x0000006012057824 */ /* 0x000fe200078e02ff */
[----:B------:R-:W-:Y:S01]  /*109e0*/  PLOP3.LUT P0, PT, PT, PT, PT, 0x80, 0x0 ;  /* 0x000000000000781c */ /* 0x000fe20003f0f070 */
[----:B------:R-:W-:Y:S02]  /*109f0*/  UIADD3 UR8, UR38, 0x400, URZ ;  /* 0x0000040026087890 */ /* 0x000fe4000fffe03f */
[----:B------:R-:W-:Y:S02]  /*10a00*/  UIADD3 UR9, UR38, 0x2a850, URZ ;  /* 0x0002a85026097890 */ /* 0x000fe4000fffe03f */
[----:B------:R-:W-:-:S12]  /*10a10*/  UIADD3.X UR5, URZ, UR5, URZ, UP0, !UPT ;  /* 0x000000053f057290 */ /* 0x000fd800087fe43f */
.L_x_1024:
        /* <DEDUP_REMOVED lines=13> */
.L_x_1025:
        /* <DEDUP_REMOVED lines=10> */
.L_x_1011:
[----:B------:R-:W-:Y:S05]  /*10b90*/  BSYNC B1 ;  /* 0x0000000000017941 */ /* 0x000fea0003800000 */
.L_x_1010:
[----:B------:R-:W-:Y:S01]  /*10ba0*/  LOP3.LUT P0, RZ, R17, 0x2, RZ, 0xc0, !PT ;  /* 0x0000000211ff7812 */ /* 0x000fe2000780c0ff */
[----:B------:R-:W-:Y:S01]  /*10bb0*/  BSSY B1, `(.L_x_1026) ;  /* 0x0000087000017945 */ /* 0x000fe20003800000 */
[----:B------:R-:W-:-:S11]  /*10bc0*/  LOP3.LUT R9, R8, 0x1, RZ, 0x3c, !PT ;  /* 0x0000000108097812 */ /* 0x000fd600078e3cff */
[----:B------:R-:W-:Y:S05]  /*10bd0*/  @!P0 BRA `(.L_x_1027) ;  /* 0x0000000800108947 */ /* 0x000fea0003800000 */
[----:B------:R-:W-:Y:S01]  /*10be0*/  LOP3.LUT P0, RZ, R17, 0x1, RZ, 0xc0, !PT ;  /* 0x0000000111ff7812 */ /* 0x000fe2000780c0ff */
[----:B------:R-:W-:-:S12]  /*10bf0*/  VIADD R12, R6, 0xffffffff ;  /* 0xffffffff060c7836 */ /* 0x000fd80000000000 */
        /* <DEDUP_REMOVED lines=20> */
.L_x_1028:
[----:B------:R-:W1:Y:S01]  /*10d40*/  S2R R2, SR_TID.X ;  /* 0x0000000000027919 */ /* 0x000e620000002100 */
[----:B------:R-:W-:Y:S01]  /*10d50*/  BSSY B2, `(.L_x_1029) ;  /* 0x0000006000027945 */ /* 0x000fe20003800000 */
[----:B-1----:R-:W-:Y:S02]  /*10d60*/  LOP3.LUT R3, R2, 0x7f, RZ, 0xc0, !PT ;  /* 0x0000007f02037812 */ /* 0x002fe400078ec0ff */
[----:B------:R-:W-:Y:S02]  /*10d70*/  SHF.L.U32 R2, R9, 0x1f, RZ ;  /* 0x0000001f09027819 */ /* 0x000fe400000006ff */
[----:B------:R-:W-:Y:S02]  /*10d80*/  ISETP.NE.AND P2, PT, R3, RZ, PT ;  /* 0x000000ff0300720c */ /* 0x000fe40003f45270 */
[----:B------:R-:W1:Y:S02]  /*10d90*/  SYNCS.PHASECHK.TRANS64.TRYWAIT P0, [UR38+0x2a840], R2 ;  /* 0x02a84002ff0075a7 */ /* 0x000e640008000166 */
[----:B-1----:R-:W-:Y:S09]  /*10da0*/  @!P0 BRA `(.L_x_1030) ;  /* 0x0000002400bc8947 */ /* 0x002ff20003800000 */
.L_x_1102:
[----:B------:R-:W-:Y:S05]  /*10db0*/  BSYNC B2 ;  /* 0x0000000000027941 */ /* 0x000fea0003800000 */
.L_x_1029:
[----:B------:R-:W-:Y:S04]  /*10dc0*/  BSSY B2, `(.L_x_1031) ;  /* 0x0000007000027945 */ /* 0x000fe80003800000 */
[----:B------:R-:W-:Y:S05]  /*10dd0*/  @P2 BRA `(.L_x_1032) ;  /* 0x0000000000142947 */ /* 0x000fea0003800000 */
[----:B------:R-:W-:Y:S01]  /*10de0*/  ISETP.NE.AND P0, PT, R10, RZ, PT ;  /* 0x000000ff0a00720c */ /* 0x000fe20003f05270 */
[----:B-1----:R-:W-:-:S04]  /*10df0*/  IMAD.MOV.U32 R2, RZ, RZ, 0x9000 ;  /* 0x00009000ff027424 */ /* 0x002fc800078e00ff */
[----:B------:R2:W-:Y:S08]  /*10e00*/  SYNCS.ARRIVE.TRANS64 RZ, [UR38+0x2a830], R2 ;  /* 0x02a83002ffff79a7 */ /* 0x0005f00008000026 */
[----:B--2---:R-:W-:Y:S05]  /*10e10*/  @!P0 BRA `(.L_x_1032) ;  /* 0x0000000000048947 */ /* 0x004fea0003800000 */
[----:B------:R-:W-:Y:S01]  /*10e20*/  BPT.TRAP 0x1 ;  /* 0x000000040000795c */ /* 0x000fe20000300000 */
.L_x_1032:
[----:B------:R-:W-:Y:S05]  /*10e30*/  BSYNC B2 ;  /* 0x0000000000027941 */ /* 0x000fea0003800000 */
.L_x_1031:
        /* <DEDUP_REMOVED lines=11> */
.L_x_1033:
        /* <DEDUP_REMOVED lines=14> */
.L_x_1034:
        /* <DEDUP_REMOVED lines=13> */
.L_x_1035:
        /* <DEDUP_REMOVED lines=12> */
.L_x_1103:
[----:B------:R-:W-:Y:S05]  /*11160*/  BSYNC B2 ;  /* 0x0000000000027941 */ /* 0x000fea0003800000 */
.L_x_1036:
        /* <DEDUP_REMOVED lines=9> */
.L_x_1039:
[----:B------:R-:W-:Y:S05]  /*11200*/  BSYNC B2 ;  /* 0x0000000000027941 */ /* 0x000fea0003800000 */
.L_x_1038:
        /* <DEDUP_REMOVED lines=10> */
.L_x_1040:
        /* <DEDUP_REMOVED lines=13> */
.L_x_1041:
        /* <DEDUP_REMOVED lines=10> */
.L_x_1027:
[----:B------:R-:W-:Y:S05]  /*11420*/  BSYNC B1 ;  /* 0x0000000000017941 */ /* 0x000fea0003800000 */
.L_x_1026:
[----:B------:R-:W-:Y:S02]  /*11430*/  VIADD R6, R6, 0xfffffffe ;  /* 0xfffffffe06067836 */ /* 0x000fe40000000000 */
[----:B------:R-:W-:Y:S01]  /*11440*/  IMAD.MOV.U32 R8, RZ, RZ, R9 ;  /* 0x000000ffff087224 */ /* 0x000fe200078e0009 */
[----:B------:R-:W-:Y:S06]  /*11450*/  @P1 BRA `(.L_x_1042) ;  /* 0xffffffec00a81947 */ /* 0x000fec000383ffff */
[----:B------:R-:W-:Y:S05]  /*11460*/  BSYNC B0 ;  /* 0x0000000000007941 */ /* 0x000fea0003800000 */
.L_x_1009:
        /* <DEDUP_REMOVED lines=18> */
[----:B------:R-:W-:Y:S02]  /*11590*/  IMAD R5, R19, UR5, R2 ;  /* 0x0000000513057c24 */ /* 0x000fe4000f8e0202 */
[----:B------:R-:W-:-:S04]  /*115a0*/  IMAD.MOV.U32 R2, RZ, RZ, R7 ;  /* 0x000000ffff027224 */ /* 0x000fc800078e0007 */
        /* <DEDUP_REMOVED lines=8> */
.L_x_1044:
[----:B------:R-:W1:Y:S01]  /*11630*/  S2R R2, SR_TID.X ;  /* 0x0000000000027919 */ /* 0x000e620000002100 */
[----:B------:R-:W-:Y:S01]  /*11640*/  BSSY B1, `(.L_x_1045) ;  /* 0x0000006000017945 */ /* 0x000fe20003800000 */
[----:B-1----:R-:W-:Y:S02]  /*11650*/  LOP3.LUT R3, R2, 0x7f, RZ, 0xc0, !PT ;  /* 0x0000007f02037812 */ /* 0x002fe400078ec0ff */
[----:B------:R-:W-:Y:S02]  /*11660*/  SHF.L.U32 R2, R9, 0x1f, RZ ;  /* 0x0000001f09027819 */ /* 0x000fe400000006ff */
[----:B------:R-:W-:Y:S02]  /*11670*/  ISETP.NE.AND P1, PT, R3, RZ, PT ;  /* 0x000000ff0300720c */ /* 0x000fe40003f25270 */
[----:B------:R-:W1:Y:S02]  /*11680*/  SYNCS.PHASECHK.TRANS64.TRYWAIT P0, [UR38+0x2a848], R2 ;  /* 0x02a84802ff0075a7 */ /* 0x000e640008000166 */
[----:B-1----:R-:W-:Y:S09]  /*11690*/  @!P0 BRA `(.L_x_1046) ;  /* 0x0000001c00b08947 */ /* 0x002ff20003800000 */
.L_x_1104:
[----:B------:R-:W-:Y:S05]  /*116a0*/  BSYNC B1 ;  /* 0x0000000000017941 */ /* 0x000fea0003800000 */
.L_x_1045:
[----:B------:R-:W-:Y:S04]  /*116b0*/  BSSY B1, `(.L_x_1047) ;  /* 0x0000007000017945 */ /* 0x000fe80003800000 */
[----:B------:R-:W-:Y:S05]  /*116c0*/  @P1 BRA `(.L_x_1048) ;  /* 0x0000000000141947 */ /* 0x000fea0003800000 */
[----:B------:R-:W-:Y:S01]  /*116d0*/  ISETP.NE.AND P0, PT, R10, RZ, PT ;  /* 0x000000ff0a00720c */ /* 0x000fe20003f05270 */
[----:B-1----:R-:W-:-:S04]  /*116e0*/  IMAD.MOV.U32 R3, RZ, RZ, 0x9000 ;  /* 0x00009000ff037424 */ /* 0x002fc800078e00ff */
[----:B------:R2:W-:Y:S08]  /*116f0*/  SYNCS.ARRIVE.TRANS64 RZ, [UR38+0x2a838], R3 ;  /* 0x02a83803ffff79a7 */ /* 0x0005f00008000026 */
[----:B--2---:R-:W-:Y:S05]  /*11700*/  @!P0 BRA `(.L_x_1048) ;  /* 0x0000000000048947 */ /* 0x004fea0003800000 */
[----:B------:R-:W-:Y:S01]  /*11710*/  BPT.TRAP 0x1 ;  /* 0x000000040000795c */ /* 0x000fe20000300000 */
.L_x_1048:
[----:B------:R-:W-:Y:S05]  /*11720*/  BSYNC B1 ;  /* 0x0000000000017941 */ /* 0x000fea0003800000 */
.L_x_1047:
        /* <DEDUP_REMOVED lines=11> */
.L_x_1049:
        /* <DEDUP_REMOVED lines=14> */
.L_x_1050:
        /* <DEDUP_REMOVED lines=13> */
.L_x_1051:
        /* <DEDUP_REMOVED lines=11> */
.L_x_1105:
[----:B------:R-:W-:Y:S05]  /*11a40*/  BSYNC B1 ;  /* 0x0000000000017941 */ /* 0x000fea0003800000 */
.L_x_1052:
        /* <DEDUP_REMOVED lines=9> */
.L_x_1055:
[----:B------:R-:W-:Y:S05]  /*11ae0*/  BSYNC B1 ;  /* 0x0000000000017941 */ /* 0x000fea0003800000 */
.L_x_1054:
        /* <DEDUP_REMOVED lines=10> */
.L_x_1056:
        /* <DEDUP_REMOVED lines=13> */
.L_x_1057:
        /* <DEDUP_REMOVED lines=10> */
.L_x_1043:
[----:B------:R-:W-:Y:S05]  /*11d00*/  BSYNC B0 ;  /* 0x0000000000007941 */ /* 0x000fea0003800000 */
.L_x_1008:
[----:B------:R-:W-:Y:S01]  /*11d10*/  LOP3.LUT P0, RZ, R17, 0x2, RZ, 0xc0, !PT ;  /* 0x0000000211ff7812 */ /* 0x000fe2000780c0ff */
[----:B------:R-:W-:-:S12]  /*11d20*/  BSSY B0, `(.L_x_1058) ;  /* 0x0000036000007945 */ /* 0x000fd80003800000 */
[----:B------:R-:W-:Y:S05]  /*11d30*/  @!P0 BRA `(.L_x_1059) ;  /* 0x0000000000d08947 */ /* 0x000fea0003800000 */
[----:B------:R-:W1:Y:S01]  /*11d40*/  S2R R2, SR_TID.X ;  /* 0x0000000000027919 */ /* 0x000e620000002100 */
[----:B------:R-:W-:Y:S01]  /*11d50*/  LEA R3, R0, UR38, 0x3 ;  /* 0x0000002600037c11 */ /* 0x000fe2000f8e18ff */
[----:B------:R-:W-:Y:S01]  /*11d60*/  BSSY B1, `(.L_x_1060) ;  /* 0x0000006000017945 */ /* 0x000fe20003800000 */
[----:B-1----:R-:W-:Y:S02]  /*11d70*/  LOP3.LUT R4, R2, 0x7f, RZ, 0xc0, !PT ;  /* 0x0000007f02047812 */ /* 0x002fe400078ec0ff */
[----:B------:R-:W-:Y:S02]  /*11d80*/  SHF.L.U32 R2, R9, 0x1f, RZ ;  /* 0x0000001f09027819 */ /* 0x000fe400000006ff */
[----:B------:R-:W-:Y:S02]  /*11d90*/  ISETP.NE.AND P1, PT, R4, RZ, PT ;  /* 0x000000ff0400720c */ /* 0x000fe40003f25270 */
[----:B------:R-:W1:Y:S02]  /*11da0*/  SYNCS.PHASECHK.TRANS64.TRYWAIT P0, [R3+URZ+0x2a860], R2 ;  /* 0x02a86002030075a7 */ /* 0x000e64000800017f */
[----:B-1----:R-:W-:Y:S09]  /*11db0*/  @!P0 BRA `(.L_x_1061) ;  /* 0x0000001800188947 */ /* 0x002ff20003800000 */
.L_x_1106:
[----:B------:R-:W-:Y:S05]  /*11dc0*/  BSYNC B1 ;  /* 0x0000000000017941 */ /* 0x000fea0003800000 */
.L_x_1060:
[----:B------:R-:W-:Y:S04]  /*11dd0*/  BSSY B1, `(.L_x_1062) ;  /* 0x0000008000017945 */ /* 0x000fe80003800000 */
[----:B------:R-:W-:Y:S05]  /*11de0*/  @P1 BRA `(.L_x_1063) ;  /* 0x0000000000181947 */ /* 0x000fea0003800000 */
[----:B------:R-:W2:Y:S01]  /*11df0*/  S2R R4, SR_TID.X ;  /* 0x0000000000047919 */ /* 0x000ea20000002100 */
[----:B-1----:R-:W-:-:S04]  /*11e00*/  IMAD.MOV.U32 R2, RZ, RZ, 0x6000 ;  /* 0x00006000ff027424 */ /* 0x002fc800078e00ff */
[----:B------:R3:W-:Y:S01]  /*11e10*/  SYNCS.ARRIVE.TRANS64 RZ, [R3+URZ+0x2a850], R2 ;  /* 0x02a8500203ff79a7 */ /* 0x0007e2000800003f */
[----:B--2---:R-:W-:-:S13]  /*11e20*/  LOP3.LUT P0, RZ, R4, 0x1f, RZ, 0xc0, !PT ;  /* 0x0000001f04ff7812 */ /* 0x004fda000780c0ff */
[----:B---3--:R-:W-:Y:S05]  /*11e30*/  @!P0 BRA `(.L_x_1063) ;  /* 0x0000000000048947 */ /* 0x008fea0003800000 */
[----:B------:R-:W-:Y:S01]  /*11e40*/  BPT.TRAP 0x1 ;  /* 0x000000040000795c */ /* 0x000fe20000300000 */
.L_x_1063:
[----:B------:R-:W-:Y:S05]  /*11e50*/  BSYNC B1 ;  /* 0x0000000000017941 */ /* 0x000fea0003800000 */
.L_x_1062:
[----:B------:R-:W-:Y:S01]  /*11e60*/  R2UR UR4, R0 ;  /* 0x00000000000472ca */ /* 0x000fe200000e0000 */
[----:B------:R-:W-:Y:S01]  /*11e70*/  ULDC.64 UR6, c[0x0][0x198] ;  /* 0x0000660000067ab9 */ /* 0x000fe20000000a00 */
[----:B------:R-:W-:Y:S01]  /*11e80*/  R2UR UR9, R3 ;  /* 0x00000000030972ca */ /* 0x000fe200000e0000 */
[----:B------:R-:W-:Y:S01]  /*11e90*/  UIADD3 UR6, UP0, UR6, 0x470, URZ ;  /* 0x0000047006067890 */ /* 0x000fe2000ff1e03f */
[----:B------:R-:W-:Y:S01]  /*11ea0*/  PLOP3.LUT P0, PT, PT, PT, PT, 0x80, 0x0 ;  /* 0x000000000000781c */ /* 0x000fe20003f0f070 */
[----:B------:R-:W-:Y:S01]  /*11eb0*/  IMAD R18, R18, 0x60, RZ ;  /* 0x0000006012127824 */ /* 0x000fe200078e02ff */
[----:B------:R-:W-:Y:S01]  /*11ec0*/  UMOV UR14, 0x0 ;  /* 0x00000000000e7882 */ /* 0x000fe20000000000 */
[----:B------:R-:W-:Y:S01]  /*11ed0*/  UIADD3.X UR7, URZ, UR7, URZ, UP0, !UPT ;  /* 0x000000073f077290 */ /* 0x000fe200087fe43f */
[----:B------:R-:W-:Y:S01]  /*11ee0*/  UMOV UR15, 0x14f00000 ;  /* 0x14f00000000f7882 */ /* 0x000fe20000000000 */
[----:B------:R-:W-:-:S04]  /*11ef0*/  UMOV UR10, URZ ;  /* 0x0000003f000a7c82 */ /* 0x000fc80008000000 */
[----:B------:R-:W-:Y:S02]  /*11f00*/  UIMAD UR4, UR4, 0x6000, UR38 ;  /* 0x00006000040478a4 */ /* 0x000fe4000f8e0226 */
[----:B------:R-:W-:Y:S02]  /*11f10*/  UIADD3 UR9, UR9, 0x2a850, URZ ;  /* 0x0002a85009097890 */ /* 0x000fe4000fffe03f */
[----:B------:R-:W-:-:S12]  /*11f20*/  UIADD3 UR8, UR4, 0x400, URZ ;  /* 0x0000040004087890 */ /* 0x000fd8000fffe03f */
.L_x_1064:
[----:B------:R-:W-:-:S13]  /*11f30*/  @P0 ELECT P1, URZ, PT ;  /* 0x00000000003f082f */ /* 0x000fda0003820000 */
[----:B------:R-:W-:Y:S01]  /*11f40*/  @P1 R2UR UR13, R16 ;  /* 0x00000000100d12ca */ /* 0x000fe200000e0000 */
[----:B------:R-:W-:Y:S01]  /*11f50*/  UMOV UR12, UR36 ;  /* 0x00000024000c7c82 */ /* 0x000fe20008000000 */
[----:B------:R-:W-:Y:S02]  /*11f60*/  @P1 R2UR UR11, R18 ;  /* 0x00000000120b12ca */ /* 0x000fe400000e0000 */
[----:B------:R-:W-:Y:S02]  /*11f70*/  @P1 PLOP3.LUT P0, PT, P1, PT, PT, 0x8, 0x0 ;  /* 0x000000000000181c */ /* 0x000fe40000f0e170 */
[----:B------:R-:W-:-:S09]  /*11f80*/  PLOP3.LUT P1, PT, PT, PT, PT, 0x8, 0x0 ;  /* 0x000000000000781c */ /* 0x000fd20003f2e170 */
[----:B------:R2:W-:Y:S02]  /*11f90*/  UTMALDG.4D [UR8], [UR6], desc[UR14] ;  /* 0x00000e08060075b4 */ /* 0x0005e40008019000 */
[----:B--2---:R-:W-:Y:S05]  /*11fa0*/  @P0 BRA.U.ANY `(.L_x_1064) ;  /* 0xfffffffd00e00947 */ /* 0x004fea000393ffff */
[----:B------:R-:W-:Y:S01]  /*11fb0*/  PLOP3.LUT P0, PT, PT, PT, PT, 0x80, 0x0 ;  /* 0x000000000000781c */ /* 0x000fe20003f0f070 */
[----:B------:R-:W-:Y:S01]  /*11fc0*/  UIADD3 UR8, UR4, 0x3400, URZ ;  /* 0x0000340004087890 */ /* 0x000fe2000fffe03f */
[----:B------:R-:W-:Y:S02]  /*11fd0*/  UMOV UR5, 0x14f00000 ;  /* 0x14f0000000057882 */ /* 0x000fe40000000000 */
[----:B------:R-:W-:Y:S01]  /*11fe0*/  UMOV UR4, 0x0 ;  /* 0x0000000000047882 */ /* 0x000fe20000000000 */
[----:B------:R-:W-:-:S08]  /*11ff0*/  UMOV UR10, 0x40 ;  /* 0x00000040000a7882 */ /* 0x000fd00000000000 */
.L_x_1065:
        /* <DEDUP_REMOVED lines=8> */
.L_x_1059:
[----:B------:R-:W-:Y:S05]  /*12080*/  BSYNC B0 ;  /* 0x0000000000007941 */ /* 0x000fea0003800000 */
.L_x_1058:
[----:B------:R-:W-:Y:S02]  /*12090*/  VIADD R0, R0, 0x1 ;  /* 0x0000000100007836 */ /* 0x000fe40000000000 */
[----:B-1----:R-:W-:-:S03]  /*120a0*/  IMAD.MOV.U32 R3, RZ, RZ, RZ ;  /* 0x000000ffff037224 */ /* 0x002fc600078e00ff */
[----:B------:R-:W-:-:S04]  /*120b0*/  ISETP.NE.AND P0, PT, R0, 0x2, PT ;  /* 0x000000020000780c */ /* 0x000fc80003f05270 */
[----:B------:R-:W-:Y:S02]  /*120c0*/  SEL R2, RZ, 0x1, P0 ;  /* 0x00000001ff027807 */ /* 0x000fe40000000000 */
[----:B------:R-:W-:Y:S02]  /*120d0*/  SEL R0, R0, RZ, P0 ;  /* 0x000000ff00007207 */ /* 0x000fe40000000000 */
[----:B------:R-:W-:-:S07]  /*120e0*/  LOP3.LUT R9, R9, R2, RZ, 0x3c, !PT ;  /* 0x0000000209097212 */ /* 0x000fce00078e3cff */
.L_x_986:
[----:B0-----:R-:W0:Y:S01]  /*120f0*/  S2R R5, SR_CgaCtaId ;  /* 0x0000000000057919 */ /* 0x001e220000008800 */
[----:B------:R-:W-:Y:S02]  /*12100*/  MOV R2, 0x400 ;  /* 0x0000040000027802 */ /* 0x000fe40000000f00 */
[----:B------:R-:W-:Y:S02]  /*12110*/  SHF.L.U32 R3, R3, 0x1f, RZ ;  /* 0x0000001f03037819 */ /* 0x000fe400000006ff */
[----:B0-----:R-:W-:-:S04]  /*12120*/  LEA R2, R5, R2, 0x18 ;  /* 0x0000000205027211 */ /* 0x001fc800078ec0ff */
[----:B------:R-:W0:Y:S02]  /*12130*/  SYNCS.PHASECHK.TRANS64.TRYWAIT P0, [R2+URZ+0x2a820], R3 ;  /* 0x02a82003020075a7 */ /* 0x000e24000800017f */
[----:B0-----:R-:W-:Y:S05]  /*12140*/  @!P0 BRA `(.L_x_1066) ;  /* 0x0000001400488947 */ /* 0x001fea0003800000 */
.L_x_1107:
[----:B------:R-:W-:-:S03]  /*12150*/  UMOV UR4, 0xffffffff ;  /* 0xffffffff00047882 */ /* 0x000fc60000000000 */
[----:B------:R-:W-:Y:S05]  /*12160*/  BRA.DIV UR4, `(.L_x_1067) ;  /* 0x0000001604547947 */ /* 0x000fea000b800000 */
[----:B0-----:R-:W0:Y:S02]  /*12170*/  S2R R3, SR_TID.X ;  /* 0x0000000000037919 */ /* 0x001e240000002100 */
[----:B0-----:R-:W-:-:S04]  /*12180*/  SHF.R.U32.HI R3, RZ, 0x5, R3 ;  /* 0x00000005ff037819 */ /* 0x001fc80000011603 */
[----:B------:R-:W-:-:S05]  /*12190*/  LOP3.LUT R3, R3, 0x3, RZ, 0xc0, !PT ;  /* 0x0000000303037812 */ /* 0x000fca00078ec0ff */
[----:B------:R0:W1:Y:S02]  /*121a0*/  SHFL.IDX PT, R14, R3, RZ, 0x1f ;  /* 0x00001fff030e7589 */ /* 0x00006400000e0000 */
.L_x_1110:
[----:B-1----:R-:W-:-:S13]  /*121b0*/  ISETP.NE.AND P0, PT, R14, RZ, PT ;  /* 0x000000ff0e00720c */ /* 0x002fda0003f05270 */
[----:B------:R-:W-:Y:S05]  /*121c0*/  @P0 BRA `(.L_x_902) ;  /* 0x0000000000880947 */ /* 0x000fea0003800000 */
[----:B------:R-:W-:-:S03]  /*121d0*/  UMOV UR4, 0xffffffff ;  /* 0xffffffff00047882 */ /* 0x000fc60000000000 */
[----:B------:R-:W-:Y:S05]  /*121e0*/  BRA.DIV UR4, `(.L_x_1068) ;  /* 0x0000001604687947 */ /* 0x000fea000b800000 */
[----:B------:R-:W-:-:S13]  /*121f0*/  ELECT P6, URZ, PT ;  /* 0x00000000003f782f */ /* 0x000fda00038c0000 */
.L_x_1113:
[----:B------:R-:W-:Y:S05]  /*12200*/  @!P6 BRA `(.L_x_902) ;  /* 0x000000000078e947 */ /* 0x000fea0003800000 */
[----:B0-----:R-:W2:Y:S02]  /*12210*/  LDL.LU R3, [R1+0x14] ;  /* 0x0000140001037983 */ /* 0x001ea40000300800 */
[----:B--2---:R-:W-:-:S04]  /*12220*/  LOP3.LUT R3, R3, 0x2, RZ, 0xfc, !PT ;  /* 0x0000000203037812 */ /* 0x004fc800078efcff */
[----:B------:R-:W-:-:S13]  /*12230*/  ISETP.NE.AND P2, PT, R3, 0x3, PT ;  /* 0x000000030300780c */ /* 0x000fda0003f45270 */
[----:B------:R-:W-:Y:S05]  /*12240*/  @!P2 BRA `(.L_x_1069) ;  /* 0x000000000004a947 */ /* 0x000fea0003800000 */
[----:B------:R-:W-:Y:S01]  /*12250*/  BPT.TRAP 0x1 ;  /* 0x000000040000795c */ /* 0x000fe20000300000 */
.L_x_1069:
[----:B------:R-:W-:Y:S01]  /*12260*/  VIADD R7, R2, 0x2a840 ;  /* 0x0002a84002077836 */ /* 0x000fe20000000000 */
[----:B------:R-:W-:Y:S01]  /*12270*/  SHF.L.U32 R5, R9, 0x1f, RZ ;  /* 0x0000001f09057819 */ /* 0x000fe200000006ff */
[C---:B------:R-:W-:Y:S02]  /*12280*/  VIADD R3, R0.reuse, 0x1 ;  /* 0x0000000100037836 */ /* 0x040fe40000000000 */
[----:B------:R-:W-:-:S03]  /*12290*/  IMAD R6, R0, 0x8, R7 ;  /* 0x0000000800067824 */ /* 0x000fc600078e0207 */
[C---:B------:R-:W-:Y:S01]  /*122a0*/  ISETP.NE.AND P1, PT, R3.reuse, 0x2, PT ;  /* 0x000000020300780c */ /* 0x040fe20003f25270 */
[----:B------:R-:W0:Y:S03]  /*122b0*/  SYNCS.PHASECHK.TRANS64.TRYWAIT P0, [R6+URZ], R5 ;  /* 0x00000005060075a7 */ /* 0x000e26000800017f */
[----:B------:R-:W-:Y:S02]  /*122c0*/  SEL R4, RZ, 0x1, P1 ;  /* 0x00000001ff047807 */ /* 0x000fe40000800000 */
[----:B------:R-:W-:Y:S02]  /*122d0*/  SEL R8, R3, RZ, P1 ;  /* 0x000000ff03087207 */ /* 0x000fe40000800000 */
[----:B------:R-:W-:-:S03]  /*122e0*/  LOP3.LUT R4, R9, R4, RZ, 0x3c, !PT ;  /* 0x0000000409047212 */ /* 0x000fc600078e3cff */
[----:B------:R-:W-:Y:S01]  /*122f0*/  IMAD R3, R8, 0x8, R7 ;  /* 0x0000000808037824 */ /* 0x000fe200078e0207 */
[----:B------:R-:W-:Y:S01]  /*12300*/  SHF.L.U32 R4, R4, 0x1f, RZ ;  /* 0x0000001f04047819 */ /* 0x000fe200000006ff */
[----:B0-----:R-:W-:Y:S06]  /*12310*/  @!P0 BRA `(.L_x_1070) ;  /* 0x00000014003c8947 */ /* 0x001fec0003800000 */
.L_x_1114:
[----:B------:R-:W1:Y:S02]  /*12320*/  SYNCS.PHASECHK.TRANS64.TRYWAIT P0, [R3+URZ], R4 ;  /* 0x00000004030075a7 */ /* 0x000e64000800017f */
[----:B-1----:R-:W-:Y:S05]  /*12330*/  @!P0 BRA `(.L_x_1071) ;  /* 0x0000001400488947 */ /* 0x002fea0003800000 */
.L_x_1115:
[----:B------:R-:W-:Y:S05]  /*12340*/  @!P2 BRA `(.L_x_1072) ;  /* 0x000000000004a947 */ /* 0x000fea0003800000 */
[----:B------:R-:W-:Y:S01]  /*12350*/  BPT.TRAP 0x1 ;  /* 0x000000040000795c */ /* 0x000fe20000300000 */
.L_x_1072:
[----:B-1----:R-:W-:-:S04]  /*12360*/  VIADD R3, R2, 0x2a860 ;  /* 0x0002a86002037836 */ /* 0x002fc80000000000 */
[----:B------:R-:W-:-:S04]  /*12370*/  IMAD R0, R0, 0x8, R3 ;  /* 0x0000000800007824 */ /* 0x000fc800078e0203 */
[----:B------:R-:W1:Y:S02]  /*12380*/  SYNCS.PHASECHK.TRANS64.TRYWAIT P0, [R0+URZ], R5 ;  /* 0x00000005000075a7 */ /* 0x000e64000800017f */
[----:B-1----:R-:W-:Y:S05]  /*12390*/  @!P0 BRA `(.L_x_1073) ;  /* 0x0000001400448947 */ /* 0x002fea0003800000 */
.L_x_1116:
[----:B------:R-:W-:-:S07]  /*123a0*/  IMAD R3, R8, 0x8, R3 ;  /* 0x0000000808037824 */ /* 0x000fce00078e0203 */
.L_x_1074:
[----:B--2---:R2:W3:Y:S02]  /*123b0*/  SYNCS.PHASECHK.TRANS64.TRYWAIT P0, [R3+URZ], R4 ;  /* 0x00000004030075a7 */ /* 0x0044e4000800017f */
[----:B---3--:R-:W-:Y:S05]  /*123c0*/  @!P0 NANOSLEEP.SYNCS 0x989680 ;  /* 0x009896800000895d */ /* 0x008fea0003900000 */
[----:B------:R-:W3:Y:S02]  /*123d0*/  @!P0 SYNCS.PHASECHK.TRANS64 P0, [R3+URZ], R4 ;  /* 0x00000004030085a7 */ /* 0x000ee4000800007f */
[----:B---3--:R-:W-:Y:S05]  /*123e0*/  @!P0 BRA `(.L_x_1074) ;  /* 0xfffffffc00f08947 */ /* 0x008fea000383ffff */
.L_x_902:
[----:B------:R-:W-:Y:S05]  /*123f0*/  BSYNC B6 ;  /* 0x0000000000067941 */ /* 0x000fea0003800000 */
.L_x_899:
[----:B------:R-:W-:Y:S05]  /*12400*/  EXIT ;  /* 0x000000000000794d */ /* 0x000fea0003800000 */
.L_x_912:
[----:B0-----:R-:W-:-:S04]  /*12410*/  IMAD.U32 R3, RZ, RZ, UR56 ;  /* 0x00000038ff037e24 */ /* 0x001fc8000f8e00ff */
[----:B------:R0:W1:Y:S03]  /*12420*/  SYNCS.PHASECHK.TRANS64.TRYWAIT P1, [R3+URZ+0x2a800], R2 ;  /* 0x02a80002030075a7 */ /* 0x000066000802017f */
[----:B-1----:R-:W-:Y:S05]  /*12430*/  @!P1 NANOSLEEP.SYNCS 0x989680 ;  /* 0x009896800000995d */ /* 0x002fea0003900000 */
[----:B------:R-:W1:Y:S02]  /*12440*/  @!P1 SYNCS.PHASECHK.TRANS64 P1, [R3+URZ+0x2a800], R2 ;  /* 0x02a80002030095a7 */ /* 0x000e64000802007f */
[----:B-1----:R-:W-:Y:S05]  /*12450*/  @!P1 BRA `(.L_x_912) ;  /* 0xfffffffc00ec9947 */ /* 0x002fea000383ffff */
[----:B------:R-:W-:Y:S05]  /*12460*/  BRA `(.L_x_1075) ;  /* 0xfffffef000947947 */ /* 0x000fea000383ffff */
.L_x_916:
[----:B0-----:R-:W-:-:S04]  /*12470*/  IMAD.U32 R3, RZ, RZ, UR56 ;  /* 0x00000038ff037e24 */ /* 0x001fc8000f8e00ff */
[----:B------:R0:W2:Y:S03]  /*12480*/  SYNCS.PHASECHK.TRANS64.TRYWAIT P2, [R3+URZ+0x2a830], R2 ;  /* 0x02a83002030075a7 */ /* 0x0000a6000804017f */
[----:B--2---:R-:W-:Y:S05]  /*12490*/  @!P2 NANOSLEEP.SYNCS 0x989680 ;  /* 0x009896800000a95d */ /* 0x004fea0003900000 */
[----:B------:R-:W2:Y:S02]  /*124a0*/  @!P2 SYNCS.PHASECHK.TRANS64 P2, [R3+URZ+0x2a830], R2 ;  /* 0x02a830020300a5a7 */ /* 0x000ea4000804007f */
[----:B--2---:R-:W-:Y:S05]  /*124b0*/  @!P2 BRA `(.L_x_916) ;  /* 0xfffffffc00eca947 */ /* 0x004fea000383ffff */
[----:B------:R-:W-:Y:S05]  /*124c0*/  BRA `(.L_x_915) ;  /* 0xfffffef000b07947 */ /* 0x000fea000383ffff */
.L_x_932:
[----:B-1----:R-:W-:-:S04]  /*124d0*/  IMAD.U32 R15, RZ, RZ, UR58 ;  /* 0x0000003aff0f7e24 */ /* 0x002fc8000f8e00ff */
[----:B------:R1:W2:Y:S03]  /*124e0*/  SYNCS.PHASECHK.TRANS64.TRYWAIT P2, [R15+URZ+0x2a830], R14 ;  /* 0x02a8300e0f0075a7 */ /* 0x0002a6000804017f */
[----:B--2---:R-:W-:Y:S05]  /*124f0*/  @!P2 NANOSLEEP.SYNCS 0x989680 ;  /* 0x009896800000a95d */ /* 0x004fea0003900000 */
[----:B------:R-:W2:Y:S02]  /*12500*/  @!P2 SYNCS.PHASECHK.TRANS64 P2, [R15+URZ+0x2a830], R14 ;  /* 0x02a8300e0f00a5a7 */ /* 0x000ea4000804007f */
[----:B--2---:R-:W-:Y:S05]  /*12510*/  @!P2 BRA `(.L_x_932) ;  /* 0xfffffffc00eca947 */ /* 0x004fea000383ffff */
[----:B------:R-:W-:Y:S05]  /*12520*/  BRA `(.L_x_931) ;  /* 0xffffff1c00d07947 */ /* 0x000fea000383ffff */
.L_x_936:
[----:B-1----:R-:W-:-:S04]  /*12530*/  IMAD.U32 R15, RZ, RZ, UR11 ;  /* 0x0000000bff0f7e24 */ /* 0x002fc8000f8e00ff */
[----:B------:R1:W3:Y:S03]  /*12540*/  SYNCS.PHASECHK.TRANS64.TRYWAIT P2, [R15+URZ+0x2a850], R0 ;  /* 0x02a850000f0075a7 */ /* 0x0002e6000804017f */
[----:B---3--:R-:W-:Y:S05]  /*12550*/  @!P2 NANOSLEEP.SYNCS 0x989680 ;  /* 0x009896800000a95d */ /* 0x008fea0003900000 */
[----:B------:R-:W3:Y:S02]  /*12560*/  @!P2 SYNCS.PHASECHK.TRANS64 P2, [R15+URZ+0x2a850], R0 ;  /* 0x02a850000f00a5a7 */ /* 0x000ee4000804007f */
[----:B---3--:R-:W-:Y:S05]  /*12570*/  @!P2 BRA `(.L_x_936) ;  /* 0xfffffffc00eca947 */ /* 0x008fea000383ffff */
[----:B------:R-:W-:Y:S05]  /*12580*/  BRA `(.L_x_935) ;  /* 0xffffff2400dc7947 */ /* 0x000fea000383ffff */
.L_x_953:
[----:B-1----:R-:W-:-:S04]  /*12590*/  IMAD.U32 R14, RZ, RZ, UR7 ;  /* 0x00000007ff0e7e24 */ /* 0x002fc8000f8e00ff */
[----:B------:R1:W2:Y:S03]  /*125a0*/  SYNCS.PHASECHK.TRANS64.TRYWAIT P2, [R14+URZ+0x2a830], R3 ;  /* 0x02a830030e0075a7 */ /* 0x0002a6000804017f */
[----:B--2---:R-:W-:Y:S05]  /*125b0*/  @!P2 NANOSLEEP.SYNCS 0x989680 ;  /* 0x009896800000a95d */ /* 0x004fea0003900000 */
[----:B------:R-:W2:Y:S02]  /*125c0*/  @!P2 SYNCS.PHASECHK.TRANS64 P2, [R14+URZ+0x2a830], R3 ;  /* 0x02a830030e00a5a7 */ /* 0x000ea4000804007f */
[----:B--2---:R-:W-:Y:S05]  /*125d0*/  @!P2 BRA `(.L_x_953) ;  /* 0xfffffffc00eca947 */ /* 0x004fea000383ffff */
[----:B------:R-:W-:Y:S05]  /*125e0*/  BRA `(.L_x_952) ;  /* 0xffffff4c00987947 */ /* 0x000fea000383ffff */
.L_x_957:
[----:B01----:R-:W-:-:S04]  /*125f0*/  IMAD.U32 R3, RZ, RZ, UR11 ;  /* 0x0000000bff037e24 */ /* 0x003fc8000f8e00ff */
[----:B------:R0:W1:Y:S03]  /*12600*/  SYNCS.PHASECHK.TRANS64.TRYWAIT P2, [R3+URZ+0x2a850], R0 ;  /* 0x02a85000030075a7 */ /* 0x000066000804017f */
[----:B-1----:R-:W-:Y:S05]  /*12610*/  @!P2 NANOSLEEP.SYNCS 0x989680 ;  /* 0x009896800000a95d */ /* 0x002fea0003900000 */
[----:B------:R-:W1:Y:S02]  /*12620*/  @!P2 SYNCS.PHASECHK.TRANS64 P2, [R3+URZ+0x2a850], R0 ;  /* 0x02a850000300a5a7 */ /* 0x000e64000804007f */
[----:B-1----:R-:W-:Y:S05]  /*12630*/  @!P2 BRA `(.L_x_957) ;  /* 0xfffffffc00eca947 */ /* 0x002fea000383ffff */
[----:B------:R-:W-:Y:S05]  /*12640*/  BRA `(.L_x_956) ;  /* 0xffffff5400a47947 */ /* 0x000fea000383ffff */
.L_x_963:
[----:B-1----:R-:W-:-:S04]  /*12650*/  IMAD.U32 R14, RZ, RZ, UR7 ;  /* 0x00000007ff0e7e24 */ /* 0x002fc8000f8e00ff */
[----:B------:R1:W2:Y:S03]  /*12660*/  SYNCS.PHASECHK.TRANS64.TRYWAIT P2, [R14+URZ+0x2a830], R3 ;  /* 0x02a830030e0075a7 */ /* 0x0002a6000804017f */
[----:B--2---:R-:W-:Y:S05]  /*12670*/  @!P2 NANOSLEEP.SYNCS 0x989680 ;  /* 0x009896800000a95d */ /* 0x004fea0003900000 */
[----:B------:R-:W2:Y:S02]  /*12680*/  @!P2 SYNCS.PHASECHK.TRANS64 P2, [R14+URZ+0x2a830], R3 ;  /* 0x02a830030e00a5a7 */ /* 0x000ea4000804007f */
[----:B--2---:R-:W-:Y:S05]  /*12690*/  @!P2 BRA `(.L_x_963) ;  /* 0xfffffffc00eca947 */ /* 0x004fea000383ffff */
[----:B------:R-:W-:Y:S05]  /*126a0*/  BRA `(.L_x_962) ;  /* 0xffffff6800647947 */ /* 0x000fea000383ffff */
.L_x_967:
[----:B01----:R-:W-:-:S04]  /*126b0*/  IMAD.U32 R3, RZ, RZ, UR11 ;  /* 0x0000000bff037e24 */ /* 0x003fc8000f8e00ff */
[----:B------:R0:W1:Y:S03]  /*126c0*/  SYNCS.PHASECHK.TRANS64.TRYWAIT P2, [R3+URZ+0x2a850], R0 ;  /* 0x02a85000030075a7 */ /* 0x000066000804017f */
[----:B-1----:R-:W-:Y:S05]  /*126d0*/  @!P2 NANOSLEEP.SYNCS 0x989680 ;  /* 0x009896800000a95d */ /* 0x002fea0003900000 */
[----:B------:R-:W1:Y:S02]  /*126e0*/  @!P2 SYNCS.PHASECHK.TRANS64 P2, [R3+URZ+0x2a850], R0 ;  /* 0x02a850000300a5a7 */ /* 0x000e64000804007f */
[----:B-1----:R-:W-:Y:S05]  /*126f0*/  @!P2 BRA `(.L_x_967) ;  /* 0xfffffffc00eca947 */ /* 0x002fea000383ffff */
[----:B------:R-:W-:Y:S05]  /*12700*/  BRA `(.L_x_966) ;  /* 0xffffff7000707947 */ /* 0x000fea000383ffff */
.L_x_980:
[----:B-1----:R-:W-:-:S04]  /*12710*/  IMAD.U32 R7, RZ, RZ, UR5 ;  /* 0x00000005ff077e24 */ /* 0x002fc8000f8e00ff */
[----:B------:R1:W2:Y:S03]  /*12720*/  SYNCS.PHASECHK.TRANS64.TRYWAIT P0, [R7+URZ+0x2a850], R4 ;  /* 0x02a85004070075a7 */ /* 0x0002a6000800017f */
[----:B--2---:R-:W-:Y:S05]  /*12730*/  @!P0 NANOSLEEP.SYNCS 0x989680 ;  /* 0x009896800000895d */ /* 0x004fea0003900000 */
[----:B------:R-:W2:Y:S02]  /*12740*/  @!P0 SYNCS.PHASECHK.TRANS64 P0, [R7+URZ+0x2a850], R4 ;  /* 0x02a85004070085a7 */ /* 0x000ea4000800007f */
[----:B--2---:R-:W-:Y:S05]  /*12750*/  @!P0 BRA `(.L_x_980) ;  /* 0xfffffffc00ec8947 */ /* 0x004fea000383ffff */
[----:B------:R-:W-:Y:S05]  /*12760*/  BRA `(.L_x_979) ;  /* 0xffffff9800787947 */ /* 0x000fea000383ffff */
.L_x_997:
[----:B------:R-:W-:Y:S02]  /*12770*/  IMAD.MOV.U32 R13, RZ, RZ, R0 ;  /* 0x000000ffff0d7224 */ /* 0x000fe400078e0000 */
[----:B------:R-:W-:Y:S02]  /*12780*/  IMAD.MOV.U32 R12, RZ, RZ, RZ ;  /* 0x000000ffff0c7224 */ /* 0x000fe400078e00ff */
[----:B------:R-:W-:Y:S02]  /*12790*/  IMAD.MOV.U32 R11, RZ, RZ, 0x1f ;  /* 0x0000001fff0b7424 */ /* 0x000fe400078e00ff */
[----:B------:R-:W-:-:S07]  /*127a0*/  IMAD.MOV.U32 R15, RZ, RZ, -0x1 ;  /* 0xffffffffff0f7424 */ /* 0x000fce00078e00ff */
[----:B01----:R-:W-:Y:S05]  /*127b0*/  WARPSYNC.COLLECTIVE R15, `(.L_x_1076) ;  /* 0x000000000f087348 */ /* 0x003fea0003c00000 */
[----:B------:R2:W3:Y:S02]  /*127c0*/  SHFL.IDX P6, R14, R13, R12, R11 ;  /* 0x0000000c0d0e7389 */ /* 0x0004e400000c000b */
[----:B0123--:R-:W-:Y:S01]  /*127d0*/  ENDCOLLECTIVE ;  /* 0x000000000000791b */ /* 0x00ffe20003800000 */
.L_x_1076:
[----:B------:R-:W-:Y:S05]  /*127e0*/  BRA `(.L_x_1077) ;  /* 0xffffffc800347947 */ /* 0x000fea000383ffff */
.L_x_999:
[----:B------:R-:W-:Y:S01]  /*127f0*/  BSSY B0, `(.L_x_1078) ;  /* 0x0000006000007945 */ /* 0x000fe20003800000 */
[----:B------:R-:W-:-:S07]  /*12800*/  IMAD.MOV.U32 R15, RZ, RZ, -0x1 ;  /* 0xffffffffff0f7424 */ /* 0x000fce00078e00ff */
[----:B012---:R-:W-:Y:S05]  /*12810*/  WARPSYNC.COLLECTIVE R15, `(.L_x_1079) ;  /* 0x000000000f0c7348 */ /* 0x007fea0003c00000 */
[----:B------:R-:W-:Y:S02]  /*12820*/  ELECT P6, UR62, PT ;  /* 0x00000000003e782f */ /* 0x000fe400038c0000 */
[----:B------:R-:W-:Y:S01]  /*12830*/  MOV R14, UR62 ;  /* 0x0000003e000e7c02 */ /* 0x000fe20008000f00 */
[----:B012---:R-:W-:Y:S10]  /*12840*/  ENDCOLLECTIVE ;  /* 0x000000000000791b */ /* 0x007ff40003800000 */
.L_x_1079:
[----:B------:R-:W-:Y:S05]  /*12850*/  BSYNC B0 ;  /* 0x0000000000007941 */ /* 0x000fea0003800000 */
.L_x_1078:
[----:B------:R-:W-:Y:S05]  /*12860*/  BRA `(.L_x_1080) ;  /* 0xffffffc800347947 */ /* 0x000fea000383ffff */
.L_x_1001:
[----:B-1----:R-:W-:-:S04]  /*12870*/  IMAD.U32 R3, RZ, RZ, UR38 ;  /* 0x00000026ff037e24 */ /* 0x002fc8000f8e00ff */
[----:B------:R1:W2:Y:S03]  /*12880*/  SYNCS.PHASECHK.TRANS64.TRYWAIT P0, [R3+URZ+0x2a840], R0 ;  /* 0x02a84000030075a7 */ /* 0x0002a6000800017f */
[----:B--2---:R-:W-:Y:S05]  /*12890*/  @!P0 NANOSLEEP.SYNCS 0x989680 ;  /* 0x009896800000895d */ /* 0x004fea0003900000 */
[----:B------:R-:W2:Y:S02]  /*128a0*/  @!P0 SYNCS.PHASECHK.TRANS64 P0, [R3+URZ+0x2a840], R0 ;  /* 0x02a84000030085a7 */ /* 0x000ea4000800007f */
[----:B--2---:R-:W-:Y:S05]  /*128b0*/  @!P0 BRA `(.L_x_1001) ;  /* 0xfffffffc00ec8947 */ /* 0x004fea000383ffff */
[----:B------:R-:W-:Y:S05]  /*128c0*/  BRA `(.L_x_1081) ;  /* 0xffffffc800887947 */ /* 0x000fea000383ffff */
.L_x_1004:
[----:B------:R-:W-:Y:S02]  /*128d0*/  IMAD.MOV.U32 R13, RZ, RZ, R6 ;  /* 0x000000ffff0d7224 */ /* 0x000fe400078e0006 */
[----:B------:R-:W-:Y:S02]  /*128e0*/  IMAD.MOV.U32 R12, RZ, RZ, RZ ;  /* 0x000000ffff0c7224 */ /* 0x000fe400078e00ff */
[----:B------:R-:W-:Y:S02]  /*128f0*/  IMAD.MOV.U32 R11, RZ, RZ, 0x181f ;  /* 0x0000181fff0b7424 */ /* 0x000fe400078e00ff */
[----:B------:R-:W-:Y:S02]  /*12900*/  IMAD.MOV.U32 R15, RZ, RZ, -0x1 ;  /* 0xffffffffff0f7424 */ /* 0x000fe400078e00ff */
[----:B------:R-:W-:-:S07]  /*12910*/  VIADD R4, R4, UR42 ;  /* 0x0000002a04047c36 */ /* 0x000fce0008000000 */
[----:B------:R-:W-:Y:S05]  /*12920*/  WARPSYNC.COLLECTIVE R15, `(.L_x_1082) ;  /* 0x000000000f087348 */ /* 0x000fea0003c00000 */
[----:B------:R0:W1:Y:S02]  /*12930*/  SHFL.IDX P6, R14, R13, R12, R11 ;  /* 0x0000000c0d0e7389 */ /* 0x00006400000c000b */
[----:B01----:R-:W-:Y:S01]  /*12940*/  ENDCOLLECTIVE ;  /* 0x000000000000791b */ /* 0x003fe20003800000 */
.L_x_1082:
[----:B------:R-:W-:Y:S02]  /*12950*/  IMAD.MOV.U32 R13, RZ, RZ, R0 ;  /* 0x000000ffff0d7224 */ /* 0x000fe400078e0000 */
[----:B------:R-:W-:-:S07]  /*12960*/  IMAD.MOV.U32 R2, RZ, RZ, R14 ;  /* 0x000000ffff027224 */ /* 0x000fce00078e000e */
[----:B------:R-:W-:Y:S05]  /*12970*/  WARPSYNC.COLLECTIVE R15, `(.L_x_1083) ;  /* 0x000000000f087348 */ /* 0x000fea0003c00000 */
[----:B------:R0:W1:Y:S02]  /*12980*/  SHFL.IDX P6, R14, R13, R12, R11 ;  /* 0x0000000c0d0e7389 */ /* 0x00006400000c000b */
[----:B01----:R-:W-:Y:S01]  /*12990*/  ENDCOLLECTIVE ;  /* 0x000000000000791b */ /* 0x003fe20003800000 */
.L_x_1083:
[----:B------:R-:W-:Y:S02]  /*129a0*/  ULDC UR4, c[0x0][0x288] ;  /* 0x0000a20000047ab9 */ /* 0x000fe40000000800 */
[----:B------:R-:W-:Y:S02]  /*129b0*/  IMAD R5, R8, UR4, RZ ;  /* 0x0000000408057c24 */ /* 0x000fe4000f8e02ff */
[----:B------:R-:W-:-:S03]  /*129c0*/  VIADD R8, R4, 0x10 ;  /* 0x0000001004087836 */ /* 0x000fc60000000000 */
[----:B------:R-:W-:Y:S01]  /*129d0*/  ISETP.GE.AND P3, PT, R4, R5, PT ;  /* 0x000000050400720c */ /* 0x000fe20003f66270 */
[----:B------:R-:W-:Y:S02]  /*129e0*/  IMAD.MOV.U32 R13, RZ, RZ, R6 ;  /* 0x000000ffff0d7224 */ /* 0x000fe400078e0006 */
[----:B------:R-:W-:-:S10]  /*129f0*/  IMAD.MOV.U32 R12, RZ, RZ, 0x1 ;  /* 0x00000001ff0c7424 */ /* 0x000fd400078e00ff */
[----:B------:R-:W-:Y:S01]  /*12a00*/  @!P3 LEA R21, R7, UR38, 0x1 ;  /* 0x000000260715bc11 */ /* 0x000fe2000f8e08ff */
[----:B------:R-:W-:-:S07]  /*12a10*/  IMAD.MOV.U32 R3, RZ, RZ, R14 ;  /* 0x000000ffff037224 */ /* 0x000fce00078e000e */
[----:B------:R-:W-:Y:S05]  /*12a20*/  WARPSYNC.COLLECTIVE R15, `(.L_x_1084) ;  /* 0x000000000f087348 */ /* 0x000fea0003c00000 */
[----:B------:R0:W1:Y:S02]  /*12a30*/  SHFL.IDX P6, R14, R13, R12, R11 ;  /* 0x0000000c0d0e7389 */ /* 0x00006400000c000b */
[----:B01----:R-:W-:Y:S01]  /*12a40*/  ENDCOLLECTIVE ;  /* 0x000000000000791b */ /* 0x003fe20003800000 */
.L_x_1084:
[----:B------:R-:W-:-:S04]  /*12a50*/  LOP3.LUT R3, R3, R2, RZ, 0x3c, !PT ;  /* 0x0000000203037212 */ /* 0x000fc800078e3cff */
[----:B------:R-:W-:-:S04]  /*12a60*/  LOP3.LUT R2, R3, R2, RZ, 0x3c, !PT ;  /* 0x0000000203027212 */ /* 0x000fc800078e3cff */
[----:B------:R-:W-:Y:S01]  /*12a70*/  LOP3.LUT R3, R3, R2, RZ, 0x3c, !PT ;  /* 0x0000000203037212 */ /* 0x000fe200078e3cff */
[----:B------:R-:W-:Y:S02]  /*12a80*/  IMAD.MOV.U32 R13, RZ, RZ, R0 ;  /* 0x000000ffff0d7224 */ /* 0x000fe400078e0000 */
[----:B------:R-:W-:-:S05]  /*12a90*/  @!P3 IMAD.WIDE.U32 R2, R10, 0x2, R2 ;  /* 0x000000020a02b825 */ /* 0x000fca00078e0002 */
        /* <DEDUP_REMOVED lines=11> */
.L_x_1085:
[----:B------:R-:W-:Y:S02]  /*12b50*/  IMAD.MOV.U32 R9, RZ, RZ, R8 ;  /* 0x000000ffff097224 */ /* 0x000fe400078e0008 */
[----:B------:R-:W-:Y:S01]  /*12b60*/  VIADD R2, R4, 0x20 ;  /* 0x0000002004027836 */ /* 0x000fe20000000000 */
[----:B------:R-:W-:Y:S01]  /*12b70*/  @!P3 LEA R20, R7, UR38, 0x1 ;  /* 0x000000260714bc11 */ /* 0x000fe2000f8e08ff */
[----:B------:R-:W-:Y:S02]  /*12b80*/  IMAD.MOV.U32 R13, RZ, RZ, R6 ;  /* 0x000000ffff0d7224 */ /* 0x000fe400078e0006 */
[----:B------:R-:W-:Y:S02]  /*12b90*/  IMAD.MOV.U32 R12, RZ, RZ, 0x2 ;  /* 0x00000002ff0c7424 */ /* 0x000fe400078e00ff */
[----:B------:R-:W-:-:S07]  /*12ba0*/  IMAD.MOV.U32 R8, RZ, RZ, R14 ;  /* 0x000000ffff087224 */ /* 0x000fce00078e000e */
[----:B------:R-:W-:Y:S05]  /*12bb0*/  WARPSYNC.COLLECTIVE R15, `(.L_x_1086) ;  /* 0x000000000f087348 */ /* 0x000fea0003c00000 */
[----:B------:R0:W1:Y:S02]  /*12bc0*/  SHFL.IDX P6, R14, R13, R12, R11 ;  /* 0x0000000c0d0e7389 */ /* 0x00006400000c000b */
[----:B01----:R-:W-:Y:S01]  /*12bd0*/  ENDCOLLECTIVE ;  /* 0x000000000000791b */ /* 0x003fe20003800000 */
.L_x_1086:
        /* <DEDUP_REMOVED lines=13> */
.L_x_1087:
        /* <DEDUP_REMOVED lines=9> */
.L_x_1088:
        /* <DEDUP_REMOVED lines=13> */
.L_x_1089:
        /* <DEDUP_REMOVED lines=9> */
.L_x_1090:
        /* <DEDUP_REMOVED lines=13> */
.L_x_1091:
        /* <DEDUP_REMOVED lines=9> */
.L_x_1092:
        /* <DEDUP_REMOVED lines=13> */
.L_x_1093:
        /* <DEDUP_REMOVED lines=9> */
.L_x_1094:
        /* <DEDUP_REMOVED lines=13> */
.L_x_1095:
        /* <DEDUP_REMOVED lines=8> */
.L_x_1096:
        /* <DEDUP_REMOVED lines=12> */
.L_x_1097:
[----:B------:R-:W-:Y:S05]  /*13370*/  BRA `(.L_x_1098) ;  /* 0xffffffc800fc7947 */ /* 0x000fea000383ffff */
.L_x_1007:
[----:B-1----:R-:W-:-:S04]  /*13380*/  IMAD.U32 R3, RZ, RZ, UR38 ;  /* 0x00000026ff037e24 */ /* 0x002fc8000f8e00ff */
[----:B------:R1:W2:Y:S03]  /*13390*/  SYNCS.PHASECHK.TRANS64.TRYWAIT P0, [R3+URZ+0x2a820], R0 ;  /* 0x02a82000030075a7 */ /* 0x0002a6000800017f */
[----:B--2---:R-:W-:Y:S05]  /*133a0*/  @!P0 NANOSLEEP.SYNCS 0x989680 ;  /* 0x009896800000895d */ /* 0x004fea0003900000 */
[----:B------:R-:W2:Y:S02]  /*133b0*/  @!P0 SYNCS.PHASECHK.TRANS64 P0, [R3+URZ+0x2a820], R0 ;  /* 0x02a82000030085a7 */ /* 0x000ea4000800007f */
[----:B--2---:R-:W-:Y:S05]  /*133c0*/  @!P0 BRA `(.L_x_1007) ;  /* 0xfffffffc00ec8947 */ /* 0x004fea000383ffff */
[----:B------:R-:W-:Y:S05]  /*133d0*/  BRA `(.L_x_1099) ;  /* 0xffffffcc00547947 */ /* 0x000fea000383ffff */
.L_x_1014:
[----:B-1----:R-:W-:-:S04]  /*133e0*/  IMAD.U32 R3, RZ, RZ, UR38 ;  /* 0x00000026ff037e24 */ /* 0x002fc8000f8e00ff */
[----:B------:R1:W2:Y:S03]  /*133f0*/  SYNCS.PHASECHK.TRANS64.TRYWAIT P0, [R3+URZ+0x2a848], R2 ;  /* 0x02a84802030075a7 */ /* 0x0002a6000800017f */
[----:B--2---:R-:W-:Y:S05]  /*13400*/  @!P0 NANOSLEEP.SYNCS 0x989680 ;  /* 0x009896800000895d */ /* 0x004fea0003900000 */
[----:B------:R-:W2:Y:S02]  /*13410*/  @!P0 SYNCS.PHASECHK.TRANS64 P0, [R3+URZ+0x2a848], R2 ;  /* 0x02a84802030085a7 */ /* 0x000ea4000800007f */
[----:B--2---:R-:W-:Y:S05]  /*13420*/  @!P0 BRA `(.L_x_1014) ;  /* 0xfffffffc00ec8947 */ /* 0x004fea000383ffff */
[----:B------:R-:W-:Y:S05]  /*13430*/  BRA `(.L_x_1100) ;  /* 0xffffffd000387947 */ /* 0x000fea000383ffff */
.L_x_1021:
[----:B0-----:R-:W-:-:S04]  /*13440*/  IMAD.U32 R3, RZ, RZ, UR38 ;  /* 0x00000026ff037e24 */ /* 0x001fc8000f8e00ff */
[----:B------:R0:W1:Y:S03]  /*13450*/  SYNCS.PHASECHK.TRANS64.TRYWAIT P0, [R3+URZ+0x2a860], R2 ;  /* 0x02a86002030075a7 */ /* 0x000066000800017f */
[----:B-1----:R-:W-:Y:S05]  /*13460*/  @!P0 NANOSLEEP.SYNCS 0x989680 ;  /* 0x009896800000895d */ /* 0x002fea0003900000 */
[----:B------:R-:W1:Y:S02]  /*13470*/  @!P0 SYNCS.PHASECHK.TRANS64 P0, [R3+URZ+0x2a860], R2 ;  /* 0x02a86002030085a7 */ /* 0x000e64000800007f */
[----:B-1----:R-:W-:Y:S05]  /*13480*/  @!P0 BRA `(.L_x_1021) ;  /* 0xfffffffc00ec8947 */ /* 0x002fea000383ffff */
[----:B------:R-:W-:Y:S05]  /*13490*/  BRA `(.L_x_1101) ;  /* 0xffffffd4000c7947 */ /* 0x000fea000383ffff */
.L_x_1030:
[----:B-1----:R-:W-:-:S04]  /*134a0*/  IMAD.U32 R3, RZ, RZ, UR38 ;  /* 0x00000026ff037e24 */ /* 0x002fc8000f8e00ff */
[----:B------:R1:W2:Y:S03]  /*134b0*/  SYNCS.PHASECHK.TRANS64.TRYWAIT P0, [R3+URZ+0x2a840], R2 ;  /* 0x02a84002030075a7 */ /* 0x0002a6000800017f */
[----:B--2---:R-:W-:Y:S05]  /*134c0*/  @!P0 NANOSLEEP.SYNCS 0x989680 ;  /* 0x009896800000895d */ /* 0x004fea0003900000 */
[----:B------:R-:W2:Y:S02]  /*134d0*/  @!P0 SYNCS.PHASECHK.TRANS64 P0, [R3+URZ+0x2a840], R2 ;  /* 0x02a84002030085a7 */ /* 0x000ea4000800007f */
[----:B--2---:R-:W-:Y:S05]  /*134e0*/  @!P0 BRA `(.L_x_1030) ;  /* 0xfffffffc00ec8947 */ /* 0x004fea000383ffff */
[----:B------:R-:W-:Y:S05]  /*134f0*/  BRA `(.L_x_1102) ;  /* 0xffffffd8002c7947 */ /* 0x000fea000383ffff */
.L_x_1037:
[----:B0-----:R-:W-:-:S04]  /*13500*/  IMAD.U32 R3, RZ, RZ, UR38 ;  /* 0x00000026ff037e24 */ /* 0x001fc8000f8e00ff */
[----:B------:R0:W1:Y:S03]  /*13510*/  SYNCS.PHASECHK.TRANS64.TRYWAIT P0, [R3+URZ+0x2a868], R2 ;  /* 0x02a86802030075a7 */ /* 0x000066000800017f */
[----:B-1----:R-:W-:Y:S05]  /*13520*/  @!P0 NANOSLEEP.SYNCS 0x989680 ;  /* 0x009896800000895d */ /* 0x002fea0003900000 */
[----:B------:R-:W1:Y:S02]  /*13530*/  @!P0 SYNCS.PHASECHK.TRANS64 P0, [R3+URZ+0x2a868], R2 ;  /* 0x02a86802030085a7 */ /* 0x000e64000800007f */
[----:B-1----:R-:W-:Y:S05]  /*13540*/  @!P0 BRA `(.L_x_1037) ;  /* 0xfffffffc00ec8947 */ /* 0x002fea000383ffff */
[----:B------:R-:W-:Y:S05]  /*13550*/  BRA `(.L_x_1103) ;  /* 0xffffffdc00007947 */ /* 0x000fea000383ffff */
.L_x_1046:
[----:B-1----:R-:W-:-:S04]  /*13560*/  IMAD.U32 R3, RZ, RZ, UR38 ;  /* 0x00000026ff037e24 */ /* 0x002fc8000f8e00ff */
[----:B------:R1:W2:Y:S03]  /*13570*/  SYNCS.PHASECHK.TRANS64.TRYWAIT P0, [R3+URZ+0x2a848], R2 ;  /* 0x02a84802030075a7 */ /* 0x0002a6000800017f */
[----:B--2---:R-:W-:Y:S05]  /*13580*/  @!P0 NANOSLEEP.SYNCS 0x989680 ;  /* 0x009896800000895d */ /* 0x004fea0003900000 */
[----:B------:R-:W2:Y:S02]  /*13590*/  @!P0 SYNCS.PHASECHK.TRANS64 P0, [R3+URZ+0x2a848], R2 ;  /* 0x02a84802030085a7 */ /* 0x000ea4000800007f */
[----:B--2---:R-:W-:Y:S05]  /*135a0*/  @!P0 BRA `(.L_x_1046) ;  /* 0xfffffffc00ec8947 */ /* 0x004fea000383ffff */
[----:B------:R-:W-:Y:S05]  /*135b0*/  BRA `(.L_x_1104) ;  /* 0xffffffe000387947 */ /* 0x000fea000383ffff */
.L_x_1053:
[----:B0-----:R-:W-:-:S04]  /*135c0*/  IMAD.U32 R3, RZ, RZ, UR38 ;  /* 0x00000026ff037e24 */ /* 0x001fc8000f8e00ff */
[----:B------:R0:W1:Y:S03]  /*135d0*/  SYNCS.PHASECHK.TRANS64.TRYWAIT P0, [R3+URZ+0x2a860], R2 ;  /* 0x02a86002030075a7 */ /* 0x000066000800017f */
[----:B-1----:R-:W-:Y:S05]  /*135e0*/  @!P0 NANOSLEEP.SYNCS 0x989680 ;  /* 0x009896800000895d */ /* 0x002fea0003900000 */
[----:B------:R-:W1:Y:S02]  /*135f0*/  @!P0 SYNCS.PHASECHK.TRANS64 P0, [R3+URZ+0x2a860], R2 ;  /* 0x02a86002030085a7 */ /* 0x000e64000800007f */
[----:B-1----:R-:W-:Y:S05]  /*13600*/  @!P0 BRA `(.L_x_1053) ;  /* 0xfffffffc00ec8947 */ /* 0x002fea000383ffff */
[----:B------:R-:W-:Y:S05]  /*13610*/  BRA `(.L_x_1105) ;  /* 0xffffffe400087947 */ /* 0x000fea000383ffff */
.L_x_1061:
[----:B-1----:R1:W2:Y:S02]  /*13620*/  SYNCS.PHASECHK.TRANS64.TRYWAIT P0, [R3+URZ+0x2a860], R2 ;  /* 0x02a86002030075a7 */ /* 0x0022a4000800017f */
[----:B--2---:R-:W-:Y:S05]  /*13630*/  @!P0 NANOSLEEP.SYNCS 0x989680 ;  /* 0x009896800000895d */ /* 0x004fea0003900000 */
[----:B------:R-:W2:Y:S02]  /*13640*/  @!P0 SYNCS.PHASECHK.TRANS64 P0, [R3+URZ+0x2a860], R2 ;  /* 0x02a86002030085a7 */ /* 0x000ea4000800007f */
[----:B--2---:R-:W-:Y:S05]  /*13650*/  @!P0 BRA `(.L_x_1061) ;  /* 0xfffffffc00f08947 */ /* 0x004fea000383ffff */
[----:B------:R-:W-:Y:S05]  /*13660*/  BRA `(.L_x_1106) ;  /* 0xffffffe400d47947 */ /* 0x000fea000383ffff */
.L_x_1066:
[----:B0-----:R0:W1:Y:S02]  /*13670*/  SYNCS.PHASECHK.TRANS64.TRYWAIT P0, [R2+URZ+0x2a820], R3 ;  /* 0x02a82003020075a7 */ /* 0x001064000800017f */
[----:B-1----:R-:W-:Y:S05]  /*13680*/  @!P0 NANOSLEEP.SYNCS 0x989680 ;  /* 0x009896800000895d */ /* 0x002fea0003900000 */
[----:B------:R-:W1:Y:S02]  /*13690*/  @!P0 SYNCS.PHASECHK.TRANS64 P0, [R2+URZ+0x2a820], R3 ;  /* 0x02a82003020085a7 */ /* 0x000e64000800007f */
[----:B-1----:R-:W-:Y:S05]  /*136a0*/  @!P0 BRA `(.L_x_1066) ;  /* 0xfffffffc00f08947 */ /* 0x002fea000383ffff */
[----:B------:R-:W-:Y:S05]  /*136b0*/  BRA `(.L_x_1107) ;  /* 0xffffffe800a47947 */ /* 0x000fea000383ffff */
.L_x_1067:
        /* <DEDUP_REMOVED lines=11> */
.L_x_1109:
[----:B------:R-:W-:Y:S05]  /*13770*/  BSYNC B0 ;  /* 0x0000000000007941 */ /* 0x000fea0003800000 */
.L_x_1108:
[----:B------:R-:W-:Y:S05]  /*13780*/  BRA `(.L_x_1110) ;  /* 0xffffffe800887947 */ /* 0x000fea000383ffff */
.L_x_1068:
[----:B------:R-:W-:Y:S01]  /*13790*/  BSSY B0, `(.L_x_1111) ;  /* 0x0000006000007945 */ /* 0x000fe20003800000 */
[----:B------:R-:W-:-:S07]  /*137a0*/  IMAD.MOV.U32 R15, RZ, RZ, -0x1 ;  /* 0xffffffffff0f7424 */ /* 0x000fce00078e00ff */
[----:B0-----:R-:W-:Y:S05]  /*137b0*/  WARPSYNC.COLLECTIVE R15, `(.L_x_1112) ;  /* 0x000000000f0c7348 */ /* 0x001fea0003c00000 */
[----:B------:R-:W-:Y:S02]  /*137c0*/  ELECT P6, UR62, PT ;  /* 0x00000000003e782f */ /* 0x000fe400038c0000 */
[----:B------:R-:W-:Y:S01]  /*137d0*/  MOV R14, UR62 ;  /* 0x0000003e000e7c02 */ /* 0x000fe20008000f00 */
[----:B0-----:R-:W-:Y:S10]  /*137e0*/  ENDCOLLECTIVE ;  /* 0x000000000000791b */ /* 0x001ff40003800000 */
.L_x_1112:
[----:B------:R-:W-:Y:S05]  /*137f0*/  BSYNC B0 ;  /* 0x0000000000007941 */ /* 0x000fea0003800000 */
.L_x_1111:
[----:B------:R-:W-:Y:S05]  /*13800*/  BRA `(.L_x_1113) ;  /* 0xffffffe8007c7947 */ /* 0x000fea000383ffff */
.L_x_1070:
[----:B0-----:R0:W1:Y:S02]  /*13810*/  SYNCS.PHASECHK.TRANS64.TRYWAIT P0, [R6+URZ], R5 ;  /* 0x00000005060075a7 */ /* 0x001064000800017f */
[----:B-1----:R-:W-:Y:S05]  /*13820*/  @!P0 NANOSLEEP.SYNCS 0x989680 ;  /* 0x009896800000895d */ /* 0x002fea0003900000 */
[----:B------:R-:W1:Y:S02]  /*13830*/  @!P0 SYNCS.PHASECHK.TRANS64 P0, [R6+URZ], R5 ;  /* 0x00000005060085a7 */ /* 0x000e64000800007f */
[----:B-1----:R-:W-:Y:S05]  /*13840*/  @!P0 BRA `(.L_x_1070) ;  /* 0xfffffffc00f08947 */ /* 0x002fea000383ffff */
[----:B------:R-:W-:Y:S05]  /*13850*/  BRA `(.L_x_1114) ;  /* 0xffffffe800b07947 */ /* 0x000fea000383ffff */
.L_x_1071:
[----:B-1----:R1:W2:Y:S02]  /*13860*/  SYNCS.PHASECHK.TRANS64.TRYWAIT P0, [R3+URZ], R4 ;  /* 0x00000004030075a7 */ /* 0x0022a4000800017f */
[----:B--2---:R-:W-:Y:S05]  /*13870*/  @!P0 NANOSLEEP.SYNCS 0x989680 ;  /* 0x009896800000895d */ /* 0x004fea0003900000 */
[----:B------:R-:W2:Y:S02]  /*13880*/  @!P0 SYNCS.PHASECHK.TRANS64 P0, [R3+URZ], R4 ;  /* 0x00000004030085a7 */ /* 0x000ea4000800007f */
[----:B--2---:R-:W-:Y:S05]  /*13890*/  @!P0 BRA `(.L_x_1071) ;  /* 0xfffffffc00f08947 */ /* 0x004fea000383ffff */
[----:B------:R-:W-:Y:S05]  /*138a0*/  BRA `(.L_x_1115) ;  /* 0xffffffe800a47947 */ /* 0x000fea000383ffff */
.L_x_1073:
[----:B-1----:R1:W2:Y:S02]  /*138b0*/  SYNCS.PHASECHK.TRANS64.TRYWAIT P0, [R0+URZ], R5 ;  /* 0x00000005000075a7 */ /* 0x0022a4000800017f */
[----:B--2---:R-:W-:Y:S05]  /*138c0*/  @!P0 NANOSLEEP.SYNCS 0x989680 ;  /* 0x009896800000895d */ /* 0x004fea0003900000 */
[----:B------:R-:W2:Y:S02]  /*138d0*/  @!P0 SYNCS.PHASECHK.TRANS64 P0, [R0+URZ], R5 ;  /* 0x00000005000085a7 */ /* 0x000ea4000800007f */
[----:B--2---:R-:W-:Y:S05]  /*138e0*/  @!P0 BRA `(.L_x_1073) ;  /* 0xfffffffc00f08947 */ /* 0x004fea000383ffff */
[----:B------:R-:W-:Y:S05]  /*138f0*/  BRA `(.L_x_1116) ;  /* 0xffffffe800a87947 */ /* 0x000fea000383ffff */
.L_x_1117:
        /* <DEDUP_REMOVED lines=16> */
.L_x_2984:


//--------------------- .text._ZN7cutlass13device_kernelIN5flash11enable_sm90INS1_16FlashAttnFwdSm90INS1_25CollectiveMainloopFwdSm90ILi2EN4cute5tupleIJNS5_1CILi1EEES8_S8_EEENS6_IJNS7_ILi128EEENS7_ILi96EEENS7_ILi192EEEEEELi128ENS_6half_tEfNS_4arch4Sm90ELb0ELb1ELb0ELb1ELb0ELb0ELb0ELb1ELb1ELb1ELb1ELb0EEENS1_21CollectiveEpilogueFwdINS6_IJSA_SA_SB_EEES9_SE_SG_Li256ELb1ELb1ELb1ELb0EEENS1_36VarlenDynamicPersistentTileSchedulerILi128ELi96ELi256ELi128ELb1ELb1ELb1ELb1ELb0ELb1EEEEEEEEEvNT_6ParamsE --------------------------
	.section	.text._ZN7cutlass13device_kernelIN5flash11enable_sm90INS1_16FlashAttnFwdSm90INS1_25CollectiveMainloopFwdSm90ILi2EN4cute5tupleIJNS5_1CILi1EEES8_S8_EEENS6_IJNS7_ILi128EEENS7_ILi96EEENS7_ILi192EEEEEELi128ENS_6half_tEfNS_4arch4Sm90ELb0ELb1ELb0ELb1ELb0ELb0ELb0ELb1ELb1ELb1ELb1ELb0EEENS1_21CollectiveEpilogueFwdINS6_IJSA_SA_SB_EEES9_SE_SG_Li256ELb1ELb1ELb1ELb0EEENS1_36VarlenDynamicPersistentTileSchedulerILi128ELi96ELi256ELi128ELb1ELb1ELb1ELb1ELb0ELb1EEEEEEEEEvNT_6ParamsE,"ax",@progbits
	.align	128
.text._ZN7cutlass13device_kernelIN5flash11enable_sm90INS1_16FlashAttnFwdSm90INS1_25CollectiveMainloopFwdSm90ILi2EN4cute5tupleIJNS5_1CILi1EEES8_S8_EEENS6_IJNS7_ILi128EEENS7_ILi96EEENS7_ILi192EEEEEELi128ENS_6half_tEfNS_4arch4Sm90ELb0ELb1ELb0ELb1ELb0ELb0ELb0ELb1ELb1ELb1ELb1ELb0EEENS1_21CollectiveEpilogueFwdINS6_IJSA_SA_SB_EEES9_SE_SG_Li256ELb1ELb1ELb1ELb0EEENS1_36VarlenDynamicPersistentTileSchedulerILi128ELi96ELi256ELi128ELb1ELb1ELb1ELb1ELb0ELb1EEEEEEEEEvNT_6ParamsE:
        .type           _ZN7cutlass13device_kernelIN5flash11enable_sm90INS1_16FlashAttnFwdSm90INS1_25CollectiveMainloopFwdSm90ILi2EN4cute5tupleIJNS5_1CILi1EEES8_S8_EEENS6_IJNS7_ILi128EEENS7_ILi96EEENS7_ILi192EEEEEELi128ENS_6half_tEfNS_4arch4Sm90ELb0ELb1ELb0ELb1ELb0ELb0ELb0ELb1ELb1ELb1ELb1ELb0EEENS1_21CollectiveEpilogueFwdINS6_IJSA_SA_SB_EEES9_SE_SG_Li256ELb1ELb1ELb1ELb0EEENS1_36VarlenDynamicPersistentTileSchedulerILi128ELi96ELi256ELi128ELb1ELb1ELb1ELb1ELb0ELb1EEEEEEEEEvNT_6ParamsE,@function
        .size           _ZN7cutlass13device_kernelIN5flash11enable_sm90INS1_16FlashAttnFwdSm90INS1_25CollectiveMainloopFwdSm90ILi2EN4cute5tupleIJNS5_1CILi1EEES8_S8_EEENS6_IJNS7_ILi128EEENS7_ILi96EEENS7_ILi192EEEEEELi128ENS_6half_tEfNS_4arch4Sm90ELb0ELb1ELb0ELb1ELb0ELb0ELb0ELb1ELb1ELb1ELb1ELb0EEENS1_21CollectiveEpilogueFwdINS6_IJSA_SA_SB_EEES9_SE_SG_Li256ELb1ELb1ELb1ELb0EEENS1_36VarlenDynamicPersistentTileSchedulerILi128ELi96ELi256ELi128ELb1ELb1ELb1ELb1ELb0ELb1EEEEEEEEEvNT_6ParamsE,(.L_x_2985 - _ZN7cutlass13device_kernelIN5flash11enable_sm90INS1_16FlashAttnFwdSm90INS1_25CollectiveMainloopFwdSm90ILi2EN4cute5tupleIJNS5_1CILi1EEES8_S8_EEENS6_IJNS7_ILi128EEENS7_ILi96EEENS7_ILi192EEEEEELi128ENS_6half_tEfNS_4arch4Sm90ELb0ELb1ELb0ELb1ELb0ELb0ELb0ELb1ELb1ELb1ELb1ELb0EEENS1_21CollectiveEpilogueFwdINS6_IJSA_SA_SB_EEES9_SE_SG_Li256ELb1ELb1ELb1ELb0EEENS1_36VarlenDynamicPersistentTileSchedulerILi128ELi96ELi256ELi128ELb1ELb1ELb1ELb1ELb0ELb1EEEEEEEEEvNT_6ParamsE)
        .other          _ZN7cutlass13device_kernelIN5flash11enable_sm90INS1_16FlashAttnFwdSm90INS1_25CollectiveMainloopFwdSm90ILi2EN4cute5tupleIJNS5_1CILi1EEES8_S8_EEENS6_IJNS7_ILi128EEENS7_ILi96EEENS7_ILi192EEEEEELi128ENS_6half_tEfNS_4arch4Sm90ELb0ELb1ELb0ELb1ELb0ELb0ELb0ELb1ELb1ELb1ELb1ELb0EEENS1_21CollectiveEpilogueFwdINS6_IJSA_SA_SB_EEES9_SE_SG_Li256ELb1ELb1ELb1ELb0EEENS1_36VarlenDynamicPersistentTileSchedulerILi128ELi96ELi256ELi128ELb1ELb1ELb1ELb1ELb0ELb1EEEEEEEEEvNT_6ParamsE,@"STO_CUDA_ENTRY STV_DEFAULT"
_ZN7cutlass13device_kernelIN5flash11enable_sm90INS1_16FlashAttnFwdSm90INS1_25CollectiveMainloopFwdSm90ILi2EN4cute5tupleIJNS5_1CILi1EEES8_S8_EEENS6_IJNS7_ILi128EEENS7_ILi96EEENS7_ILi192EEEEEELi128ENS_6half_tEfNS_4arch4Sm90ELb0ELb1ELb0ELb1ELb0ELb0ELb0ELb1ELb1ELb1ELb1ELb0EEENS1_21CollectiveEpilogueFwdINS6_IJSA_SA_SB_EEES9_SE_SG_Li256ELb1ELb1ELb1ELb0EEENS1_36VarlenDynamicPersistentTileSchedulerILi128ELi96ELi256ELi128ELb1ELb1ELb1ELb1ELb0ELb1EEEEEEEEEvNT_6ParamsE:
        /* <DEDUP_REMOVED lines=18> */
.L_x_1119:
[----:B------:R-:W-:Y:S05]  /*0120*/  BSYNC B0 ;  /* 0x0000000000007941 */ /* 0x000fea0003800000 */
.L_x_1118:
        /* <DEDUP_REMOVED lines=41> */
.L_x_1120:
        /* <DEDUP_REMOVED lines=22> */
.L_x_1121:
        /* <DEDUP_REMOVED lines=18> */
.L_x_1122:
        /* <DEDUP_REMOVED lines=22> */
.L_x_1123:
        /* <DEDUP_REMOVED lines=22> */
.L_x_1124:
[----:B0-----:R-:W-:Y:S01]  /*0900*/  UMOV UR4, 0x1 ;  /* 0x0000000100047882 */ /* 0x001fe20000000000 */
[----:B------:R-:W-:Y:S01]  /*0910*/  PLOP3.LUT P0, PT, PT, PT, UP0, 0x80, 0x0 ;  /* 0x000000000000781c */ /* 0x000fe20003f0f008 */
[----:B------:R-:W-:Y:S01]  /*0920*/  USEL UR4, UR4, 0x2, !UP0 ;  /* 0x0000000204047887 */ /* 0x000fe2000c000000 */
[----:B------:R-:W-:-:S05]  /*0930*/  NOP ;  /* 0x0000000000007918 */ /* 0x000fca0000000000 */
[----:B------:R-:W-:-:S05]  /*0940*/  IMAD.U32 R2, RZ, RZ, UR4 ;  /* 0x00000004ff027e24 */ /* 0x000fca000f8e00ff */
[----:B------:R0:W-:Y:S01]  /*0950*/  STL [R1+0x5c], R2 ;  /* 0x00005c0201007387 */ /* 0x0001e20000100800 */
[----:B-12-4-:R-:W-:Y:S06]  /*0960*/  BAR.SYNC.DEFER_BLOCKING 0x0 ;  /* 0x0000000000007b1d */ /* 0x016fec0000010000 */
[----:B------:R-:W-:Y:S05]  /*0970*/  @!P0 BRA `(.L_x_1125) ;  /* 0x000000f800d08947 */ /* 0x000fea0003800000 */
.L_x_1126:
        /* <DEDUP_REMOVED lines=14> */
[----:B------:R-:W2:Y:S01]  /*0a60*/  LDL R0, [R1+0x5c] ;  /* 0x00005c0001007983 */ /* 0x000ea20000100800 */
[----:B------:R-:W-:Y:S01]  /*0a70*/  VIADD R204, R6, 0xffffff80 ;  /* 0xffffff8006cc7836 */ /* 0x000fe20000000000 */
[----:B------:R-:W-:Y:S01]  /*0a80*/  R2UR UR5, R13 ;  /* 0x000000000d0572ca */ /* 0x000fe200000e0000 */
[----:B------:R-:W-:Y:S01]  /*0a90*/  UMOV UR38, URZ ;  /* 0x0000003f00267c82 */ /* 0x000fe20008000000 */
[----:B------:R-:W-:Y:S01]  /*0aa0*/  R2UR UR6, R14 ;  /* 0x000000000e0672ca */ /* 0x000fe200000e0000 */
[----:B------:R-:W-:Y:S01]  /*0ab0*/  UMOV UR36, URZ ;  /* 0x0000003f00247c82 */ /* 0x000fe20008000000 */
[----:B------:R-:W-:Y:S02]  /*0ac0*/  SHF.R.S32.HI R3, RZ, 0x1f, R204 ;  /* 0x0000001fff037819 */ /* 0x000fe400000114cc */
[----:B------:R-:W-:Y:S02]  /*0ad0*/  R2UR UR7, R15 ;  /* 0x000000000f0772ca */ /* 0x000fe400000e0000 */
[----:B------:R-:W-:-:S02]  /*0ae0*/  LEA.HI R5, R3, R204, RZ, 0x7 ;  /* 0x000000cc03057211 */ /* 0x000fc400078f38ff */
[----:B0-----:R-:W-:Y:S02]  /*0af0*/  LEA.HI R2, R3, R204, RZ, 0x5 ;  /* 0x000000cc03027211 */ /* 0x001fe400078f28ff */
[C---:B------:R-:W-:Y:S02]  /*0b00*/  LOP3.LUT R7, R5.reuse, 0xffffff80, RZ, 0xc0, !PT ;  /* 0xffffff8005077812 */ /* 0x040fe400078ec0ff */
[----:B------:R-:W-:Y:S01]  /*0b10*/  SHF.R.S32.HI R198, RZ, 0x7, R5 ;  /* 0x00000007ffc67819 */ /* 0x000fe20000011405 */
[----:B------:R-:W-:Y:S02]  /*0b20*/  IMAD.SHL.U32 R2, R2, 0x20, RZ ;  /* 0x0000002002027824 */ /* 0x000fe400078e00ff */
[----:B------:R-:W-:Y:S01]  /*0b30*/  IMAD.IADD R182, R204, 0x1, -R7 ;  /* 0x00000001ccb67824 */ /* 0x000fe200078e0a07 */
[----:B------:R-:W-:Y:S02]  /*0b40*/  LEA.HI R5, R5, R198, RZ, 0x1 ;  /* 0x000000c605057211 */ /* 0x000fe400078f08ff */
[----:B------:R-:W-:-:S02]  /*0b50*/  LOP3.LUT R2, R2, 0xfffffc00, RZ, 0xc0, !PT ;  /* 0xfffffc0002027812 */ /* 0x000fc400078ec0ff */
[----:B------:R-:W-:-:S04]  /*0b60*/  SHF.R.S32.HI R11, RZ, 0x1f, R182 ;  /* 0x0000001fff0b7819 */ /* 0x000fc800000114b6 */
[CC--:B------:R-:W-:Y:S02]  /*0b70*/  LEA.HI R4, R11.reuse, R182.reuse, RZ, 0x2 ;  /* 0x000000b60b047211 */ /* 0x0c0fe400078f10ff */
[----:B------:R-:W-:Y:S02]  /*0b80*/  LEA.HI R11, R11, R182, RZ, 0x5 ;  /* 0x000000b60b0b7211 */ /* 0x000fe400078f28ff */
[--C-:B------:R-:W-:Y:S02]  /*0b90*/  SHF.R.S32.HI R6, RZ, 0x2, R4.reuse ;  /* 0x00000002ff067819 */ /* 0x100fe40000011404 */
[----:B------:R-:W-:Y:S02]  /*0ba0*/  SHF.R.S32.HI R13, RZ, 0x1f, R4 ;  /* 0x0000001fff0d7819 */ /* 0x000fe40000011404 */
[----:B------:R-:W-:Y:S02]  /*0bb0*/  SHF.R.S32.HI R11, RZ, 0x5, R11 ;  /* 0x00000005ff0b7819 */ /* 0x000fe4000001140b */
[----:B------:R-:W-:-:S04]  /*0bc0*/  LEA.HI R13, R13, R6, RZ, 0x3 ;  /* 0x000000060d0d7211 */ /* 0x000fc800078f18ff */
[----:B------:R-:W-:-:S05]  /*0bd0*/  LOP3.LUT R13, R13, 0xfffffff8, RZ, 0xc0, !PT ;  /* 0xfffffff80d0d7812 */ /* 0x000fca00078ec0ff */
[----:B------:R-:W-:-:S04]  /*0be0*/  IMAD.IADD R6, R6, 0x1, -R13 ;  /* 0x0000000106067824 */ /* 0x000fc800078e0a0d */
[----:B------:R-:W-:Y:S01]  /*0bf0*/  IMAD R6, R11, 0x10, R6 ;  /* 0x000000100b067824 */ /* 0x000fe200078e0206 */
[----:B--2---:R-:W-:Y:S02]  /*0c00*/  R2UR UR4, R0 ;  /* 0x00000000000472ca */ /* 0x004fe400000e0000 */
[----:B------:R-:W-:-:S04]  /*0c10*/  LEA.HI R0, R3, R204, RZ, 0x4 ;  /* 0x000000cc03007211 */ /* 0x000fc800078f20ff */
[----:B------:R-:W-:Y:S02]  /*0c20*/  SHF.R.S32.HI R9, RZ, 0x4, R0 ;  /* 0x00000004ff097819 */ /* 0x000fe40000011400 */
[C---:B------:R-:W-:Y:S02]  /*0c30*/  LOP3.LUT R7, R0.reuse, 0x3fffff0, RZ, 0xc0, !PT ;  /* 0x03fffff000077812 */ /* 0x040fe400078ec0ff */
[----:B------:R-:W-:-:S03]  /*0c40*/  LEA.HI R0, R0, R9, RZ, 0x1 ;  /* 0x0000000900007211 */ /* 0x000fc600078f08ff */
[----:B------:R-:W-:Y:S01]  /*0c50*/  IMAD.IADD R7, R204, 0x1, -R7 ;  /* 0x00000001cc077824 */ /* 0x000fe200078e0a07 */
[----:B------:R-:W-:Y:S01]  /*0c60*/  LOP3.LUT R0, R0, 0x1ffffffe, RZ, 0xc0, !PT ;  /* 0x1ffffffe00007812 */ /* 0x000fe200078ec0ff */
[----:B------:R-:W-:Y:S02]  /*0c70*/  ULOP3.LUT UR8, UR4, 0x1, URZ, 0xfc, !UPT ;  /* 0x0000000104087892 */ /* 0x000fe4000f8efc3f */
[----:B------:R-:W-:Y:S01]  /*0c80*/  IMAD R7, R7, 0x40, R2 ;  /* 0x0000004007077824 */ /* 0x000fe200078e0202 */
[-C--:B------:R-:W-:Y:S01]  /*0c90*/  LEA.HI R2, R3, R204.reuse, RZ, 0x2 ;  /* 0x000000cc03027211 */ /* 0x080fe200078f10ff */
[----:B------:R-:W-:Y:S01]  /*0ca0*/  IMAD.IADD R0, R9, 0x1, -R0 ;  /* 0x0000000109007824 */ /* 0x000fe200078e0a00 */
[----:B------:R-:W-:Y:S01]  /*0cb0*/  LEA.HI R3, R3, R204, RZ, 0x3 ;  /* 0x000000cc03037211 */ /* 0x000fe200078f18ff */
[----:B------:R-:W-:Y:S01]  /*0cc0*/  UMOV UR4, URZ ;  /* 0x0000003f00047c82 */ /* 0x000fe20008000000 */
[----:B------:R-:W-:Y:S02]  /*0cd0*/  IMAD.U32 R201, RZ, RZ, UR8 ;  /* 0x00000008ffc97e24 */ /* 0x000fe4000f8e00ff */
[----:B------:R-:W-:Y:S01]  /*0ce0*/  IMAD R200, R0, 0x8, R7 ;  /* 0x0000000800c87824 */ /* 0x000fe200078e0207 */
[----:B------:R-:W-:Y:S01]  /*0cf0*/  LOP3.LUT R7, R2, 0xfffffffc, RZ, 0xc0, !PT ;  /* 0xfffffffc02077812 */ /* 0x000fe200078ec0ff */
[----:B------:R-:W-:Y:S01]  /*0d00*/  IMAD.U32 R181, RZ, RZ, UR4 ;  /* 0x00000004ffb57e24 */ /* 0x000fe2000f8e00ff */
[----:B------:R-:W-:-:S03]  /*0d10*/  SHF.R.S32.HI R179, RZ, 0x3, R3 ;  /* 0x00000003ffb37819 */ /* 0x000fc60000011403 */
[----:B------:R-:W-:Y:S01]  /*0d20*/  IMAD.IADD R0, R204, 0x1, -R7 ;  /* 0x00000001cc007824 */ /* 0x000fe200078e0a07 */
[----:B------:R-:W-:Y:S02]  /*0d30*/  LOP3.LUT R7, R5, 0x3fffffe, RZ, 0xc0, !PT ;  /* 0x03fffffe05077812 */ /* 0x000fe400078ec0ff */
[----:B------:R-:W-:Y:S02]  /*0d40*/  LOP3.LUT R5, R3, 0xfffffff8, RZ, 0xc0, !PT ;  /* 0xfffffff803057812 */ /* 0x000fe400078ec0ff */
[----:B------:R-:W-:Y:S01]  /*0d50*/  LEA.HI R2, R0, R0, RZ, 0x1 ;  /* 0x0000000000027211 */ /* 0x000fe200078f08ff */
[----:B------:R-:W-:Y:S02]  /*0d60*/  IMAD.IADD R7, R198, 0x1, -R7 ;  /* 0x00000001c6077824 */ /* 0x000fe400078e0a07 */
[----:B------:R-:W-:Y:S01]  /*0d70*/  IMAD.IADD R160, R204, 0x1, -R5 ;  /* 0x00000001cca07824 */ /* 0x000fe200078e0a05 */
[----:B------:R-:W-:Y:S01]  /*0d80*/  LOP3.LUT R5, R4, 0x7ffffffc, RZ, 0xc0, !PT ;  /* 0x7ffffffc04057812 */ /* 0x000fe200078ec0ff */
[----:B------:R-:W-:Y:S01]  /*0d90*/  IMAD R199, R7, 0x40, R6 ;  /* 0x0000004007c77824 */ /* 0x000fe200078e0206 */
[----:B------:R-:W-:Y:S01]  /*0da0*/  LOP3.LUT R9, R2, 0x1ffffffe, RZ, 0xc0, !PT ;  /* 0x1ffffffe02097812 */ /* 0x000fe200078ec0ff */
[----:B------:R-:W-:-:S02]  /*0db0*/  IMAD.SHL.U32 R22, R160, 0x8, RZ ;  /* 0x00000008a0167824 */ /* 0x000fc400078e00ff */
[----:B------:R-:W-:Y:S02]  /*0dc0*/  IMAD.IADD R5, R182, 0x1, -R5 ;  /* 0x00000001b6057824 */ /* 0x000fe400078e0a05 */
[----:B------:R-:W-:Y:S01]  /*0dd0*/  VIADD R23, R22, 0x40 ;  /* 0x0000004016177836 */ /* 0x000fe20000000000 */
[----:B------:R-:W-:Y:S01]  /*0de0*/  SHF.R.S32.HI R203, RZ, 0x1f, R22 ;  /* 0x0000001fffcb7819 */ /* 0x000fe20000011416 */
[----:B------:R-:W-:Y:S02]  /*0df0*/  IMAD.SHL.U32 R18, R5, 0x2, RZ ;  /* 0x0000000205127824 */ /* 0x000fe400078e00ff */
[----:B------:R-:W-:Y:S01]  /*0e00*/  IMAD.IADD R0, R0, 0x1, -R9 ;  /* 0x0000000100007824 */ /* 0x000fe200078e0a09 */
[----:B------:R-:W-:Y:S01]  /*0e10*/  SHF.R.S32.HI R202, RZ, 0x1f, R23 ;  /* 0x0000001fffca7819 */ /* 0x000fe20000011417 */
[C---:B------:R-:W-:Y:S02]  /*0e20*/  VIADD R178, R18.reuse, 0x8 ;  /* 0x0000000812b27836 */ /* 0x040fe40000000000 */
[----:B------:R-:W-:-:S02]  /*0e30*/  VIADD R177, R18, 0x10 ;  /* 0x0000001012b17836 */ /* 0x000fc40000000000 */
[C---:B------:R-:W-:Y:S01]  /*0e40*/  VIADD R176, R18.reuse, 0x18 ;  /* 0x0000001812b07836 */ /* 0x040fe20000000000 */
[----:B------:R-:W-:Y:S01]  /*0e50*/  SHF.R.S32.HI R197, RZ, 0x1f, R178 ;  /* 0x0000001fffc57819 */ /* 0x000fe200000114b2 */
        /* <DEDUP_REMOVED lines=22> */
[----:B------:R-:W-:Y:S01]  /*0fc0*/  VIADD R164, R18, 0x78 ;  /* 0x0000007812a47836 */ /* 0x000fe20000000000 */
[----:B------:R-:W-:Y:S01]  /*0fd0*/  SHF.R.S32.HI R185, RZ, 0x1f, R166 ;  /* 0x0000001fffb97819 */ /* 0x000fe200000114a6 */
[----:B------:R-:W-:Y:S01]  /*0fe0*/  IMAD R19, R0, 0x8, R199 ;  /* 0x0000000800137824 */ /* 0x000fe200078e02c7 */
[----:B------:R-:W-:-:S02]  /*0ff0*/  SHF.R.S32.HI R184, RZ, 0x1f, R165 ;  /* 0x0000001fffb87819 */ /* 0x000fc400000114a5 */
[----:B------:R-:W-:-:S07]  /*1000*/  SHF.R.S32.HI R183, RZ, 0x1f, R164 ;  /* 0x0000001fffb77819 */ /* 0x000fce00000114a4 */
.L_x_1230:
[----:B01234-:R-:W0:Y:S01]  /*1010*/  LDC.64 R2, c[0x0][0xa28] ;  /* 0x00028a00ff027b82 */ /* 0x01fe220000000a00 */
[----:B------:R-:W-:Y:S01]  /*1020*/  IMAD.U32 R9, RZ, RZ, UR7 ;  /* 0x00000007ff097e24 */ /* 0x000fe2000f8e00ff */
[----:B------:R-:W-:Y:S01]  /*1030*/  ULDC.64 UR8, c[0x0][0x208] ;  /* 0x0000820000087ab9 */ /* 0x000fe20000000a00 */
[----:B------:R-:W-:-:S05]  /*1040*/  IMAD.MOV.U32 R7, RZ, RZ, RZ ;  /* 0x000000ffff077224 */ /* 0x000fca00078e00ff */
[----:B------:R-:W1:Y:S08]  /*1050*/  LDC.64 R4, c[0x0][0xa18] ;  /* 0x00028600ff047b82 */ /* 0x000e700000000a00 */
[----:B------:R-:W2:Y:S01]  /*1060*/  LDC R17, c[0x0][0x288] ;  /* 0x0000a200ff117b82 */ /* 0x000ea20000000800 */
[----:B------:R-:W-:Y:S01]  /*1070*/  ULOP3.LUT UR4, UR6, 0xff000000, URZ, 0xc0, !UPT ;  /* 0xff00000006047892 */ /* 0x000fe2000f8ec03f */
[----:B------:R-:W-:Y:S01]  /*1080*/  ULDC.64 UR10, c[0x0][0xa20] ;  /* 0x00028800000a7ab9 */ /* 0x000fe20000000a00 */
[----:B0-----:R-:W-:-:S05]  /*1090*/  ISETP.NE.U32.AND P0, PT, R2, RZ, PT ;  /* 0x000000ff0200720c */ /* 0x001fca0003f05070 */
[----:B------:R-:W0:Y:S01]  /*10a0*/  LDC R0, c[0x0][0x424] ;  /* 0x00010900ff007b82 */ /* 0x000e220000000800 */
[----:B------:R-:W-:Y:S02]  /*10b0*/  ISETP.NE.AND.EX P0, PT, R3, RZ, PT, P0 ;  /* 0x000000ff0300720c */ /* 0x000fe40003f05300 */
[----:B-1----:R-:W-:-:S05]  /*10c0*/  ISETP.NE.U32.AND P1, PT, R4, RZ, PT ;  /* 0x000000ff0400720c */ /* 0x002fca0003f25070 */
[----:B------:R-:W1:Y:S01]  /*10d0*/  LDC R11, c[0x0][0x2f0] ;  /* 0x0000bc00ff0b7b82 */ /* 0x000e620000000800 */
[----:B------:R-:W-:-:S07]  /*10e0*/  ISETP.NE.AND.EX P1, PT, R5, RZ, PT, P1 ;  /* 0x000000ff0500720c */ /* 0x000fce0003f25310 */
[----:B------:R-:W3:Y:S08]  /*10f0*/  @P0 LDC.64 R2, c[0x0][0xa28] ;  /* 0x00028a00ff020b82 */ /* 0x000ef00000000a00 */
[----:B------:R-:W4:Y:S01]  /*1100*/  @P1 LDC.64 R4, c[0x0][0xa18] ;  /* 0x00028600ff041b82 */ /* 0x000f220000000a00 */
[----:B---3--:R-:W-:Y:S01]  /*1110*/  @P0 IMAD.WIDE R2, R9, 0x4, R2 ;  /* 0x0000000409020825 */ /* 0x008fe200078e0202 */
[----:B------:R-:W-:-:S04]  /*1120*/  USHF.R.U32.HI UR4, URZ, 0x8, UR4 ;  /* 0x000000083f047899 */ /* 0x000fc80008011604 */
[----:B------:R3:W5:Y:S01]  /*1130*/  @P0 LDG.E R7, desc[UR8][R2.64] ;  /* 0x0000000802070981 */ /* 0x000762000c1e1900 */
[----:B----4-:R-:W-:Y:S02]  /*1140*/  @P1 IMAD.WIDE R4, R9, 0x4, R4 ;  /* 0x0000000409041825 */ /* 0x010fe400078e0204 */
[----:B------:R-:W4:Y:S03]  /*1150*/  LDC.64 R8, c[0x0][0x418] ;  /* 0x00010600ff087b82 */ /* 0x000f260000000a00 */
[----:B--2---:R3:W5:Y:S01]  /*1160*/  @P1 LDG.E R17, desc[UR8][R4.64] ;  /* 0x0000000804111981 */ /* 0x004762000c1e1900 */
[----:B------:R-:W-:Y:S01]  /*1170*/  ULOP3.LUT UR8, UR6, 0xff0000, URZ, 0xc0, !UPT ;  /* 0x00ff000006087892 */ /* 0x000fe2000f8ec03f */
[----:B------:R-:W-:-:S03]  /*1180*/  ISETP.NE.U32.AND P2, PT, RZ, UR10, PT ;  /* 0x0000000aff007c0c */ /* 0x000fc6000bf45070 */
[----:B------:R-:W-:Y:S01]  /*1190*/  ULEA.HI UR8, UR8, UR4, URZ, 0x10 ;  /* 0x0000000408087291 */ /* 0x000fe2000f8f803f */
[----:B------:R-:W-:Y:S01]  /*11a0*/  ISETP.NE.AND.EX P2, PT, RZ, UR11, PT, P2 ;  /* 0x0000000bff007c0c */ /* 0x000fe2000bf45320 */
[----:B------:R-:W-:-:S06]  /*11b0*/  ULOP3.LUT UR4, UR6, 0xffff, URZ, 0xc0, !UPT ;  /* 0x0000ffff06047892 */ /* 0x000fcc000f8ec03f */
[----:B------:R-:W-:Y:S01]  /*11c0*/  IMAD.U32 R163, RZ, RZ, UR4 ;  /* 0x00000004ffa37e24 */ /* 0x000fe2000f8e00ff */
[----:B----4-:R-:W-:-:S04]  /*11d0*/  ISETP.NE.U32.AND P0, PT, R8, RZ, PT ;  /* 0x000000ff0800720c */ /* 0x010fc80003f05070 */
[----:B------:R-:W-:-:S04]  /*11e0*/  ISETP.NE.AND.EX P0, PT, R9, RZ, PT, P0 ;  /* 0x000000ff0900720c */ /* 0x000fc80003f05300 */
[----:B0-----:R-:W-:Y:S01]  /*11f0*/  SEL R0, R0, 0x1, P0 ;  /* 0x0000000100007807 */ /* 0x001fe20000000000 */
[----:B-1-3--:R-:W-:Y:S08]  /*1200*/  @P1 BRA `(.L_x_1127) ;  /* 0x00000000002c1947 */ /* 0x00aff00003800000 */
[----:B------:R-:W-:Y:S02]  /*1210*/  ULDC.64 UR10, c[0x0][0xa00] ;  /* 0x00028000000a7ab9 */ /* 0x000fe40000000a00 */
[----:B------:R-:W-:-:S04]  /*1220*/  ISETP.NE.U32.AND P0, PT, RZ, UR10, PT ;  /* 0x0000000aff007c0c */ /* 0x000fc8000bf05070 */
[----:B------:R-:W-:-:S13]  /*1230*/  ISETP.NE.AND.EX P0, PT, RZ, UR11, PT, P0 ;  /* 0x0000000bff007c0c */ /* 0x000fda000bf05300 */
[----:B------:R-:W-:Y:S05]  /*1240*/  @!P0 BRA `(.L_x_1127) ;  /* 0x00000000001c8947 */ /* 0x000fea0003800000 */
[----:B------:R-:W0:Y:S01]  /*1250*/  LDC.64 R2, c[0x0][0xa00] ;  /* 0x00028000ff027b82 */ /* 0x000e220000000a00 */
[----:B------:R-:W-:Y:S01]  /*1260*/  IMAD.U32 R5, RZ, RZ, UR7 ;  /* 0x00000007ff057e24 */ /* 0x000fe2000f8e00ff */
[----:B------:R-:W-:-:S03]  /*1270*/  ULDC.64 UR10, c[0x0][0x208] ;  /* 0x00008200000a7ab9 */ /* 0x000fc60000000a00 */
[----:B0-----:R-:W-:-:S05]  /*1280*/  IMAD.WIDE R2, R5, 0x4, R2 ;  /* 0x0000000405027825 */ /* 0x001fca00078e0202 */
[----:B-----5:R-:W2:Y:S04]  /*1290*/  LDG.E R17, desc[UR10][R2.64] ;  /* 0x0000000a02117981 */ /* 0x020ea8000c1e1900 */
[----:B------:R-:W2:Y:S02]  /*12a0*/  LDG.E R4, desc[UR10][R2.64+0x4] ;  /* 0x0000040a02047981 */ /* 0x000ea4000c1e1900 */
[----:B--2---:R-:W-:-:S07]  /*12b0*/  IMAD.IADD R17, R4, 0x1, -R17 ;  /* 0x0000000104117824 */ /* 0x004fce00078e0a11 */
.L_x_1127:
[----:B------:R-:W-:Y:S02]  /*12c0*/  IMAD R16, R0, R11, RZ ;  /* 0x0000000b00107224 */ /* 0x000fe400078e02ff */
[----:B------:R-:W-:Y:S01]  /*12d0*/  IMAD.U32 R180, RZ, RZ, UR7 ;  /* 0x00000007ffb47e24 */ /* 0x000fe2000f8e00ff */
[----:B------:R-:W-:Y:S06]  /*12e0*/  @!P2 BRA `(.L_x_1128) ;  /* 0x00000000001ca947 */ /* 0x000fec0003800000 */
[----:B------:R-:W-:Y:S01]  /*12f0*/  ULDC.64 UR10, c[0x0][0xa20] ;  /* 0x00028800000a7ab9 */ /* 0x000fe20000000a00 */
[----:B------:R-:W-:Y:S01]  /*1300*/  ULDC.64 UR12, c[0x0][0x208] ;  /* 0x00008200000c7ab9 */ /* 0x000fe20000000a00 */
[----:B------:R-:W-:-:S06]  /*1310*/  UIMAD.WIDE UR6, UR7, 0x4, UR10 ;  /* 0x00000004070678a5 */ /* 0x000fcc000f8e020a */
[----:B------:R-:W-:Y:S02]  /*1320*/  IMAD.U32 R2, RZ, RZ, UR6 ;  /* 0x00000006ff027e24 */ /* 0x000fe4000f8e00ff */
[----:B------:R-:W-:-:S05]  /*1330*/  IMAD.U32 R3, RZ, RZ, UR7 ;  /* 0x00000007ff037e24 */ /* 0x000fca000f8e00ff */
[----:B------:R0:W5:Y:S01]  /*1340*/  LDG.E R16, desc[UR12][R2.64] ;  /* 0x0000000c02107981 */ /* 0x000162000c1e1900 */
[----:B------:R-:W-:Y:S05]  /*1350*/  BRA `(.L_x_1129) ;  /* 0x00000000002c7947 */ /* 0x000fea0003800000 */
.L_x_1128:
        /* <DEDUP_REMOVED lines=8> */
[----:B------:R-:W2:Y:S04]  /*13e0*/  LDG.E R16, desc[UR10][R2.64] ;  /* 0x0000000a02107981 */ /* 0x000ea8000c1e1900 */
[----:B------:R-:W2:Y:S02]  /*13f0*/  LDG.E R5, desc[UR10][R2.64+0x4] ;  /* 0x0000040a02057981 */ /* 0x000ea4000c1e1900 */
[----:B--2---:R-:W-:-:S07]  /*1400*/  IMAD.IADD R16, R5, 0x1, -R16 ;  /* 0x0000000105107824 */ /* 0x004fce00078e0a10 */
.L_x_1129:
[----:B------:R-:W-:Y:S01]  /*1410*/  ULDC UR4, c[0x0][0x448] ;  /* 0x0001120000047ab9 */ /* 0x000fe20000000800 */
[----:B-----5:R-:W-:Y:S01]  /*1420*/  IMAD.IADD R16, R16, 0x1, -R7 ;  /* 0x0000000110107824 */ /* 0x020fe200078e0a07 */
[----:B------:R-:W-:Y:S02]  /*1430*/  UISETP.NE.AND UP0, UPT, UR4, 0x1, UPT ;  /* 0x000000010400788c */ /* 0x000fe4000bf05270 */
[----:B------:R-:W-:Y:S02]  /*1440*/  USHF.L.U32 UR39, UR5, 0x7, URZ ;  /* 0x0000000705277899 */ /* 0x000fe4000800063f */
[----:B------:R-:W-:Y:S01]  /*1450*/  IADD3 R0, R16, 0x1, -R17 ;  /* 0x0000000110007810 */ /* 0x000fe20007ffe811 */
[----:B------:R-:W-:Y:S01]  /*1460*/  ULDC.64 UR4, c[0x0][0x9e0] ;  /* 0x0002780000047ab9 */ /* 0x000fe20000000a00 */
[----:B------:R-:W-:Y:S02]  /*1470*/  UIADD3 UR9, UR39, 0x7f, URZ ;  /* 0x0000007f27097890 */ /* 0x000fe4000fffe03f */
[----:B------:R-:W-:Y:S01]  /*1480*/  R2UR UR10, R0 ;  /* 0x00000000000a72ca */ /* 0x000fe200000e0000 */
[----:B------:R-:W-:-:S02]  /*1490*/  UISETP.GE.AND UP1, UPT, UR5, 0x1, UPT ;  /* 0x000000010500788c */ /* 0x000fc4000bf26270 */
[----:B------:R-:W-:Y:S01]  /*14a0*/  @UP0 ULDC UR6, c[0x0][0x44c] ;  /* 0x0001130000060ab9 */ /* 0x000fe20000000800 */
[----:B------:R-:W-:Y:S01]  /*14b0*/  @UP0 ULDC UR11, c[0x0][0x450] ;  /* 0x00011400000b0ab9 */ /* 0x000fe20000000800 */
[----:B------:R-:W-:Y:S02]  /*14c0*/  UIMAD.WIDE.U32 UR6, UR9, UR6, URZ ;  /* 0x00000006090672a5 */ /* 0x000fe4000f8e003f */
[----:B------:R-:W-:Y:S02]  /*14d0*/  PLOP3.LUT P1, PT, PT, PT, UP1, 0x80, 0x0 ;  /* 0x000000000000781c */ /* 0x000fe40003f2f018 */
[----:B------:R-:W-:-:S04]  /*14e0*/  @UP0 USHF.R.U32.HI UR9, URZ, UR11, UR7 ;  /* 0x0000000b3f090299 */ /* 0x000fc80008011607 */
[----:B------:R-:W-:-:S04]  /*14f0*/  UIADD3 UR9, UR10, UR9, URZ ;  /* 0x000000090a097290 */ /* 0x000fc8000fffe03f */
[----:B------:R-:W-:-:S06]  /*1500*/  UIADD3 UR4, UR9, UR4, URZ ;  /* 0x0000000409047290 */ /* 0x000fcc000fffe03f */
[----:B------:R-:W-:Y:S01]  /*1510*/  IMAD.U32 R0, RZ, RZ, UR4 ;  /* 0x00000004ff007e24 */ /* 0x000fe2000f8e00ff */
[----:B------:R-:W-:Y:S06]  /*1520*/  @!P1 BRA `(.L_x_1130) ;  /* 0x0000000000409947 */ /* 0x000fec0003800000 */
        /* <DEDUP_REMOVED lines=10> */
.L_x_1131:
[----:B------:R-:W-:-:S11]  /*15d0*/  UISETP.NE.AND UP1, UPT, UR5, 0x1, UPT ;  /* 0x000000010500788c */ /* 0x000fd6000bf25270 */
[----:B------:R-:W-:Y:S02]  /*15e0*/  @UP1 ULDC.64 UR10, c[0x0][0x9e8] ;  /* 0x00027a00000a1ab9 */ /* 0x000fe40000000a00 */
[----:B------:R-:W-:-:S04]  /*15f0*/  UIMAD.WIDE.U32 UR6, UR4, UR10, URZ ;  /* 0x0000000a040672a5 */ /* 0x000fc8000f8e003f */
[----:B------:R-:W-:-:S12]  /*1600*/  @UP1 USHF.R.U32.HI UR4, URZ, UR11, UR7 ;  /* 0x0000000b3f041299 */ /* 0x000fd80008011607 */
.L_x_1132:
[----:B------:R-:W-:-:S06]  /*1610*/  UIMAD UR4, UR4, UR5, UR5 ;  /* 0x00000005040472a4 */ /* 0x000fcc000f8e0205 */
[----:B------:R-:W-:-:S07]  /*1620*/  VIMNMX R0, R0, UR4, PT ;  /* 0x0000000400007c48 */ /* 0x000fce000bfe0100 */
.L_x_1130:
[----:B------:R-:W-:Y:S01]  /*1630*/  IMAD.IADD R93, R16, 0x1, -R17 ;  /* 0x00000001105d7824 */ /* 0x000fe200078e0a11 */
[----:B------:R-:W-:Y:S01]  /*1640*/  @UP0 ULDC UR6, c[0x0][0x44c] ;  /* 0x0001130000060ab9 */ /* 0x000fe20000000800 */
[----:B0-----:R-:W-:Y:S01]  /*1650*/  VIADD R2, R0, 0x5f ;  /* 0x0000005f00027836 */ /* 0x001fe20000000000 */
[----:B------:R-:W-:Y:S01]  /*1660*/  UIMAD.WIDE.U32 UR6, UR39, UR6, URZ ;  /* 0x00000006270672a5 */ /* 0x000fe2000f8e003f */
[----:B------:R-:W-:Y:S01]  /*1670*/  VIADD R0, R16, 0x5f ;  /* 0x0000005f10007836 */ /* 0x000fe20000000000 */
[----:B------:R-:W-:Y:S01]  /*1680*/  R2UR UR9, R93 ;  /* 0x000000005d0972ca */ /* 0x000fe200000e0000 */
[----:B------:R-:W-:Y:S01]  /*1690*/  @UP0 ULDC UR10, c[0x0][0x450] ;  /* 0x00011400000a0ab9 */ /* 0x000fe20000000800 */
[----:B------:R-:W-:Y:S01]  /*16a0*/  IMAD.HI R2, R2, 0x2aaaaaab, RZ ;  /* 0x2aaaaaab02027827 */ /* 0x000fe200078e02ff */
[----:B------:R-:W-:Y:S01]  /*16b0*/  UMOV UR4, UR39 ;  /* 0x0000002700047c82 */ /* 0x000fe20008000000 */
[----:B------:R-:W-:Y:S02]  /*16c0*/  @UP0 USHF.R.U32.HI UR4, URZ, UR10, UR7 ;  /* 0x0000000a3f040299 */ /* 0x000fe40008011607 */
[----:B------:R-:W-:Y:S01]  /*16d0*/  IMAD.HI R0, R0, 0x2aaaaaab, RZ ;  /* 0x2aaaaaab00007827 */ /* 0x000fe200078e02ff */
[----:B------:R-:W-:-:S04]  /*16e0*/  SHF.R.U32.HI R5, RZ, 0x1f, R2 ;  /* 0x0000001fff057819 */ /* 0x000fc80000011602 */
[----:B------:R-:W-:Y:S02]  /*16f0*/  SHF.R.U32.HI R3, RZ, 0x1f, R0 ;  /* 0x0000001fff037819 */ /* 0x000fe40000011600 */
[----:B------:R-:W-:Y:S01]  /*1700*/  UIADD3 UR4, UR9, UR4, URZ ;  /* 0x0000000409047290 */ /* 0x000fe2000fffe03f */
[----:B------:R-:W-:Y:S02]  /*1710*/  LEA.HI.SX32 R2, R2, R5, 0x1c ;  /* 0x0000000502027211 */ /* 0x000fe400078fe2ff */
[----:B------:R-:W-:Y:S01]  /*1720*/  ULDC UR9, c[0x0][0x9dc] ;  /* 0x0002770000097ab9 */ /* 0x000fe20000000800 */
[----:B------:R-:W-:Y:S01]  /*1730*/  LEA.HI.SX32 R3, R0, R3, 0x1c ;  /* 0x0000000300037211 */ /* 0x000fe200078fe2ff */
[----:B------:R-:W-:-:S03]  /*1740*/  UIADD3 UR9, UR4, -UR9, URZ ;  /* 0x8000000904097290 */ /* 0x000fc6000fffe03f */
[----:B------:R-:W-:Y:S01]  /*1750*/  VIMNMX R79, R3, R2, PT ;  /* 0x00000002034f7248 */ /* 0x000fe20003fe0100 */
[----:B------:R-:W-:Y:S08]  /*1760*/  @!P1 BRA `(.L_x_1133) ;  /* 0x0000000000449947 */ /* 0x000ff00003800000 */
        /* <DEDUP_REMOVED lines=10> */
.L_x_1134:
[----:B------:R-:W-:-:S11]  /*1810*/  UISETP.NE.AND UP0, UPT, UR5, 0x1, UPT ;  /* 0x000000010500788c */ /* 0x000fd6000bf05270 */
[----:B------:R-:W-:Y:S02]  /*1820*/  @UP0 ULDC.64 UR10, c[0x0][0x9e8] ;  /* 0x00027a00000a0ab9 */ /* 0x000fe40000000a00 */
[----:B------:R-:W-:-:S04]  /*1830*/  UIMAD.WIDE.U32 UR6, UR4, UR10, URZ ;  /* 0x0000000a040672a5 */ /* 0x000fc8000f8e003f */
[----:B------:R-:W-:-:S12]  /*1840*/  @UP0 USHF.R.U32.HI UR4, URZ, UR11, UR7 ;  /* 0x0000000b3f040299 */ /* 0x000fd80008011607 */
.L_x_1135:
[----:B------:R-:W-:-:S04]  /*1850*/  UIMAD UR4, UR4, UR5, URZ ;  /* 0x00000005040472a4 */ /* 0x000fc8000f8e023f */
[----:B------:R-:W-:-:S04]  /*1860*/  UISETP.LT.AND UP0, UPT, UR9, UR4, UPT ;  /* 0x000000040900728c */ /* 0x000fc8000bf01270 */
[----:B------:R-:W-:-:S12]  /*1870*/  USEL UR9, UR9, UR4, !UP0 ;  /* 0x0000000409097287 */ /* 0x000fd8000c000000 */
.L_x_1133:
[----:B------:R-:W-:Y:S02]  /*1880*/  UIMAD.WIDE UR4, UR9, 0x2aaaaaab, URZ ;  /* 0x2aaaaaab090478a5 */ /* 0x000fe4000f8e023f */
[----:B------:R-:W-:Y:S02]  /*1890*/  ULOP3.LUT UR6, UR8, 0xff, URZ, 0xc0, !UPT ;  /* 0x000000ff08067892 */ /* 0x000fe4000f8ec03f */
[----:B------:R-:W-:-:S04]  /*18a0*/  USHF.R.U32.HI UR4, URZ, 0x1f, UR5 ;  /* 0x0000001f3f047899 */ /* 0x000fc80008011605 */
[----:B------:R-:W-:Y:S01]  /*18b0*/  ULEA.HI.SX32 UR4, UR5, UR4, 0x1c ;  /* 0x0000000405047291 */ /* 0x000fe2000f8fe23f */
[----:B------:R-:W-:Y:S01]  /*18c0*/  IMAD.U32 R162, RZ, RZ, UR6 ;  /* 0x00000006ffa27e24 */ /* 0x000fe2000f8e00ff */
[----:B------:R-:W-:Y:S02]  /*18d0*/  USHF.R.U32.HI UR5, URZ, 0x10, UR8 ;  /* 0x000000103f057899 */ /* 0x000fe40008011608 */
[----:B------:R-:W-:-:S04]  /*18e0*/  UISETP.LT.AND UP0, UPT, URZ, UR4, UPT ;  /* 0x000000043f00728c */ /* 0x000fc8000bf01270 */
[----:B------:R-:W-:Y:S01]  /*18f0*/  USEL UR61, URZ, UR4, !UP0 ;  /* 0x000000043f3d7287 */ /* 0x000fe2000c000000 */
[----:B------:R-:W-:Y:S02]  /*1900*/  IMAD.U32 R161, RZ, RZ, UR5 ;  /* 0x00000005ffa17e24 */ /* 0x000fe4000f8e00ff */
[----:B------:R-:W-:-:S03]  /*1910*/  UMOV UR4, URZ ;  /* 0x0000003f00047c82 */ /* 0x000fc60008000000 */
[----:B------:R-:W-:-:S13]  /*1920*/  ISETP.GT.AND P0, PT, R79, UR61, PT ;  /* 0x0000003d4f007c0c */ /* 0x000fda000bf04270 */
[----:B------:R-:W-:Y:S05]  /*1930*/  @!P0 BRA `(.L_x_1136) ;  /* 0x00000000009c8947 */ /* 0x000fea0003800000 */
[----:B------:R-:W-:Y:S01]  /*1940*/  R2UR UR5, R161 ;  /* 0x00000000a10572ca */ /* 0x000fe200000e0000 */
[----:B------:R-:W-:-:S12]  /*1950*/  ULDC UR4, c[0x0][0x9f0] ;  /* 0x00027c0000047ab9 */ /* 0x000fd80000000800 */
[----:B------:R-:W-:-:S04]  /*1960*/  UISETP.NE.AND UP0, UPT, UR5, URZ, UPT ;  /* 0x0000003f0500728c */ /* 0x000fc8000bf05270 */
[----:B------:R-:W-:-:S03]  /*1970*/  USEL UR9, UR5, UR4, UP0 ;  /* 0x0000000405097287 */ /* 0x000fc60008000000 */
[----:B------:R-:W-:-:S03]  /*1980*/  UMOV UR4, URZ ;  /* 0x0000003f00047c82 */ /* 0x000fc60008000000 */
[----:B------:R-:W-:-:S05]  /*1990*/  IMAD.U32 R4, RZ, RZ, UR9 ;  /* 0x00000009ff047e24 */ /* 0x000fca000f8e00ff */
[----:B------:R-:W-:-:S04]  /*19a0*/  IABS R0, R4 ;  /* 0x0000000400007213 */ /* 0x000fc80000000000 */
[----:B------:R-:W-:Y:S02]  /*19b0*/  R2UR UR10, R0 ;  /* 0x00000000000a72ca */ /* 0x000fe400000e0000 */
[----:B------:R-:W-:Y:S02]  /*19c0*/  IADD3 R0, R4, -0x1, R79 ;  /* 0xffffffff04007810 */ /* 0x000fe40007ffe04f */
[----:B------:R-:W-:Y:S02]  /*19d0*/  IABS R4, R4 ;  /* 0x0000000400047213 */ /* 0x000fe40000000000 */
[----:B------:R-:W-:-:S03]  /*19e0*/  R2UR UR6, R0 ;  /* 0x00000000000672ca */ /* 0x000fc600000e0000 */
[----:B------:R-:W-:-:S04]  /*19f0*/  IMAD.MOV R4, RZ, RZ, -R4 ;  /* 0x000000ffff047224 */ /* 0x000fc800078e0a04 */
[----:B------:R-:W0:Y:S06]  /*1a00*/  I2F.RP R2, UR10 ;  /* 0x0000000a00027d06 */ /* 0x000e2c0008209400 */
[----:B------:R-:W-:-:S06]  /*1a10*/  UIADD3 UR6, -UR61, UR6, URZ ;  /* 0x000000063d067290 */ /* 0x000fcc000fffe13f */
[----:B------:R-:W-:Y:S01]  /*1a20*/  IMAD.U32 R0, RZ, RZ, UR6 ;  /* 0x00000006ff007e24 */ /* 0x000fe2000f8e00ff */
[----:B------:R-:W-:Y:S01]  /*1a30*/  ULOP3.LUT UR6, UR6, UR9, URZ, 0x3c, !UPT ;  /* 0x0000000906067292 */ /* 0x000fe2000f8e3c3f */
[----:B0-----:R-:W0:Y:S03]  /*1a40*/  MUFU.RCP R2, R2 ;  /* 0x0000000200027308 */ /* 0x001e260000001000 */
[----:B------:R-:W-:-:S04]  /*1a50*/  IABS R0, R0 ;  /* 0x0000000000007213 */ /* 0x000fc80000000000 */
[----:B------:R-:W-:Y:S01]  /*1a60*/  R2UR UR8, R0 ;  /* 0x00000000000872ca */ /* 0x000fe200000e0000 */
[----:B------:R-:W-:Y:S02]  /*1a70*/  IMAD.MOV.U32 R0, RZ, RZ, R4 ;  /* 0x000000ffff007224 */ /* 0x000fe400078e0004 */
[----:B0-----:R-:W-:-:S06]  /*1a80*/  VIADD R3, R2, 0xffffffe ;  /* 0x0ffffffe02037836 */ /* 0x001fcc0000000000 */
[----:B------:R-:W0:Y:S02]  /*1a90*/  F2I.FTZ.U32.TRUNC.NTZ R3, R3 ;  /* 0x0000000300037305 */ /* 0x000e24000021f000 */
[----:B0-----:R-:W-:-:S13]  /*1aa0*/  R2UR UR5, R3 ;  /* 0x00000000030572ca */ /* 0x001fda00000e0000 */
[----:B------:R-:W-:-:S04]  /*1ab0*/  UIADD3 UR7, URZ, -UR5, URZ ;  /* 0x800000053f077290 */ /* 0x000fc8000fffe03f */
[----:B------:R-:W-:-:S04]  /*1ac0*/  UIMAD UR7, UR7, UR10, URZ ;  /* 0x0000000a070772a4 */ /* 0x000fc8000f8e023f */
[----:B------:R-:W-:-:S03]  /*1ad0*/  UIMAD.WIDE.U32 UR4, UR5, UR7, UR4 ;  /* 0x00000007050472a5 */ /* 0x000fc6000f8e0004 */
[----:B------:R-:W-:Y:S01]  /*1ae0*/  R2UR UR7, R0 ;  /* 0x00000000000772ca */ /* 0x000fe200000e0000 */
[----:B------:R-:W-:-:S12]  /*1af0*/  UIMAD.WIDE.U32 UR4, UR5, UR8, URZ ;  /* 0x00000008050472a5 */ /* 0x000fd8000f8e003f */
[----:B------:R-:W-:-:S04]  /*1b00*/  UIMAD UR4, UR5, UR7, UR8 ;  /* 0x00000007050472a4 */ /* 0x000fc8000f8e0208 */
[----:B------:R-:W-:-:S11]  /*1b10*/  UISETP.GT.U32.AND UP1, UPT, UR10, UR4, UPT ;  /* 0x000000040a00728c */ /* 0x000fd6000bf24070 */
[----:B------:R-:W-:Y:S02]  /*1b20*/  @!UP1 UIADD3 UR4, UR4, -UR10, URZ ;  /* 0x8000000a04049290 */ /* 0x000fe4000fffe03f */
[----:B------:R-:W-:Y:S02]  /*1b30*/  @!UP1 UIADD3 UR5, UR5, 0x1, URZ ;  /* 0x0000000105059890 */ /* 0x000fe4000fffe03f */
[----:B------:R-:W-:Y:S02]  /*1b40*/  UISETP.GE.U32.AND UP0, UPT, UR4, UR10, UPT ;  /* 0x0000000a0400728c */ /* 0x000fe4000bf06070 */
[----:B------:R-:W-:-:S09]  /*1b50*/  UISETP.GE.AND UP1, UPT, UR6, URZ, UPT ;  /* 0x0000003f0600728c */ /* 0x000fd2000bf26270 */
[----:B------:R-:W-:Y:S02]  /*1b60*/  @UP0 UIADD3 UR5, UR5, 0x1, URZ ;  /* 0x0000000105050890 */ /* 0x000fe4000fffe03f */
[----:B------:R-:W-:-:S05]  /*1b70*/  UISETP.NE.AND UP0, UPT, UR9, URZ, UPT ;  /* 0x0000003f0900728c */ /* 0x000fca000bf05270 */
[----:B------:R-:W-:Y:S02]  /*1b80*/  UMOV UR4, UR5 ;  /* 0x0000000500047c82 */ /* 0x000fe40008000000 */
[----:B------:R-:W-:-:S04]  /*1b90*/  @!UP1 UIADD3 UR4, -UR4, URZ, URZ ;  /* 0x0000003f04049290 */ /* 0x000fc8000fffe13f */
[----:B------:R-:W-:-:S12]  /*1ba0*/  @!UP0 ULOP3.LUT UR4, URZ, UR9, URZ, 0x33, !UPT ;  /* 0x000000093f048292 */ /* 0x000fd8000f8e333f */
.L_x_1136:
[----:B------:R-:W-:Y:S01]  /*1bb0*/  R2UR UR5, R162 ;  /* 0x00000000a20572ca */ /* 0x000fe200000e0000 */
[----:B------:R-:W-:Y:S01]  /*1bc0*/  IMAD.U32 R2, RZ, RZ, UR4 ;  /* 0x00000004ff027e24 */ /* 0x000fe2000f8e00ff */
[----:B------:R-:W-:Y:S01]  /*1bd0*/  PLOP3.LUT P0, PT, PT, PT, PT, 0x80, 0x0 ;  /* 0x000000000000781c */ /* 0x000fe20003f0f070 */
[----:B------:R-:W-:Y:S01]  /*1be0*/  IMAD.MOV.U32 R0, RZ, RZ, RZ ;  /* 0x000000ffff007224 */ /* 0x000fe200078e00ff */
[----:B------:R-:W-:Y:S01]  /*1bf0*/  CS2R R86, SRZ ;  /* 0x0000000000567805 */ /* 0x000fe2000001ff00 */
[----:B------:R-:W-:Y:S01]  /*1c00*/  IMAD.MOV.U32 R92, RZ, RZ, RZ ;  /* 0x000000ffff5c7224 */ /* 0x000fe200078e00ff */
[----:B------:R-:W-:Y:S02]  /*1c10*/  CS2R R84, SRZ ;  /* 0x0000000000547805 */ /* 0x000fe4000001ff00 */
[----:B------:R-:W-:Y:S02]  /*1c20*/  CS2R R82, SRZ ;  /* 0x0000000000527805 */ /* 0x000fe4000001ff00 */
[----:B------:R-:W-:-:S02]  /*1c30*/  CS2R R80, SRZ ;  /* 0x0000000000507805 */ /* 0x000fc4000001ff00 */
[----:B------:R-:W-:Y:S02]  /*1c40*/  CS2R R94, SRZ ;  /* 0x00000000005e7805 */ /* 0x000fe4000001ff00 */
[----:B------:R-:W-:Y:S02]  /*1c50*/  CS2R R76, SRZ ;  /* 0x00000000004c7805 */ /* 0x000fe4000001ff00 */
[----:B------:R-:W-:Y:S02]  /*1c60*/  CS2R R74, SRZ ;  /* 0x00000000004a7805 */ /* 0x000fe4000001ff00 */
[----:B------:R-:W-:Y:S01]  /*1c70*/  CS2R R72, SRZ ;  /* 0x0000000000487805 */ /* 0x000fe2000001ff00 */
[----:B------:R-:W-:Y:S01]  /*1c80*/  UIMAD UR61, UR5, UR4, UR61 ;  /* 0x00000004053d72a4 */ /* 0x000fe2000f8e023d */
[----:B------:R-:W-:Y:S02]  /*1c90*/  CS2R R70, SRZ ;  /* 0x0000000000467805 */ /* 0x000fe4000001ff00 */
[----:B------:R-:W-:-:S02]  /*1ca0*/  CS2R R68, SRZ ;  /* 0x0000000000447805 */ /* 0x000fc4000001ff00 */
[----:B------:R-:W-:Y:S02]  /*1cb0*/  CS2R R66, SRZ ;  /* 0x0000000000427805 */ /* 0x000fe4000001ff00 */
[----:B------:R-:W-:Y:S02]  /*1cc0*/  CS2R R64, SRZ ;  /* 0x0000000000407805 */ /* 0x000fe4000001ff00 */
[----:B------:R-:W-:Y:S02]  /*1cd0*/  CS2R R62, SRZ ;  /* 0x00000000003e7805 */ /* 0x000fe4000001ff00 */
[----:B------:R-:W-:Y:S02]  /*1ce0*/  VIADDMNMX R79, R2, UR61, R79, PT ;  /* 0x0000003d024f7c46 */ /* 0x000fe4000b80014f */
[----:B------:R-:W-:Y:S02]  /*1cf0*/  CS2R R60, SRZ ;  /* 0x00000000003c7805 */ /* 0x000fe4000001ff00 */
[----:B------:R-:W-:-:S02]  /*1d00*/  CS2R R58, SRZ ;  /* 0x00000000003a7805 */ /* 0x000fc4000001ff00 */
[----:B------:R-:W-:Y:S02]  /*1d10*/  CS2R R56, SRZ ;  /* 0x0000000000387805 */ /* 0x000fe4000001ff00 */
[----:B------:R-:W-:Y:S02]  /*1d20*/  ISETP.GT.AND P1, PT, R79, UR61, PT ;  /* 0x0000003d4f007c0c */ /* 0x000fe4000bf24270 */
        /* <DEDUP_REMOVED lines=48> */
.L_x_1138:
[----:B------:R-:W-:Y:S02]  /*2030*/  R2UR UR6, R181 ;  /* 0x00000000b50672ca */ /* 0x000fe400000e0000 */
[----:B------:R-:W-:-:S11]  /*2040*/  R2UR UR5, R201 ;  /* 0x00000000c90572ca */ /* 0x000fd600000e0000 */
[----:B------:R-:W-:Y:S02]  /*2050*/  ULEA.HI UR4, UR6, UR6, URZ, 0x1 ;  /* 0x0000000606047291 */ /* 0x000fe4000f8f083f */
[----:B------:R-:W-:Y:S02]  /*2060*/  IMAD.U32 R2, RZ, RZ, UR5 ;  /* 0x00000005ff027e24 */ /* 0x000fe4000f8e00ff */
[----:B------:R-:W-:-:S03]  /*2070*/  ULOP3.LUT UR4, UR4, 0xfffffffe, URZ, 0xc0, !UPT ;  /* 0xfffffffe04047892 */ /* 0x000fc6000f8ec03f */
[----:B------:R-:W-:Y:S01]  /*2080*/  ISETP.NE.AND P0, PT, R2, 0x3, PT ;  /* 0x000000030200780c */ /* 0x000fe20003f05270 */
[----:B------:R-:W-:-:S06]  /*2090*/  UIADD3 UR4, UR6, -UR4, URZ ;  /* 0x8000000406047290 */ /* 0x000fcc000fffe03f */
[----:B------:R-:W-:-:S05]  /*20a0*/  IMAD.U32 R0, RZ, RZ, UR4 ;  /* 0x00000004ff007e24 */ /* 0x000fca000f8e00ff */
[----:B------:R-:W-:-:S04]  /*20b0*/  SHF.L.U32 R0, R0, 0x1f, RZ ;  /* 0x0000001f00007819 */ /* 0x000fc800000006ff */
[----:B------:R-:W0:Y:S02]  /*20c0*/  SYNCS.PHASECHK.TRANS64.TRYWAIT P1, [UR37+0x2a800], R0 ;  /* 0x02a80000ff0075a7 */ /* 0x000e240008020165 */
[----:B0-----:R-:W-:Y:S05]  /*20d0*/  @!P1 BRA `(.L_x_1139) ;  /* 0x0000015800689947 */ /* 0x001fea0003800000 */
.L_x_1365:
[----:B------:R-:W-:Y:S05]  /*20e0*/  @!P0 BRA `(.L_x_1140) ;  /* 0x0000000000048947 */ /* 0x000fea0003800000 */
[----:B------:R-:W-:Y:S01]  /*20f0*/  BPT.TRAP 0x1 ;  /* 0x000000040000795c */ /* 0x000fe20000300000 */
.L_x_1140:
[----:B0-----:R-:W-:Y:S02]  /*2100*/  IMAD.U32 R3, RZ, RZ, UR36 ;  /* 0x00000024ff037e24 */ /* 0x001fe4000f8e00ff */
[----:B------:R-:W-:-:S03]  /*2110*/  IMAD.U32 R0, RZ, RZ, UR38 ;  /* 0x00000026ff007e24 */ /* 0x000fc6000f8e00ff */
[----:B------:R-:W-:Y:S02]  /*2120*/  LEA R3, R3, UR37, 0x3 ;  /* 0x0000002503037c11 */ /* 0x000fe4000f8e18ff */
[----:B------:R-:W-:-:S04]  /*2130*/  SHF.L.U32 R0, R0, 0x1f, RZ ;  /* 0x0000001f00007819 */ /* 0x000fc800000006ff */
[----:B------:R0:W1:Y:S01]  /*2140*/  SYNCS.PHASECHK.TRANS64.TRYWAIT P2, [R3+URZ+0x2a830], R0 ;  /* 0x02a83000030075a7 */ /* 0x000062000804017f */
[----:B------:R-:W-:Y:S05]  /*2150*/  @!P0 BRA `(.L_x_1141) ;  /* 0x0000000000048947 */ /* 0x000fea0003800000 */
[----:B------:R-:W-:Y:S01]  /*2160*/  BPT.TRAP 0x1 ;  /* 0x000000040000795c */ /* 0x000fe20000300000 */
.L_x_1141:
[----:B------:R-:W2:Y:S02]  /*2170*/  S2R R2, SR_TID.X ;  /* 0x0000000000027919 */ /* 0x000ea40000002100 */
[----:B--2---:R-:W-:-:S04]  /*2180*/  LOP3.LUT R2, R2, 0x7f, RZ, 0xc0, !PT ;  /* 0x0000007f02027812 */ /* 0x004fc800078ec0ff */
[----:B------:R-:W-:Y:S01]  /*2190*/  ISETP.NE.AND P1, PT, R2, RZ, PT ;  /* 0x000000ff0200720c */ /* 0x000fe20003f25270 */
[----:B-1----:R-:W-:-:S12]  /*21a0*/  @P2 BRA `(.L_x_1142) ;  /* 0x0000000000082947 */ /* 0x002fd80003800000 */
[----:B------:R-:W1:Y:S02]  /*21b0*/  SYNCS.PHASECHK.TRANS64.TRYWAIT P2, [R3+URZ+0x2a830], R0 ;  /* 0x02a83000030075a7 */ /* 0x000e64000804017f */
[----:B-1----:R-:W-:Y:S05]  /*21c0*/  @!P2 BRA `(.L_x_1143) ;  /* 0x000001580044a947 */ /* 0x002fea0003800000 */
.L_x_1142:
[----:B------:R-:W-:Y:S05]  /*21d0*/  WARPSYNC.ALL ;  /* 0x0000000000007948 */ /* 0x000fea0003800000 */
[----:B------:R-:W-:Y:S01]  /*21e0*/  UIADD3 UR4, UR37, 0x18400, URZ ;  /* 0x0001840025047890 */ /* 0x000fe2000fffe03f */
[----:B------:R-:W-:Y:S01]  /*21f0*/  WARPGROUP.ARRIVE ;  /* 0x00000000000079c5 */ /* 0x000fe20000000000 */
[----:B------:R-:W-:Y:S01]  /*2200*/  UMOV UR9, 0x40000040 ;  /* 0x4000004000097882 */ /* 0x000fe20000000000 */
[----:B------:R-:W-:Y:S01]  /*2210*/  UMOV UR11, 0x40000040 ;  /* 0x40000040000b7882 */ /* 0x000fe20000000000 */
[----:B------:R-:W-:Y:S01]  /*2220*/  USHF.R.U32.HI UR4, URZ, 0x4, UR4 ;  /* 0x000000043f047899 */ /* 0x000fe20008011604 */
[----:B------:R-:W-:Y:S01]  /*2230*/  IMAD.U32 R5, RZ, RZ, UR9 ;  /* 0x00000009ff057e24 */ /* 0x000fe2000f8e00ff */
[----:B------:R-:W-:Y:S01]  /*2240*/  UMOV UR13, 0x40000040 ;  /* 0x40000040000d7882 */ /* 0x000fe20000000000 */
[----:B------:R-:W-:Y:S01]  /*2250*/  UMOV UR15, 0x40000040 ;  /* 0x40000040000f7882 */ /* 0x000fe20000000000 */
[----:B------:R-:W-:Y:S01]  /*2260*/  ULOP3.LUT UR4, UR4, 0x3fff, URZ, 0xc0, !UPT ;  /* 0x00003fff04047892 */ /* 0x000fe2000f8ec03f */
[----:B01----:R-:W-:Y:S01]  /*2270*/  VIADD R0, R19, UR39 ;  /* 0x0000002713007c36 */ /* 0x003fe20008000000 */
[----:B------:R-:W-:Y:S01]  /*2280*/  UMOV UR17, 0x40000040 ;  /* 0x4000004000117882 */ /* 0x000fe20000000000 */
[----:B------:R-:W-:Y:S01]  /*2290*/  UMOV UR19, 0x40000040 ;  /* 0x4000004000137882 */ /* 0x000fe20000000000 */
[----:B------:R-:W-:Y:S01]  /*22a0*/  ULOP3.LUT UR60, UR4, 0x10000, URZ, 0xfc, !UPT ;  /* 0x00010000043c7892 */ /* 0x000fe2000f8efc3f */
[----:B------:R-:W-:Y:S01]  /*22b0*/  IMAD.MOV.U32 R2, RZ, RZ, R0 ;  /* 0x000000ffff027224 */ /* 0x000fe200078e0000 */
[----:B------:R-:W-:-:S02]  /*22c0*/  ULOP3.LUT UR4, UR40, 0x10000, URZ, 0xfc, !UPT ;  /* 0x0001000028047892 */ /* 0x000fc4000f8efc3f */
[----:B------:R-:W-:Y:S02]  /*22d0*/  UIMAD UR5, UR36, 0x900, UR60 ;  /* 0x00000900240578a4 */ /* 0x000fe4000f8e023c */
[----:B------:R-:W-:Y:S02]  /*22e0*/  UIADD3 UR12, UR4, 0x4, URZ ;  /* 0x00000004040c7890 */ /* 0x000fe4000fffe03f */
[----:B------:R-:W-:Y:S01]  /*22f0*/  UIADD3 UR14, UR5, 0x4, URZ ;  /* 0x00000004050e7890 */ /* 0x000fe2000fffe03f */
[----:B------:R-:W-:Y:S02]  /*2300*/  UMOV UR8, UR4 ;  /* 0x0000000400087c82 */ /* 0x000fe40008000000 */
[----:B------:R-:W-:Y:S01]  /*2310*/  UMOV UR10, UR5 ;  /* 0x00000005000a7c82 */ /* 0x000fe20008000000 */
[----:B------:R-:W-:Y:S01]  /*2320*/  IMAD.U32 R4, RZ, RZ, UR8 ;  /* 0x00000008ff047e24 */ /* 0x000fe2000f8e00ff */
[----:B------:R-:W-:Y:S01]  /*2330*/  HGMMA.64x96x16.F32 R24, gdesc[UR8], RZ, !UPT, gsb0 ;  /* 0x01600000081879f0 */ /* 0x000fe2000c0008ff */
[----:B------:R-:W-:-:S02]  /*2340*/  UIADD3 UR8, UR4, 0x2, URZ ;  /* 0x0000000204087890 */ /* 0x000fc4000fffe03f */
[----:B------:R-:W-:Y:S01]  /*2350*/  UIADD3 UR10, UR5, 0x2, URZ ;  /* 0x00000002050a7890 */ /* 0x000fe2000fffe03f */
[----:B------:R-:W-:Y:S01]  /*2360*/  UMOV UR9, 0x40000040 ;  /* 0x4000004000097882 */ /* 0x000fe20000000000 */
[----:B------:R-:W-:Y:S01]  /*2370*/  UMOV UR11, 0x40000040 ;  /* 0x40000040000b7882 */ /* 0x000fe20000000000 */
[----:B------:R-:W-:Y:S02]  /*2380*/  UIADD3 UR16, UR4, 0x6, URZ ;  /* 0x0000000604107890 */ /* 0x000fe4000fffe03f */
[----:B------:R-:W-:Y:S02]  /*2390*/  UIADD3 UR18, UR5, 0x6, URZ ;  /* 0x0000000605127890 */ /* 0x000fe4000fffe03f */
[----:B------:R-:W-:Y:S02]  /*23a0*/  UIADD3 UR20, UR4, 0x400, URZ ;  /* 0x0000040004147890 */ /* 0x000fe4000fffe03f */
[----:B------:R-:W-:Y:S01]  /*23b0*/  UIADD3 UR22, UR5, 0x300, URZ ;  /* 0x0000030005167890 */ /* 0x000fe2000fffe03f */
[----:B------:R-:W-:Y:S01]  /*23c0*/  UMOV UR21, 0x40000040 ;  /* 0x4000004000157882 */ /* 0x000fe20000000000 */
[----:B------:R-:W-:Y:S01]  /*23d0*/  UMOV UR23, 0x40000040 ;  /* 0x4000004000177882 */ /* 0x000fe20000000000 */
[----:B------:R-:W-:-:S02]  /*23e0*/  UIADD3 UR24, UR4, 0x402, URZ ;  /* 0x0000040204187890 */ /* 0x000fc4000fffe03f */
[----:B------:R-:W-:Y:S01]  /*23f0*/  UIADD3 UR26, UR5, 0x302, URZ ;  /* 0x00000302051a7890 */ /* 0x000fe2000fffe03f */
[----:B------:R-:W-:Y:S01]  /*2400*/  UMOV UR25, 0x40000040 ;  /* 0x4000004000197882 */ /* 0x000fe20000000000 */
[----:B------:R-:W-:Y:S01]  /*2410*/  UMOV UR27, 0x40000040 ;  /* 0x40000040001b7882 */ /* 0x000fe20000000000 */
[----:B------:R-:W-:Y:S02]  /*2420*/  UIADD3 UR28, UR4, 0x404, URZ ;  /* 0x00000404041c7890 */ /* 0x000fe4000fffe03f */
[----:B------:R-:W-:Y:S01]  /*2430*/  UIADD3 UR30, UR5, 0x304, URZ ;  /* 0x00000304051e7890 */ /* 0x000fe2000fffe03f */
[----:B------:R-:W-:Y:S01]  /*2440*/  UMOV UR29, 0x40000040 ;  /* 0x40000040001d7882 */ /* 0x000fe20000000000 */
[----:B------:R-:W-:Y:S01]  /*2450*/  UMOV UR31, 0x40000040 ;  /* 0x40000040001f7882 */ /* 0x000fe20000000000 */
        /* <DEDUP_REMOVED lines=20> */
[----:B------:R-:W-:Y:S02]  /*25a0*/  ULDC UR4, c[0x0][0x448] ;  /* 0x0001120000047ab9 */ /* 0x000fe40000000800 */
[----:B------:R-:W-:-:S06]  /*25b0*/  UISETP.NE.AND UP0, UPT, UR4, 0x1, UPT ;  /* 0x000000010400788c */ /* 0x000fcc000bf05270 */
[----:B------:R-:W-:Y:S02]  /*25c0*/  PLOP3.LUT P2, PT, PT, PT, UP0, 0x80, 0x0 ;  /* 0x000000000000781c */ /* 0x000fe40003f4f008 */
[----:B------:R-:W-:-:S03]  /*25d0*/  PLOP3.LUT P3, PT, PT, PT, UP0, 0x80, 0x0 ;  /* 0x000000000000781c */ /* 0x000fc60003f6f008 */
[----:B------:R-:W-:-:S08]  /*25e0*/  @UP0 ULDC UR4, c[0x0][0x44c] ;  /* 0x0001130000040ab9 */ /* 0x000fd00000000800 */
[----:B------:R-:W-:Y:S01]  /*25f0*/  @P2 IMAD.HI.U32 R6, R0, UR4, RZ ;  /* 0x0000000400062c27 */ /* 0x000fe2000f8e00ff */
[----:B------:R-:W-:-:S03]  /*2600*/  @UP0 ULDC UR4, c[0x0][0x450] ;  /* 0x0001140000040ab9 */ /* 0x000fc60000000800 */
[----:B------:R-:W-:Y:S01]  /*2610*/  @!P1 VIADD R0, R3, 0x2a840 ;  /* 0x0002a84003009836 */ /* 0x000fe20000000000 */
[----:B------:R-:W-:Y:S01]  /*2620*/  @P3 SHF.R.U32.HI R2, RZ, UR4, R6 ;  /* 0x00000004ff023c19 */ /* 0x000fe20008011606 */
[----:B------:R-:W-:Y:S01]  /*2630*/  IMAD.MOV.U32 R6, RZ, RZ, -0x60 ;  /* 0xffffffa0ff067424 */ /* 0x000fe200078e00ff */
[----:B------:R-:W-:Y:S01]  /*2640*/  ULDC.64 UR4, c[0x0][0x9e0] ;  /* 0x0002780000047ab9 */ /* 0x000fe20000000a00 */
[C---:B------:R-:W-:Y:S01]  /*2650*/  IMAD R3, R79.reuse, -0x60, R16 ;  /* 0xffffffa04f037824 */ /* 0x040fe200078e0210 */
[----:B------:R-:W-:Y:S01]  /*2660*/  UISETP.GE.AND UP1, UPT, UR5, 0x1, UPT ;  /* 0x000000010500788c */ /* 0x000fe2000bf26270 */
[----:B------:R-:W0:Y:S01]  /*2670*/  SHFL.IDX PT, R8, R2, RZ, 0x1c1f ;  /* 0x001c1fff02087589 */ /* 0x000e2200000e0000 */
[----:B------:R-:W-:Y:S01]  /*2680*/  @!P1 PRMT R0, RZ, 0x654, R0 ;  /* 0x00000654ff009816 */ /* 0x000fe20000000000 */
[----:B------:R-:W-:Y:S01]  /*2690*/  IMAD R7, R79, R6, 0x61 ;  /* 0x000000614f077424 */ /* 0x000fe200078e0206 */
[----:B------:R-:W-:Y:S02]  /*26a0*/  IADD3 R15, -R18, 0x60, R3 ;  /* 0x00000060120f7810 */ /* 0x000fe40007ffe103 */
[----:B------:R-:W-:Y:S01]  /*26b0*/  PLOP3.LUT P2, PT, PT, PT, UP1, 0x40, 0x0 ;  /* 0x000000000000781c */ /* 0x000fe20003f4e818 */
[----:B------:R-:W-:-:S02]  /*26c0*/  WARPGROUP.DEPBAR.LE gsb0, 0x0 ;  /* 0x00008000000079c5 */ /* 0x000fc40000010000 */
[----:B------:R-:W-:-:S06]  /*26d0*/  WARPGROUP.ARRIVE ;  /* 0x00000000000079c5 */ /* 0x000fcc0000000000 */
[----:B------:R-:W-:Y:S03]  /*26e0*/  HGMMA.64x96x16.F32 R24, gdesc[UR8], R24, gsb0 ;  /* 0x01600000081879f0 */ /* 0x000fe60008000818 */
[----:B------:R-:W-:Y:S02]  /*26f0*/  WARPGROUP.DEPBAR.LE gsb0, 0x0 ;  /* 0x00008000000079c5 */ /* 0x000fe40000010000 */
[----:B------:R-:W-:-:S06]  /*2700*/  WARPGROUP.ARRIVE ;  /* 0x00000000000079c5 */ /* 0x000fcc0000000000 */
[----:B------:R-:W-:Y:S01]  /*2710*/  HGMMA.64x96x16.F32 R24, gdesc[UR12], R24, gsb0 ;  /* 0x016000000c1879f0 */ /* 0x000fe20008000818 */
[----:B------:R-:W-:Y:S02]  /*2720*/  ULDC UR14, c[0x0][0x9dc] ;  /* 0x00027700000e7ab9 */ /* 0x000fe40000000800 */
[----:B------:R-:W-:Y:S01]  /*2730*/  ULOP3.LUT UR6, URZ, UR14, URZ, 0x33, !UPT ;  /* 0x0000000e3f067292 */ /* 0x000fe2000f8e333f */
        /* <DEDUP_REMOVED lines=29> */
[----:B-1----:R-:W-:Y:S01]  /*2910*/  IADD3 R0, R16, R7, -R18 ;  /* 0x0000000710007210 */ /* 0x002fe20007ffe812 */
[----:B------:R-:W-:-:S04]  /*2920*/  VIADD R7, R7, 0xffffffff ;  /* 0xffffffff07077836 */ /* 0x000fc80000000000 */
[----:B------:R-:W-:Y:S02]  /*2930*/  IMAD.IADD R0, R0, 0x1, -R17 ;  /* 0x0000000100007824 */ /* 0x000fe400078e0a11 */
[----:B------:R-:W-:Y:S02]  /*2940*/  IMAD.IADD R9, R7, 0x1, -R18 ;  /* 0x0000000107097824 */ /* 0x000fe400078e0a12 */
[C---:B------:R-:W-:Y:S02]  /*2950*/  VIADD R10, R0.reuse, UR4 ;  /* 0x00000004000a7c36 */ /* 0x040fe40008000000 */
[----:B------:R-:W-:-:S03]  /*2960*/  VIADD R21, R0, UR6 ;  /* 0x0000000600157c36 */ /* 0x000fc60008000000 */
[----:B0-----:R-:W-:Y:S01]  /*2970*/  VIADDMNMX R0, R8, R10, R15, PT ;  /* 0x0000000a08007246 */ /* 0x001fe2000380010f */
[----:B------:R-:W-:Y:S01]  /*2980*/  IMAD.IADD R3, R21, 0x1, R8 ;  /* 0x0000000115037824 */ /* 0x000fe200078e0208 */
[----:B------:R-:W-:Y:S06]  /*2990*/  @P2 BRA `(.L_x_1144) ;  /* 0x0000000000542947 */ /* 0x000fec0003800000 */
[----:B------:R-:W-:Y:S01]  /*29a0*/  IADD3 R6, -R17, R16, R8 ;  /* 0x0000001011067210 */ /* 0x000fe20007ffe108 */
[----:B------:R-:W-:Y:S03]  /*29b0*/  BSSY B0, `(.L_x_1145) ;  /* 0x0000010000007945 */ /* 0x000fe60003800000 */
[----:B------:R-:W-:-:S13]  /*29c0*/  ISETP.GT.AND P2, PT, R6, -0x1, PT ;  /* 0xffffffff0600780c */ /* 0x000fda0003f44270 */
[----:B------:R-:W-:Y:S05]  /*29d0*/  @P2 BRA `(.L_x_1146) ;  /* 0x0000000000202947 */ /* 0x000fea0003800000 */
[----:B------:R-:W-:Y:S01]  /*29e0*/  UISETP.NE.AND UP2, UPT, UR5, 0x1, UPT ;  /* 0x000000010500788c */ /* 0x000fe2000bf45270 */
[----:B------:R-:W-:-:S05]  /*29f0*/  LOP3.LUT R6, RZ, R6, RZ, 0x33, !PT ;  /* 0x00000006ff067212 */ /* 0x000fca00078e33ff */
[----:B------:R-:W-:-:S05]  /*2a00*/  PLOP3.LUT P2, PT, PT, PT, UP2, 0x80, 0x0 ;  /* 0x000000000000781c */ /* 0x000fca0003f4f028 */
[----:B------:R-:W-:-:S08]  /*2a10*/  @UP2 ULDC.64 UR6, c[0x0][0x9e8] ;  /* 0x00027a0000062ab9 */ /* 0x000fd00000000a00 */
[----:B------:R-:W-:-:S05]  /*2a20*/  @P2 IMAD.HI.U32 R8, R6, UR6, RZ ;  /* 0x0000000606082c27 */ /* 0x000fca000f8e00ff */
[----:B------:R-:W-:-:S04]  /*2a30*/  @P2 SHF.R.U32.HI R6, RZ, UR7, R8 ;  /* 0x00000007ff062c19 */ /* 0x000fc80008011608 */
[----:B------:R-:W-:Y:S01]  /*2a40*/  LOP3.LUT R6, RZ, R6, RZ, 0x33, !PT ;  /* 0x00000006ff067212 */ /* 0x000fe200078e33ff */
[----:B------:R-:W-:Y:S06]  /*2a50*/  BRA `(.L_x_1147) ;  /* 0x0000000000147947 */ /* 0x000fec0003800000 */
.L_x_1146:
[----:B------:R-:W-:-:S06]  /*2a60*/  UISETP.NE.AND UP2, UPT, UR5, 0x1, UPT ;  /* 0x000000010500788c */ /* 0x000fcc000bf45270 */
[----:B------:R-:W-:-:S05]  /*2a70*/  PLOP3.LUT P2, PT, PT, PT, UP2, 0x80, 0x0 ;  /* 0x000000000000781c */ /* 0x000fca0003f4f028 */
[----:B------:R-:W-:-:S08]  /*2a80*/  @UP2 ULDC.64 UR6, c[0x0][0x9e8] ;  /* 0x00027a0000062ab9 */ /* 0x000fd00000000a00 */
[----:B------:R-:W-:-:S05]  /*2a90*/  @P2 IMAD.HI.U32 R8, R6, UR6, RZ ;  /* 0x0000000606082c27 */ /* 0x000fca000f8e00ff */
[----:B------:R-:W-:-:S07]  /*2aa0*/  @P2 SHF.R.U32.HI R6, RZ, UR7, R8 ;  /* 0x00000007ff062c19 */ /* 0x000fce0008011608 */
.L_x_1147:
[----:B------:R-:W-:Y:S05]  /*2ab0*/  BSYNC B0 ;  /* 0x0000000000007941 */ /* 0x000fea0003800000 */
.L_x_1145:
[----:B------:R-:W-:-:S05]  /*2ac0*/  IMAD R6, R6, UR5, R9 ;  /* 0x0000000506067c24 */ /* 0x000fca000f8e0209 */
[----:B------:R-:W-:Y:S02]  /*2ad0*/  VIMNMX R3, R3, R6, !PT ;  /* 0x0000000603037248 */ /* 0x000fe40007fe0100 */
[----:B------:R-:W-:-:S07]  /*2ae0*/  VIADDMNMX R0, R6, UR5, R0, PT ;  /* 0x0000000506007c46 */ /* 0x000fce000b800100 */
.L_x_1144:
[C---:B------:R-:W-:Y:S02]  /*2af0*/  ISETP.GE.AND P2, PT, R7.reuse, 0x2, PT ;  /* 0x000000020700780c */ /* 0x040fe40003f46270 */
[----:B------:R-:W-:Y:S02]  /*2b00*/  ISETP.GE.AND P6, PT, R7, 0xa, PT ;  /* 0x0000000a0700780c */ /* 0x000fe40003fc6270 */
[----:B------:R-:W-:Y:S02]  /*2b10*/  ISETP.GT.AND P4, PT, R3, 0x1, !P2 ;  /* 0x000000010300780c */ /* 0x000fe40005784270 */
[----:B------:R-:W-:Y:S02]  /*2b20*/  ISETP.GE.AND P3, PT, R7, 0x9, PT ;  /* 0x000000090700780c */ /* 0x000fe40003f66270 */
[----:B------:R-:W-:Y:S02]  /*2b30*/  ISETP.LT.OR P4, PT, R0, 0x2, P4 ;  /* 0x000000020000780c */ /* 0x000fe40002781670 */
[----:B------:R-:W-:-:S02]  /*2b40*/  P2R R11, PR, RZ, 0x40 ;  /* 0x00000040ff0b7803 */ /* 0x000fc40000000000 */
[----:B------:R-:W-:Y:S02]  /*2b50*/  FSEL R84, R25, -INF , !P4 ;  /* 0xff80000019547808 */ /* 0x000fe40006000000 */
[C---:B------:R-:W-:Y:S02]  /*2b60*/  ISETP.GT.AND P4, PT, R3.reuse, 0x9, !P6 ;  /* 0x000000090300780c */ /* 0x040fe40007784270 */
[----:B------:R-:W-:Y:S02]  /*2b70*/  ISETP.GT.AND P5, PT, R3, 0x8, !P3 ;  /* 0x000000080300780c */ /* 0x000fe40005fa4270 */
[----:B------:R-:W-:Y:S02]  /*2b80*/  ISETP.LT.OR P4, PT, R0, 0xa, P4 ;  /* 0x0000000a0000780c */ /* 0x000fe40002781670 */
[----:B------:R-:W-:Y:S02]  /*2b90*/  ISETP.GE.AND P6, PT, R7, 0x11, PT ;  /* 0x000000110700780c */ /* 0x000fe40003fc6270 */
[----:B------:R-:W-:-:S02]  /*2ba0*/  FSEL R86, R29, -INF , !P4 ;  /* 0xff8000001d567808 */ /* 0x000fc40006000000 */
[----:B------:R-:W-:Y:S02]  /*2bb0*/  ISETP.LT.OR P5, PT, R0, 0x9, P5 ;  /* 0x000000090000780c */ /* 0x000fe40002fa1670 */
[----:B------:R-:W-:Y:S02]  /*2bc0*/  ISETP.GT.AND P4, PT, R3, 0x10, !P6 ;  /* 0x000000100300780c */ /* 0x000fe40007784270 */
[----:B------:R-:W-:Y:S02]  /*2bd0*/  FSEL R158, R28, -INF , !P5 ;  /* 0xff8000001c9e7808 */ /* 0x000fe40006800000 */
        /* <DEDUP_REMOVED lines=15> */
[C---:B------:R-:W-:Y:S02]  /*2cd0*/  ISETP.LT.OR P4, PT, R0.reuse, 0x1a, P4 ;  /* 0x0000001a0000780c */ /* 0x040fe40002781670 */
        /* <DEDUP_REMOVED lines=65> */
[----:B------:R-:W-:Y:S02]  /*30f0*/  P2R R12, PR, RZ, 0x40 ;  /* 0x00000040ff0c7803 */ /* 0x000fe40000000000 */
        /* <DEDUP_REMOVED lines=16> */
[----:B------:R-:W-:-:S04]  /*3200*/  ISETP.GT.AND P6, PT, R3, 0x59, !P6 ;  /* 0x000000590300780c */ /* 0x000fc800077c4270 */
[----:B------:R-:W-:Y:S02]  /*3210*/  ISETP.LT.OR P6, PT, R0, 0x5a, P6 ;  /* 0x0000005a0000780c */ /* 0x000fe400037c1670 */
[----:B------:R-:W0:Y:S02]  /*3220*/  SHFL.IDX PT, R0, R2, 0x1, 0x1c1f ;  /* 0x003c1f0002007f89 */ /* 0x000e2400000e0000 */
[----:B------:R-:W-:Y:S02]  /*3230*/  FSEL R20, R69, -INF , !P6 ;  /* 0xff80000045147808 */ /* 0x000fe40007000000 */
[----:B------:R-:W-:Y:S02]  /*3240*/  PLOP3.LUT P6, PT, PT, PT, UP1, 0x40, 0x0 ;  /* 0x000000000000781c */ /* 0x000fe40003fce818 */
[----:B0-----:R-:W-:Y:S01]  /*3250*/  VIADDMNMX R15, R0, R10, R15, PT ;  /* 0x0000000a000f7246 */ /* 0x001fe2000380010f */
[----:B------:R-:W-:-:S10]  /*3260*/  IMAD.IADD R21, R21, 0x1, R0 ;  /* 0x0000000115157824 */ /* 0x000fd400078e0200 */
[----:B------:R-:W-:Y:S05]  /*3270*/  @P6 BRA `(.L_x_1148) ;  /* 0x00000000005c6947 */ /* 0x000fea0003800000 */
        /* <DEDUP_REMOVED lines=8> */
[----:B------:R-:W-:Y:S01]  /*3300*/  @P6 IMAD.HI.U32 R2, R0, UR6, RZ ;  /* 0x0000000600026c27 */ /* 0x000fe2000f8e00ff */
[----:B------:R-:W-:-:S13]  /*3310*/  PLOP3.LUT P6, PT, PT, PT, UP2, 0x80, 0x0 ;  /* 0x000000000000781c */ /* 0x000fda0003fcf028 */
[----:B------:R-:W-:-:S04]  /*3320*/  @P6 SHF.R.U32.HI R0, RZ, UR7, R2 ;  /* 0x00000007ff006c19 */ /* 0x000fc80008011602 */
[----:B------:R-:W-:Y:S01]  /*3330*/  LOP3.LUT R0, RZ, R0, RZ, 0x33, !PT ;  /* 0x00000000ff007212 */ /* 0x000fe200078e33ff */
[----:B------:R-:W-:Y:S06]  /*3340*/  BRA `(.L_x_1151) ;  /* 0x0000000000187947 */ /* 0x000fec0003800000 */
.L_x_1150:
[----:B------:R-:W-:-:S06]  /*3350*/  UISETP.NE.AND UP2, UPT, UR5, 0x1, UPT ;  /* 0x000000010500788c */ /* 0x000fcc000bf45270 */
[----:B------:R-:W-:-:S05]  /*3360*/  PLOP3.LUT P6, PT, PT, PT, UP2, 0x80, 0x0 ;  /* 0x000000000000781c */ /* 0x000fca0003fcf028 */
[----:B------:R-:W-:-:S08]  /*3370*/  @UP2 ULDC.64 UR6, c[0x0][0x9e8] ;  /* 0x00027a0000062ab9 */ /* 0x000fd00000000a00 */
[----:B------:R-:W-:Y:S01]  /*3380*/  @P6 IMAD.HI.U32 R2, R0, UR6, RZ ;  /* 0x0000000600026c27 */ /* 0x000fe2000f8e00ff */
[----:B------:R-:W-:-:S13]  /*3390*/  PLOP3.LUT P6, PT, PT, PT, UP2, 0x80, 0x0 ;  /* 0x000000000000781c */ /* 0x000fda0003fcf028 */
[----:B------:R-:W-:-:S07]  /*33a0*/  @P6 SHF.R.U32.HI R0, RZ, UR7, R2 ;  /* 0x00000007ff006c19 */ /* 0x000fce0008011602 */
.L_x_1151:
[----:B------:R-:W-:Y:S05]  /*33b0*/  BSYNC B0 ;  /* 0x0000000000007941 */ /* 0x000fea0003800000 */
.L_x_1149:
[----:B------:R-:W-:-:S05]  /*33c0*/  IMAD R0, R0, UR5, R9 ;  /* 0x0000000500007c24 */ /* 0x000fca000f8e0209 */
[----:B------:R-:W-:Y:S02]  /*33d0*/  VIMNMX R21, R21, R0, !PT ;  /* 0x0000000015157248 */ /* 0x000fe40007fe0100 */
[----:B------:R-:W-:-:S07]  /*33e0*/  VIADDMNMX R15, R0, UR5, R15, PT ;  /* 0x00000005000f7c46 */ /* 0x000fce000b80010f */
.L_x_1148:
[C---:B------:R-:W-:Y:S01]  /*33f0*/  ISETP.GT.AND P2, PT, R21.reuse, 0x1, !P2 ;  /* 0x000000011500780c */ /* 0x040fe20005744270 */
[----:B------:R-:W-:Y:S01]  /*3400*/  ULDC UR6, c[0x0][0x988] ;  /* 0x0002620000067ab9 */ /* 0x000fe20000000800 */
[----:B------:R-:W-:Y:S01]  /*3410*/  ISETP.GT.AND P3, PT, R21, 0x8, !P3 ;  /* 0x000000081500780c */ /* 0x000fe20005f64270 */
[----:B------:R-:W-:Y:S01]  /*3420*/  IMAD.U32 R9, RZ, RZ, UR6 ;  /* 0x00000006ff097e24 */ /* 0x000fe2000f8e00ff */
[C---:B------:R-:W-:Y:S01]  /*3430*/  ISETP.LT.OR P2, PT, R15.reuse, 0x2, P2 ;  /* 0x000000020f00780c */ /* 0x040fe20001741670 */
[----:B------:R-:W-:Y:S01]  /*3440*/  @UP0 ULDC UR6, c[0x0][0x44c] ;  /* 0x0001130000060ab9 */ /* 0x000fe20000000800 */
[----:B------:R-:W-:Y:S01]  /*3450*/  ISETP.LT.OR P3, PT, R15, 0x9, P3 ;  /* 0x000000090f00780c */ /* 0x000fe20001f61670 */
[----:B------:R-:W-:Y:S01]  /*3460*/  UIMAD.WIDE.U32 UR6, UR39, UR6, URZ ;  /* 0x00000006270672a5 */ /* 0x000fe2000f8e003f */
[----:B------:R-:W-:Y:S01]  /*3470*/  FSEL R36, R27, -INF , !P2 ;  /* 0xff8000001b247808 */ /* 0x000fe20005000000 */
[----:B------:R-:W-:Y:S01]  /*3480*/  @UP0 ULDC UR15, c[0x0][0x450] ;  /* 0x00011400000f0ab9 */ /* 0x000fe20000000800 */
[----:B------:R-:W-:Y:S01]  /*3490*/  ISETP.NE.AND P2, PT, R11, RZ, PT ;  /* 0x000000ff0b00720c */ /* 0x000fe20003f45270 */
[----:B------:R-:W-:Y:S01]  /*34a0*/  UMOV UR10, UR39 ;  /* 0x00000027000a7c82 */ /* 0x000fe20008000000 */
[----:B------:R-:W-:Y:S01]  /*34b0*/  FSEL R32, R30, -INF , !P3 ;  /* 0xff8000001e207808 */ /* 0x000fe20005800000 */
[----:B------:R-:W-:Y:S01]  /*34c0*/  @UP0 USHF.R.U32.HI UR10, URZ, UR15, UR7 ;  /* 0x0000000f3f0a0299 */ /* 0x000fe20008011607 */
[----:B------:R-:W-:-:S02]  /*34d0*/  ISETP.GT.AND P2, PT, R21, 0x9, !P2 ;  /* 0x000000091500780c */ /* 0x000fc40005744270 */
[----:B------:R-:W-:Y:S02]  /*34e0*/  ISETP.NE.AND P3, PT, R14, RZ, PT ;  /* 0x000000ff0e00720c */ /* 0x000fe40003f65270 */
[----:B------:R-:W-:Y:S02]  /*34f0*/  ISETP.LT.OR P2, PT, R15, 0xa, P2 ;  /* 0x0000000a0f00780c */ /* 0x000fe40001741670 */
[----:B------:R-:W-:Y:S02]  /*3500*/  ISETP.NE.AND P6, PT, R25, RZ, PT ;  /* 0x000000ff1900720c */ /* 0x000fe40003fc5270 */
[----:B------:R-:W-:Y:S02]  /*3510*/  FSEL R30, R31, -INF , !P2 ;  /* 0xff8000001f1e7808 */ /* 0x000fe40005000000 */
[----:B------:R-:W-:Y:S02]  /*3520*/  ISETP.NE.AND P2, PT, R12, RZ, PT ;  /* 0x000000ff0c00720c */ /* 0x000fe40003f45270 */
[----:B------:R-:W-:-:S02]  /*3530*/  FMNMX.FTZ R3, R156, R84, !PT ;  /* 0x000000549c037209 */ /* 0x000fc40007810000 */
[----:B------:R-:W-:Y:S02]  /*3540*/  ISETP.GT.AND P2, PT, R21, 0x10, !P2 ;  /* 0x000000101500780c */ /* 0x000fe40005744270 */
[----:B------:R-:W-:Y:S02]  /*3550*/  FMNMX.FTZ R3, R158, R3, !PT ;  /* 0x000000039e037209 */ /* 0x000fe40007810000 */
[----:B------:R-:W-:Y:S02]  /*3560*/  ISETP.LT.OR P2, PT, R15, 0x11, P2 ;  /* 0x000000110f00780c */ /* 0x000fe40001741670 */
[----:B------:R-:W-:Y:S02]  /*3570*/  FMNMX.FTZ R3, R86, R3, !PT ;  /* 0x0000000356037209 */ /* 0x000fe40007810000 */
[----:B------:R-:W-:Y:S02]  /*3580*/  FSEL R34, R34, -INF , !P2 ;  /* 0xff80000022227808 */ /* 0x000fe40005000000 */
[----:B------:R-:W-:-:S02]  /*3590*/  ISETP.NE.AND P2, PT, R13, RZ, PT ;  /* 0x000000ff0d00720c */ /* 0x000fc40003f45270 */
[----:B------:R-:W-:Y:S02]  /*35a0*/  FMNMX.FTZ R3, R152, R3, !PT ;  /* 0x0000000398037209 */ /* 0x000fe40007810000 */
[----:B------:R-:W-:Y:S02]  /*35b0*/  ISETP.GT.AND P2, PT, R21, 0x11, !P2 ;  /* 0x000000111500780c */ /* 0x000fe40005744270 */
[----:B------:R-:W-:Y:S02]  /*35c0*/  FMNMX.FTZ R3, R88, R3, !PT ;  /* 0x0000000358037209 */ /* 0x000fe40007810000 */
[----:B------:R-:W-:Y:S02]  /*35d0*/  ISETP.LT.OR P2, PT, R15, 0x12, P2 ;  /* 0x000000120f00780c */ /* 0x000fe40001741670 */
[----:B------:R-:W-:Y:S02]  /*35e0*/  FMNMX.FTZ R3, R90, R3, !PT ;  /* 0x000000035a037209 */ /* 0x000fe40007810000 */
[----:B------:R-:W-:-:S02]  /*35f0*/  FSEL R24, R35, -INF , !P2 ;  /* 0xff80000023187808 */ /* 0x000fc40005000000 */
[----:B------:R-:W-:Y:S02]  /*3600*/  ISETP.GT.AND P2, PT, R21, 0x18, !P3 ;  /* 0x000000181500780c */ /* 0x000fe40005f44270 */
[----:B------:R-:W-:Y:S02]  /*3610*/  FMNMX.FTZ R3, R92, R3, !PT ;  /* 0x000000035c037209 */ /* 0x000fe40007810000 */
[----:B------:R-:W-:Y:S02]  /*3620*/  ISETP.LT.OR P2, PT, R15, 0x19, P2 ;  /* 0x000000190f00780c */ /* 0x000fe40001741670 */
[----:B------:R-:W-:Y:S02]  /*3630*/  FMNMX.FTZ R3, R80, R3, !PT ;  /* 0x0000000350037209 */ /* 0x000fe40007810000 */
[----:B------:R-:W-:Y:S02]  /*3640*/  FSEL R38, R38, -INF , !P2 ;  /* 0xff80000026267808 */ /* 0x000fe40005000000 */
        /* <DEDUP_REMOVED lines=38> */
[----:B------:R-:W-:Y:S01]  /*38b0*/  ISETP.NE.AND P3, PT, R77, RZ, PT ;  /* 0x000000ff4d00720c */ /* 0x000fe20003f65270 */
[----:B------:R-:W0:Y:S01]  /*38c0*/  SHFL.BFLY PT, R82, R7, 0x2, 0x1f ;  /* 0x0c401f0007527f89 */ /* 0x000e2200000e0000 */
[----:B------:R-:W-:Y:S02]  /*38d0*/  FSEL R50, R50, -INF , !P2 ;  /* 0xff80000032327808 */ /* 0x000fe40005000000 */
[----:B------:R-:W-:Y:S02]  /*38e0*/  ISETP.NE.AND P2, PT, R73, RZ, PT ;  /* 0x000000ff4900720c */ /* 0x000fe40003f45270 */
[C---:B------:R-:W-:Y:S02]  /*38f0*/  ISETP.GT.AND P4, PT, R21.reuse, 0x51, !P4 ;  /* 0x000000511500780c */ /* 0x040fe40006784270 */
[----:B------:R-:W-:-:S02]  /*3900*/  ISETP.GT.AND P2, PT, R21, 0x31, !P2 ;  /* 0x000000311500780c */ /* 0x000fc40005744270 */
[----:B------:R-:W-:Y:S02]  /*3910*/  ISETP.GT.AND P5, PT, R21, 0x58, !P5 ;  /* 0x000000581500780c */ /* 0x000fe40006fa4270 */
[C---:B------:R-:W-:Y:S02]  /*3920*/  ISETP.LT.OR P2, PT, R15.reuse, 0x32, P2 ;  /* 0x000000320f00780c */ /* 0x040fe40001741670 */
[----:B------:R-:W-:Y:S02]  /*3930*/  ISETP.LT.OR P4, PT, R15, 0x52, P4 ;  /* 0x000000520f00780c */ /* 0x000fe40002781670 */
[----:B------:R-:W-:Y:S02]  /*3940*/  FSEL R6, R51, -INF , !P2 ;  /* 0xff80000033067808 */ /* 0x000fe40005000000 */
[----:B------:R-:W-:Y:S02]  /*3950*/  ISETP.NE.AND P2, PT, R49, RZ, PT ;  /* 0x000000ff3100720c */ /* 0x000fe40003f45270 */
[----:B------:R-:W-:-:S02]  /*3960*/  ISETP.LT.OR P5, PT, R15, 0x59, P5 ;  /* 0x000000590f00780c */ /* 0x000fc40002fa1670 */
[----:B------:R-:W-:Y:S02]  /*3970*/  ISETP.GT.AND P2, PT, R21, 0x38, !P2 ;  /* 0x000000381500780c */ /* 0x000fe40005744270 */
[----:B------:R-:W-:Y:S02]  /*3980*/  FSEL R70, R70, -INF , !P5 ;  /* 0xff80000046467808 */ /* 0x000fe40006800000 */
[----:B------:R-:W-:Y:S02]  /*3990*/  ISETP.LT.OR P2, PT, R15, 0x39, P2 ;  /* 0x000000390f00780c */ /* 0x000fe40001741670 */
[----:B0-----:R-:W-:Y:S02]  /*39a0*/  FMNMX.FTZ R82, R7, R82, !PT ;  /* 0x0000005207527209 */ /* 0x001fe40007810000 */
[----:B------:R-:W-:Y:S02]  /*39b0*/  FSEL R54, R54, -INF , !P2 ;  /* 0xff80000036367808 */ /* 0x000fe40005000000 */
[----:B------:R-:W-:Y:S01]  /*39c0*/  ISETP.NE.AND P2, PT, R75, RZ, PT ;  /* 0x000000ff4b00720c */ /* 0x000fe20003f45270 */
[----:B------:R-:W0:Y:S01]  /*39d0*/  SHFL.BFLY PT, R3, R82, 0x1, 0x1f ;  /* 0x0c201f0052037f89 */ /* 0x000e2200000e0000 */
[----:B------:R-:W-:-:S02]  /*39e0*/  R2UR UR11, R93 ;  /* 0x000000005d0b72ca */ /* 0x000fc400000e0000 */
[----:B------:R-:W-:-:S04]  /*39f0*/  ISETP.GT.AND P2, PT, R21, 0x39, !P2 ;  /* 0x000000391500780c */ /* 0x000fc80005744270 */
[----:B------:R-:W-:-:S04]  /*3a00*/  ISETP.LT.OR P2, PT, R15, 0x3a, P2 ;  /* 0x0000003a0f00780c */ /* 0x000fc80001741670 */
[----:B------:R-:W-:Y:S02]  /*3a10*/  FSEL R10, R55, -INF , !P2 ;  /* 0xff800000370a7808 */ /* 0x000fe40005000000 */
[----:B------:R-:W-:Y:S01]  /*3a20*/  ISETP.NE.AND P2, PT, R53, RZ, PT ;  /* 0x000000ff3500720c */ /* 0x000fe20003f45270 */
[----:B------:R-:W-:-:S03]  /*3a30*/  UIADD3 UR6, UR11, UR10, URZ ;  /* 0x0000000a0b067290 */ /* 0x000fc6000fffe03f */
[----:B------:R-:W-:Y:S01]  /*3a40*/  ISETP.GT.AND P2, PT, R21, 0x40, !P2 ;  /* 0x000000401500780c */ /* 0x000fe20005744270 */
[----:B------:R-:W-:-:S03]  /*3a50*/  UIADD3 UR4, UR6, UR4, URZ ;  /* 0x0000000406047290 */ /* 0x000fc6000fffe03f */
[----:B------:R-:W-:Y:S02]  /*3a60*/  ISETP.LT.OR P2, PT, R15, 0x41, P2 ;  /* 0x000000410f00780c */ /* 0x000fe40001741670 */
[----:B0-----:R-:W-:Y:S02]  /*3a70*/  FMNMX.FTZ R3, R82, R3, !PT ;  /* 0x0000000352037209 */ /* 0x001fe40007810000 */
[----:B------:R-:W-:Y:S02]  /*3a80*/  FSEL R58, R58, -INF , !P2 ;  /* 0xff8000003a3a7808 */ /* 0x000fe40005000000 */
[----:B------:R-:W-:Y:S01]  /*3a90*/  ISETP.GT.AND P2, PT, R21, 0x41, !P3 ;  /* 0x000000411500780c */ /* 0x000fe20005f44270 */
[----:B------:R-:W-:Y:S01]  /*3aa0*/  FMUL.FTZ R11, R3, R9 ;  /* 0x00000009030b7220 */ /* 0x000fe20000410000 */
[----:B------:R-:W-:Y:S02]  /*3ab0*/  ISETP.NE.AND P3, PT, R61, RZ, PT ;  /* 0x000000ff3d00720c */ /* 0x000fe40003f65270 */
[----:B------:R-:W-:-:S02]  /*3ac0*/  ISETP.LT.OR P2, PT, R15, 0x42, P2 ;  /* 0x000000420f00780c */ /* 0x000fc40001741670 */
[----:B------:R-:W-:Y:S02]  /*3ad0*/  ISETP.GT.AND P3, PT, R21, 0x50, !P3 ;  /* 0x000000501500780c */ /* 0x000fe40005f64270 */
[----:B------:R-:W-:Y:S02]  /*3ae0*/  FSEL R12, R59, -INF , !P2 ;  /* 0xff8000003b0c7808 */ /* 0x000fe40005000000 */
[----:B------:R-:W-:Y:S02]  /*3af0*/  ISETP.GT.AND P2, PT, R21, RZ, !P6 ;  /* 0x000000ff1500720c */ /* 0x000fe40007744270 */
[----:B------:R-:W-:Y:S02]  /*3b00*/  ISETP.NE.AND P6, PT, R57, RZ, PT ;  /* 0x000000ff3900720c */ /* 0x000fe40003fc5270 */
[C---:B------:R-:W-:Y:S02]  /*3b10*/  ISETP.LT.OR P2, PT, R15.reuse, 0x1, P2 ;  /* 0x000000010f00780c */ /* 0x040fe40001741670 */
[----:B------:R-:W-:-:S02]  /*3b20*/  ISETP.LT.OR P3, PT, R15, 0x51, P3 ;  /* 0x000000510f00780c */ /* 0x000fc40001f61670 */
[----:B------:R-:W-:Y:S02]  /*3b30*/  FSEL R26, R26, -INF , !P2 ;  /* 0xff8000001a1a7808 */ /* 0x000fe40005000000 */
[----:B------:R-:W-:Y:S02]  /*3b40*/  FSETP.NEU.FTZ.AND P2, PT, R3, -INF , PT ;  /* 0xff8000000300780b */ /* 0x000fe40003f5d000 */
[----:B------:R-:W-:Y:S02]  /*3b50*/  FMNMX.FTZ R7, R26, R36, !PT ;  /* 0x000000241a077209 */ /* 0x000fe40007810000 */
[----:B------:R-:W-:Y:S02]  /*3b60*/  FSEL R27, R11, RZ, P2 ;  /* 0x000000ff0b1b7208 */ /* 0x000fe40001000000 */
[----:B------:R-:W-:Y:S02]  /*3b70*/  FMNMX.FTZ R7, R32, R7, !PT ;  /* 0x0000000720077209 */ /* 0x000fe40007810000 */
[----:B------:R-:W-:Y:S01]  /*3b80*/  ISETP.GT.AND P2, PT, R21, 0x48, !P6 ;  /* 0x000000481500780c */ /* 0x000fe20007744270 */
[--C-:B------:R-:W-:Y:S01]  /*3b90*/  FFMA.FTZ R25, R84, R9, -R27.reuse ;  /* 0x0000000954197223 */ /* 0x100fe2000001081b */
[----:B------:R-:W-:Y:S01]  /*3ba0*/  FMNMX.FTZ R7, R30, R7, !PT ;  /* 0x000000071e077209 */ /* 0x000fe20007810000 */
[-CC-:B------:R-:W-:Y:S01]  /*3bb0*/  FFMA.FTZ R29, R86, R9.reuse, -R27.reuse ;  /* 0x00000009561d7223 */ /* 0x180fe2000001081b */
[----:B------:R-:W-:Y:S01]  /*3bc0*/  ISETP.LT.OR P2, PT, R15, 0x49, P2 ;  /* 0x000000490f00780c */ /* 0x000fe20001741670 */
[--C-:B------:R-:W-:Y:S01]  /*3bd0*/  FFMA.FTZ R31, R88, R9, -R27.reuse ;  /* 0x00000009581f7223 */ /* 0x100fe2000001081b */
[----:B------:R-:W-:Y:S01]  /*3be0*/  FMNMX.FTZ R11, R34, R7, !PT ;  /* 0x00000007220b7209 */ /* 0x000fe20007810000 */
[-CC-:B------:R-:W-:Y:S01]  /*3bf0*/  FFMA.FTZ R156, R156, R9.reuse, -R27.reuse ;  /* 0x000000099c9c7223 */ /* 0x180fe2000001081b */
[----:B------:R0:W-:Y:S01]  /*3c00*/  MUFU.EX2 R7, R25 ;  /* 0x0000001900077308 */ /* 0x0001e20000000800 */
[----:B------:R-:W-:Y:S01]  /*3c10*/  FSEL R62, R62, -INF , !P2 ;  /* 0xff8000003e3e7808 */ /* 0x000fe20005000000 */
[--C-:B------:R-:W-:Y:S01]  /*3c20*/  FFMA.FTZ R158, R158, R9, -R27.reuse ;  /* 0x000000099e9e7223 */ /* 0x100fe2000001081b */
[----:B------:R-:W-:Y:S01]  /*3c30*/  FMNMX.FTZ R11, R24, R11, !PT ;  /* 0x0000000b180b7209 */ /* 0x000fe20007810000 */
[-CC-:B------:R-:W-:Y:S01]  /*3c40*/  FFMA.FTZ R152, R152, R9.reuse, -R27.reuse ;  /* 0x0000000998987223 */ /* 0x180fe2000001081b */
[----:B------:R-:W-:Y:S01]  /*3c50*/  ISETP.NE.AND P2, PT, R81, RZ, PT ;  /* 0x000000ff5100720c */ /* 0x000fe20003f45270 */
[--C-:B------:R-:W-:Y:S01]  /*3c60*/  FFMA.FTZ R39, R8, R9, -R27.reuse ;  /* 0x0000000908277223 */ /* 0x100fe2000001081b */
[----:B------:R-:W-:Y:S01]  /*3c70*/  FMNMX.FTZ R11, R38, R11, !PT ;  /* 0x0000000b260b7209 */ /* 0x000fe20007810000 */
[----:B------:R-:W1:Y:S01]  /*3c80*/  MUFU.EX2 R156, R156 ;  /* 0x0000009c009c7308 */ /* 0x000e620000000800 */
[----:B------:R-:W-:Y:S01]  /*3c90*/  ISETP.GT.AND P2, PT, R21, 0x49, !P2 ;  /* 0x000000491500780c */ /* 0x000fe20005744270 */
[--C-:B------:R-:W-:Y:S01]  /*3ca0*/  FFMA.FTZ R33, R90, R9, -R27.reuse ;  /* 0x000000095a217223 */ /* 0x100fe2000001081b */
[----:B------:R-:W-:Y:S01]  /*3cb0*/  FMNMX.FTZ R11, R14, R11, !PT ;  /* 0x0000000b0e0b7209 */ /* 0x000fe20007810000 */
[-CC-:B------:R-:W-:Y:S01]  /*3cc0*/  FFMA.FTZ R20, R20, R9.reuse, -R27.reuse ;  /* 0x0000000914147223 */ /* 0x180fe2000001081b */
[----:B------:R-:W-:Y:S01]  /*3cd0*/  ISETP.LT.OR P2, PT, R15, 0x4a, P2 ;  /* 0x0000004a0f00780c */ /* 0x000fe20001741670 */
[--C-:B------:R-:W-:Y:S01]  /*3ce0*/  FFMA.FTZ R76, R76, R9, -R27.reuse ;  /* 0x000000094c4c7223 */ /* 0x100fe2000001081b */
[----:B------:R-:W-:Y:S01]  /*3cf0*/  FMNMX.FTZ R13, R42, R11, !PT ;  /* 0x0000000b2a0d7209 */ /* 0x000fe20007810000 */
[----:B------:R-:W-:Y:S01]  /*3d00*/  MUFU.EX2 R158, R158 ;  /* 0x0000009e009e7308 */ /* 0x000fe20000000800 */
[----:B------:R-:W-:Y:S01]  /*3d10*/  FSEL R82, R63, -INF , !P2 ;  /* 0xff8000003f527808 */ /* 0x000fe20005000000 */
[--C-:B------:R-:W-:Y:S01]  /*3d20*/  FFMA.FTZ R72, R72, R9, -R27.reuse ;  /* 0x0000000948487223 */ /* 0x100fe2000001081b */
[----:B------:R-:W-:Y:S01]  /*3d30*/  FMNMX.FTZ R13, R0, R13, !PT ;  /* 0x0000000d000d7209 */ /* 0x000fe20007810000 */
[-CC-:B------:R-:W-:Y:S01]  /*3d40*/  FFMA.FTZ R48, R48, R9.reuse, -R27.reuse ;  /* 0x0000000930307223 */ /* 0x180fe2000001081b */
[----:B------:R-:W-:Y:S01]  /*3d50*/  ISETP.NE.AND P6, PT, R65, RZ, PT ;  /* 0x000000ff4100720c */ /* 0x000fe20003fc5270 */
[--C-:B------:R-:W-:Y:S01]  /*3d60*/  FFMA.FTZ R52, R52, R9, -R27.reuse ;  /* 0x0000000934347223 */ /* 0x100fe2000001081b */
[----:B------:R-:W-:Y:S01]  /*3d70*/  FMNMX.FTZ R13, R46, R13, !PT ;  /* 0x0000000d2e0d7209 */ /* 0x000fe20007810000 */
[----:B------:R2:W-:Y:S01]  /*3d80*/  MUFU.EX2 R11, R29 ;  /* 0x0000001d000b7308 */ /* 0x0005e20000000800 */
[----:B------:R-:W-:Y:S01]  /*3d90*/  FSEL R66, R66, -INF , !P3 ;  /* 0xff80000042427808 */ /* 0x000fe20005800000 */
[--C-:B------:R-:W-:Y:S01]  /*3da0*/  FFMA.FTZ R44, R44, R9, -R27.reuse ;  /* 0x000000092c2c7223 */ /* 0x100fe2000001081b */
[----:B------:R-:W-:Y:S01]  /*3db0*/  FMNMX.FTZ R13, R2, R13, !PT ;  /* 0x0000000d020d7209 */ /* 0x000fe20007810000 */
[-CC-:B------:R-:W-:Y:S01]  /*3dc0*/  FFMA.FTZ R56, R56, R9.reuse, -R27.reuse ;  /* 0x0000000938387223 */ /* 0x180fe2000001081b */
[----:B------:R-:W-:Y:S01]  /*3dd0*/  ISETP.GT.AND P6, PT, R21, 0x59, !P6 ;  /* 0x000000591500780c */ /* 0x000fe200077c4270 */
[--C-:B------:R-:W-:Y:S01]  /*3de0*/  FFMA.FTZ R21, R80, R9, -R27.reuse ;  /* 0x0000000950157223 */ /* 0x100fe2000001081b */
[----:B0-----:R-:W-:Y:S01]  /*3df0*/  FMNMX.FTZ R25, R50, R13, !PT ;  /* 0x0000000d32197209 */ /* 0x001fe20007810000 */
[----:B------:R-:W-:Y:S01]  /*3e00*/  MUFU.EX2 R152, R152 ;  /* 0x0000009800987308 */ /* 0x000fe20000000800 */
[----:B------:R-:W-:Y:S01]  /*3e10*/  FSEL R80, R67, -INF , !P4 ;  /* 0xff80000043507808 */ /* 0x000fe20006000000 */
[--C-:B--2---:R-:W-:Y:S01]  /*3e20*/  FFMA.FTZ R29, R92, R9, -R27.reuse ;  /* 0x000000095c1d7223 */ /* 0x104fe2000001081b */
[----:B------:R-:W-:Y:S01]  /*3e30*/  FMNMX.FTZ R25, R6, R25, !PT ;  /* 0x0000001906197209 */ /* 0x000fe20007810000 */
[-CC-:B------:R-:W-:Y:S01]  /*3e40*/  FFMA.FTZ R40, R40, R9.reuse, -R27.reuse ;  /* 0x0000000928287223 */ /* 0x180fe2000001081b */
[----:B------:R-:W-:Y:S01]  /*3e50*/  ISETP.LT.OR P6, PT, R15, 0x5a, P6 ;  /* 0x0000005a0f00780c */ /* 0x000fe200037c1670 */
[--C-:B------:R-:W-:Y:S01]  /*3e60*/  FFMA.FTZ R15, R74, R9, -R27.reuse ;  /* 0x000000094a0f7223 */ /* 0x100fe2000001081b */
[----:B------:R-:W-:Y:S01]  /*3e70*/  FMNMX.FTZ R25, R54, R25, !PT ;  /* 0x0000001936197209 */ /* 0x000fe20007810000 */
[----:B------:R0:W-:Y:S01]  /*3e80*/  MUFU.EX2 R154, R29 ;  /* 0x0000001d009a7308 */ /* 0x0001e20000000800 */
[-CC-:B------:R-:W-:Y:S01]  /*3e90*/  FFMA.FTZ R60, R60, R9.reuse, -R27.reuse ;  /* 0x000000093c3c7223 */ /* 0x180fe2000001081b */
[--C-:B------:R-:W-:Y:S01]  /*3ea0*/  FFMA.FTZ R28, R28, R9, -R27.reuse ;  /* 0x000000091c1c7223 */ /* 0x100fe2000001081b */
[----:B------:R-:W-:Y:S01]  /*3eb0*/  FMNMX.FTZ R25, R10, R25, !PT ;  /* 0x000000190a197209 */ /* 0x000fe20007810000 */
[-CC-:B------:R-:W-:Y:S01]  /*3ec0*/  FFMA.FTZ R64, R64, R9.reuse, -R27.reuse ;  /* 0x0000000940407223 */ /* 0x180fe2000001081b */
[----:B------:R-:W-:Y:S01]  /*3ed0*/  FFMA.FTZ R68, R68, R9, -R27 ;  /* 0x0000000944447223 */ /* 0x000fe2000001081b */
[----:B-1----:R-:W-:Y:S01]  /*3ee0*/  FADD.FTZ R41, R156, R7 ;  /* 0x000000079c297221 */ /* 0x002fe20000010000 */
[----:B------:R-:W-:Y:S01]  /*3ef0*/  FMNMX.FTZ R25, R58, R25, !PT ;  /* 0x000000193a197209 */ /* 0x000fe20007810000 */
[----:B------:R-:W-:Y:S01]  /*3f00*/  MUFU.EX2 R13, R31 ;  /* 0x0000001f000d7308 */ /* 0x000fe20000000800 */
[----:B0-----:R-:W-:Y:S01]  /*3f10*/  FFMA.FTZ R29, R78, R9, -R27 ;  /* 0x000000094e1d7223 */ /* 0x001fe2000001081b */
[----:B------:R-:W-:-:S02]  /*3f20*/  FSEL R78, R71, -INF , !P6 ;  /* 0xff800000474e7808 */ /* 0x000fc40007000000 */
[----:B------:R-:W-:Y:S02]  /*3f30*/  FMNMX.FTZ R25, R12, R25, !PT ;  /* 0x000000190c197209 */ /* 0x000fe40007810000 */
[----:B------:R-:W-:Y:S02]  /*3f40*/  F2FP.F16.F32.PACK_AB R156, R7, R156 ;  /* 0x0000009c079c723e */ /* 0x000fe400000000ff */
        /* <DEDUP_REMOVED lines=9> */
[----:B------:R-:W0:Y:S01]  /*3fe0*/  SHFL.BFLY PT, R74, R25, 0x2, 0x1f ;  /* 0x0c401f00194a7f89 */ /* 0x000e2200000e0000 */
[----:B------:R-:W-:Y:S08]  /*3ff0*/  MUFU.EX2 R148, R29 ;  /* 0x0000001d00947308 */ /* 0x000ff00000000800 */
[----:B------:R-:W1:Y:S08]  /*4000*/  MUFU.EX2 R76, R76 ;  /* 0x0000004c004c7308 */ /* 0x000e700000000800 */
[----:B------:R-:W-:Y:S01]  /*4010*/  MUFU.EX2 R72, R72 ;  /* 0x0000004800487308 */ /* 0x000fe20000000800 */
[----:B0-----:R-:W-:-:S07]  /*4020*/  FMNMX.FTZ R74, R25, R74, !PT ;  /* 0x0000004a194a7209 */ /* 0x001fce0007810000 */
[----:B------:R-:W0:Y:S01]  /*4030*/  MUFU.EX2 R29, R48 ;  /* 0x00000030001d7308 */ /* 0x000e220000000800 */
[----:B-1----:R-:W-:Y:S01]  /*4040*/  F2FP.F16.F32.PACK_AB R150, R31, R76 ;  /* 0x0000004c1f96723e */ /* 0x002fe200000000ff */
[----:B------:R-:W1:Y:S06]  /*4050*/  SHFL.BFLY PT, R15, R74, 0x1, 0x1f ;  /* 0x0c201f004a0f7f89 */ /* 0x000e6c00000e0000 */
[----:B------:R-:W-:Y:S08]  /*4060*/  MUFU.EX2 R52, R52 ;  /* 0x0000003400347308 */ /* 0x000ff00000000800 */
[----:B------:R-:W2:Y:S01]  /*4070*/  MUFU.EX2 R35, R44 ;  /* 0x0000002c00237308 */ /* 0x000ea20000000800 */
[----:B0-----:R-:W-:-:S07]  /*4080*/  F2FP.F16.F32.PACK_AB R144, R29, R72 ;  /* 0x000000481d90723e */ /* 0x001fce00000000ff */
[----:B------:R-:W-:Y:S01]  /*4090*/  MUFU.EX2 R56, R56 ;  /* 0x0000003800387308 */ /* 0x000fe20000000800 */
[----:B-1----:R-:W-:-:S04]  /*40a0*/  FMNMX.FTZ R8, R74, R15, !PT ;  /* 0x0000000f4a087209 */ /* 0x002fc80007810000 */
[C---:B------:R-:W-:Y:S01]  /*40b0*/  FSETP.NEU.FTZ.AND P2, PT, R8.reuse, -INF , PT ;  /* 0xff8000000800780b */ /* 0x040fe20003f5d000 */
[----:B------:R-:W-:Y:S02]  /*40c0*/  FMUL.FTZ R15, R8, R9 ;  /* 0x00000009080f7220 */ /* 0x000fe40000410000 */
[----:B------:R-:W0:Y:S01]  /*40d0*/  MUFU.EX2 R25, R40 ;  /* 0x0000002800197308 */ /* 0x000e220000000800 */
[----:B--2---:R-:W-:Y:S02]  /*40e0*/  F2FP.F16.F32.PACK_AB R146, R35, R52 ;  /* 0x000000342392723e */ /* 0x004fe400000000ff */
[----:B------:R-:W-:Y:S02]  /*40f0*/  FSEL R27, R15, RZ, P2 ;  /* 0x000000ff0f1b7208 */ /* 0x000fe40001000000 */
[----:B------:R-:W-:-:S03]  /*4100*/  PLOP3.LUT P2, PT, PT, PT, UP1, 0x40, 0x0 ;  /* 0x000000000000781c */ /* 0x000fc60003f4e818 */
[----:B------:R1:W-:Y:S01]  /*4110*/  MUFU.EX2 R15, R20 ;  /* 0x00000014000f7308 */ /* 0x0003e20000000800 */
[-CC-:B------:R-:W-:Y:S01]  /*4120*/  FFMA.FTZ R26, R26, R9.reuse, -R27.reuse ;  /* 0x000000091a1a7223 */ /* 0x180fe2000001081b */
[-CC-:B------:R-:W-:Y:S01]  /*4130*/  FFMA.FTZ R14, R14, R9.reuse, -R27.reuse ;  /* 0x000000090e0e7223 */ /* 0x180fe2000001081b */
[-CC-:B------:R-:W-:Y:S01]  /*4140*/  FFMA.FTZ R36, R36, R9.reuse, -R27.reuse ;  /* 0x0000000924247223 */ /* 0x180fe2000001081b */
[-CC-:B------:R-:W-:Y:S01]  /*4150*/  FFMA.FTZ R32, R32, R9.reuse, -R27.reuse ;  /* 0x0000000920207223 */ /* 0x180fe2000001081b */
[-CC-:B------:R-:W-:Y:S01]  /*4160*/  FFMA.FTZ R30, R30, R9.reuse, -R27.reuse ;  /* 0x000000091e1e7223 */ /* 0x180fe2000001081b */
[-CC-:B------:R-:W-:Y:S01]  /*4170*/  FFMA.FTZ R34, R34, R9.reuse, -R27.reuse ;  /* 0x0000000922227223 */ /* 0x180fe2000001081b */
[-C--:B------:R-:W-:Y:S01]  /*4180*/  FFMA.FTZ R0, R0, R9.reuse, -R27 ;  /* 0x0000000900007223 */ /* 0x080fe2000001081b */
[----:B------:R2:W-:Y:S01]  /*4190*/  MUFU.EX2 R155, R14 ;  /* 0x0000000e009b7308 */ /* 0x0005e20000000800 */
[----:B-1----:R-:W-:Y:S01]  /*41a0*/  FADD.FTZ R20, R158, R41 ;  /* 0x000000299e147221 */ /* 0x002fe20000010000 */
[-CC-:B------:R-:W-:Y:S01]  /*41b0*/  FFMA.FTZ R24, R24, R9.reuse, -R27.reuse ;  /* 0x0000000918187223 */ /* 0x180fe2000001081b */
[-CC-:B------:R-:W-:Y:S01]  /*41c0*/  FFMA.FTZ R38, R38, R9.reuse, -R27.reuse ;  /* 0x0000000926267223 */ /* 0x180fe2000001081b */
[-CC-:B------:R-:W-:Y:S01]  /*41d0*/  FFMA.FTZ R2, R2, R9.reuse, -R27.reuse ;  /* 0x0000000902027223 */ /* 0x180fe2000001081b */
[----:B------:R-:W-:Y:S01]  /*41e0*/  FADD.FTZ R41, R11, R20 ;  /* 0x000000140b297221 */ /* 0x000fe20000010000 */
[-CC-:B------:R-:W-:Y:S01]  /*41f0*/  FFMA.FTZ R42, R42, R9.reuse, -R27.reuse ;  /* 0x000000092a2a7223 */ /* 0x180fe2000001081b */
[-C--:B------:R-:W-:Y:S01]  /*4200*/  FFMA.FTZ R46, R46, R9.reuse, -R27 ;  /* 0x000000092e2e7223 */ /* 0x080fe2000001081b */
[----:B------:R-:W-:Y:S01]  /*4210*/  MUFU.EX2 R26, R26 ;  /* 0x0000001a001a7308 */ /* 0x000fe20000000800 */
[----:B--2---:R-:W-:Y:S01]  /*4220*/  FADD.FTZ R14, R152, R41 ;  /* 0x00000029980e7221 */ /* 0x004fe20000010000 */
[-CC-:B------:R-:W-:Y:S01]  /*4230*/  FFMA.FTZ R50, R50, R9.reuse, -R27.reuse ;  /* 0x0000000932327223 */ /* 0x180fe2000001081b */
[-CC-:B------:R-:W-:Y:S01]  /*4240*/  FFMA.FTZ R6, R6, R9.reuse, -R27.reuse ;  /* 0x0000000906067223 */ /* 0x180fe2000001081b */
[-CC-:B------:R-:W-:Y:S01]  /*4250*/  FFMA.FTZ R54, R54, R9.reuse, -R27.reuse ;  /* 0x0000000936367223 */ /* 0x180fe2000001081b */
[----:B------:R-:W-:Y:S01]  /*4260*/  FADD.FTZ R14, R13, R14 ;  /* 0x0000000e0d0e7221 */ /* 0x000fe20000010000 */
[----:B------:R-:W-:Y:S01]  /*4270*/  F2FP.F16.F32.PACK_AB R158, R11, R158 ;  /* 0x0000009e0b9e723e */ /* 0x000fe200000000ff */
[-CC-:B------:R-:W-:Y:S01]  /*4280*/  FFMA.FTZ R10, R10, R9.reuse, -R27.reuse ;  /* 0x000000090a0a7223 */ /* 0x180fe2000001081b */
[----:B------:R-:W1:Y:S01]  /*4290*/  MUFU.EX2 R157, R36 ;  /* 0x00000024009d7308 */ /* 0x000e620000000800 */
[----:B------:R-:W-:Y:S01]  /*42a0*/  FADD.FTZ R41, R33, R14 ;  /* 0x0000000e21297221 */ /* 0x000fe20000010000 */
[-CC-:B------:R-:W-:Y:S01]  /*42b0*/  FFMA.FTZ R58, R58, R9.reuse, -R27.reuse ;  /* 0x000000093a3a7223 */ /* 0x180fe2000001081b */
[-CC-:B------:R-:W-:Y:S01]  /*42c0*/  FFMA.FTZ R12, R12, R9.reuse, -R27.reuse ;  /* 0x000000090c0c7223 */ /* 0x180fe2000001081b */
[-CC-:B------:R-:W-:Y:S01]  /*42d0*/  FFMA.FTZ R62, R62, R9.reuse, -R27.reuse ;  /* 0x000000093e3e7223 */ /* 0x180fe2000001081b */
[-CC-:B------:R-:W-:Y:S01]  /*42e0*/  FFMA.FTZ R82, R82, R9.reuse, -R27.reuse ;  /* 0x0000000952527223 */ /* 0x180fe2000001081b */
[-CC-:B------:R-:W-:Y:S01]  /*42f0*/  FFMA.FTZ R66, R66, R9.reuse, -R27.reuse ;  /* 0x0000000942427223 */ /* 0x180fe2000001081b */
[-CC-:B------:R-:W-:Y:S01]  /*4300*/  FFMA.FTZ R80, R80, R9.reuse, -R27.reuse ;  /* 0x0000000950507223 */ /* 0x180fe2000001081b */
[----:B------:R-:W2:Y:S01]  /*4310*/  MUFU.EX2 R32, R32 ;  /* 0x0000002000207308 */ /* 0x000ea20000000800 */
[-CC-:B------:R-:W-:Y:S01]  /*4320*/  FFMA.FTZ R70, R70, R9.reuse, -R27.reuse ;  /* 0x0000000946467223 */ /* 0x180fe2000001081b */
[----:B------:R-:W-:Y:S01]  /*4330*/  FFMA.FTZ R27, R78, R9, -R27 ;  /* 0x000000094e1b7223 */ /* 0x000fe2000001081b */
[----:B------:R-:W-:-:S02]  /*4340*/  F2FP.F16.F32.PACK_AB R152, R13, R152 ;  /* 0x000000980d98723e */ /* 0x000fc400000000ff */
[----:B0-----:R-:W-:-:S03]  /*4350*/  F2FP.F16.F32.PACK_AB R140, R25, R56 ;  /* 0x00000038198c723e */ /* 0x001fc600000000ff */
[----:B------:R-:W0:Y:S08]  /*4360*/  MUFU.EX2 R159, R30 ;  /* 0x0000001e009f7308 */ /* 0x000e300000000800 */
[----:B------:R3:W-:Y:S08]  /*4370*/  MUFU.EX2 R149, R0 ;  /* 0x0000000000957308 */ /* 0x0007f00000000800 */
[----:B------:R-:W4:Y:S01]  /*4380*/  MUFU.EX2 R34, R34 ;  /* 0x0000002200227308 */ /* 0x000f220000000800 */
[----:B---3--:R-:W-:Y:S01]  /*4390*/  FADD.FTZ R0, R154, R41 ;  /* 0x000000299a007221 */ /* 0x008fe20000010000 */
[----:B-1----:R-:W-:Y:S01]  /*43a0*/  FADD.FTZ R41, R26, R157 ;  /* 0x0000009d1a297221 */ /* 0x002fe20000010000 */
[----:B------:R-:W-:-:S02]  /*43b0*/  F2FP.F16.F32.PACK_AB R154, R154, R33 ;  /* 0x000000219a9a723e */ /* 0x000fc400000000ff */
[----:B------:R-:W-:Y:S01]  /*43c0*/  FADD.FTZ R43, R21, R0 ;  /* 0x00000000152b7221 */ /* 0x000fe20000010000 */
[----:B--2---:R-:W-:Y:S01]  /*43d0*/  FADD.FTZ R0, R32, R41 ;  /* 0x0000002920007221 */ /* 0x004fe20000010000 */
[----:B------:R-:W-:Y:S01]  /*43e0*/  F2FP.F16.F32.PACK_AB R157, R157, R26 ;  /* 0x0000001a9d9d723e */ /* 0x000fe200000000ff */
[----:B------:R-:W1:Y:S01]  /*43f0*/  MUFU.EX2 R153, R24 ;  /* 0x0000001800997308 */ /* 0x000e620000000800 */
[C---:B------:R-:W-:Y:S01]  /*4400*/  FADD.FTZ R43, R148.reuse, R43 ;  /* 0x0000002b942b7221 */ /* 0x040fe20000010000 */
[C---:B0-----:R-:W-:Y:S01]  /*4410*/  FADD.FTZ R41, R159.reuse, R0 ;  /* 0x000000009f297221 */ /* 0x041fe20000010000 */
[----:B------:R-:W-:Y:S02]  /*4420*/  F2FP.F16.F32.PACK_AB R148, R148, R21 ;  /* 0x000000159494723e */ /* 0x000fe400000000ff */
[----:B------:R-:W-:-:S03]  /*4430*/  F2FP.F16.F32.PACK_AB R159, R159, R32 ;  /* 0x000000209f9f723e */ /* 0x000fc600000000ff */
[----:B------:R-:W0:Y:S01]  /*4440*/  MUFU.EX2 R38, R38 ;  /* 0x0000002600267308 */ /* 0x000e220000000800 */
[----:B----4-:R-:W-:-:S07]  /*4450*/  FADD.FTZ R0, R34, R41 ;  /* 0x0000002922007221 */ /* 0x010fce0000010000 */
[----:B------:R2:W-:Y:S01]  /*4460*/  MUFU.EX2 R151, R2 ;  /* 0x0000000200977308 */ /* 0x0005e20000000800 */
[C---:B-1----:R-:W-:Y:S01]  /*4470*/  FADD.FTZ R41, R153.reuse, R0 ;  /* 0x0000000099297221 */ /* 0x042fe20000010000 */
[----:B------:R-:W-:-:S06]  /*4480*/  F2FP.F16.F32.PACK_AB R153, R153, R34 ;  /* 0x000000229999723e */ /* 0x000fcc00000000ff */
[----:B------:R-:W1:Y:S01]  /*4490*/  MUFU.EX2 R42, R42 ;  /* 0x0000002a002a7308 */ /* 0x000e620000000800 */
[----:B--2---:R-:W-:Y:S01]  /*44a0*/  FADD.FTZ R2, R76, R43 ;  /* 0x0000002b4c027221 */ /* 0x004fe20000010000 */
[----:B0-----:R-:W-:-:S03]  /*44b0*/  FADD.FTZ R0, R38, R41 ;  /* 0x0000002926007221 */ /* 0x001fc60000010000 */
[----:B------:R-:W-:Y:S01]  /*44c0*/  FADD.FTZ R43, R31, R2 ;  /* 0x000000021f2b7221 */ /* 0x000fe20000010000 */
[C---:B------:R-:W-:Y:S01]  /*44d0*/  FADD.FTZ R41, R155.reuse, R0 ;  /* 0x000000009b297221 */ /* 0x040fe20000010000 */
[----:B------:R-:W-:Y:S01]  /*44e0*/  F2FP.F16.F32.PACK_AB R155, R155, R38 ;  /* 0x000000269b9b723e */ /* 0x000fe200000000ff */
[----:B------:R-:W0:Y:S01]  /*44f0*/  MUFU.EX2 R46, R46 ;  /* 0x0000002e002e7308 */ /* 0x000e220000000800 */
[----:B------:R-:W-:-:S04]  /*4500*/  FADD.FTZ R2, R72, R43 ;  /* 0x0000002b48027221 */ /* 0x000fc80000010000 */
[----:B------:R-:W-:-:S03]  /*4510*/  FADD.FTZ R43, R29, R2 ;  /* 0x000000021d2b7221 */ /* 0x000fc60000010000 */
[----:B------:R-:W2:Y:S01]  /*4520*/  MUFU.EX2 R60, R60 ;  /* 0x0000003c003c7308 */ /* 0x000ea20000000800 */
[----:B------:R-:W-:Y:S01]  /*4530*/  FADD.FTZ R2, R52, R43 ;  /* 0x0000002b34027221 */ /* 0x000fe20000010000 */
[----:B-1----:R-:W-:-:S03]  /*4540*/  FADD.FTZ R0, R42, R41 ;  /* 0x000000292a007221 */ /* 0x002fc60000010000 */
[----:B------:R-:W-:Y:S01]  /*4550*/  FADD.FTZ R43, R35, R2 ;  /* 0x00000002232b7221 */ /* 0x000fe20000010000 */
[C---:B------:R-:W-:Y:S01]  /*4560*/  FADD.FTZ R7, R149.reuse, R0 ;  /* 0x0000000095077221 */ /* 0x040fe20000010000 */
[----:B------:R-:W-:Y:S01]  /*4570*/  F2FP.F16.F32.PACK_AB R149, R149, R42 ;  /* 0x0000002a9595723e */ /* 0x000fe200000000ff */
[----:B------:R-:W1:Y:S01]  /*4580*/  MUFU.EX2 R37, R28 ;  /* 0x0000001c00257308 */ /* 0x000e620000000800 */
[----:B------:R-:W-:Y:S01]  /*4590*/  FADD.FTZ R2, R56, R43 ;  /* 0x0000002b38027221 */ /* 0x000fe20000010000 */
[----:B0-----:R-:W-:-:S03]  /*45a0*/  FADD.FTZ R0, R46, R7 ;  /* 0x000000072e007221 */ /* 0x001fc60000010000 */
[----:B------:R-:W-:Y:S01]  /*45b0*/  FADD.FTZ R11, R25, R2 ;  /* 0x00000002190b7221 */ /* 0x000fe20000010000 */
[C---:B------:R-:W-:Y:S01]  /*45c0*/  FADD.FTZ R7, R151.reuse, R0 ;  /* 0x0000000097077221 */ /* 0x040fe20000010000 */
[----:B------:R-:W-:Y:S01]  /*45d0*/  F2FP.F16.F32.PACK_AB R151, R151, R46 ;  /* 0x0000002e9797723e */ /* 0x000fe200000000ff */
[----:B------:R-:W0:Y:S01]  /*45e0*/  MUFU.EX2 R50, R50 ;  /* 0x0000003200327308 */ /* 0x000e220000000800 */
[----:B--2---:R-:W-:-:S07]  /*45f0*/  FADD.FTZ R2, R60, R11 ;  /* 0x0000000b3c027221 */ /* 0x004fce0000010000 */
[----:B------:R-:W2:Y:S01]  /*4600*/  MUFU.EX2 R64, R64 ;  /* 0x0000004000407308 */ /* 0x000ea20000000800 */
[C---:B-1----:R-:W-:Y:S01]  /*4610*/  FADD.FTZ R11, R37.reuse, R2 ;  /* 0x00000002250b7221 */ /* 0x042fe20000010000 */
[----:B------:R-:W-:-:S06]  /*4620*/  F2FP.F16.F32.PACK_AB R142, R37, R60 ;  /* 0x0000003c258e723e */ /* 0x000fcc00000000ff */
[----:B------:R-:W1:Y:S01]  /*4630*/  MUFU.EX2 R145, R6 ;  /* 0x0000000600917308 */ /* 0x000e620000000800 */
[----:B0-----:R-:W-:-:S07]  /*4640*/  FADD.FTZ R0, R50, R7 ;  /* 0x0000000732007221 */ /* 0x001fce0000010000 */
[----:B------:R-:W0:Y:S01]  /*4650*/  MUFU.EX2 R39, R39 ;  /* 0x0000002700277308 */ /* 0x000e220000000800 */
[----:B--2---:R-:W-:-:S07]  /*4660*/  FADD.FTZ R2, R64, R11 ;  /* 0x0000000b40027221 */ /* 0x004fce0000010000 */
[----:B------:R-:W2:Y:S01]  /*4670*/  MUFU.EX2 R54, R54 ;  /* 0x0000003600367308 */ /* 0x000ea20000000800 */
[C---:B-1----:R-:W-:Y:S01]  /*4680*/  FADD.FTZ R7, R145.reuse, R0 ;  /* 0x0000000091077221 */ /* 0x042fe20000010000 */
[----:B------:R-:W-:-:S06]  /*4690*/  F2FP.F16.F32.PACK_AB R145, R145, R50 ;  /* 0x000000329191723e */ /* 0x000fcc00000000ff */
[----:B------:R-:W1:Y:S01]  /*46a0*/  MUFU.EX2 R68, R68 ;  /* 0x0000004400447308 */ /* 0x000e620000000800 */
[C---:B0-----:R-:W-:Y:S01]  /*46b0*/  FADD.FTZ R11, R39.reuse, R2 ;  /* 0x00000002270b7221 */ /* 0x041fe20000010000 */
[----:B------:R-:W-:-:S06]  /*46c0*/  F2FP.F16.F32.PACK_AB R136, R39, R64 ;  /* 0x000000402788723e */ /* 0x000fcc00000000ff */
[----:B------:R0:W3:Y:S01]  /*46d0*/  MUFU.EX2 R147, R10 ;  /* 0x0000000a00937308 */ /* 0x0000e20000000800 */
[----:B--2---:R-:W-:-:S07]  /*46e0*/  FADD.FTZ R0, R54, R7 ;  /* 0x0000000736007221 */ /* 0x004fce0000010000 */
[----:B------:R-:W2:Y:S01]  /*46f0*/  MUFU.EX2 R58, R58 ;  /* 0x0000003a003a7308 */ /* 0x000ea20000000800 */
[----:B-1----:R-:W-:Y:S01]  /*4700*/  FADD.FTZ R2, R68, R11 ;  /* 0x0000000b44027221 */ /* 0x002fe20000010000 */
[----:B------:R-:W-:Y:S01]  /*4710*/  F2FP.F16.F32.PACK_AB R138, R15, R68 ;  /* 0x000000440f8a723e */ /* 0x000fe200000000ff */
[----:B0-----:R-:W-:Y:S02]  /*4720*/  VIADD R10, R79, 0xfffffffe ;  /* 0xfffffffe4f0a7836 */ /* 0x001fe40000000000 */
[----:B------:R-:W-:-:S03]  /*4730*/  FADD.FTZ R7, R15, R2 ;  /* 0x000000020f077221 */ /* 0x000fc60000010000 */
[----:B------:R-:W0:Y:S01]  /*4740*/  MUFU.EX2 R141, R12 ;  /* 0x0000000c008d7308 */ /* 0x000e220000000800 */
[C---:B---3--:R-:W-:Y:S01]  /*4750*/  FADD.FTZ R11, R147.reuse, R0 ;  /* 0x00000000930b7221 */ /* 0x048fe20000010000 */
[----:B------:R-:W-:-:S06]  /*4760*/  F2FP.F16.F32.PACK_AB R147, R147, R54 ;  /* 0x000000369393723e */ /* 0x000fcc00000000ff */
        /* <DEDUP_REMOVED lines=14> */
[----:B------:R-:W-:-:S03]  /*4850*/  F2FP.F16.F32.PACK_AB R137, R137, R66 ;  /* 0x000000428989723e */ /* 0x000fc600000000ff */
[----:B--2---:R-:W-:-:S04]  /*4860*/  FADD.FTZ R6, R70, R11 ;  /* 0x0000000b46067221 */ /* 0x004fc80000010000 */
[C---:B0-----:R-:W-:Y:S01]  /*4870*/  FADD.FTZ R6, R27.reuse, R6 ;  /* 0x000000061b067221 */ /* 0x041fe20000010000 */
[----:B------:R-:W-:Y:S01]  /*4880*/  F2FP.F16.F32.PACK_AB R139, R27, R70 ;  /* 0x000000461b8b723e */ /* 0x000fe200000000ff */
[----:B------:R-:W-:Y:S06]  /*4890*/  @P2 BRA `(.L_x_1152) ;  /* 0x0000000000442947 */ /* 0x000fec0003800000 */
        /* <DEDUP_REMOVED lines=10> */
.L_x_1153:
[----:B------:R-:W-:-:S11]  /*4940*/  UISETP.NE.AND UP2, UPT, UR5, 0x1, UPT ;  /* 0x000000010500788c */ /* 0x000fd6000bf45270 */
[----:B------:R-:W-:Y:S02]  /*4950*/  @UP2 ULDC.64 UR6, c[0x0][0x9e8] ;  /* 0x00027a0000062ab9 */ /* 0x000fe40000000a00 */
[----:B------:R-:W-:-:S04]  /*4960*/  UIMAD.WIDE.U32 UR10, UR15, UR6, URZ ;  /* 0x000000060f0a72a5 */ /* 0x000fc8000f8e003f */
[----:B------:R-:W-:-:S12]  /*4970*/  @UP2 USHF.R.U32.HI UR15, URZ, UR7, UR11 ;  /* 0x000000073f0f2299 */ /* 0x000fd8000801160b */
.L_x_1154:
[----:B------:R-:W-:-:S04]  /*4980*/  UIMAD UR5, UR15, UR5, UR5 ;  /* 0x000000050f0572a4 */ /* 0x000fc8000f8e0205 */
[----:B------:R-:W-:-:S04]  /*4990*/  UISETP.LT.AND UP2, UPT, UR4, UR5, UPT ;  /* 0x000000050400728c */ /* 0x000fc8000bf41270 */
[----:B------:R-:W-:-:S12]  /*49a0*/  USEL UR4, UR4, UR5, UP2 ;  /* 0x0000000504047287 */ /* 0x000fd80009000000 */
.L_x_1152:
[----:B------:R-:W-:Y:S01]  /*49b0*/  UIMAD.WIDE UR4, UR4, 0x2aaaaaab, URZ ;  /* 0x2aaaaaab040478a5 */ /* 0x000fe2000f8e023f */
[----:B------:R-:W-:Y:S01]  /*49c0*/  IMAD.MOV.U32 R2, RZ, RZ, 0x3f800000 ;  /* 0x3f800000ff027424 */ /* 0x000fe200078e00ff */
[----:B------:R-:W-:Y:S01]  /*49d0*/  CS2R R86, SRZ ;  /* 0x0000000000567805 */ /* 0x000fe2000001ff00 */
[----:B------:R-:W-:Y:S01]  /*49e0*/  IMAD.MOV.U32 R0, RZ, RZ, 0x3f800000 ;  /* 0x3f800000ff007424 */ /* 0x000fe200078e00ff */
[----:B------:R-:W-:Y:S01]  /*49f0*/  USHF.R.U32.HI UR4, URZ, 0x1f, UR5 ;  /* 0x0000001f3f047899 */ /* 0x000fe20008011605 */
[----:B------:R-:W-:Y:S02]  /*4a00*/  CS2R R84, SRZ ;  /* 0x0000000000547805 */ /* 0x000fe4000001ff00 */
[----:B------:R-:W-:Y:S02]  /*4a10*/  CS2R R82, SRZ ;  /* 0x0000000000527805 */ /* 0x000fe4000001ff00 */
[----:B------:R-:W-:Y:S01]  /*4a20*/  CS2R R80, SRZ ;  /* 0x0000000000507805 */ /* 0x000fe2000001ff00 */
[----:B------:R-:W-:Y:S01]  /*4a30*/  ULEA.HI.SX32 UR4, UR5, UR4, 0x1c ;  /* 0x0000000405047291 */ /* 0x000fe2000f8fe23f */
[----:B------:R-:W-:-:S02]  /*4a40*/  CS2R R78, SRZ ;  /* 0x00000000004e7805 */ /* 0x000fc4000001ff00 */
[----:B------:R-:W-:Y:S02]  /*4a50*/  CS2R R76, SRZ ;  /* 0x00000000004c7805 */ /* 0x000fe4000001ff00 */
[----:B------:R-:W-:Y:S01]  /*4a60*/  CS2R R74, SRZ ;  /* 0x00000000004a7805 */ /* 0x000fe2000001ff00 */
[----:B------:R-:W-:Y:S01]  /*4a70*/  UISETP.LT.AND UP2, UPT, UR61, UR4, UPT ;  /* 0x000000043d00728c */ /* 0x000fe2000bf41270 */
[----:B------:R-:W-:Y:S02]  /*4a80*/  CS2R R72, SRZ ;  /* 0x0000000000487805 */ /* 0x000fe4000001ff00 */
[----:B------:R-:W-:Y:S02]  /*4a90*/  CS2R R70, SRZ ;  /* 0x0000000000467805 */ /* 0x000fe4000001ff00 */
[----:B------:R-:W-:Y:S01]  /*4aa0*/  CS2R R68, SRZ ;  /* 0x0000000000447805 */ /* 0x000fe2000001ff00 */
[----:B------:R-:W-:Y:S01]  /*4ab0*/  USEL UR58, UR61, UR4, !UP2 ;  /* 0x000000043d3a7287 */ /* 0x000fe2000d000000 */
[----:B------:R-:W-:-:S02]  /*4ac0*/  CS2R R66, SRZ ;  /* 0x0000000000427805 */ /* 0x000fc4000001ff00 */
[----:B------:R-:W-:Y:S02]  /*4ad0*/  CS2R R64, SRZ ;  /* 0x0000000000407805 */ /* 0x000fe4000001ff00 */
[----:B------:R-:W-:Y:S02]  /*4ae0*/  CS2R R62, SRZ ;  /* 0x00000000003e7805 */ /* 0x000fe4000001ff00 */
[----:B------:R-:W-:Y:S02]  /*4af0*/  CS2R R60, SRZ ;  /* 0x00000000003c7805 */ /* 0x000fe4000001ff00 */
[----:B------:R-:W-:Y:S02]  /*4b00*/  CS2R R58, SRZ ;  /* 0x00000000003a7805 */ /* 0x000fe4000001ff00 */
[----:B------:R-:W-:Y:S02]  /*4b10*/  ISETP.GE.AND P2, PT, R10, UR58, PT ;  /* 0x0000003a0a007c0c */ /* 0x000fe4000bf46270 */
        /* <DEDUP_REMOVED lines=16> */
[----:B------:R-:W-:Y:S01]  /*4c20*/  CS2R R24, SRZ ;  /* 0x0000000000187805 */ /* 0x000fe2000001ff00 */
[----:B------:R-:W-:Y:S06]  /*4c30*/  @!P2 BRA `(.L_x_1155) ;  /* 0x0000002c0064a947 */ /* 0x000fec0003800000 */
[----:B------:R-:W-:Y:S01]  /*4c40*/  IMAD.MOV.U32 R2, RZ, RZ, 0x3f800000 ;  /* 0x3f800000ff027424 */ /* 0x000fe200078e00ff */
[----:B------:R-:W-:Y:S01]  /*4c50*/  ULDC UR59, c[0x0][0x9e4] ;  /* 0x00027900003b7ab9 */ /* 0x000fe20000000800 */
[----:B------:R-:W-:-:S07]  /*4c60*/  IMAD.MOV.U32 R87, RZ, RZ, RZ ;  /* 0x000000ffff577224 */ /* 0x000fce00078e00ff */
.L_x_1172:
[----:B------:R-:W-:-:S04]  /*4c70*/  UIADD3 UR4, UR36, 0x1, URZ ;  /* 0x0000000124047890 */ /* 0x000fc8000fffe03f */
[----:B------:R-:W-:-:S04]  /*4c80*/  UISETP.NE.AND UP2, UPT, UR4, 0x2, UPT ;  /* 0x000000020400788c */ /* 0x000fc8000bf45270 */
[----:B------:R-:W-:Y:S02]  /*4c90*/  USEL UR7, URZ, 0x1, UP2 ;  /* 0x000000013f077887 */ /* 0x000fe40009000000 */
[----:B------:R-:W-:Y:S02]  /*4ca0*/  USEL UR4, UR4, URZ, UP2 ;  /* 0x0000003f04047287 */ /* 0x000fe40009000000 */
[----:B------:R-:W-:Y:S01]  /*4cb0*/  ULOP3.LUT UR7, UR38, UR7, URZ, 0x3c, !UPT ;  /* 0x0000000726077292 */ /* 0x000fe2000f8e3c3f */
[----:B------:R-:W-:Y:S11]  /*4cc0*/  @!P0 BRA `(.L_x_1156) ;  /* 0x0000000000048947 */ /* 0x000ff60003800000 */
[----:B------:R-:W-:Y:S01]  /*4cd0*/  BPT.TRAP 0x1 ;  /* 0x000000040000795c */ /* 0x000fe20000300000 */
.L_x_1156:
[----:B------:R-:W-:Y:S01]  /*4ce0*/  ULEA UR6, UR4, UR37, 0x3 ;  /* 0x0000002504067291 */ /* 0x000fe2000f8e183f */
[----:B------:R-:W-:-:S05]  /*4cf0*/  IMAD.U32 R9, RZ, RZ, UR7 ;  /* 0x00000007ff097e24 */ /* 0x000fca000f8e00ff */
[----:B------:R-:W-:-:S04]  /*4d00*/  SHF.L.U32 R9, R9, 0x1f, RZ ;  /* 0x0000001f09097819 */ /* 0x000fc800000006ff */
[----:B------:R0:W1:Y:S01]  /*4d10*/  SYNCS.PHASECHK.TRANS64.TRYWAIT P2, [UR6+0x2a830], R9 ;  /* 0x02a83009ff0075a7 */ /* 0x0000620008040146 */
[----:B------:R-:W-:Y:S05]  /*4d20*/  @!P0 BRA `(.L_x_1157) ;  /* 0x0000000000048947 */ /* 0x000fea0003800000 */
[----:B------:R-:W-:Y:S01]  /*4d30*/  BPT.TRAP 0x1 ;  /* 0x000000040000795c */ /* 0x000fe20000300000 */
.L_x_1157:
[----:B-1----:R-:W-:Y:S05]  /*4d40*/  @P2 BRA `(.L_x_1158) ;  /* 0x0000000000082947 */ /* 0x002fea0003800000 */
[----:B------:R-:W1:Y:S02]  /*4d50*/  SYNCS.PHASECHK.TRANS64.TRYWAIT P2, [UR6+0x2a830], R9 ;  /* 0x02a83009ff0075a7 */ /* 0x000e640008040146 */
[----:B-1----:R-:W-:Y:S05]  /*4d60*/  @!P2 BRA `(.L_x_1159) ;  /* 0x0000012c0070a947 */ /* 0x002fea0003800000 */
.L_x_1158:
        /* <DEDUP_REMOVED lines=39> */
[----:B------:R-:W-:Y:S01]  /*4fe0*/  UMOV UR52, UR56 ;  /* 0x0000003800347c82 */ /* 0x000fe20008000000 */
[----:B------:R-:W-:Y:S01]  /*4ff0*/  UMOV UR53, UR57 ;  /* 0x0000003900357c82 */ /* 0x000fe20008000000 */
        /* <DEDUP_REMOVED lines=90> */
.L_x_1160:
[----:B------:R-:W-:Y:S01]  /*55a0*/  ULEA UR5, UR36, UR37, 0x3 ;  /* 0x0000002524057291 */ /* 0x000fe2000f8e183f */
[----:B------:R-:W-:-:S05]  /*55b0*/  IMAD.U32 R0, RZ, RZ, UR38 ;  /* 0x00000026ff007e24 */ /* 0x000fca000f8e00ff */
[----:B------:R-:W-:-:S04]  /*55c0*/  SHF.L.U32 R0, R0, 0x1f, RZ ;  /* 0x0000001f00007819 */ /* 0x000fc800000006ff */
[----:B------:R2:W3:Y:S01]  /*55d0*/  SYNCS.PHASECHK.TRANS64.TRYWAIT P2, [UR5+0x2a850], R0 ;  /* 0x02a85000ff0075a7 */ /* 0x0004e20008040145 */
[----:B------:R-:W-:Y:S05]  /*55e0*/  @!P0 BRA `(.L_x_1161) ;  /* 0x0000000000048947 */ /* 0x000fea0003800000 */
[----:B------:R-:W-:Y:S01]  /*55f0*/  BPT.TRAP 0x1 ;  /* 0x000000040000795c */ /* 0x000fe20000300000 */
.L_x_1161:
[----:B---3--:R-:W-:Y:S05]  /*5600*/  @P2 BRA `(.L_x_1162) ;  /* 0x0000000000082947 */ /* 0x008fea0003800000 */
[----:B------:R-:W3:Y:S02]  /*5610*/  SYNCS.PHASECHK.TRANS64.TRYWAIT P2, [UR5+0x2a850], R0 ;  /* 0x02a85000ff0075a7 */ /* 0x000ee40008040145 */
[----:B---3--:R-:W-:Y:S05]  /*5620*/  @!P2 BRA `(.L_x_1163) ;  /* 0x000001240058a947 */ /* 0x008fea0003800000 */
.L_x_1162:
[----:B------:R-:W-:Y:S01]  /*5630*/  UIADD3 UR10, UR37, 0x400, URZ ;  /* 0x00000400250a7890 */ /* 0x000fe2000fffe03f */
[----:B------:R-:W-:Y:S01]  /*5640*/  WARPGROUP.ARRIVE ;  /* 0x00000000000079c5 */ /* 0x000fe20000000000 */
[----:B------:R-:W-:Y:S01]  /*5650*/  UMOV UR11, 0x40000040 ;  /* 0x40000040000b7882 */ /* 0x000fe20000000000 */
[----:B------:R-:W-:Y:S01]  /*5660*/  PLOP3.LUT P2, PT, PT, PT, UP0, 0x80, 0x0 ;  /* 0x000000000000781c */ /* 0x000fe20003f4f008 */
[----:B------:R-:W-:Y:S01]  /*5670*/  USHF.R.U32.HI UR10, URZ, 0x4, UR10 ;  /* 0x000000043f0a7899 */ /* 0x000fe2000801160a */
[----:B------:R-:W-:Y:S01]  /*5680*/  PLOP3.LUT P3, PT, PT, PT, UP0, 0x80, 0x0 ;  /* 0x000000000000781c */ /* 0x000fe20003f6f008 */
[----:B------:R-:W-:Y:S01]  /*5690*/  VIADD R21, R19, UR39 ;  /* 0x0000002713157c36 */ /* 0x000fe20008000000 */
[----:B------:R-:W-:Y:S01]  /*56a0*/  ULDC UR15, c[0x0][0x9dc] ;  /* 0x00027700000f7ab9 */ /* 0x000fe20000000800 */
[----:B------:R-:W-:Y:S01]  /*56b0*/  ULOP3.LUT UR10, UR10, 0x3fff, URZ, 0xc0, !UPT ;  /* 0x00003fff0a0a7892 */ /* 0x000fe2000f8ec03f */
[----:B0-2---:R-:W-:-:S03]  /*56c0*/  IMAD.U32 R0, RZ, RZ, UR6 ;  /* 0x00000006ff007e24 */ /* 0x005fc6000f8e00ff */
[----:B------:R-:W-:Y:S01]  /*56d0*/  ULOP3.LUT UR10, UR10, 0x3000000, URZ, 0xfc, !UPT ;  /* 0x030000000a0a7892 */ /* 0x000fe2000f8efc3f */
[----:B------:R-:W-:-:S03]  /*56e0*/  @!P1 VIADD R0, R0, 0x2a840 ;  /* 0x0002a84000009836 */ /* 0x000fc60000000000 */
[----:B------:R-:W-:Y:S02]  /*56f0*/  UIMAD UR14, UR36, 0x600, UR10 ;  /* 0x00000600240e78a4 */ /* 0x000fe4000f8e020a */
[----:B------:R-:W-:-:S05]  /*5700*/  @!P1 PRMT R0, RZ, 0x654, R0 ;  /* 0x00000654ff009816 */ /* 0x000fca0000000000 */
[----:B------:R-:W-:Y:S02]  /*5710*/  UMOV UR10, UR14 ;  /* 0x0000000e000a7c82 */ /* 0x000fe40008000000 */
        /* <DEDUP_REMOVED lines=22> */
[----:B------:R-:W-:Y:S02]  /*5880*/  UMOV UR11, 0x40000040 ;  /* 0x40000040000b7882 */ /* 0x000fe40000000000 */
[----:B------:R-:W-:Y:S01]  /*5890*/  UMOV UR14, UR15 ;  /* 0x0000000f000e7c82 */ /* 0x000fe20008000000 */
[----:B------:R-:W-:Y:S01]  /*58a0*/  ULDC UR15, c[0x0][0x9e0] ;  /* 0x00027800000f7ab9 */ /* 0x000fe20000000800 */
[----:B------:R-:W-:Y:S01]  /*58b0*/  ULOP3.LUT UR6, URZ, UR14, URZ, 0x33, !UPT ;  /* 0x0000000e3f067292 */ /* 0x000fe2000f8e333f */
[----:B------:R-:W-:Y:S02]  /*58c0*/  WARPGROUP.DEPBAR.LE gsb0, 0x0 ;  /* 0x00008000000079c5 */ /* 0x000fe40000010000 */
[----:B------:R-:W-:-:S06]  /*58d0*/  WARPGROUP.ARRIVE ;  /* 0x00000000000079c5 */ /* 0x000fcc0000000000 */
[----:B------:R-:W-:Y:S01]  /*58e0*/  HGMMA.64x128x16.F32 R24, R136, gdesc[UR8].tnspB, R24, gsb0 ;  /* 0x41e0000888187df0 */ /* 0x000fe20008000818 */
[----:B------:R-:W-:Y:S02]  /*58f0*/  @UP0 ULDC UR10, c[0x0][0x44c] ;  /* 0x00011300000a0ab9 */ /* 0x000fe40000000800 */
[----:B------:R-:W-:Y:S01]  /*5900*/  @P2 IMAD.HI.U32 R2, R21, UR10, RZ ;  /* 0x0000000a15022c27 */ /* 0x000fe2000f8e00ff */
[----:B------:R-:W-:Y:S01]  /*5910*/  @UP0 ULDC UR10, c[0x0][0x450] ;  /* 0x00011400000a0ab9 */ /* 0x000fe20000000800 */
[----:B------:R-:W-:-:S03]  /*5920*/  PLOP3.LUT P2, PT, PT, PT, UP1, 0x40, 0x0 ;  /* 0x000000000000781c */ /* 0x000fc60003f4e818 */
[----:B------:R-:W-:-:S05]  /*5930*/  @P3 SHF.R.U32.HI R21, RZ, UR10, R2 ;  /* 0x0000000aff153c19 */ /* 0x000fca0008011602 */
[----:B------:R-:W0:Y:S01]  /*5940*/  SHFL.IDX PT, R2, R21, RZ, 0x1c1f ;  /* 0x001c1fff15027589 */ /* 0x000e2200000e0000 */
[----:B------:R-:W-:Y:S02]  /*5950*/  WARPGROUP.DEPBAR.LE gsb0, 0x0 ;  /* 0x00008000000079c5 */ /* 0x000fe40000010000 */
[----:B------:R-:W-:Y:S01]  /*5960*/  IMAD R139, R10, -0x60, RZ ;  /* 0xffffffa00a8b7824 */ /* 0x000fe200078e02ff */
[----:B------:R2:W-:Y:S03]  /*5970*/  @!P1 SYNCS.ARRIVE.TRANS64.RED.A1T0 RZ, [R0+URZ], RZ ;  /* 0x000000ff00ff99a7 */ /* 0x0005e6000810043f */
[----:B-1----:R-:W-:Y:S01]  /*5980*/  IMAD.IADD R9, R139, 0x1, -R18 ;  /* 0x000000018b097824 */ /* 0x002fe200078e0a12 */
[----:B--2---:R-:W-:-:S04]  /*5990*/  IADD3 R0, -R18, 0x1, R139 ;  /* 0x0000000112007810 */ /* 0x004fc80007ffe18b */
[----:B------:R-:W-:-:S05]  /*59a0*/  IADD3 R0, -R17, R0, R16 ;  /* 0x0000000011007210 */ /* 0x000fca0007ffe110 */
[C---:B------:R-:W-:Y:S02]  /*59b0*/  VIADD R141, R0.reuse, UR15 ;  /* 0x0000000f008d7c36 */ /* 0x040fe40008000000 */
[----:B------:R-:W-:Y:S02]  /*59c0*/  VIADD R143, R0, UR6 ;  /* 0x00000006008f7c36 */ /* 0x000fe40008000000 */
[--C-:B0-----:R-:W-:Y:S02]  /*59d0*/  IMAD.IADD R11, R141, 0x1, R2.reuse ;  /* 0x000000018d0b7824 */ /* 0x101fe400078e0202 */
[----:B------:R-:W-:Y:S01]  /*59e0*/  IMAD.IADD R15, R143, 0x1, R2 ;  /* 0x000000018f0f7824 */ /* 0x000fe200078e0202 */
[----:B------:R-:W-:Y:S06]  /*59f0*/  @P2 BRA `(.L_x_1164) ;  /* 0x0000000000542947 */ /* 0x000fec0003800000 */
[----:B------:R-:W-:Y:S01]  /*5a00*/  IADD3 R0, -R17, R16, R2 ;  /* 0x0000001011007210 */ /* 0x000fe20007ffe102 */
[----:B------:R-:W-:Y:S03]  /*5a10*/  BSSY B0, `(.L_x_1165) ;  /* 0x0000010000007945 */ /* 0x000fe60003800000 */
        /* <DEDUP_REMOVED lines=10> */
.L_x_1166:
[----:B------:R-:W-:-:S05]  /*5ac0*/  IMAD.U32 R2, RZ, RZ, UR59 ;  /* 0x0000003bff027e24 */ /* 0x000fca000f8e00ff */
[----:B------:R-:W-:-:S13]  /*5ad0*/  ISETP.NE.AND P2, PT, R2, 0x1, PT ;  /* 0x000000010200780c */ /* 0x000fda0003f45270 */
[----:B------:R-:W0:Y:S02]  /*5ae0*/  @P2 LDC.64 R12, c[0x0][0x9e8] ;  /* 0x00027a00ff0c2b82 */ /* 0x000e240000000a00 */
[----:B0-----:R-:W-:-:S05]  /*5af0*/  @P2 IMAD.HI.U32 R12, R0, R12, RZ ;  /* 0x0000000c000c2227 */ /* 0x001fca00078e00ff */
[----:B------:R-:W-:-:S07]  /*5b00*/  @P2 SHF.R.U32.HI R0, RZ, R13, R12 ;  /* 0x0000000dff002219 */ /* 0x000fce000001160c */
.L_x_1167:
[----:B------:R-:W-:Y:S05]  /*5b10*/  BSYNC B0 ;  /* 0x0000000000007941 */ /* 0x000fea0003800000 */
.L_x_1165:
[----:B------:R-:W-:-:S05]  /*5b20*/  IMAD R0, R0, R2, R9 ;  /* 0x0000000200007224 */ /* 0x000fca00078e0209 */
[----:B------:R-:W-:Y:S02]  /*5b30*/  VIADDMNMX R11, R0, R2, R11, PT ;  /* 0x00000002000b7246 */ /* 0x000fe4000380010b */
[----:B------:R-:W-:-:S07]  /*5b40*/  VIMNMX R15, R15, R0, !PT ;  /* 0x000000000f0f7248 */ /* 0x000fce0007fe0100 */
.L_x_1164:
[C---:B------:R-:W-:Y:S01]  /*5b50*/  ISETP.GE.AND P2, PT, R139.reuse, 0x2, PT ;  /* 0x000000028b00780c */ /* 0x040fe20003f46270 */
[----:B------:R-:W0:Y:S01]  /*5b60*/  SHFL.IDX PT, R12, R21, 0x1, 0x1c1f ;  /* 0x003c1f00150c7f89 */ /* 0x000e2200000e0000 */
        /* <DEDUP_REMOVED lines=117> */
[----:B------:R-:W-:-:S13]  /*62c0*/  PLOP3.LUT P6, PT, PT, PT, UP1, 0x40, 0x0 ;  /* 0x000000000000781c */ /* 0x000fda0003fce818 */
[----:B------:R-:W-:Y:S05]  /*62d0*/  @P6 BRA `(.L_x_1168) ;  /* 0x0000000000546947 */ /* 0x000fea0003800000 */
        /* <DEDUP_REMOVED lines=12> */
.L_x_1170:
[----:B------:R-:W-:-:S05]  /*63a0*/  IMAD.U32 R150, RZ, RZ, UR59 ;  /* 0x0000003bff967e24 */ /* 0x000fca000f8e00ff */
[----:B------:R-:W-:-:S13]  /*63b0*/  ISETP.NE.AND P6, PT, R150, 0x1, PT ;  /* 0x000000019600780c */ /* 0x000fda0003fc5270 */
[----:B------:R-:W0:Y:S02]  /*63c0*/  @P6 LDC.64 R12, c[0x0][0x9e8] ;  /* 0x00027a00ff0c6b82 */ /* 0x000e240000000a00 */
[----:B0-----:R-:W-:-:S05]  /*63d0*/  @P6 IMAD.HI.U32 R12, R21, R12, RZ ;  /* 0x0000000c150c6227 */ /* 0x001fca00078e00ff */
[----:B------:R-:W-:-:S07]  /*63e0*/  @P6 SHF.R.U32.HI R21, RZ, R13, R12 ;  /* 0x0000000dff156219 */ /* 0x000fce000001160c */
.L_x_1171:
[----:B------:R-:W-:Y:S05]  /*63f0*/  BSYNC B0 ;  /* 0x0000000000007941 */ /* 0x000fea0003800000 */
.L_x_1169:
[----:B------:R-:W-:-:S05]  /*6400*/  IMAD R12, R21, R150, R9 ;  /* 0x00000096150c7224 */ /* 0x000fca00078e0209 */
[----:B------:R-:W-:Y:S02]  /*6410*/  VIADDMNMX R11, R12, R150, R11, PT ;  /* 0x000000960c0b7246 */ /* 0x000fe4000380010b */
[----:B------:R-:W-:-:S07]  /*6420*/  VIMNMX R15, R15, R12, !PT ;  /* 0x0000000c0f0f7248 */ /* 0x000fce0007fe0100 */
.L_x_1168:
[C---:B------:R-:W-:Y:S01]  /*6430*/  ISETP.GT.AND P2, PT, R15.reuse, 0x1, !P2 ;  /* 0x000000010f00780c */ /* 0x040fe20005744270 */
[----:B------:R-:W-:Y:S01]  /*6440*/  UMOV UR38, UR7 ;  /* 0x0000000700267c82 */ /* 0x000fe20008000000 */
[----:B------:R-:W-:Y:S01]  /*6450*/  ISETP.GT.AND P3, PT, R15, 0x8, !P3 ;  /* 0x000000080f00780c */ /* 0x000fe20005f64270 */
[----:B------:R-:W-:Y:S01]  /*6460*/  UMOV UR36, UR4 ;  /* 0x0000000400247c82 */ /* 0x000fe20008000000 */
        /* <DEDUP_REMOVED lines=37> */
[----:B------:R-:W-:Y:S02]  /*66c0*/  ISETP.NE.AND P6, PT, R156, RZ, PT ;  /* 0x000000ff9c00720c */ /* 0x000fe40003fc5270 */
        /* <DEDUP_REMOVED lines=30> */
[----:B------:R-:W-:Y:S01]  /*68b0*/  FSEL R114, R114, -INF , !P2 ;  /* 0xff80000072727808 */ /* 0x000fe20005000000 */
[----:B------:R-:W0:Y:S01]  /*68c0*/  LDC R9, c[0x0][0x988] ;  /* 0x00026200ff097b82 */ /* 0x000e220000000800 */
[----:B------:R-:W-:Y:S01]  /*68d0*/  ISETP.NE.AND P2, PT, R157, RZ, PT ;  /* 0x000000ff9d00720c */ /* 0x000fe20003f45270 */
[----:B------:R-:W1:Y:S01]  /*68e0*/  SHFL.BFLY PT, R12, R13, 0x2, 0x1f ;  /* 0x0c401f000d0c7f89 */ /* 0x000e6200000e0000 */
[----:B------:R-:W-:-:S02]  /*68f0*/  ISETP.NE.AND P3, PT, R121, RZ, PT ;  /* 0x000000ff7900720c */ /* 0x000fc40003f65270 */
[C---:B------:R-:W-:Y:S02]  /*6900*/  ISETP.GT.AND P2, PT, R15.reuse, 0x31, !P2 ;  /* 0x000000310f00780c */ /* 0x040fe40005744270 */
[----:B------:R-:W-:Y:S02]  /*6910*/  ISETP.GT.AND P4, PT, R15, 0x51, !P4 ;  /* 0x000000510f00780c */ /* 0x000fe40006784270 */
[----:B------:R-:W-:Y:S02]  /*6920*/  ISETP.LT.OR P2, PT, R11, 0x32, P2 ;  /* 0x000000320b00780c */ /* 0x000fe40001741670 */
[----:B------:R-:W-:Y:S02]  /*6930*/  ISETP.GT.AND P5, PT, R15, 0x58, !P5 ;  /* 0x000000580f00780c */ /* 0x000fe40006fa4270 */
[----:B------:R-:W-:Y:S02]  /*6940*/  FSEL R98, R115, -INF , !P2 ;  /* 0xff80000073627808 */ /* 0x000fe40005000000 */
[----:B------:R-:W-:-:S02]  /*6950*/  ISETP.NE.AND P2, PT, R113, RZ, PT ;  /* 0x000000ff7100720c */ /* 0x000fc40003f45270 */
[----:B------:R-:W-:Y:S02]  /*6960*/  ISETP.LT.OR P4, PT, R11, 0x52, P4 ;  /* 0x000000520b00780c */ /* 0x000fe40002781670 */
[----:B------:R-:W-:Y:S02]  /*6970*/  ISETP.GT.AND P2, PT, R15, 0x38, !P2 ;  /* 0x000000380f00780c */ /* 0x000fe40005744270 */
[C---:B------:R-:W-:Y:S02]  /*6980*/  ISETP.LT.OR P5, PT, R11.reuse, 0x59, P5 ;  /* 0x000000590b00780c */ /* 0x040fe40002fa1670 */
[----:B------:R-:W-:Y:S02]  /*6990*/  ISETP.LT.OR P2, PT, R11, 0x39, P2 ;  /* 0x000000390b00780c */ /* 0x000fe40001741670 */
[----:B------:R-:W-:Y:S02]  /*69a0*/  FSEL R134, R134, -INF , !P5 ;  /* 0xff80000086867808 */ /* 0x000fe40006800000 */
[----:B------:R-:W-:-:S02]  /*69b0*/  FSEL R118, R118, -INF , !P2 ;  /* 0xff80000076767808 */ /* 0x000fc40005000000 */
        /* <DEDUP_REMOVED lines=12> */
[----:B------:R-:W-:-:S03]  /*6a80*/  ISETP.GT.AND P2, PT, R15, 0x41, !P2 ;  /* 0x000000410f00780c */ /* 0x000fc60005744270 */
[----:B0-----:R-:W-:Y:S01]  /*6a90*/  FMUL.FTZ R95, R12, R9 ;  /* 0x000000090c5f7220 */ /* 0x001fe20000410000 */
[----:B------:R-:W-:-:S04]  /*6aa0*/  ISETP.LT.OR P2, PT, R11, 0x42, P2 ;  /* 0x000000420b00780c */ /* 0x000fc80001741670 */
[----:B------:R-:W-:Y:S02]  /*6ab0*/  FSEL R94, R123, -INF , !P2 ;  /* 0xff8000007b5e7808 */ /* 0x000fe40005000000 */
[----:B------:R-:W-:Y:S02]  /*6ac0*/  ISETP.GT.AND P2, PT, R15, 0x48, !P3 ;  /* 0x000000480f00780c */ /* 0x000fe40005f44270 */
[----:B------:R-:W-:Y:S02]  /*6ad0*/  ISETP.NE.AND P3, PT, R89, RZ, PT ;  /* 0x000000ff5900720c */ /* 0x000fe40003f65270 */
[----:B------:R-:W-:Y:S02]  /*6ae0*/  ISETP.LT.OR P2, PT, R11, 0x49, P2 ;  /* 0x000000490b00780c */ /* 0x000fe40001741670 */
[----:B------:R-:W-:Y:S02]  /*6af0*/  ISETP.GT.AND P3, PT, R15, 0x50, !P3 ;  /* 0x000000500f00780c */ /* 0x000fe40005f64270 */
[----:B------:R-:W-:-:S02]  /*6b00*/  FSEL R126, R126, -INF , !P2 ;  /* 0xff8000007e7e7808 */ /* 0x000fc40005000000 */
[----:B------:R-:W-:Y:S02]  /*6b10*/  ISETP.GT.AND P2, PT, R15, 0x49, !P6 ;  /* 0x000000490f00780c */ /* 0x000fe40007744270 */
[----:B------:R-:W-:Y:S02]  /*6b20*/  ISETP.NE.AND P6, PT, R97, RZ, PT ;  /* 0x000000ff6100720c */ /* 0x000fe40003fc5270 */
[C---:B------:R-:W-:Y:S02]  /*6b30*/  ISETP.LT.OR P2, PT, R11.reuse, 0x4a, P2 ;  /* 0x0000004a0b00780c */ /* 0x040fe40001741670 */
[----:B------:R-:W-:Y:S02]  /*6b40*/  ISETP.LT.OR P3, PT, R11, 0x51, P3 ;  /* 0x000000510b00780c */ /* 0x000fe40001f61670 */
[----:B------:R-:W-:Y:S02]  /*6b50*/  FSEL R214, R127, -INF , !P2 ;  /* 0xff8000007fd67808 */ /* 0x000fe40005000000 */
[----:B------:R-:W-:-:S02]  /*6b60*/  ISETP.GT.AND P2, PT, R15, RZ, !P6 ;  /* 0x000000ff0f00720c */ /* 0x000fc40007744270 */
[----:B------:R-:W-:Y:S02]  /*6b70*/  ISETP.NE.AND P6, PT, R93, RZ, PT ;  /* 0x000000ff5d00720c */ /* 0x000fe40003fc5270 */
[----:B------:R-:W-:Y:S02]  /*6b80*/  ISETP.LT.OR P2, PT, R11, 0x1, P2 ;  /* 0x000000010b00780c */ /* 0x000fe40001741670 */
[----:B------:R-:W-:Y:S02]  /*6b90*/  FSEL R130, R130, -INF , !P3 ;  /* 0xff80000082827808 */ /* 0x000fe40005800000 */
[----:B------:R-:W-:Y:S02]  /*6ba0*/  FSEL R93, R90, -INF , !P2 ;  /* 0xff8000005a5d7808 */ /* 0x000fe40005000000 */
[----:B------:R-:W-:Y:S02]  /*6bb0*/  FSETP.NEU.FTZ.AND P2, PT, R12, -INF , PT ;  /* 0xff8000000c00780b */ /* 0x000fe40003f5d000 */
[----:B------:R-:W-:-:S02]  /*6bc0*/  FMNMX.FTZ R13, R93, R8, !PT ;  /* 0x000000085d0d7209 */ /* 0x000fc40007810000 */
[----:B------:R-:W-:Y:S02]  /*6bd0*/  FSEL R95, R95, RZ, P2 ;  /* 0x000000ff5f5f7208 */ /* 0x000fe40001000000 */
[----:B------:R-:W-:Y:S02]  /*6be0*/  FMNMX.FTZ R21, R212, R13, !PT ;  /* 0x0000000dd4157209 */ /* 0x000fe40007810000 */
[----:B------:R-:W-:Y:S01]  /*6bf0*/  ISETP.GT.AND P6, PT, R15, 0x59, !P6 ;  /* 0x000000590f00780c */ /* 0x000fe200077c4270 */
[--C-:B------:R-:W-:Y:S01]  /*6c00*/  FFMA.FTZ R15, R100, R9, -R95.reuse ;  /* 0x00000009640f7223 */ /* 0x100fe2000001085f */
[----:B------:R-:W-:Y:S01]  /*6c10*/  FMNMX.FTZ R21, R150, R21, !PT ;  /* 0x0000001596157209 */ /* 0x000fe20007810000 */
[-CC-:B------:R-:W-:Y:S01]  /*6c20*/  FFMA.FTZ R148, R148, R9.reuse, -R95.reuse ;  /* 0x0000000994947223 */ /* 0x180fe2000001085f */
[----:B------:R-:W-:Y:S01]  /*6c30*/  FSEL R100, R131, -INF , !P4 ;  /* 0xff80000083647808 */ /* 0x000fe20006000000 */
[--C-:B------:R-:W-:Y:S01]  /*6c40*/  FFMA.FTZ R99, R14, R9, -R95.reuse ;  /* 0x000000090e637223 */ /* 0x100fe2000001085f */
[----:B------:R-:W-:Y:S01]  /*6c50*/  FMNMX.FTZ R21, R210, R21, !PT ;  /* 0x00000015d2157209 */ /* 0x000fe20007810000 */
[-CC-:B------:R-:W-:Y:S01]  /*6c60*/  FFMA.FTZ R146, R146, R9.reuse, -R95.reuse ;  /* 0x0000000992927223 */ /* 0x180fe2000001085f */
        /* <DEDUP_REMOVED lines=8> */
[----:B------:R0:W-:Y:S01]  /*6cf0*/  MUFU.EX2 R21, R148 ;  /* 0x0000009400157308 */ /* 0x0001e20000000800 */
        /* <DEDUP_REMOVED lines=8> */
[--C-:B0-----:R-:W-:Y:S01]  /*6d80*/  FFMA.FTZ R148, R104, R9, -R95.reuse ;  /* 0x0000000968947223 */ /* 0x101fe2000001085f */
        /* <DEDUP_REMOVED lines=8> */
[----:B------:R0:W-:Y:S03]  /*6e10*/  MUFU.EX2 R89, R146 ;  /* 0x0000009200597308 */ /* 0x0001e60000000800 */
[----:B------:R-:W-:-:S04]  /*6e20*/  FMNMX.FTZ R91, R114, R91, !PT ;  /* 0x0000005b725b7209 */ /* 0x000fc80007810000 */
[----:B------:R-:W-:Y:S01]  /*6e30*/  FMNMX.FTZ R97, R98, R91, !PT ;  /* 0x0000005b62617209 */ /* 0x000fe20007810000 */
[----:B------:R-:W-:Y:S01]  /*6e40*/  MUFU.EX2 R90, R90 ;  /* 0x0000005a005a7308 */ /* 0x000fe20000000800 */
[----:B0-----:R-:W-:Y:S02]  /*6e50*/  FFMA.FTZ R146, R116, R9, -R95 ;  /* 0x0000000974927223 */ /* 0x001fe4000001085f */
        /* <DEDUP_REMOVED lines=15> */
[--C-:B------:R-:W-:Y:S01]  /*6f50*/  FFMA.FTZ R97, R2, R9, -R95.reuse ;  /* 0x0000000902617223 */ /* 0x100fe2000001085f */
[----:B------:R-:W-:Y:S03]  /*6f60*/  MUFU.EX2 R148, R148 ;  /* 0x0000009400947308 */ /* 0x000fe60000000800 */
[----:B------:R-:W0:Y:S05]  /*6f70*/  SHFL.BFLY PT, R103, R0, 0x2, 0x1f ;  /* 0x0c401f0000677f89 */ /* 0x000e2a00000e0000 */
[----:B------:R-:W-:Y:S08]  /*6f80*/  MUFU.EX2 R15, R15 ;  /* 0x0000000f000f7308 */ /* 0x000ff00000000800 */
[----:B------:R-:W-:Y:S08]  /*6f90*/  MUFU.EX2 R11, R11 ;  /* 0x0000000b000b7308 */ /* 0x000ff00000000800 */
[----:B------:R-:W-:Y:S01]  /*6fa0*/  MUFU.EX2 R104, R104 ;  /* 0x0000006800687308 */ /* 0x000fe20000000800 */
[----:B0-----:R-:W-:Y:S01]  /*6fb0*/  FMNMX.FTZ R14, R0, R103, !PT ;  /* 0x00000067000e7209 */ /* 0x001fe20007810000 */
[-CC-:B------:R-:W-:Y:S01]  /*6fc0*/  FFMA.FTZ R103, R92, R9.reuse, -R95.reuse ;  /* 0x000000095c677223 */ /* 0x180fe2000001085f */
[----:B------:R-:W-:Y:S01]  /*6fd0*/  FSEL R0, R12, RZ, P2 ;  /* 0x000000ff0c007208 */ /* 0x000fe20001000000 */
[----:B------:R-:W-:-:S02]  /*6fe0*/  FFMA.FTZ R92, R128, R9, -R95 ;  /* 0x00000009805c7223 */ /* 0x000fc4000001085f */
[----:B------:R-:W0:Y:S02]  /*6ff0*/  SHFL.BFLY PT, R107, R14, 0x1, 0x1f ;  /* 0x0c201f000e6b7f89 */ /* 0x000e2400000e0000 */
[----:B------:R-:W-:Y:S01]  /*7000*/  MUFU.EX2 R144, R144 ;  /* 0x0000009000907308 */ /* 0x000fe20000000800 */
[----:B------:R-:W-:Y:S01]  /*7010*/  FADD.FTZ R0, -R0, R3 ;  /* 0x0000000300007221 */ /* 0x000fe20000010100 */
[----:B------:R-:W-:-:S03]  /*7020*/  FFMA.FTZ R3, R88, R9, -R95 ;  /* 0x0000000958037223 */ /* 0x000fc6000001085f */
[----:B------:R-:W-:-:S03]  /*7030*/  FMUL.FTZ R0, R0, R9 ;  /* 0x0000000900007220 */ /* 0x000fc60000410000 */
[----:B------:R-:W-:Y:S08]  /*7040*/  MUFU.EX2 R97, R97 ;  /* 0x0000006100617308 */ /* 0x000ff00000000800 */
[----:B------:R-:W1:Y:S01]  /*7050*/  MUFU.EX2 R0, R0 ;  /* 0x0000000000007308 */ /* 0x000e620000000800 */
[----:B0-----:R-:W-:Y:S01]  /*7060*/  FMNMX.FTZ R14, R14, R107, !PT ;  /* 0x0000006b0e0e7209 */ /* 0x001fe20007810000 */
[----:B------:R-:W-:-:S06]  /*7070*/  IMAD.U32 R107, RZ, RZ, UR5 ;  /* 0x00000005ff6b7e24 */ /* 0x000fcc000f8e00ff */
[----:B------:R-:W-:Y:S01]  /*7080*/  MUFU.EX2 R146, R146 ;  /* 0x0000009200927308 */ /* 0x000fe20000000800 */
[C---:B------:R-:W-:Y:S01]  /*7090*/  FSETP.NEU.FTZ.AND P2, PT, R14.reuse, -INF , PT ;  /* 0xff8000000e00780b */ /* 0x040fe20003f5d000 */
[----:B------:R-:W-:Y:S01]  /*70a0*/  FMUL.FTZ R95, R14, R9 ;  /* 0x000000090e5f7220 */ /* 0x000fe20000410000 */
[----:B------:R-:W-:-:S04]  /*70b0*/  @!P1 VIADD R107, R107, 0x2a860 ;  /* 0x0002a8606b6b9836 */ /* 0x000fc80000000000 */
[----:B------:R-:W-:Y:S01]  /*70c0*/  FSEL R95, R95, RZ, P2 ;  /* 0x000000ff5f5f7208 */ /* 0x000fe20001000000 */
[----:B-1----:R-:W-:Y:S01]  /*70d0*/  FFMA.FTZ R7, R0, R7, R13 ;  /* 0x0000000700077223 */ /* 0x002fe2000001000d */
[----:B------:R-:W-:Y:S01]  /*70e0*/  @!P1 PRMT R107, RZ, 0x654, R107 ;  /* 0x00000654ff6b9816 */ /* 0x000fe2000000006b */
[----:B------:R-:W-:Y:S02]  /*70f0*/  MUFU.EX2 R99, R99 ;  /* 0x0000006300637308 */ /* 0x000fe40000000800 */
[-CC-:B------:R-:W-:Y:S01]  /*7100*/  FFMA.FTZ R157, R93, R9.reuse, -R95.reuse ;  /* 0x000000095d9d7223 */ /* 0x180fe2000001085f */
[----:B------:R-:W-:Y:S01]  /*7110*/  FSEL R93, R14, RZ, P2 ;  /* 0x000000ff0e5d7208 */ /* 0x000fe20001000000 */
[-CC-:B------:R-:W-:Y:S01]  /*7120*/  FFMA.FTZ R88, R212, R9.reuse, -R95.reuse ;  /* 0x00000009d4587223 */ /* 0x180fe2000001085f */
[-CC-:B------:R-:W-:Y:S01]  /*7130*/  FFMA.FTZ R159, R150, R9.reuse, -R95.reuse ;  /* 0x00000009969f7223 */ /* 0x180fe2000001085f */
[-CC-:B------:R-:W-:Y:S01]  /*7140*/  FFMA.FTZ R112, R210, R9.reuse, -R95.reuse ;  /* 0x00000009d2707223 */ /* 0x180fe2000001085f */
[-C--:B------:R-:W-:Y:S01]  /*7150*/  FFMA.FTZ R151, R110, R9.reuse, -R95 ;  /* 0x000000096e977223 */ /* 0x080fe2000001085f */
[----:B------:R-:W-:Y:S01]  /*7160*/  FADD.FTZ R2, -R93, R8 ;  /* 0x000000085d027221 */ /* 0x000fe20000010100 */
[----:B------:R-:W-:Y:S01]  /*7170*/  MUFU.EX2 R157, R157 ;  /* 0x0000009d009d7308 */ /* 0x000fe20000000800 */
[----:B------:R-:W-:Y:S01]  /*7180*/  FADD.FTZ R110, R90, R7 ;  /* 0x000000075a6e7221 */ /* 0x000fe20000010000 */
[-CC-:B------:R-:W-:Y:S01]  /*7190*/  FFMA.FTZ R153, R154, R9.reuse, -R95.reuse ;  /* 0x000000099a997223 */ /* 0x180fe2000001085f */
[-C--:B------:R-:W-:Y:S01]  /*71a0*/  FMUL.FTZ R2, R2, R9.reuse ;  /* 0x0000000902027220 */ /* 0x080fe20000410000 */
[-CC-:B------:R-:W-:Y:S01]  /*71b0*/  FFMA.FTZ R116, R208, R9.reuse, -R95.reuse ;  /* 0x00000009d0747223 */ /* 0x180fe2000001085f */
[----:B------:R-:W-:Y:S01]  /*71c0*/  FADD.FTZ R7, R21, R110 ;  /* 0x0000006e15077221 */ /* 0x000fe20000010000 */
[-CC-:B------:R-:W-:Y:S01]  /*71d0*/  FFMA.FTZ R155, R152, R9.reuse, -R95.reuse ;  /* 0x00000009989b7223 */ /* 0x180fe2000001085f */
[-C--:B------:R-:W-:Y:S01]  /*71e0*/  FFMA.FTZ R120, R206, R9.reuse, -R95 ;  /* 0x00000009ce787223 */ /* 0x080fe2000001085f */
[----:B------:R-:W-:Y:S01]  /*71f0*/  MUFU.EX2 R88, R88 ;  /* 0x0000005800587308 */ /* 0x000fe20000000800 */
[----:B------:R-:W-:Y:S01]  /*7200*/  FADD.FTZ R110, R138, R7 ;  /* 0x000000078a6e7221 */ /* 0x000fe20000010000 */
[-CC-:B------:R-:W-:Y:S01]  /*7210*/  FFMA.FTZ R149, R106, R9.reuse, -R95.reuse ;  /* 0x000000096a957223 */ /* 0x180fe2000001085f */
[-CC-:B------:R-:W-:Y:S01]  /*7220*/  FFMA.FTZ R106, R158, R9.reuse, -R95.reuse ;  /* 0x000000099e6a7223 */ /* 0x180fe2000001085f */
[-CC-:B------:R-:W-:Y:S01]  /*7230*/  FFMA.FTZ R156, R156, R9.reuse, -R95.reuse ;  /* 0x000000099c9c7223 */ /* 0x180fe2000001085f */
[----:B------:R-:W-:Y:S01]  /*7240*/  FADD.FTZ R93, R89, R110 ;  /* 0x0000006e595d7221 */ /* 0x000fe20000010000 */
[-CC-:B------:R-:W-:Y:S01]  /*7250*/  FFMA.FTZ R145, R114, R9.reuse, -R95.reuse ;  /* 0x0000000972917223 */ /* 0x180fe2000001085f */
[-CC-:B------:R-:W-:Y:S01]  /*7260*/  FFMA.FTZ R98, R98, R9.reuse, -R95.reuse ;  /* 0x0000000962627223 */ /* 0x180fe2000001085f */
[----:B------:R-:W0:Y:S01]  /*7270*/  MUFU.EX2 R2, R2 ;  /* 0x0000000200027308 */ /* 0x000e220000000800 */
[-CC-:B------:R-:W-:Y:S01]  /*7280*/  FFMA.FTZ R147, R118, R9.reuse, -R95.reuse ;  /* 0x0000000976937223 */ /* 0x180fe2000001085f */
[-CC-:B------:R-:W-:Y:S01]  /*7290*/  FFMA.FTZ R94, R94, R9.reuse, -R95.reuse ;  /* 0x000000095e5e7223 */ /* 0x180fe2000001085f */
[-CC-:B------:R-:W-:Y:S01]  /*72a0*/  FFMA.FTZ R141, R122, R9.reuse, -R95.reuse ;  /* 0x000000097a8d7223 */ /* 0x180fe2000001085f */
[----:B------:R1:W-:Y:S01]  /*72b0*/  @!P1 SYNCS.ARRIVE.TRANS64.RED.A1T0 RZ, [R107+URZ], RZ ;  /* 0x000000ff6bff99a7 */ /* 0x0003e2000810043f */
[-CC-:B------:R-:W-:Y:S01]  /*72c0*/  FFMA.FTZ R126, R126, R9.reuse, -R95.reuse ;  /* 0x000000097e7e7223 */ /* 0x180fe2000001085f */
[-CC-:B------:R-:W-:Y:S01]  /*72d0*/  FFMA.FTZ R214, R214, R9.reuse, -R95.reuse ;  /* 0x00000009d6d67223 */ /* 0x180fe2000001085f */
[-CC-:B------:R-:W-:Y:S01]  /*72e0*/  FFMA.FTZ R130, R130, R9.reuse, -R95.reuse ;  /* 0x0000000982827223 */ /* 0x180fe2000001085f */
[----:B------:R-:W2:Y:S01]  /*72f0*/  MUFU.EX2 R159, R159 ;  /* 0x0000009f009f7308 */ /* 0x000ea20000000800 */
[-CC-:B------:R-:W-:Y:S01]  /*7300*/  FFMA.FTZ R100, R100, R9.reuse, -R95.reuse ;  /* 0x0000000964647223 */ /* 0x180fe2000001085f */
[----:B------:R-:W-:Y:S01]  /*7310*/  FFMA.FTZ R134, R134, R9, -R95 ;  /* 0x0000000986867223 */ /* 0x000fe2000001085f */
[C---:B------:R-:W-:Y:S01]  /*7320*/  ISETP.GT.AND P2, PT, R10.reuse, UR58, PT ;  /* 0x0000003a0a007c0c */ /* 0x040fe2000bf44270 */
[----:B------:R-:W-:Y:S01]  /*7330*/  VIADD R10, R10, 0xffffffff ;  /* 0xffffffff0a0a7836 */ /* 0x000fe20000000000 */
[----:B------:R-:W-:-:S02]  /*7340*/  F2FP.F16.F32.PACK_AB R152, R140, R89 ;  /* 0x000000598c98723e */ /* 0x000fc400000000ff */
[----:B------:R-:W-:Y:S01]  /*7350*/  F2FP.F16.F32.PACK_AB R158, R138, R21 ;  /* 0x000000158a9e723e */ /* 0x000fe200000000ff */
[----:B------:R-:W3:Y:S01]  /*7360*/  MUFU.EX2 R112, R112 ;  /* 0x0000007000707308 */ /* 0x000ee20000000800 */
[----:B0-----:R-:W-:Y:S01]  /*7370*/  FFMA.FTZ R7, R2, R6, R157 ;  /* 0x0000000602077223 */ /* 0x001fe2000001009d */
[----:B------:R-:W-:Y:S01]  /*7380*/  FADD.FTZ R6, R140, R93 ;  /* 0x0000005d8c067221 */ /* 0x000fe20000010000 */
[----:B------:R-:W-:Y:S02]  /*7390*/  F2FP.F16.F32.PACK_AB R154, R136, R91 ;  /* 0x0000005b889a723e */ /* 0x000fe400000000ff */
[----:B------:R-:W-:Y:S01]  /*73a0*/  FADD.FTZ R110, R88, R7 ;  /* 0x00000007586e7221 */ /* 0x000fe20000010000 */
[----:B------:R-:W-:Y:S01]  /*73b0*/  FADD.FTZ R93, R91, R6 ;  /* 0x000000065b5d7221 */ /* 0x000fe20000010000 */
[-C--:B------:R-:W-:Y:S01]  /*73c0*/  FFMA.FTZ R6, R102, R9.reuse, -R95 ;  /* 0x0000000966067223 */ /* 0x080fe2000001085f */
[----:B------:R-:W0:Y:S01]  /*73d0*/  MUFU.EX2 R153, R153 ;  /* 0x0000009900997308 */ /* 0x000e220000000800 */
[----:B--2---:R-:W-:Y:S01]  /*73e0*/  FADD.FTZ R7, R159, R110 ;  /* 0x0000006e9f077221 */ /* 0x004fe20000010000 */
[----:B------:R-:W-:Y:S01]  /*73f0*/  FADD.FTZ R93, R136, R93 ;  /* 0x0000005d885d7221 */ /* 0x000fe20000010000 */
[----:B------:R-:W-:Y:S01]  /*7400*/  FFMA.FTZ R95, R108, R9, -R95 ;  /* 0x000000096c5f7223 */ /* 0x000fe2000001085f */
[----:B------:R-:W-:-:S02]  /*7410*/  F2FP.F16.F32.PACK_AB R150, R104, R11 ;  /* 0x0000000b6896723e */ /* 0x000fc400000000ff */
[----:B------:R-:W-:Y:S01]  /*7420*/  FADD.FTZ R110, R148, R93 ;  /* 0x0000005d946e7221 */ /* 0x000fe20000010000 */
[C---:B------:R-:W-:Y:S01]  /*7430*/  F2FP.F16.F32.PACK_AB R148, R15.reuse, R148 ;  /* 0x000000940f94723e */ /* 0x040fe200000000ff */
[----:B------:R-:W2:Y:S01]  /*7440*/  MUFU.EX2 R116, R116 ;  /* 0x0000007400747308 */ /* 0x000ea20000000800 */
[----:B---3--:R-:W-:Y:S01]  /*7450*/  FADD.FTZ R102, R112, R7 ;  /* 0x0000000770667221 */ /* 0x008fe20000010000 */
[----:B------:R-:W-:Y:S01]  /*7460*/  FADD.FTZ R110, R15, R110 ;  /* 0x0000006e0f6e7221 */ /* 0x000fe20000010000 */
[----:B------:R-:W-:Y:S02]  /*7470*/  F2FP.F16.F32.PACK_AB R157, R88, R157 ;  /* 0x0000009d589d723e */ /* 0x000fe400000000ff */
[----:B------:R-:W-:Y:S01]  /*7480*/  F2FP.F16.F32.PACK_AB R159, R112, R159 ;  /* 0x0000009f709f723e */ /* 0x000fe200000000ff */
[----:B------:R-:W-:Y:S02]  /*7490*/  FADD.FTZ R93, R11, R110 ;  /* 0x0000006e0b5d7221 */ /* 0x000fe40000010000 */
[----:B------:R-:W3:Y:S01]  /*74a0*/  MUFU.EX2 R155, R155 ;  /* 0x0000009b009b7308 */ /* 0x000ee20000000800 */
[----:B0-----:R-:W-:Y:S01]  /*74b0*/  FADD.FTZ R7, R153, R102 ;  /* 0x0000006699077221 */ /* 0x001fe20000010000 */
[----:B------:R-:W-:-:S04]  /*74c0*/  FADD.FTZ R93, R104, R93 ;  /* 0x0000005d685d7221 */ /* 0x000fc80000010000 */
[----:B------:R-:W-:Y:S01]  /*74d0*/  FADD.FTZ R110, R144, R93 ;  /* 0x0000005d906e7221 */ /* 0x000fe20000010000 */
[C---:B------:R-:W-:Y:S01]  /*74e0*/  F2FP.F16.F32.PACK_AB R144, R97.reuse, R144 ;  /* 0x000000906190723e */ /* 0x040fe200000000ff */
[----:B------:R-:W0:Y:S01]  /*74f0*/  MUFU.EX2 R120, R120 ;  /* 0x0000007800787308 */ /* 0x000e220000000800 */
[C---:B--2---:R-:W-:Y:S01]  /*7500*/  FADD.FTZ R102, R116.reuse, R7 ;  /* 0x0000000774667221 */ /* 0x044fe20000010000 */
[----:B------:R-:W-:Y:S01]  /*7510*/  FADD.FTZ R93, R97, R110 ;  /* 0x0000006e615d7221 */ /* 0x000fe20000010000 */
[----:B------:R-:W-:-:S03]  /*7520*/  F2FP.F16.F32.PACK_AB R153, R116, R153 ;  /* 0x000000997499723e */ /* 0x000fc600000000ff */
[----:B------:R-:W-:Y:S01]  /*7530*/  FADD.FTZ R110, R146, R93 ;  /* 0x0000005d926e7221 */ /* 0x000fe20000010000 */
[----:B------:R-:W-:Y:S01]  /*7540*/  F2FP.F16.F32.PACK_AB R146, R99, R146 ;  /* 0x000000926392723e */ /* 0x000fe200000000ff */
[----:B------:R-:W2:Y:S01]  /*7550*/  MUFU.EX2 R149, R149 ;  /* 0x0000009500957308 */ /* 0x000ea20000000800 */
[----:B---3--:R-:W-:Y:S01]  /*7560*/  FADD.FTZ R7, R155, R102 ;  /* 0x000000669b077221 */ /* 0x008fe20000010000 */
[----:B------:R-:W-:-:S06]  /*7570*/  FADD.FTZ R110, R99, R110 ;  /* 0x0000006e636e7221 */ /* 0x000fcc0000010000 */
[----:B------:R-:W3:Y:S01]  /*7580*/  MUFU.EX2 R106, R106 ;  /* 0x0000006a006a7308 */ /* 0x000ee20000000800 */
[C---:B0-----:R-:W-:Y:S01]  /*7590*/  FADD.FTZ R102, R120.reuse, R7 ;  /* 0x0000000778667221 */ /* 0x041fe20000010000 */
[----:B------:R-:W-:-:S06]  /*75a0*/  F2FP.F16.F32.PACK_AB R155, R120, R155 ;  /* 0x0000009b789b723e */ /* 0x000fcc00000000ff */
[----:B------:R-:W0:Y:S01]  /*75b0*/  MUFU.EX2 R151, R151 ;  /* 0x0000009700977308 */ /* 0x000e220000000800 */
[----:B--2---:R-:W-:-:S07]  /*75c0*/  FADD.FTZ R7, R149, R102 ;  /* 0x0000006695077221 */ /* 0x004fce0000010000 */
[----:B------:R2:W4:Y:S01]  /*75d0*/  MUFU.EX2 R8, R156 ;  /* 0x0000009c00087308 */ /* 0x0005220000000800 */
[C---:B---3--:R-:W-:Y:S01]  /*75e0*/  FADD.FTZ R102, R106.reuse, R7 ;  /* 0x000000076a667221 */ /* 0x048fe20000010000 */
[----:B------:R-:W-:-:S06]  /*75f0*/  F2FP.F16.F32.PACK_AB R149, R106, R149 ;  /* 0x000000956a95723e */ /* 0x000fcc00000000ff */
[----:B------:R-:W3:Y:S01]  /*7600*/  MUFU.EX2 R145, R145 ;  /* 0x0000009100917308 */ /* 0x000ee20000000800 */
[----:B0-----:R-:W-:Y:S01]  /*7610*/  FADD.FTZ R7, R151, R102 ;  /* 0x0000006697077221 */ /* 0x001fe20000010000 */
[----:B--2---:R-:W-:-:S06]  /*7620*/  F2FP.F16.F32.PACK_AB R156, R90, R13 ;  /* 0x0000000d5a9c723e */ /* 0x004fcc00000000ff */
[----:B------:R-:W0:Y:S01]  /*7630*/  MUFU.EX2 R98, R98 ;  /* 0x0000006200627308 */ /* 0x000e220000000800 */
[----:B----4-:R-:W-:-:S07]  /*7640*/  F2FP.F16.F32.PACK_AB R151, R8, R151 ;  /* 0x000000970897723e */ /* 0x010fce00000000ff */
[----:B------:R-:W2:Y:S08]  /*7650*/  MUFU.EX2 R147, R147 ;  /* 0x0000009300937308 */ /* 0x000eb00000000800 */
[----:B------:R-:W4:Y:S08]  /*7660*/  MUFU.EX2 R6, R6 ;  /* 0x0000000600067308 */ /* 0x000f300000000800 */
[----:B-1----:R1:W-:Y:S08]  /*7670*/  MUFU.EX2 R107, R94 ;  /* 0x0000005e006b7308 */ /* 0x0023f00000000800 */
[----:B------:R-:W5:Y:S01]  /*7680*/  MUFU.EX2 R101, R101 ;  /* 0x0000006500657308 */ /* 0x000f620000000800 */
[----:B-1----:R-:W-:Y:S01]  /*7690*/  FADD.FTZ R94, R8, R7 ;  /* 0x00000007085e7221 */ /* 0x002fe20000010000 */
[----:B------:R-:W-:-:S03]  /*76a0*/  IMAD.MOV.U32 R8, RZ, RZ, R14 ;  /* 0x000000ffff087224 */ /* 0x000fc600078e000e */
[----:B---3--:R-:W-:Y:S01]  /*76b0*/  FADD.FTZ R7, R145, R94 ;  /* 0x0000005e91077221 */ /* 0x008fe20000010000 */
[C---:B0-----:R-:W-:Y:S02]  /*76c0*/  F2FP.F16.F32.PACK_AB R145, R98.reuse, R145 ;  /* 0x000000916291723e */ /* 0x041fe400000000ff */
[----:B------:R-:W0:Y:S01]  /*76d0*/  MUFU.EX2 R141, R141 ;  /* 0x0000008d008d7308 */ /* 0x000e220000000800 */
[----:B------:R-:W-:-:S04]  /*76e0*/  FADD.FTZ R90, R98, R7 ;  /* 0x00000007625a7221 */ /* 0x000fc80000010000 */
[----:B--2---:R-:W-:Y:S01]  /*76f0*/  FADD.FTZ R7, R147, R90 ;  /* 0x0000005a93077221 */ /* 0x004fe20000010000 */
[C---:B----4-:R-:W-:Y:S02]  /*7700*/  F2FP.F16.F32.PACK_AB R147, R6.reuse, R147 ;  /* 0x000000930693723e */ /* 0x050fe400000000ff */
[----:B------:R-:W1:Y:S01]  /*7710*/  MUFU.EX2 R20, R20 ;  /* 0x0000001400147308 */ /* 0x000e620000000800 */
[----:B------:R-:W-:Y:S01]  /*7720*/  FADD.FTZ R90, R6, R7 ;  /* 0x00000007065a7221 */ /* 0x000fe20000010000 */
[----:B-----5:R-:W-:-:S06]  /*7730*/  FADD.FTZ R93, R101, R110 ;  /* 0x0000006e655d7221 */ /* 0x020fcc0000010000 */
[----:B------:R-:W2:Y:S01]  /*7740*/  MUFU.EX2 R142, R142 ;  /* 0x0000008e008e7308 */ /* 0x000ea20000000800 */
[----:B0-----:R-:W-:Y:S01]  /*7750*/  FADD.FTZ R90, R141, R90 ;  /* 0x0000005a8d5a7221 */ /* 0x001fe20000010000 */
[----:B------:R-:W-:-:S03]  /*7760*/  F2FP.F16.F32.PACK_AB R141, R107, R141 ;  /* 0x0000008d6b8d723e */ /* 0x000fc600000000ff */
[----:B------:R-:W-:-:S03]  /*7770*/  FADD.FTZ R90, R107, R90 ;  /* 0x0000005a6b5a7221 */ /* 0x000fc60000010000 */
        /* <DEDUP_REMOVED lines=26> */
[----:B--2---:R-:W-:Y:S01]  /*7920*/  FADD.FTZ R90, R139, R90 ;  /* 0x0000005a8b5a7221 */ /* 0x004fe20000010000 */
[C---:B0-----:R-:W-:Y:S01]  /*7930*/  FADD.FTZ R7, R3.reuse, R20 ;  /* 0x0000001403077221 */ /* 0x041fe20000010000 */
[----:B------:R-:W-:Y:S01]  /*7940*/  F2FP.F16.F32.PACK_AB R138, R3, R96 ;  /* 0x00000060038a723e */ /* 0x000fe200000000ff */
[----:B------:R-:W-:Y:S02]  /*7950*/  IMAD.MOV.U32 R3, RZ, RZ, R12 ;  /* 0x000000ffff037224 */ /* 0x000fe400078e000c */
[C---:B-1----:R-:W-:Y:S01]  /*7960*/  FADD.FTZ R6, R95.reuse, R90 ;  /* 0x0000005a5f067221 */ /* 0x042fe20000010000 */
[----:B------:R-:W-:Y:S01]  /*7970*/  F2FP.F16.F32.PACK_AB R139, R95, R139 ;  /* 0x0000008b5f8b723e */ /* 0x000fe200000000ff */
[----:B------:R-:W-:Y:S06]  /*7980*/  @P2 BRA `(.L_x_1172) ;  /* 0xffffffd000b82947 */ /* 0x000fec000383ffff */
[----:B------:R-:W-:Y:S01]  /*7990*/  IMAD.MOV.U32 R8, RZ, RZ, R14 ;  /* 0x000000ffff087224 */ /* 0x000fe200078e000e */
[----:B------:R-:W-:Y:S01]  /*79a0*/  UMOV UR36, UR4 ;  /* 0x0000000400247c82 */ /* 0x000fe20008000000 */
[----:B------:R-:W-:Y:S01]  /*79b0*/  IMAD.MOV.U32 R3, RZ, RZ, R12 ;  /* 0x000000ffff037224 */ /* 0x000fe200078e000c */
[----:B------:R-:W-:-:S06]  /*79c0*/  UMOV UR38, UR7 ;  /* 0x0000000700267c82 */ /* 0x000fcc0008000000 */
.L_x_1155:
[----:B------:R-:W-:Y:S01]  /*79d0*/  ULDC UR4, c[0x0][0x448] ;  /* 0x0001120000047ab9 */ /* 0x000fe20000000800 */
[----:B------:R-:W-:Y:S01]  /*79e0*/  IADD3 R11, R16, 0x1, -R17 ;  /* 0x00000001100b7810 */ /* 0x000fe20007ffe811 */
[----:B------:R-:W-:Y:S01]  /*79f0*/  UISETP.NE.AND UP0, UPT, UR4, 0x1, UPT ;  /* 0x000000010400788c */ /* 0x000fe2000bf05270 */
[----:B------:R-:W-:Y:S02]  /*7a00*/  ULDC UR10, c[0x0][0x9e4] ;  /* 0x00027900000a7ab9 */ /* 0x000fe40000000800 */
[----:B------:R-:W-:Y:S01]  /*7a10*/  R2UR UR7, R11 ;  /* 0x000000000b0772ca */ /* 0x000fe200000e0000 */
[----:B------:R-:W-:Y:S02]  /*7a20*/  UISETP.GE.AND UP1, UPT, UR10, 0x1, UPT ;  /* 0x000000010a00788c */ /* 0x000fe4000bf26270 */
[----:B------:R-:W-:-:S04]  /*7a30*/  UIADD3 UR6, UR39, 0x7f, URZ ;  /* 0x0000007f27067890 */ /* 0x000fc8000fffe03f */
[----:B------:R-:W-:Y:S01]  /*7a40*/  PLOP3.LUT P2, PT, PT, PT, UP1, 0x40, 0x0 ;  /* 0x000000000000781c */ /* 0x000fe20003f4e818 */
[----:B------:R-:W-:Y:S01]  /*7a50*/  @UP0 ULDC UR4, c[0x0][0x44c] ;  /* 0x0001130000040ab9 */ /* 0x000fe20000000800 */
[----:B------:R-:W-:Y:S01]  /*7a60*/  @UP0 ULDC UR11, c[0x0][0x450] ;  /* 0x00011400000b0ab9 */ /* 0x000fe20000000800 */
[----:B------:R-:W-:-:S04]  /*7a70*/  UIMAD.WIDE.U32 UR4, UR6, UR4, URZ ;  /* 0x00000004060472a5 */ /* 0x000fc8000f8e003f */
[----:B------:R-:W-:-:S04]  /*7a80*/  @UP0 USHF.R.U32.HI UR6, URZ, UR11, UR5 ;  /* 0x0000000b3f060299 */ /* 0x000fc80008011605 */
[----:B------:R-:W-:-:S04]  /*7a90*/  UIADD3 UR6, UR7, UR6, URZ ;  /* 0x0000000607067290 */ /* 0x000fc8000fffe03f */
[----:B------:R-:W-:Y:S01]  /*7aa0*/  UIADD3 UR14, UR6, -UR14, URZ ;  /* 0x8000000e060e7290 */ /* 0x000fe2000fffe03f */
[----:B------:R-:W-:Y:S11]  /*7ab0*/  @P2 BRA `(.L_x_1173) ;  /* 0x0000000000482947 */ /* 0x000ff60003800000 */
[----:B------:R-:W-:Y:S02]  /*7ac0*/  UMOV UR11, UR6 ;  /* 0x00000006000b7c82 */ /* 0x000fe40008000000 */
        /* <DEDUP_REMOVED lines=10> */
.L_x_1174:
[----:B------:R-:W-:-:S11]  /*7b70*/  UISETP.NE.AND UP2, UPT, UR10, 0x1, UPT ;  /* 0x000000010a00788c */ /* 0x000fd6000bf45270 */
[----:B------:R-:W-:Y:S02]  /*7b80*/  @UP2 ULDC.64 UR4, c[0x0][0x9e8] ;  /* 0x00027a0000042ab9 */ /* 0x000fe40000000a00 */
[----:B------:R-:W-:-:S04]  /*7b90*/  UIMAD.WIDE.U32 UR6, UR11, UR4, URZ ;  /* 0x000000040b0672a5 */ /* 0x000fc8000f8e003f */
[----:B------:R-:W-:-:S12]  /*7ba0*/  @UP2 USHF.R.U32.HI UR11, URZ, UR5, UR7 ;  /* 0x000000053f0b2299 */ /* 0x000fd80008011607 */
.L_x_1175:
[----:B------:R-:W-:-:S04]  /*7bb0*/  UIMAD UR10, UR11, UR10, URZ ;  /* 0x0000000a0b0a72a4 */ /* 0x000fc8000f8e023f */
[----:B------:R-:W-:-:S04]  /*7bc0*/  UISETP.LT.AND UP2, UPT, UR14, UR10, UPT ;  /* 0x0000000a0e00728c */ /* 0x000fc8000bf41270 */
[----:B------:R-:W-:-:S12]  /*7bd0*/  USEL UR14, UR14, UR10, !UP2 ;  /* 0x0000000a0e0e7287 */ /* 0x000fd8000d000000 */
.L_x_1173:
[----:B------:R-:W-:-:S04]  /*7be0*/  UIADD3 UR4, UR14, 0x5f, URZ ;  /* 0x0000005f0e047890 */ /* 0x000fc8000fffe03f */
[----:B------:R-:W-:-:S04]  /*7bf0*/  UIMAD.WIDE UR4, UR4, 0x2aaaaaab, URZ ;  /* 0x2aaaaaab040478a5 */ /* 0x000fc8000f8e023f */
[----:B------:R-:W-:-:S04]  /*7c00*/  USHF.R.U32.HI UR4, URZ, 0x1f, UR5 ;  /* 0x0000001f3f047899 */ /* 0x000fc80008011605 */
[----:B------:R-:W-:-:S04]  /*7c10*/  ULEA.HI.SX32 UR4, UR5, UR4, 0x1c ;  /* 0x0000000405047291 */ /* 0x000fc8000f8fe23f */
[----:B------:R-:W-:-:S04]  /*7c20*/  UISETP.LT.AND UP2, UPT, UR61, UR4, UPT ;  /* 0x000000043d00728c */ /* 0x000fc8000bf41270 */
[----:B------:R-:W-:-:S06]  /*7c30*/  USEL UR58, UR61, UR4, !UP2 ;  /* 0x000000043d3a7287 */ /* 0x000fcc000d000000 */
[----:B------:R-:W-:-:S13]  /*7c40*/  ISETP.GE.AND P2, PT, R10, UR58, PT ;  /* 0x0000003a0a007c0c */ /* 0x000fda000bf46270 */
[----:B------:R-:W-:Y:S05]  /*7c50*/  @!P2 BRA `(.L_x_1176) ;  /* 0x0000001800f4a947 */ /* 0x000fea0003800000 */
[----:B------:R-:W-:Y:S01]  /*7c60*/  IMAD.MOV.U32 R11, RZ, RZ, R8 ;  /* 0x000000ffff0b7224 */ /* 0x000fe200078e0008 */
[----:B------:R-:W-:Y:S01]  /*7c70*/  UMOV UR6, UR38 ;  /* 0x0000002600067c82 */ /* 0x000fe20008000000 */
[----:B------:R-:W-:Y:S01]  /*7c80*/  IMAD.MOV.U32 R12, RZ, RZ, R3 ;  /* 0x000000ffff0c7224 */ /* 0x000fe200078e0003 */
[----:B------:R-:W-:-:S06]  /*7c90*/  UMOV UR4, UR36 ;  /* 0x0000002400047c82 */ /* 0x000fcc0008000000 */
.L_x_1185:
[----:B------:R-:W-:-:S04]  /*7ca0*/  UIADD3 UR7, UR4, 0x1, URZ ;  /* 0x0000000104077890 */ /* 0x000fc8000fffe03f */
[----:B------:R-:W-:-:S04]  /*7cb0*/  UISETP.NE.AND UP2, UPT, UR7, 0x2, UPT ;  /* 0x000000020700788c */ /* 0x000fc8000bf45270 */
[----:B------:R-:W-:Y:S02]  /*7cc0*/  USEL UR7, UR7, URZ, UP2 ;  /* 0x0000003f07077287 */ /* 0x000fe40009000000 */
[----:B------:R-:W-:-:S04]  /*7cd0*/  USEL UR38, URZ, 0x1, UP2 ;  /* 0x000000013f267887 */ /* 0x000fc80009000000 */
[----:B------:R-:W-:Y:S01]  /*7ce0*/  ULOP3.LUT UR38, UR6, UR38, URZ, 0x3c, !UPT ;  /* 0x0000002606267292 */ /* 0x000fe2000f8e3c3f */
[----:B------:R-:W-:Y:S01]  /*7cf0*/  UMOV UR36, UR7 ;  /* 0x0000000700247c82 */ /* 0x000fe20008000000 */
[----:B------:R-:W-:Y:S10]  /*7d00*/  @!P0 BRA `(.L_x_1177) ;  /* 0x0000000000048947 */ /* 0x000ff40003800000 */
[----:B------:R-:W-:Y:S01]  /*7d10*/  BPT.TRAP 0x1 ;  /* 0x000000040000795c */ /* 0x000fe20000300000 */
.L_x_1177:
[----:B------:R-:W-:Y:S01]  /*7d20*/  ULEA UR5, UR36, UR37, 0x3 ;  /* 0x0000002524057291 */ /* 0x000fe2000f8e183f */
[----:B------:R-:W-:-:S05]  /*7d30*/  IMAD.U32 R3, RZ, RZ, UR38 ;  /* 0x00000026ff037e24 */ /* 0x000fca000f8e00ff */
[----:B------:R-:W-:-:S04]  /*7d40*/  SHF.L.U32 R3, R3, 0x1f, RZ ;  /* 0x0000001f03037819 */ /* 0x000fc800000006ff */
[----:B------:R0:W1:Y:S01]  /*7d50*/  SYNCS.PHASECHK.TRANS64.TRYWAIT P2, [UR5+0x2a830], R3 ;  /* 0x02a83003ff0075a7 */ /* 0x0000620008040145 */
[----:B------:R-:W-:Y:S05]  /*7d60*/  @!P0 BRA `(.L_x_1178) ;  /* 0x0000000000048947 */ /* 0x000fea0003800000 */
[----:B------:R-:W-:Y:S01]  /*7d70*/  BPT.TRAP 0x1 ;  /* 0x000000040000795c */ /* 0x000fe20000300000 */
.L_x_1178:
[----:B-1----:R-:W-:Y:S05]  /*7d80*/  @P2 BRA `(.L_x_1179) ;  /* 0x0000000000082947 */ /* 0x002fea0003800000 */
[----:B------:R-:W1:Y:S02]  /*7d90*/  SYNCS.PHASECHK.TRANS64.TRYWAIT P2, [UR5+0x2a830], R3 ;  /* 0x02a83003ff0075a7 */ /* 0x000e640008040145 */
[----:B-1----:R-:W-:Y:S05]  /*7da0*/  @!P2 BRA `(.L_x_1180) ;  /* 0x000000fc0090a947 */ /* 0x002fea0003800000 */
.L_x_1179:
        /* <DEDUP_REMOVED lines=131> */
.L_x_1181:
[----:B------:R-:W-:Y:S01]  /*85e0*/  ULEA UR5, UR4, UR37, 0x3 ;  /* 0x0000002504057291 */ /* 0x000fe2000f8e183f */
[----:B------:R-:W-:-:S05]  /*85f0*/  IMAD.U32 R0, RZ, RZ, UR6 ;  /* 0x00000006ff007e24 */ /* 0x000fca000f8e00ff */
[----:B------:R-:W-:-:S04]  /*8600*/  SHF.L.U32 R0, R0, 0x1f, RZ ;  /* 0x0000001f00007819 */ /* 0x000fc800000006ff */
[----:B------:R2:W3:Y:S01]  /*8610*/  SYNCS.PHASECHK.TRANS64.TRYWAIT P2, [UR5+0x2a850], R0 ;  /* 0x02a85000ff0075a7 */ /* 0x0004e20008040145 */
[----:B------:R-:W-:Y:S05]  /*8620*/  @!P0 BRA `(.L_x_1182) ;  /* 0x0000000000048947 */ /* 0x000fea0003800000 */
[----:B------:R-:W-:Y:S01]  /*8630*/  BPT.TRAP 0x1 ;  /* 0x000000040000795c */ /* 0x000fe20000300000 */
.L_x_1182:
[----:B---3--:R-:W-:Y:S05]  /*8640*/  @P2 BRA `(.L_x_1183) ;  /* 0x0000000000082947 */ /* 0x008fea0003800000 */
[----:B------:R-:W3:Y:S02]  /*8650*/  SYNCS.PHASECHK.TRANS64.TRYWAIT P2, [UR5+0x2a850], R0 ;  /* 0x02a85000ff0075a7 */ /* 0x000ee40008040145 */
[----:B---3--:R-:W-:Y:S05]  /*8660*/  @!P2 BRA `(.L_x_1184) ;  /* 0x000000f40078a947 */ /* 0x008fea0003800000 */
.L_x_1183:
[----:B------:R-:W-:Y:S01]  /*8670*/  UIADD3 UR6, UR37, 0x400, URZ ;  /* 0x0000040025067890 */ /* 0x000fe2000fffe03f */
[----:B------:R-:W-:Y:S01]  /*8680*/  WARPGROUP.ARRIVE ;  /* 0x00000000000079c5 */ /* 0x000fe20000000000 */
[----:B------:R-:W-:Y:S01]  /*8690*/  UMOV UR11, 0x40000040 ;  /* 0x40000040000b7882 */ /* 0x000fe20000000000 */
[----:B0-2---:R-:W-:Y:S01]  /*86a0*/  FMNMX.FTZ R0, R88, R12, !PT ;  /* 0x0000000c58007209 */ /* 0x005fe20007810000 */
[----:B------:R-:W-:Y:S01]  /*86b0*/  USHF.R.U32.HI UR6, URZ, 0x4, UR6 ;  /* 0x000000043f067899 */ /* 0x000fe20008011606 */
[----:B-1----:R-:W-:Y:S01]  /*86c0*/  FMNMX.FTZ R8, R90, R11, !PT ;  /* 0x0000000b5a087209 */ /* 0x002fe20007810000 */
[----:B------:R-:W0:Y:S01]  /*86d0*/  LDC R9, c[0x0][0x988] ;  /* 0x00026200ff097b82 */ /* 0x000e220000000800 */
[----:B------:R-:W-:Y:S01]  /*86e0*/  FMNMX.FTZ R3, R89, R0, !PT ;  /* 0x0000000059037209 */ /* 0x000fe20007810000 */
[----:B------:R-:W-:Y:S01]  /*86f0*/  ULOP3.LUT UR6, UR6, 0x3fff, URZ, 0xc0, !UPT ;  /* 0x00003fff06067892 */ /* 0x000fe2000f8ec03f */
[----:B------:R-:W-:Y:S02]  /*8700*/  FMNMX.FTZ R15, R91, R8, !PT ;  /* 0x000000085b0f7209 */ /* 0x000fe40007810000 */
[----:B------:R-:W-:Y:S01]  /*8710*/  FMNMX.FTZ R0, R92, R3, !PT ;  /* 0x000000035c007209 */ /* 0x000fe20007810000 */
[----:B------:R-:W-:Y:S01]  /*8720*/  ULOP3.LUT UR6, UR6, 0x3000000, URZ, 0xfc, !UPT ;  /* 0x0300000006067892 */ /* 0x000fe2000f8efc3f */
[----:B------:R-:W-:-:S02]  /*8730*/  FMNMX.FTZ R8, R94, R15, !PT ;  /* 0x0000000f5e087209 */ /* 0x000fc40007810000 */
[----:B------:R-:W-:Y:S01]  /*8740*/  FMNMX.FTZ R3, R93, R0, !PT ;  /* 0x000000005d037209 */ /* 0x000fe20007810000 */
[----:B------:R-:W-:Y:S01]  /*8750*/  UIMAD UR4, UR4, 0x600, UR6 ;  /* 0x00000600040478a4 */ /* 0x000fe2000f8e0206 */
[----:B------:R-:W-:Y:S02]  /*8760*/  FMNMX.FTZ R15, R95, R8, !PT ;  /* 0x000000085f0f7209 */ /* 0x000fe40007810000 */
[----:B------:R-:W-:Y:S01]  /*8770*/  FMNMX.FTZ R0, R96, R3, !PT ;  /* 0x0000000360007209 */ /* 0x000fe20007810000 */
[----:B------:R-:W-:Y:S01]  /*8780*/  UIADD3 UR6, UR4, 0x280, URZ ;  /* 0x0000028004067890 */ /* 0x000fe2000fffe03f */
[----:B------:R-:W-:Y:S02]  /*8790*/  FMNMX.FTZ R8, R98, R15, !PT ;  /* 0x0000000f62087209 */ /* 0x000fe40007810000 */
[----:B------:R-:W-:Y:S01]  /*87a0*/  UMOV UR10, UR4 ;  /* 0x00000004000a7c82 */ /* 0x000fe20008000000 */
[----:B------:R-:W-:Y:S01]  /*87b0*/  FMNMX.FTZ R3, R97, R0, !PT ;  /* 0x0000000061037209 */ /* 0x000fe20007810000 */
[----:B------:R-:W-:Y:S01]  /*87c0*/  HGMMA.64x128x16.F32 R24, R156, gdesc[UR8].tnspB, R24, gsb0 ;  /* 0x41e000089c187df0 */ /* 0x000fe20008000818 */
[----:B------:R-:W-:Y:S01]  /*87d0*/  UIADD3 UR10, UR4, 0x80, URZ ;  /* 0x00000080040a7890 */ /* 0x000fe2000fffe03f */
[----:B------:R-:W-:Y:S01]  /*87e0*/  FMNMX.FTZ R15, R99, R8, !PT ;  /* 0x00000008630f7209 */ /* 0x000fe20007810000 */
[----:B------:R-:W-:Y:S01]  /*87f0*/  UMOV UR11, 0x40000040 ;  /* 0x40000040000b7882 */ /* 0x000fe20000000000 */
[----:B------:R-:W-:-:S02]  /*8800*/  FMNMX.FTZ R0, R100, R3, !PT ;  /* 0x0000000364007209 */ /* 0x000fc40007810000 */
[----:B------:R-:W-:Y:S02]  /*8810*/  FMNMX.FTZ R8, R102, R15, !PT ;  /* 0x0000000f66087209 */ /* 0x000fe40007810000 */
[----:B------:R-:W-:Y:S02]  /*8820*/  FMNMX.FTZ R3, R101, R0, !PT ;  /* 0x0000000065037209 */ /* 0x000fe40007810000 */
[----:B------:R-:W-:Y:S02]  /*8830*/  FMNMX.FTZ R21, R103, R8, !PT ;  /* 0x0000000867157209 */ /* 0x000fe40007810000 */
[----:B------:R-:W-:Y:S02]  /*8840*/  FMNMX.FTZ R0, R104, R3, !PT ;  /* 0x0000000368007209 */ /* 0x000fe40007810000 */
[----:B------:R-:W-:Y:S02]  /*8850*/  FMNMX.FTZ R8, R106, R21, !PT ;  /* 0x000000156a087209 */ /* 0x000fe40007810000 */
[----:B------:R-:W-:-:S02]  /*8860*/  FMNMX.FTZ R3, R105, R0, !PT ;  /* 0x0000000069037209 */ /* 0x000fc40007810000 */
[----:B------:R-:W-:Y:S02]  /*8870*/  FMNMX.FTZ R21, R107, R8, !PT ;  /* 0x000000086b157209 */ /* 0x000fe40007810000 */
[----:B------:R-:W-:Y:S02]  /*8880*/  FMNMX.FTZ R0, R108, R3, !PT ;  /* 0x000000036c007209 */ /* 0x000fe40007810000 */
[----:B------:R-:W-:Y:S02]  /*8890*/  FMNMX.FTZ R8, R110, R21, !PT ;  /* 0x000000156e087209 */ /* 0x000fe40007810000 */
[----:B------:R-:W-:Y:S02]  /*88a0*/  FMNMX.FTZ R3, R109, R0, !PT ;  /* 0x000000006d037209 */ /* 0x000fe40007810000 */
[C---:B------:R-:W-:Y:S01]  /*88b0*/  ISETP.GT.AND P2, PT, R10.reuse, UR58, PT ;  /* 0x0000003a0a007c0c */ /* 0x040fe2000bf44270 */
[----:B------:R-:W-:Y:S01]  /*88c0*/  VIADD R10, R10, 0xffffffff ;  /* 0xffffffff0a0a7836 */ /* 0x000fe20000000000 */
        /* <DEDUP_REMOVED lines=12> */
[----:B------:R-:W1:Y:S02]  /*8990*/  SHFL.BFLY PT, R3, R0, 0x2, 0x1f ;  /* 0x0c401f0000037f89 */ /* 0x000e6400000e0000 */
[----:B-1----:R-:W-:-:S05]  /*89a0*/  FMNMX.FTZ R14, R0, R3, !PT ;  /* 0x00000003000e7209 */ /* 0x002fca0007810000 */
[----:B------:R-:W1:Y:S02]  /*89b0*/  SHFL.BFLY PT, R3, R14, 0x1, 0x1f ;  /* 0x0c201f000e037f89 */ /* 0x000e6400000e0000 */
[----:B-1----:R-:W-:-:S05]  /*89c0*/  FMNMX.FTZ R3, R14, R3, !PT ;  /* 0x000000030e037209 */ /* 0x002fca0007810000 */
[----:B------:R-:W-:-:S04]  /*89d0*/  FADD.FTZ R2, -R3, R12 ;  /* 0x0000000c03027221 */ /* 0x000fc80000010100 */
[-C--:B0-----:R-:W-:Y:S01]  /*89e0*/  FMUL.FTZ R12, R2, R9.reuse ;  /* 0x00000009020c7220 */ /* 0x081fe20000410000 */
[-C--:B------:R-:W-:Y:S01]  /*89f0*/  FMUL.FTZ R2, R3, R9.reuse ;  /* 0x0000000903027220 */ /* 0x080fe20000410000 */
[----:B------:R-:W-:Y:S02]  /*8a00*/  WARPGROUP.DEPBAR.LE gsb0, 0x0 ;  /* 0x00008000000079c5 */ /* 0x000fe40000010000 */
[----:B------:R-:W-:Y:S01]  /*8a10*/  WARPGROUP.ARRIVE ;  /* 0x00000000000079c5 */ /* 0x000fe20000000000 */
[-CC-:B------:R-:W-:Y:S01]  /*8a20*/  FFMA.FTZ R156, R89, R9.reuse, -R2.reuse ;  /* 0x00000009599c7223 */ /* 0x180fe20000010802 */
[----:B------:R-:W-:Y:S01]  /*8a30*/  FMNMX.FTZ R89, R111, R8, !PT ;  /* 0x000000086f597209 */ /* 0x000fe20007810000 */
[-CC-:B------:R-:W-:Y:S01]  /*8a40*/  FFMA.FTZ R15, R93, R9.reuse, -R2.reuse ;  /* 0x000000095d0f7223 */ /* 0x180fe20000010802 */
[-CC-:B------:R-:W-:Y:S01]  /*8a50*/  FFMA.FTZ R21, R97, R9.reuse, -R2.reuse ;  /* 0x0000000961157223 */ /* 0x180fe20000010802 */
[--C-:B------:R-:W-:Y:S01]  /*8a60*/  FFMA.FTZ R13, R88, R9, -R2.reuse ;  /* 0x00000009580d7223 */ /* 0x100fe20000010802 */
[----:B------:R-:W-:Y:S01]  /*8a70*/  HGMMA.64x128x16.F32 R24, R152, gdesc[UR8].tnspB, R24, gsb0 ;  /* 0x41e0000898187df0 */ /* 0x000fe20008000818 */
[----:B------:R-:W-:Y:S01]  /*8a80*/  UIADD3 UR10, UR4, 0x100, URZ ;  /* 0x00000100040a7890 */ /* 0x000fe2000fffe03f */
[----:B------:R-:W-:Y:S01]  /*8a90*/  FMNMX.FTZ R8, R114, R89, !PT ;  /* 0x0000005972087209 */ /* 0x000fe20007810000 */
[----:B------:R-:W-:Y:S01]  /*8aa0*/  UMOV UR11, 0x40000040 ;  /* 0x40000040000b7882 */ /* 0x000fe20000000000 */
[-CC-:B------:R-:W-:Y:S01]  /*8ab0*/  FFMA.FTZ R158, R92, R9.reuse, -R2.reuse ;  /* 0x000000095c9e7223 */ /* 0x180fe20000010802 */
[----:B------:R0:W-:Y:S01]  /*8ac0*/  MUFU.EX2 R0, R12 ;  /* 0x0000000c00007308 */ /* 0x0001e20000000800 */
        /* <DEDUP_REMOVED lines=9> */
[-CC-:B0-----:R-:W-:Y:S01]  /*8b60*/  FFMA.FTZ R12, R120, R9.reuse, -R2.reuse ;  /* 0x00000009780c7223 */ /* 0x181fe20000010802 */
[----:B------:R-:W-:Y:S01]  /*8b70*/  FFMA.FTZ R133, R133, R9, -R2 ;  /* 0x0000000985857223 */ /* 0x000fe20000010802 */
[----:B------:R-:W0:Y:S01]  /*8b80*/  MUFU.EX2 R13, R13 ;  /* 0x0000000d000d7308 */ /* 0x000e220000000800 */
[----:B------:R-:W-:-:S04]  /*8b90*/  FMNMX.FTZ R8, R122, R93, !PT ;  /* 0x0000005d7a087209 */ /* 0x000fc80007810000 */
[----:B------:R-:W-:-:S03]  /*8ba0*/  FMNMX.FTZ R93, R123, R8, !PT ;  /* 0x000000087b5d7209 */ /* 0x000fc60007810000 */
[----:B------:R-:W1:Y:S01]  /*8bb0*/  MUFU.EX2 R156, R156 ;  /* 0x0000009c009c7308 */ /* 0x000e620000000800 */
[----:B------:R-:W-:Y:S01]  /*8bc0*/  FMNMX.FTZ R8, R126, R93, !PT ;  /* 0x0000005d7e087209 */ /* 0x000fe20007810000 */
[-CC-:B------:R-:W-:Y:S01]  /*8bd0*/  FFMA.FTZ R93, R105, R9.reuse, -R2.reuse ;  /* 0x00000009695d7223 */ /* 0x180fe20000010802 */
[-CC-:B------:R-:W-:Y:S01]  /*8be0*/  FFMA.FTZ R105, R117, R9.reuse, -R2.reuse ;  /* 0x0000000975697223 */ /* 0x180fe20000010802 */
[----:B------:R-:W-:Y:S01]  /*8bf0*/  FFMA.FTZ R117, R129, R9, -R2 ;  /* 0x0000000981757223 */ /* 0x000fe20000010802 */
[----:B------:R-:W-:-:S03]  /*8c00*/  FMNMX.FTZ R97, R127, R8, !PT ;  /* 0x000000087f617209 */ /* 0x000fc60007810000 */
[----:B------:R-:W2:Y:S01]  /*8c10*/  MUFU.EX2 R158, R158 ;  /* 0x0000009e009e7308 */ /* 0x000ea20000000800 */
[----:B------:R-:W-:Y:S01]  /*8c20*/  FMNMX.FTZ R8, R130, R97, !PT ;  /* 0x0000006182087209 */ /* 0x000fe20007810000 */
[----:B0-----:R-:W-:-:S03]  /*8c30*/  FFMA.FTZ R7, R0, R7, R13 ;  /* 0x0000000700077223 */ /* 0x001fc6000001000d */
[----:B------:R-:W-:-:S03]  /*8c40*/  FMNMX.FTZ R97, R131, R8, !PT ;  /* 0x0000000883617209 */ /* 0x000fc60007810000 */
[----:B------:R-:W0:Y:S01]  /*8c50*/  MUFU.EX2 R15, R15 ;  /* 0x0000000f000f7308 */ /* 0x000e220000000800 */
[----:B------:R-:W-:Y:S01]  /*8c60*/  FMNMX.FTZ R8, R134, R97, !PT ;  /* 0x0000006186087209 */ /* 0x000fe20007810000 */
[--C-:B------:R-:W-:Y:S01]  /*8c70*/  FFMA.FTZ R97, R109, R9, -R2.reuse ;  /* 0x000000096d617223 */ /* 0x100fe20000010802 */
[C---:B-1----:R-:W-:Y:S01]  /*8c80*/  FADD.FTZ R7, R156.reuse, R7 ;  /* 0x000000079c077221 */ /* 0x042fe20000010000 */
[----:B------:R-:W-:Y:S02]  /*8c90*/  F2FP.F16.F32.PACK_AB R156, R156, R13 ;  /* 0x0000000d9c9c723e */ /* 0x000fe400000000ff */
[----:B------:R-:W-:Y:S02]  /*8ca0*/  FMNMX.FTZ R8, R135, R8, !PT ;  /* 0x0000000887087209 */ /* 0x000fe40007810000 */
[----:B------:R-:W-:Y:S03]  /*8cb0*/  MUFU.EX2 R21, R21 ;  /* 0x0000001500157308 */ /* 0x000fe60000000800 */
[----:B------:R-:W1:Y:S05]  /*8cc0*/  SHFL.BFLY PT, R109, R8, 0x2, 0x1f ;  /* 0x0c401f00086d7f89 */ /* 0x000e6a00000e0000 */
[----:B------:R-:W-:Y:S08]  /*8cd0*/  MUFU.EX2 R89, R89 ;  /* 0x0000005900597308 */ /* 0x000ff00000000800 */
[----:B------:R-:W-:Y:S08]  /*8ce0*/  MUFU.EX2 R93, R93 ;  /* 0x0000005d005d7308 */ /* 0x000ff00000000800 */
[----:B------:R-:W-:Y:S01]  /*8cf0*/  MUFU.EX2 R97, R97 ;  /* 0x0000006100617308 */ /* 0x000fe20000000800 */
[----:B-1----:R-:W-:Y:S01]  /*8d00*/  FMNMX.FTZ R88, R8, R109, !PT ;  /* 0x0000006d08587209 */ /* 0x002fe20007810000 */
[----:B------:R-:W-:-:S04]  /*8d10*/  FFMA.FTZ R109, R121, R9, -R2 ;  /* 0x00000009796d7223 */ /* 0x000fc80000010802 */
[----:B------:R-:W1:Y:S02]  /*8d20*/  SHFL.BFLY PT, R121, R88, 0x1, 0x1f ;  /* 0x0c201f0058797f89 */ /* 0x000e6400000e0000 */
[----:B------:R-:W-:Y:S08]  /*8d30*/  MUFU.EX2 R101, R101 ;  /* 0x0000006500657308 */ /* 0x000ff00000000800 */
[----:B------:R-:W-:Y:S08]  /*8d40*/  MUFU.EX2 R105, R105 ;  /* 0x0000006900697308 */ /* 0x000ff00000000800 */
[----:B------:R-:W-:Y:S01]  /*8d50*/  MUFU.EX2 R12, R12 ;  /* 0x0000000c000c7308 */ /* 0x000fe20000000800 */
[----:B-1----:R-:W-:-:S07]  /*8d60*/  FMNMX.FTZ R8, R88, R121, !PT ;  /* 0x0000007958087209 */ /* 0x002fce0007810000 */
[----:B------:R-:W1:Y:S01]  /*8d70*/  MUFU.EX2 R109, R109 ;  /* 0x0000006d006d7308 */ /* 0x000e620000000800 */
[----:B------:R-:W-:-:S04]  /*8d80*/  FMUL.FTZ R92, R8, R9 ;  /* 0x00000009085c7220 */ /* 0x000fc80000410000 */
[-CC-:B------:R-:W-:Y:S01]  /*8d90*/  FFMA.FTZ R157, R90, R9.reuse, -R92.reuse ;  /* 0x000000095a9d7223 */ /* 0x180fe2000001085c */
[-CC-:B------:R-:W-:Y:S01]  /*8da0*/  FFMA.FTZ R90, R91, R9.reuse, -R92.reuse ;  /* 0x000000095b5a7223 */ /* 0x180fe2000001085c */
[----:B------:R-:W-:Y:S01]  /*8db0*/  IMAD.U32 R91, RZ, RZ, UR7 ;  /* 0x00000007ff5b7e24 */ /* 0x000fe2000f8e00ff */
[----:B------:R-:W-:Y:S01]  /*8dc0*/  UMOV UR7, 0x40000040 ;  /* 0x4000004000077882 */ /* 0x000fe20000000000 */
[-CC-:B------:R-:W-:Y:S01]  /*8dd0*/  FFMA.FTZ R159, R94, R9.reuse, -R92.reuse ;  /* 0x000000095e9f7223 */ /* 0x180fe2000001085c */
[-CC-:B------:R-:W-:Y:S01]  /*8de0*/  FFMA.FTZ R94, R95, R9.reuse, -R92.reuse ;  /* 0x000000095f5e7223 */ /* 0x180fe2000001085c */
[----:B------:R-:W-:Y:S01]  /*8df0*/  MUFU.EX2 R157, R157 ;  /* 0x0000009d009d7308 */ /* 0x000fe20000000800 */
[----:B------:R-:W-:Y:S01]  /*8e00*/  @!P1 LEA R91, R91, UR37, 0x3 ;  /* 0x000000255b5b9c11 */ /* 0x000fe2000f8e18ff */
[-CC-:B------:R-:W-:Y:S01]  /*8e10*/  FFMA.FTZ R119, R119, R9.reuse, -R92.reuse ;  /* 0x0000000977777223 */ /* 0x180fe2000001085c */
[-CC-:B------:R-:W-:Y:S01]  /*8e20*/  FFMA.FTZ R122, R122, R9.reuse, -R92.reuse ;  /* 0x000000097a7a7223 */ /* 0x180fe2000001085c */
[-CC-:B------:R-:W-:Y:S01]  /*8e30*/  FFMA.FTZ R123, R123, R9.reuse, -R92.reuse ;  /* 0x000000097b7b7223 */ /* 0x180fe2000001085c */
[----:B------:R-:W-:Y:S01]  /*8e40*/  FFMA.FTZ R126, R126, R9, -R92 ;  /* 0x000000097e7e7223 */ /* 0x000fe2000001085c */
[----:B------:R-:W-:-:S02]  /*8e50*/  @!P1 VIADD R91, R91, 0x2a840 ;  /* 0x0002a8405b5b9836 */ /* 0x000fc40000000000 */
[-CC-:B------:R-:W-:Y:S01]  /*8e60*/  FFMA.FTZ R127, R127, R9.reuse, -R92.reuse ;  /* 0x000000097f7f7223 */ /* 0x180fe2000001085c */
[----:B------:R-:W-:Y:S01]  /*8e70*/  MUFU.EX2 R90, R90 ;  /* 0x0000005a005a7308 */ /* 0x000fe20000000800 */
[-CC-:B------:R-:W-:Y:S01]  /*8e80*/  FFMA.FTZ R130, R130, R9.reuse, -R92.reuse ;  /* 0x0000000982827223 */ /* 0x180fe2000001085c */
[-CC-:B------:R-:W-:Y:S01]  /*8e90*/  FFMA.FTZ R131, R131, R9.reuse, -R92.reuse ;  /* 0x0000000983837223 */ /* 0x180fe2000001085c */
[----:B------:R-:W-:Y:S01]  /*8ea0*/  @!P1 PRMT R91, RZ, 0x654, R91 ;  /* 0x00000654ff5b9816 */ /* 0x000fe2000000005b */
[----:B------:R-:W-:Y:S01]  /*8eb0*/  FFMA.FTZ R134, R134, R9, -R92 ;  /* 0x0000000986867223 */ /* 0x000fe2000001085c */
[----:B------:R-:W-:-:S03]  /*8ec0*/  IMAD.U32 R95, RZ, RZ, UR5 ;  /* 0x00000005ff5f7e24 */ /* 0x000fc6000f8e00ff */
[----:B------:R-:W-:Y:S01]  /*8ed0*/  MUFU.EX2 R159, R159 ;  /* 0x0000009f009f7308 */ /* 0x000fe20000000800 */
[----:B------:R-:W-:Y:S01]  /*8ee0*/  @!P1 VIADD R95, R95, 0x2a860 ;  /* 0x0002a8605f5f9836 */ /* 0x000fe20000000000 */
[----:B------:R-:W-:Y:S02]  /*8ef0*/  WARPGROUP.DEPBAR.LE gsb0, 0x0 ;  /* 0x00008000000079c5 */ /* 0x000fe40000010000 */
[----:B------:R-:W-:Y:S01]  /*8f00*/  WARPGROUP.ARRIVE ;  /* 0x00000000000079c5 */ /* 0x000fe20000000000 */
[-CC-:B------:R-:W-:Y:S01]  /*8f10*/  FFMA.FTZ R152, R96, R9.reuse, -R2.reuse ;  /* 0x0000000960987223 */ /* 0x180fe20000010802 */
[-C--:B------:R-:W-:Y:S01]  /*8f20*/  FFMA.FTZ R154, R100, R9.reuse, -R2 ;  /* 0x00000009649a7223 */ /* 0x080fe20000010802 */
[-CC-:B------:R-:W-:Y:S01]  /*8f30*/  FFMA.FTZ R153, R98, R9.reuse, -R92.reuse ;  /* 0x0000000962997223 */ /* 0x180fe2000001085c */
[----:B------:R-:W-:Y:S01]  /*8f40*/  MUFU.EX2 R94, R94 ;  /* 0x0000005e005e7308 */ /* 0x000fe20000000800 */
[-CC-:B------:R-:W-:Y:S01]  /*8f50*/  FFMA.FTZ R96, R99, R9.reuse, -R92.reuse ;  /* 0x0000000963607223 */ /* 0x180fe2000001085c */
[----:B------:R-:W-:Y:S01]  /*8f60*/  HGMMA.64x128x16.F32 R24, R148, gdesc[UR8].tnspB, R24, gsb0 ;  /* 0x41e0000894187df0 */ /* 0x000fe20008000818 */
[----:B------:R-:W-:Y:S01]  /*8f70*/  UIADD3 UR10, UR4, 0x180, URZ ;  /* 0x00000180040a7890 */ /* 0x000fe2000fffe03f */
[-CC-:B------:R-:W-:Y:S01]  /*8f80*/  FFMA.FTZ R155, R102, R9.reuse, -R92.reuse ;  /* 0x00000009669b7223 */ /* 0x180fe2000001085c */
[----:B------:R-:W-:Y:S01]  /*8f90*/  UMOV UR11, 0x40000040 ;  /* 0x40000040000b7882 */ /* 0x000fe20000000000 */
[-CC-:B------:R-:W-:Y:S01]  /*8fa0*/  FFMA.FTZ R98, R103, R9.reuse, -R92.reuse ;  /* 0x0000000967627223 */ /* 0x180fe2000001085c */
[-CC-:B------:R-:W-:Y:S01]  /*8fb0*/  FFMA.FTZ R100, R107, R9.reuse, -R92.reuse ;  /* 0x000000096b647223 */ /* 0x180fe2000001085c */
[----:B------:R-:W-:Y:S01]  /*8fc0*/  MUFU.EX2 R152, R152 ;  /* 0x0000009800987308 */ /* 0x000fe20000000800 */
[----:B------:R-:W-:Y:S01]  /*8fd0*/  FFMA.FTZ R102, R111, R9, -R92 ;  /* 0x000000096f667223 */ /* 0x000fe2000001085c */
[----:B------:R-:W-:-:S06]  /*8fe0*/  @!P1 PRMT R95, RZ, 0x654, R95 ;  /* 0x00000654ff5f9816 */ /* 0x000fcc000000005f */
        /* <DEDUP_REMOVED lines=10> */
[----:B------:R-:W3:Y:S08]  /*9090*/  MUFU.EX2 R113, R113 ;  /* 0x0000007100717308 */ /* 0x000ef00000000800 */
        /* <DEDUP_REMOVED lines=10> */
[----:B--2---:R-:W-:Y:S01]  /*9140*/  FADD.FTZ R106, R158, R7 ;  /* 0x000000079e6a7221 */ /* 0x004fe20000010000 */
[-CC-:B------:R-:W-:Y:S01]  /*9150*/  FFMA.FTZ R151, R110, R9.reuse, -R92.reuse ;  /* 0x000000096e977223 */ /* 0x180fe2000001085c */
[----:B------:R-:W-:Y:S01]  /*9160*/  HGMMA.64x128x16.F32 R24, R144, gdesc[UR8].tnspB, R24, gsb0 ;  /* 0x41e0000890187df0 */ /* 0x000fe20008000818 */
[----:B------:R-:W-:Y:S01]  /*9170*/  UIADD3 UR10, UR4, 0x200, URZ ;  /* 0x00000200040a7890 */ /* 0x000fe2000fffe03f */
[----:B------:R-:W-:Y:S01]  /*9180*/  MUFU.EX2 R148, R148 ;  /* 0x0000009400947308 */ /* 0x000fe20000000800 */
[----:B------:R-:W-:Y:S01]  /*9190*/  UMOV UR11, 0x40000040 ;  /* 0x40000040000b7882 */ /* 0x000fe20000000000 */
[----:B------:R-:W-:Y:S01]  /*91a0*/  FFMA.FTZ R104, R115, R9, -R92 ;  /* 0x0000000973687223 */ /* 0x000fe2000001085c */
[----:B------:R-:W-:Y:S01]  /*91b0*/  UMOV UR4, UR36 ;  /* 0x0000002400047c82 */ /* 0x000fe20008000000 */
[----:B0-----:R-:W-:-:S04]  /*91c0*/  F2FP.F16.F32.PACK_AB R158, R15, R158 ;  /* 0x0000009e0f9e723e */ /* 0x001fc800000000ff */
        /* <DEDUP_REMOVED lines=8> */
[----:B------:R-:W-:Y:S01]  /*9250*/  FADD.FTZ R2, -R8, R11 ;  /* 0x0000000b08027221 */ /* 0x000fe20000010100 */
[-CC-:B------:R-:W-:Y:S01]  /*9260*/  FFMA.FTZ R145, R114, R9.reuse, -R92.reuse ;  /* 0x0000000972917223 */ /* 0x180fe2000001085c */
[-CC-:B------:R-:W-:Y:S01]  /*9270*/  FFMA.FTZ R147, R118, R9.reuse, -R92.reuse ;  /* 0x0000000976937223 */ /* 0x180fe2000001085c */
[----:B------:R-:W-:Y:S01]  /*9280*/  HGMMA.64x128x16.F32 R24, R140, gdesc[UR8].tnspB, R24, gsb0 ;  /* 0x41e000088c187df0 */ /* 0x000fe20008000818 */
[-C--:B------:R-:W-:Y:S01]  /*9290*/  FMUL.FTZ R2, R2, R9.reuse ;  /* 0x0000000902027220 */ /* 0x080fe20000410000 */
[----:B------:R-:W-:Y:S01]  /*92a0*/  MUFU.EX2 R144, R144 ;  /* 0x0000009000907308 */ /* 0x000fe20000000800 */
[----:B------:R-:W-:-:S07]  /*92b0*/  FFMA.FTZ R92, R135, R9, -R92 ;  /* 0x00000009875c7223 */ /* 0x000fce000001085c */
[----:B------:R-:W-:Y:S08]  /*92c0*/  MUFU.EX2 R2, R2 ;  /* 0x0000000200027308 */ /* 0x000ff00000000800 */
[----:B------:R-:W-:Y:S08]  /*92d0*/  MUFU.EX2 R145, R145 ;  /* 0x0000009100917308 */ /* 0x000ff00000000800 */
[----:B------:R-:W-:Y:S08]  /*92e0*/  MUFU.EX2 R146, R146 ;  /* 0x0000009200927308 */ /* 0x000ff00000000800 */
[----:B------:R-:W-:Y:S08]  /*92f0*/  MUFU.EX2 R147, R147 ;  /* 0x0000009300937308 */ /* 0x000ff00000000800 */
[----:B------:R-:W0:Y:S08]  /*9300*/  MUFU.EX2 R11, R133 ;  /* 0x00000085000b7308 */ /* 0x000e300000000800 */
[----:B------:R-:W-:Y:S01]  /*9310*/  MUFU.EX2 R92, R92 ;  /* 0x0000005c005c7308 */ /* 0x000fe20000000800 */
[----:B------:R-:W-:-:S02]  /*9320*/  WARPGROUP.DEPBAR.LE gsb0, 0x0 ;  /* 0x00008000000079c5 */ /* 0x000fc40000010000 */
[----:B------:R-:W-:-:S05]  /*9330*/  WARPGROUP.ARRIVE ;  /* 0x00000000000079c5 */ /* 0x000fca0000000000 */
[----:B------:R-:W2:Y:S01]  /*9340*/  MUFU.EX2 R141, R122 ;  /* 0x0000007a008d7308 */ /* 0x000ea20000000800 */
[----:B-1----:R-:W-:Y:S02]  /*9350*/  F2FP.F16.F32.PACK_AB R140, R109, R12 ;  /* 0x0000000c6d8c723e */ /* 0x002fe400000000ff */
[----:B---3--:R-:W-:Y:S01]  /*9360*/  F2FP.F16.F32.PACK_AB R142, R113, R14 ;  /* 0x0000000e718e723e */ /* 0x008fe200000000ff */
[----:B------:R-:W-:Y:S01]  /*9370*/  HGMMA.64x128x16.F32 R24, R136, gdesc[UR4].tnspB, R24, gsb0 ;  /* 0x41e0000488187df0 */ /* 0x000fe20008000818 */
[----:B------:R-:W-:-:S03]  /*9380*/  UMOV UR6, UR38 ;  /* 0x0000002600067c82 */ /* 0x000fc60008000000 */
[----:B------:R-:W1:Y:S01]  /*9390*/  MUFU.EX2 R143, R126 ;  /* 0x0000007e008f7308 */ /* 0x000e620000000800 */
[----:B------:R-:W-:Y:S02]  /*93a0*/  WARPGROUP.DEPBAR.LE gsb0, 0x0 ;  /* 0x00008000000079c5 */ /* 0x000fe40000010000 */
[----:B------:R3:W-:Y:S05]  /*93b0*/  @!P1 SYNCS.ARRIVE.TRANS64.RED.A1T0 RZ, [R91+URZ], RZ ;  /* 0x000000ff5bff99a7 */ /* 0x0007ea000810043f */
[----:B------:R-:W4:Y:S01]  /*93c0*/  MUFU.EX2 R137, R130 ;  /* 0x0000008200897308 */ /* 0x000f220000000800 */
[----:B0-----:R-:W-:Y:S02]  /*93d0*/  F2FP.F16.F32.PACK_AB R138, R11, R88 ;  /* 0x000000580b8a723e */ /* 0x001fe400000000ff */
[----:B------:R-:W-:Y:S01]  /*93e0*/  F2FP.F16.F32.PACK_AB R136, R117, R20 ;  /* 0x000000147588723e */ /* 0x000fe200000000ff */
[----:B---3--:R-:W-:Y:S01]  /*93f0*/  FFMA.FTZ R91, R2, R6, R157 ;  /* 0x00000006025b7223 */ /* 0x008fe2000001009d */
[----:B------:R-:W-:-:S03]  /*9400*/  F2FP.F16.F32.PACK_AB R157, R90, R157 ;  /* 0x0000009d5a9d723e */ /* 0x000fc600000000ff */
[----:B------:R-:W0:Y:S01]  /*9410*/  MUFU.EX2 R139, R134 ;  /* 0x00000086008b7308 */ /* 0x000e220000000800 */
[----:B------:R3:W-:Y:S01]  /*9420*/  @!P1 SYNCS.ARRIVE.TRANS64.RED.A1T0 RZ, [R95+URZ], RZ ;  /* 0x000000ff5fff99a7 */ /* 0x0007e2000810043f */
[----:B------:R-:W-:Y:S01]  /*9430*/  FADD.FTZ R6, R90, R91 ;  /* 0x0000005b5a067221 */ /* 0x000fe20000010000 */
[----:B------:R-:W-:-:S03]  /*9440*/  FADD.FTZ R91, R15, R106 ;  /* 0x0000006a0f5b7221 */ /* 0x000fc60000010000 */
[----:B------:R-:W-:Y:S01]  /*9450*/  FADD.FTZ R7, R159, R6 ;  /* 0x000000069f077221 */ /* 0x000fe20000010000 */
[----:B------:R-:W-:Y:S01]  /*9460*/  FADD.FTZ R106, R152, R91 ;  /* 0x0000005b986a7221 */ /* 0x000fe20000010000 */
[C---:B------:R-:W-:Y:S02]  /*9470*/  F2FP.F16.F32.PACK_AB R152, R21.reuse, R152 ;  /* 0x000000981598723e */ /* 0x040fe400000000ff */
[C---:B------:R-:W-:Y:S01]  /*9480*/  FADD.FTZ R6, R94.reuse, R7 ;  /* 0x000000075e067221 */ /* 0x040fe20000010000 */
[----:B------:R-:W-:Y:S01]  /*9490*/  FADD.FTZ R91, R21, R106 ;  /* 0x0000006a155b7221 */ /* 0x000fe20000010000 */
        /* <DEDUP_REMOVED lines=35> */
[----:B------:R-:W-:-:S03]  /*96d0*/  FADD.FTZ R7, R109, R90 ;  /* 0x0000005a6d077221 */ /* 0x000fc60000010000 */
[----:B--2---:R-:W-:Y:S01]  /*96e0*/  FADD.FTZ R6, R141, R6 ;  /* 0x000000068d067221 */ /* 0x004fe20000010000 */
[----:B------:R-:W-:Y:S01]  /*96f0*/  FADD.FTZ R90, R14, R7 ;  /* 0x000000070e5a7221 */ /* 0x000fe20000010000 */
[C---:B------:R-:W-:Y:S02]  /*9700*/  F2FP.F16.F32.PACK_AB R141, R123.reuse, R141 ;  /* 0x0000008d7b8d723e */ /* 0x040fe400000000ff */
[----:B------:R-:W-:Y:S01]  /*9710*/  FADD.FTZ R6, R123, R6 ;  /* 0x000000067b067221 */ /* 0x000fe20000010000 */
[----:B------:R-:W-:-:S03]  /*9720*/  FADD.FTZ R7, R113, R90 ;  /* 0x0000005a71077221 */ /* 0x000fc60000010000 */
[----:B-1----:R-:W-:Y:S01]  /*9730*/  FADD.FTZ R6, R143, R6 ;  /* 0x000000068f067221 */ /* 0x002fe20000010000 */
[----:B------:R-:W-:Y:S01]  /*9740*/  FADD.FTZ R12, R20, R7 ;  /* 0x00000007140c7221 */ /* 0x000fe20000010000 */
[C---:B------:R-:W-:Y:S02]  /*9750*/  F2FP.F16.F32.PACK_AB R143, R127.reuse, R143 ;  /* 0x0000008f7f8f723e */ /* 0x040fe400000000ff */
[----:B------:R-:W-:Y:S01]  /*9760*/  FADD.FTZ R6, R127, R6 ;  /* 0x000000067f067221 */ /* 0x000fe20000010000 */
[----:B------:R-:W-:-:S03]  /*9770*/  FADD.FTZ R7, R117, R12 ;  /* 0x0000000c75077221 */ /* 0x000fc60000010000 */
[----:B----4-:R-:W-:Y:S01]  /*9780*/  FADD.FTZ R6, R137, R6 ;  /* 0x0000000689067221 */ /* 0x010fe20000010000 */
[----:B------:R-:W-:Y:S01]  /*9790*/  FADD.FTZ R12, R88, R7 ;  /* 0x00000007580c7221 */ /* 0x000fe20000010000 */
[C---:B------:R-:W-:Y:S02]  /*97a0*/  F2FP.F16.F32.PACK_AB R137, R131.reuse, R137 ;  /* 0x000000898389723e */ /* 0x040fe400000000ff */
[----:B------:R-:W-:Y:S01]  /*97b0*/  FADD.FTZ R6, R131, R6 ;  /* 0x0000000683067221 */ /* 0x000fe20000010000 */
[----:B------:R-:W-:Y:S01]  /*97c0*/  FADD.FTZ R7, R11, R12 ;  /* 0x0000000c0b077221 */ /* 0x000fe20000010000 */
[----:B------:R-:W-:Y:S02]  /*97d0*/  IMAD.MOV.U32 R11, RZ, RZ, R8 ;  /* 0x000000ffff0b7224 */ /* 0x000fe400078e0008 */
[----:B0-----:R-:W-:Y:S01]  /*97e0*/  FADD.FTZ R6, R139, R6 ;  /* 0x000000068b067221 */ /* 0x001fe20000010000 */
[----:B------:R-:W-:Y:S01]  /*97f0*/  F2FP.F16.F32.PACK_AB R139, R92, R139 ;  /* 0x0000008b5c8b723e */ /* 0x000fe200000000ff */
[----:B------:R-:W-:-:S02]  /*9800*/  IMAD.MOV.U32 R12, RZ, RZ, R3 ;  /* 0x000000ffff0c7224 */ /* 0x000fc400078e0003 */
[----:B------:R-:W-:Y:S01]  /*9810*/  FADD.FTZ R6, R92, R6 ;  /* 0x000000065c067221 */ /* 0x000fe20000010000 */
[----:B---3--:R-:W-:Y:S06]  /*9820*/  @P2 BRA `(.L_x_1185) ;  /* 0xffffffe4001c2947 */ /* 0x008fec000383ffff */
.L_x_1176:
[----:B------:R-:W-:-:S13]  /*9830*/  ISETP.GE.AND P2, PT, R10, UR61, PT ;  /* 0x0000003d0a007c0c */ /* 0x000fda000bf46270 */
[----:B------:R-:W-:Y:S05]  /*9840*/  @!P2 BRA `(.L_x_1186) ;  /* 0x0000002c0060a947 */ /* 0x000fea0003800000 */
[----:B------:R-:W-:Y:S01]  /*9850*/  IMAD.MOV.U32 R11, RZ, RZ, R8 ;  /* 0x000000ffff0b7224 */ /* 0x000fe200078e0008 */
[----:B------:R-:W-:Y:S01]  /*9860*/  UMOV UR6, UR38 ;  /* 0x0000002600067c82 */ /* 0x000fe20008000000 */
[----:B------:R-:W-:Y:S01]  /*9870*/  IMAD.MOV.U32 R12, RZ, RZ, R3 ;  /* 0x000000ffff0c7224 */ /* 0x000fe200078e0003 */
[----:B------:R-:W-:Y:S01]  /*9880*/  UMOV UR4, UR36 ;  /* 0x0000002400047c82 */ /* 0x000fe20008000000 */
[----:B------:R-:W-:Y:S01]  /*9890*/  ULDC UR58, c[0x0][0x9e4] ;  /* 0x00027900003a7ab9 */ /* 0x000fe20000000800 */
[----:B------:R-:W-:-:S05]  /*98a0*/  ULDC UR59, c[0x0][0x9dc] ;  /* 0x00027700003b7ab9 */ /* 0x000fca0000000800 */
.L_x_1203:
        /* <DEDUP_REMOVED lines=8> */
.L_x_1187:
[----:B------:R-:W-:Y:S01]  /*9930*/  ULEA UR5, UR36, UR37, 0x3 ;  /* 0x0000002524057291 */ /* 0x000fe2000f8e183f */
[----:B------:R-:W-:-:S05]  /*9940*/  IMAD.U32 R3, RZ, RZ, UR38 ;  /* 0x00000026ff037e24 */ /* 0x000fca000f8e00ff */
[----:B------:R-:W-:-:S04]  /*9950*/  SHF.L.U32 R3, R3, 0x1f, RZ ;  /* 0x0000001f03037819 */ /* 0x000fc800000006ff */
[----:B------:R0:W1:Y:S01]  /*9960*/  SYNCS.PHASECHK.TRANS64.TRYWAIT P2, [UR5+0x2a830], R3 ;  /* 0x02a83003ff0075a7 */ /* 0x0000620008040145 */
[----:B------:R-:W-:Y:S05]  /*9970*/  @!P0 BRA `(.L_x_1188) ;  /* 0x0000000000048947 */ /* 0x000fea0003800000 */
[----:B------:R-:W-:Y:S01]  /*9980*/  BPT.TRAP 0x1 ;  /* 0x000000040000795c */ /* 0x000fe20000300000 */
.L_x_1188:
[----:B-1----:R-:W-:Y:S05]  /*9990*/  @P2 BRA `(.L_x_1189) ;  /* 0x0000000000082947 */ /* 0x002fea0003800000 */
[----:B------:R-:W1:Y:S02]  /*99a0*/  SYNCS.PHASECHK.TRANS64.TRYWAIT P2, [UR5+0x2a830], R3 ;  /* 0x02a83003ff0075a7 */ /* 0x000e640008040145 */
[----:B-1----:R-:W-:Y:S05]  /*99b0*/  @!P2 BRA `(.L_x_1190) ;  /* 0x000000e000bca947 */ /* 0x002fea0003800000 */
.L_x_1189:
        /* <DEDUP_REMOVED lines=131> */
.L_x_1191:
[----:B------:R-:W-:Y:S01]  /*a1f0*/  ULEA UR5, UR4, UR37, 0x3 ;  /* 0x0000002504057291 */ /* 0x000fe2000f8e183f */
[----:B------:R-:W-:-:S05]  /*a200*/  IMAD.U32 R0, RZ, RZ, UR6 ;  /* 0x00000006ff007e24 */ /* 0x000fca000f8e00ff */
[----:B------:R-:W-:-:S04]  /*a210*/  SHF.L.U32 R0, R0, 0x1f, RZ ;  /* 0x0000001f00007819 */ /* 0x000fc800000006ff */
[----:B------:R2:W3:Y:S01]  /*a220*/  SYNCS.PHASECHK.TRANS64.TRYWAIT P2, [UR5+0x2a850], R0 ;  /* 0x02a85000ff0075a7 */ /* 0x0004e20008040145 */
[----:B------:R-:W-:Y:S05]  /*a230*/  @!P0 BRA `(.L_x_1192) ;  /* 0x0000000000048947 */ /* 0x000fea0003800000 */
[----:B------:R-:W-:Y:S01]  /*a240*/  BPT.TRAP 0x1 ;  /* 0x000000040000795c */ /* 0x000fe20000300000 */
.L_x_1192:
[----:B---3--:R-:W-:Y:S05]  /*a250*/  @P2 BRA `(.L_x_1193) ;  /* 0x0000000000082947 */ /* 0x008fea0003800000 */
[----:B------:R-:W3:Y:S02]  /*a260*/  SYNCS.PHASECHK.TRANS64.TRYWAIT P2, [UR5+0x2a850], R0 ;  /* 0x02a85000ff0075a7 */ /* 0x000ee40008040145 */
[----:B---3--:R-:W-:Y:S05]  /*a270*/  @!P2 BRA `(.L_x_1194) ;  /* 0x000000d800a4a947 */ /* 0x008fea0003800000 */
.L_x_1193:
[----:B------:R-:W-:Y:S01]  /*a280*/  UIADD3 UR6, UR37, 0x400, URZ ;  /* 0x0000040025067890 */ /* 0x000fe2000fffe03f */
[----:B------:R-:W-:Y:S01]  /*a290*/  WARPGROUP.ARRIVE ;  /* 0x00000000000079c5 */ /* 0x000fe20000000000 */
[----:B------:R-:W-:Y:S01]  /*a2a0*/  UMOV UR11, 0x40000040 ;  /* 0x40000040000b7882 */ /* 0x000fe20000000000 */
[----:B------:R-:W-:Y:S01]  /*a2b0*/  PLOP3.LUT P2, PT, PT, PT, UP0, 0x80, 0x0 ;  /* 0x000000000000781c */ /* 0x000fe20003f4f008 */
[----:B------:R-:W-:Y:S01]  /*a2c0*/  USHF.R.U32.HI UR6, URZ, 0x4, UR6 ;  /* 0x000000043f067899 */ /* 0x000fe20008011606 */
[----:B------:R-:W-:Y:S01]  /*a2d0*/  PLOP3.LUT P3, PT, PT, PT, UP0, 0x80, 0x0 ;  /* 0x000000000000781c */ /* 0x000fe20003f6f008 */
[----:B0-2---:R-:W-:Y:S01]  /*a2e0*/  IMAD.U32 R0, RZ, RZ, UR7 ;  /* 0x00000007ff007e24 */ /* 0x005fe2000f8e00ff */
[----:B------:R-:W-:Y:S01]  /*a2f0*/  ULDC UR14, c[0x0][0x9e0] ;  /* 0x00027800000e7ab9 */ /* 0x000fe20000000800 */
[----:B------:R-:W-:-:S03]  /*a300*/  ULOP3.LUT UR6, UR6, 0x3fff, URZ, 0xc0, !UPT ;  /* 0x00003fff06067892 */ /* 0x000fc6000f8ec03f */
[----:B------:R-:W-:Y:S01]  /*a310*/  @!P1 LEA R0, R0, UR37, 0x3 ;  /* 0x0000002500009c11 */ /* 0x000fe2000f8e18ff */
[----:B------:R-:W-:-:S04]  /*a320*/  ULOP3.LUT UR6, UR6, 0x3000000, URZ, 0xfc, !UPT ;  /* 0x0300000006067892 */ /* 0x000fc8000f8efc3f */
[----:B------:R-:W-:Y:S01]  /*a330*/  UIMAD UR4, UR4, 0x600, UR6 ;  /* 0x00000600040478a4 */ /* 0x000fe2000f8e0206 */
[----:B------:R-:W-:-:S05]  /*a340*/  @!P1 VIADD R0, R0, 0x2a840 ;  /* 0x0002a84000009836 */ /* 0x000fca0000000000 */
[----:B------:R-:W-:Y:S01]  /*a350*/  @!P1 PRMT R0, RZ, 0x654, R0 ;  /* 0x00000654ff009816 */ /* 0x000fe20000000000 */
        /* <DEDUP_REMOVED lines=24> */
[----:B------:R-:W-:Y:S01]  /*a4e0*/  @UP0 ULDC UR4, c[0x0][0x44c] ;  /* 0x0001130000040ab9 */ /* 0x000fe20000000800 */
[----:B------:R-:W-:Y:S02]  /*a4f0*/  WARPGROUP.DEPBAR.LE gsb0, 0x0 ;  /* 0x00008000000079c5 */ /* 0x000fe40000010000 */
[----:B------:R-:W-:-:S06]  /*a500*/  WARPGROUP.ARRIVE ;  /* 0x00000000000079c5 */ /* 0x000fcc0000000000 */
[----:B------:R-:W-:Y:S03]  /*a510*/  HGMMA.64x128x16.F32 R24, R136, gdesc[UR8].tnspB, R24, gsb0 ;  /* 0x41e0000888187df0 */ /* 0x000fe60008000818 */
[----:B------:R-:W-:Y:S02]  /*a520*/  WARPGROUP.DEPBAR.LE gsb0, 0x0 ;  /* 0x00008000000079c5 */ /* 0x000fe40000010000 */
[----:B------:R-:W-:Y:S01]  /*a530*/  VIADD R137, R19, UR39 ;  /* 0x0000002713897c36 */ /* 0x000fe20008000000 */
[----:B------:R0:W-:Y:S01]  /*a540*/  @!P1 SYNCS.ARRIVE.TRANS64.RED.A1T0 RZ, [R0+URZ], RZ ;  /* 0x000000ff00ff99a7 */ /* 0x0001e2000810043f */
[----:B------:R-:W-:Y:S02]  /*a550*/  IMAD R139, R10, -0x60, RZ ;  /* 0xffffffa00a8b7824 */ /* 0x000fe400078e02ff */
[----:B------:R-:W-:Y:S01]  /*a560*/  @P2 IMAD.HI.U32 R2, R137, UR4, RZ ;  /* 0x0000000489022c27 */ /* 0x000fe2000f8e00ff */
[----:B------:R-:W-:Y:S01]  /*a570*/  @UP0 ULDC UR4, c[0x0][0x450] ;  /* 0x0001140000040ab9 */ /* 0x000fe20000000800 */
[----:B------:R-:W-:-:S02]  /*a580*/  PLOP3.LUT P2, PT, PT, PT, UP1, 0x40, 0x0 ;  /* 0x000000000000781c */ /* 0x000fc40003f4e818 */
[----:B------:R-:W-:Y:S01]  /*a590*/  IMAD.IADD R9, R139, 0x1, -R18 ;  /* 0x000000018b097824 */ /* 0x000fe200078e0a12 */
[----:B------:R-:W-:Y:S01]  /*a5a0*/  @P3 SHF.R.U32.HI R137, RZ, UR4, R2 ;  /* 0x00000004ff893c19 */ /* 0x000fe20008011602 */
[----:B------:R-:W-:Y:S01]  /*a5b0*/  ULOP3.LUT UR4, URZ, UR59, URZ, 0x33, !UPT ;  /* 0x0000003b3f047292 */ /* 0x000fe2000f8e333f */
[----:B0-----:R-:W-:-:S03]  /*a5c0*/  IADD3 R0, -R18, 0x1, R139 ;  /* 0x0000000112007810 */ /* 0x001fc60007ffe18b */
[----:B------:R-:W0:Y:S01]  /*a5d0*/  SHFL.IDX PT, R2, R137, RZ, 0x1c1f ;  /* 0x001c1fff89027589 */ /* 0x000e2200000e0000 */
        /* <DEDUP_REMOVED lines=10> */
[----:B-1----:R-:W-:Y:S01]  /*a680*/  IMAD.U32 R8, RZ, RZ, UR58 ;  /* 0x0000003aff087e24 */ /* 0x002fe2000f8e00ff */
[----:B------:R-:W-:-:S04]  /*a690*/  LOP3.LUT R21, RZ, R0, RZ, 0x33, !PT ;  /* 0x00000000ff157212 */ /* 0x000fc800078e33ff */
[----:B------:R-:W-:-:S13]  /*a6a0*/  ISETP.NE.AND P2, PT, R8, 0x1, PT ;  /* 0x000000010800780c */ /* 0x000fda0003f45270 */
[----:B------:R-:W0:Y:S02]  /*a6b0*/  @P2 LDC.64 R2, c[0x0][0x9e8] ;  /* 0x00027a00ff022b82 */ /* 0x000e240000000a00 */
[----:B0-----:R-:W-:-:S05]  /*a6c0*/  @P2 IMAD.HI.U32 R2, R21, R2, RZ ;  /* 0x0000000215022227 */ /* 0x001fca00078e00ff */
[----:B------:R-:W-:-:S04]  /*a6d0*/  @P2 SHF.R.U32.HI R21, RZ, R3, R2 ;  /* 0x00000003ff152219 */ /* 0x000fc80000011602 */
[----:B------:R-:W-:Y:S01]  /*a6e0*/  LOP3.LUT R0, RZ, R21, RZ, 0x33, !PT ;  /* 0x00000015ff007212 */ /* 0x000fe200078e33ff */
[----:B------:R-:W-:Y:S06]  /*a6f0*/  BRA `(.L_x_1198) ;  /* 0x0000000000147947 */ /* 0x000fec0003800000 */
.L_x_1197:
[----:B-1----:R-:W-:-:S05]  /*a700*/  IMAD.U32 R8, RZ, RZ, UR58 ;  /* 0x0000003aff087e24 */ /* 0x002fca000f8e00ff */
[----:B------:R-:W-:-:S13]  /*a710*/  ISETP.NE.AND P2, PT, R8, 0x1, PT ;  /* 0x000000010800780c */ /* 0x000fda0003f45270 */
[----:B------:R-:W0:Y:S02]  /*a720*/  @P2 LDC.64 R2, c[0x0][0x9e8] ;  /* 0x00027a00ff022b82 */ /* 0x000e240000000a00 */
[----:B0-----:R-:W-:-:S05]  /*a730*/  @P2 IMAD.HI.U32 R2, R0, R2, RZ ;  /* 0x0000000200022227 */ /* 0x001fca00078e00ff */
[----:B------:R-:W-:-:S07]  /*a740*/  @P2 SHF.R.U32.HI R0, RZ, R3, R2 ;  /* 0x00000003ff002219 */ /* 0x000fce0000011602 */
.L_x_1198:
[----:B------:R-:W-:Y:S05]  /*a750*/  BSYNC B0 ;  /* 0x0000000000007941 */ /* 0x000fea0003800000 */
.L_x_1196:
[----:B------:R-:W-:-:S05]  /*a760*/  IMAD R0, R0, R8, R9 ;  /* 0x0000000800007224 */ /* 0x000fca00078e0209 */
[----:B------:R-:W-:Y:S02]  /*a770*/  VIADDMNMX R13, R0, R8, R13, PT ;  /* 0x00000008000d7246 */ /* 0x000fe4000380010d */
[----:B------:R-:W-:-:S07]  /*a780*/  VIMNMX R15, R15, R0, !PT ;  /* 0x000000000f0f7248 */ /* 0x000fce0007fe0100 */
.L_x_1195:
        /* <DEDUP_REMOVED lines=63> */
[----:B-1----:R-:W-:Y:S02]  /*ab80*/  FSEL R8, R113, -INF , !P4 ;  /* 0xff80000071087808 */ /* 0x002fe40006000000 */
        /* <DEDUP_REMOVED lines=69> */
.L_x_1201:
[----:B------:R-:W-:-:S05]  /*afe0*/  IMAD.U32 R150, RZ, RZ, UR58 ;  /* 0x0000003aff967e24 */ /* 0x000fca000f8e00ff */
[----:B------:R-:W-:-:S13]  /*aff0*/  ISETP.NE.AND P6, PT, R150, 0x1, PT ;  /* 0x000000019600780c */ /* 0x000fda0003fc5270 */
[----:B------:R-:W0:Y:S02]  /*b000*/  @P6 LDC.64 R2, c[0x0][0x9e8] ;  /* 0x00027a00ff026b82 */ /* 0x000e240000000a00 */
[----:B0-----:R-:W-:-:S05]  /*b010*/  @P6 IMAD.HI.U32 R2, R89, R2, RZ ;  /* 0x0000000259026227 */ /* 0x001fca00078e00ff */
[----:B------:R-:W-:-:S07]  /*b020*/  @P6 SHF.R.U32.HI R89, RZ, R3, R2 ;  /* 0x00000003ff596219 */ /* 0x000fce0000011602 */
.L_x_1202:
[----:B------:R-:W-:Y:S05]  /*b030*/  BSYNC B0 ;  /* 0x0000000000007941 */ /* 0x000fea0003800000 */
.L_x_1200:
[----:B------:R-:W-:-:S05]  /*b040*/  IMAD R2, R89, R150, R9 ;  /* 0x0000009659027224 */ /* 0x000fca00078e0209 */
[----:B------:R-:W-:Y:S02]  /*b050*/  VIADDMNMX R13, R2, R150, R13, PT ;  /* 0x00000096020d7246 */ /* 0x000fe4000380010d */
[----:B------:R-:W-:-:S07]  /*b060*/  VIMNMX R15, R15, R2, !PT ;  /* 0x000000020f0f7248 */ /* 0x000fce0007fe0100 */
.L_x_1199:
[C---:B------:R-:W-:Y:S01]  /*b070*/  ISETP.GT.AND P2, PT, R15.reuse, 0x1, !P2 ;  /* 0x000000010f00780c */ /* 0x040fe20005744270 */
[----:B------:R-:W0:Y:S01]  /*b080*/  LDC R9, c[0x0][0x988] ;  /* 0x00026200ff097b82 */ /* 0x000e220000000800 */
[----:B------:R-:W-:Y:S01]  /*b090*/  ISETP.GT.AND P3, PT, R15, 0x8, !P3 ;  /* 0x000000080f00780c */ /* 0x000fe20005f64270 */
[----:B------:R-:W-:Y:S01]  /*b0a0*/  UMOV UR6, UR38 ;  /* 0x0000002600067c82 */ /* 0x000fe20008000000 */
[C---:B------:R-:W-:Y:S01]  /*b0b0*/  ISETP.LT.OR P2, PT, R13.reuse, 0x2, P2 ;  /* 0x000000020d00780c */ /* 0x040fe20001741670 */
[----:B------:R-:W-:Y:S01]  /*b0c0*/  UMOV UR4, UR36 ;  /* 0x0000002400047c82 */ /* 0x000fe20008000000 */
        /* <DEDUP_REMOVED lines=134> */
[----:B------:R-:W-:Y:S01]  /*b930*/  FSEL R109, R3, RZ, P2 ;  /* 0x000000ff036d7208 */ /* 0x000fe20001000000 */
[--C-:B------:R-:W-:Y:S01]  /*b940*/  FFMA.FTZ R144, R144, R9, -R95.reuse ;  /* 0x0000000990907223 */ /* 0x100fe2000001085f */
[----:B------:R-:W-:Y:S01]  /*b950*/  FMNMX.FTZ R91, R150, R91, !PT ;  /* 0x0000005b965b7209 */ /* 0x000fe20007810000 */
[----:B------:R0:W-:Y:S01]  /*b960*/  MUFU.EX2 R89, R148 ;  /* 0x0000009400597308 */ /* 0x0001e20000000800 */
[-CC-:B------:R-:W-:Y:S01]  /*b970*/  FFMA.FTZ R138, R138, R9.reuse, -R95.reuse ;  /* 0x000000098a8a7223 */ /* 0x180fe2000001085f */
[--C-:B------:R-:W-:Y:S01]  /*b980*/  FFMA.FTZ R99, R14, R9, -R95.reuse ;  /* 0x000000090e637223 */ /* 0x100fe2000001085f */
[----:B------:R-:W-:Y:S01]  /*b990*/  FMNMX.FTZ R91, R158, R91, !PT ;  /* 0x0000005b9e5b7209 */ /* 0x000fe20007810000 */
[-CC-:B------:R-:W-:Y:S01]  /*b9a0*/  FFMA.FTZ R103, R92, R9.reuse, -R95.reuse ;  /* 0x000000095c677223 */ /* 0x180fe2000001085f */
[-CC-:B------:R-:W-:Y:S01]  /*b9b0*/  FFMA.FTZ R140, R140, R9.reuse, -R95.reuse ;  /* 0x000000098c8c7223 */ /* 0x180fe2000001085f */
[--C-:B------:R-:W-:Y:S01]  /*b9c0*/  FFMA.FTZ R14, R120, R9, -R95.reuse ;  /* 0x00000009780e7223 */ /* 0x100fe2000001085f */
[----:B------:R-:W-:Y:S01]  /*b9d0*/  FMNMX.FTZ R91, R106, R91, !PT ;  /* 0x0000005b6a5b7209 */ /* 0x000fe20007810000 */
[----:B------:R-:W-:Y:S01]  /*b9e0*/  MUFU.EX2 R90, R90 ;  /* 0x0000005a005a7308 */ /* 0x000fe20000000800 */
[-CC-:B0-----:R-:W-:Y:S01]  /*b9f0*/  FFMA.FTZ R148, R104, R9.reuse, -R95.reuse ;  /* 0x0000000968947223 */ /* 0x181fe2000001085f */
        /* <DEDUP_REMOVED lines=12> */
[----:B------:R1:W-:Y:S01]  /*bac0*/  MUFU.EX2 R93, R144 ;  /* 0x00000090005d7308 */ /* 0x0003e20000000800 */
[----:B0-----:R-:W-:Y:S02]  /*bad0*/  FFMA.FTZ R146, R116, R9, -R95 ;  /* 0x0000000974927223 */ /* 0x001fe4000001085f */
[----:B------:R-:W-:-:S04]  /*bae0*/  FMNMX.FTZ R97, R102, R97, !PT ;  /* 0x0000006166617209 */ /* 0x000fc80007810000 */
[----:B------:R-:W-:Y:S01]  /*baf0*/  FMNMX.FTZ R97, R122, R97, !PT ;  /* 0x000000617a617209 */ /* 0x000fe20007810000 */
[----:B------:R-:W-:Y:S01]  /*bb00*/  MUFU.EX2 R138, R138 ;  /* 0x0000008a008a7308 */ /* 0x000fe20000000800 */
[----:B-1----:R-:W-:Y:S02]  /*bb10*/  FFMA.FTZ R144, R112, R9, -R95 ;  /* 0x0000000970907223 */ /* 0x002fe4000001085f */
        /* <DEDUP_REMOVED lines=9> */
[----:B------:R-:W-:Y:S01]  /*bbb0*/  FMNMX.FTZ R0, R108, R97, !PT ;  /* 0x000000616c007209 */ /* 0x000fe20007810000 */
[----:B------:R-:W-:-:S04]  /*bbc0*/  FFMA.FTZ R97, R8, R9, -R95 ;  /* 0x0000000908617223 */ /* 0x000fc8000001085f */
[----:B------:R-:W0:Y:S01]  /*bbd0*/  SHFL.BFLY PT, R101, R0, 0x2, 0x1f ;  /* 0x0c401f0000657f89 */ /* 0x000e2200000e0000 */
[----:B------:R-:W-:Y:S08]  /*bbe0*/  MUFU.EX2 R13, R13 ;  /* 0x0000000d000d7308 */ /* 0x000ff00000000800 */
[----:B------:R-:W-:Y:S08]  /*bbf0*/  MUFU.EX2 R104, R104 ;  /* 0x0000006800687308 */ /* 0x000ff00000000800 */
[----:B------:R-:W-:Y:S01]  /*bc00*/  MUFU.EX2 R144, R144 ;  /* 0x0000009000907308 */ /* 0x000fe20000000800 */
[----:B0-----:R-:W-:Y:S01]  /*bc10*/  FMNMX.FTZ R8, R0, R101, !PT ;  /* 0x0000006500087209 */ /* 0x001fe20007810000 */
[----:B------:R-:W-:Y:S01]  /*bc20*/  FADD.FTZ R0, -R109, R12 ;  /* 0x0000000c6d007221 */ /* 0x000fe20000010100 */
[-CC-:B------:R-:W-:Y:S01]  /*bc30*/  FFMA.FTZ R101, R20, R9.reuse, -R95.reuse ;  /* 0x0000000914657223 */ /* 0x180fe2000001085f */
[-CC-:B------:R-:W-:Y:S01]  /*bc40*/  FFMA.FTZ R20, R128, R9.reuse, -R95.reuse ;  /* 0x0000000980147223 */ /* 0x180fe2000001085f */
[-C--:B------:R-:W-:Y:S01]  /*bc50*/  FFMA.FTZ R95, R88, R9.reuse, -R95 ;  /* 0x00000009585f7223 */ /* 0x080fe2000001085f */
[----:B------:R-:W0:Y:S01]  /*bc60*/  SHFL.BFLY PT, R107, R8, 0x1, 0x1f ;  /* 0x0c201f00086b7f89 */ /* 0x000e2200000e0000 */
[----:B------:R-:W-:Y:S01]  /*bc70*/  FMUL.FTZ R0, R0, R9 ;  /* 0x0000000900007220 */ /* 0x000fe20000410000 */
[----:B------:R-:W-:Y:S01]  /*bc80*/  IMAD.U32 R109, RZ, RZ, UR5 ;  /* 0x00000005ff6d7e24 */ /* 0x000fe2000f8e00ff */
[----:B------:R-:W-:Y:S03]  /*bc90*/  MUFU.EX2 R97, R97 ;  /* 0x0000006100617308 */ /* 0x000fe60000000800 */
[----:B------:R-:W-:-:S05]  /*bca0*/  @!P1 VIADD R109, R109, 0x2a860 ;  /* 0x0002a8606d6d9836 */ /* 0x000fca0000000000 */
[----:B------:R-:W1:Y:S01]  /*bcb0*/  MUFU.EX2 R0, R0 ;  /* 0x0000000000007308 */ /* 0x000e620000000800 */
[----:B------:R-:W-:-:S04]  /*bcc0*/  @!P1 PRMT R109, RZ, 0x654, R109 ;  /* 0x00000654ff6d9816 */ /* 0x000fc8000000006d */
[----:B------:R2:W-:Y:S03]  /*bcd0*/  @!P1 SYNCS.ARRIVE.TRANS64.RED.A1T0 RZ, [R109+URZ], RZ ;  /* 0x000000ff6dff99a7 */ /* 0x0005e6000810043f */
[----:B------:R-:W-:Y:S01]  /*bce0*/  MUFU.EX2 R146, R146 ;  /* 0x0000009200927308 */ /* 0x000fe20000000800 */
[----:B0-----:R-:W-:-:S07]  /*bcf0*/  FMNMX.FTZ R8, R8, R107, !PT ;  /* 0x0000006b08087209 */ /* 0x001fce0007810000 */
[----:B------:R-:W-:Y:S01]  /*bd00*/  MUFU.EX2 R99, R99 ;  /* 0x0000006300637308 */ /* 0x000fe20000000800 */
[C---:B------:R-:W-:Y:S01]  /*bd10*/  FSETP.NEU.FTZ.AND P2, PT, R8.reuse, -INF , PT ;  /* 0xff8000000800780b */ /* 0x040fe20003f5d000 */
[----:B------:R-:W-:Y:S01]  /*bd20*/  FMUL.FTZ R107, R8, R9 ;  /* 0x00000009086b7220 */ /* 0x000fe20000410000 */
[----:B-1----:R-:W-:-:S04]  /*bd30*/  FFMA.FTZ R7, R0, R7, R21 ;  /* 0x0000000700077223 */ /* 0x002fc80000010015 */
[----:B------:R-:W-:Y:S01]  /*bd40*/  FSEL R107, R107, RZ, P2 ;  /* 0x000000ff6b6b7208 */ /* 0x000fe20001000000 */
[----:B------:R-:W-:Y:S04]  /*bd50*/  MUFU.EX2 R14, R14 ;  /* 0x0000000e000e7308 */ /* 0x000fe80000000800 */
[-CC-:B------:R-:W-:Y:S01]  /*bd60*/  FFMA.FTZ R159, R2, R9.reuse, -R107.reuse ;  /* 0x00000009029f7223 */ /* 0x180fe2000001086b */
[----:B------:R-:W-:Y:S01]  /*bd70*/  FSEL R2, R8, RZ, P2 ;  /* 0x000000ff08027208 */ /* 0x000fe20001000000 */
[-CC-:B------:R-:W-:Y:S01]  /*bd80*/  FFMA.FTZ R157, R214, R9.reuse, -R107.reuse ;  /* 0x00000009d69d7223 */ /* 0x180fe2000001086b */
[-CC-:B------:R-:W-:Y:S01]  /*bd90*/  FFMA.FTZ R12, R210, R9.reuse, -R107.reuse ;  /* 0x00000009d20c7223 */ /* 0x180fe2000001086b */
[-CC-:B------:R-:W-:Y:S01]  /*bda0*/  FFMA.FTZ R88, R208, R9.reuse, -R107.reuse ;  /* 0x00000009d0587223 */ /* 0x180fe2000001086b */
[-C--:B------:R-:W-:Y:S01]  /*bdb0*/  FFMA.FTZ R145, R114, R9.reuse, -R107 ;  /* 0x0000000972917223 */ /* 0x080fe2000001086b */
[----:B------:R-:W-:Y:S01]  /*bdc0*/  FADD.FTZ R2, -R2, R11 ;  /* 0x0000000b02027221 */ /* 0x000fe20000010100 */
[----:B------:R-:W-:Y:S01]  /*bdd0*/  FADD.FTZ R114, R90, R7 ;  /* 0x000000075a727221 */ /* 0x000fe20000010000 */
[----:B------:R-:W-:Y:S01]  /*bde0*/  MUFU.EX2 R157, R157 ;  /* 0x0000009d009d7308 */ /* 0x000fe20000000800 */
[-CC-:B------:R-:W-:Y:S01]  /*bdf0*/  FFMA.FTZ R153, R152, R9.reuse, -R107.reuse ;  /* 0x0000000998997223 */ /* 0x180fe2000001086b */
[-C--:B------:R-:W-:Y:S01]  /*be00*/  FMUL.FTZ R2, R2, R9.reuse ;  /* 0x0000000902027220 */ /* 0x080fe20000410000 */
[----:B------:R-:W-:Y:S01]  /*be10*/  FADD.FTZ R7, R89, R114 ;  /* 0x0000007259077221 */ /* 0x000fe20000010000 */
[-CC-:B------:R-:W-:Y:S01]  /*be20*/  FFMA.FTZ R96, R206, R9.reuse, -R107.reuse ;  /* 0x00000009ce607223 */ /* 0x180fe2000001086b */
[-CC-:B------:R-:W-:Y:S01]  /*be30*/  FFMA.FTZ R155, R150, R9.reuse, -R107.reuse ;  /* 0x00000009969b7223 */ /* 0x180fe2000001086b */
[-C--:B------:R-:W-:Y:S01]  /*be40*/  FFMA.FTZ R112, R158, R9.reuse, -R107 ;  /* 0x000000099e707223 */ /* 0x080fe2000001086b */
[----:B------:R-:W-:Y:S01]  /*be50*/  FADD.FTZ R114, R136, R7 ;  /* 0x0000000788727221 */ /* 0x000fe20000010000 */
[----:B------:R-:W0:Y:S01]  /*be60*/  MUFU.EX2 R2, R2 ;  /* 0x0000000200027308 */ /* 0x000e220000000800 */
[-CC-:B------:R-:W-:Y:S01]  /*be70*/  FFMA.FTZ R149, R106, R9.reuse, -R107.reuse ;  /* 0x000000096a957223 */ /* 0x180fe2000001086b */
[-CC-:B------:R-:W-:Y:S01]  /*be80*/  FFMA.FTZ R106, R156, R9.reuse, -R107.reuse ;  /* 0x000000099c6a7223 */ /* 0x180fe2000001086b */
[----:B------:R-:W-:Y:S01]  /*be90*/  FADD.FTZ R11, R91, R114 ;  /* 0x000000725b0b7221 */ /* 0x000fe20000010000 */
[-CC-:B------:R-:W-:Y:S01]  /*bea0*/  FFMA.FTZ R151, R110, R9.reuse, -R107.reuse ;  /* 0x000000096e977223 */ /* 0x180fe2000001086b */
[-CC-:B------:R-:W-:Y:S01]  /*beb0*/  FFMA.FTZ R110, R154, R9.reuse, -R107.reuse ;  /* 0x000000099a6e7223 */ /* 0x180fe2000001086b */
[-CC-:B------:R-:W-:Y:S01]  /*bec0*/  FFMA.FTZ R98, R98, R9.reuse, -R107.reuse ;  /* 0x0000000962627223 */ /* 0x180fe2000001086b */
[-CC-:B------:R-:W-:Y:S01]  /*bed0*/  FFMA.FTZ R147, R118, R9.reuse, -R107.reuse ;  /* 0x0000000976937223 */ /* 0x180fe2000001086b */
[----:B------:R-:W1:Y:S01]  /*bee0*/  MUFU.EX2 R12, R12 ;  /* 0x0000000c000c7308 */ /* 0x000e620000000800 */
[-CC-:B------:R-:W-:Y:S01]  /*bef0*/  FFMA.FTZ R94, R94, R9.reuse, -R107.reuse ;  /* 0x000000095e5e7223 */ /* 0x180fe2000001086b */
[-CC-:B------:R-:W-:Y:S01]  /*bf00*/  FFMA.FTZ R141, R122, R9.reuse, -R107.reuse ;  /* 0x000000097a8d7223 */ /* 0x180fe2000001086b */
[--C-:B------:R-:W-:Y:S01]  /*bf10*/  FFMA.FTZ R126, R126, R9, -R107.reuse ;  /* 0x000000097e7e7223 */ /* 0x100fe2000001086b */
[----:B------:R-:W-:Y:S01]  /*bf20*/  F2FP.F16.F32.PACK_AB R156, R90, R21 ;  /* 0x000000155a9c723e */ /* 0x000fe200000000ff */
[-CC-:B------:R-:W-:Y:S01]  /*bf30*/  FFMA.FTZ R212, R212, R9.reuse, -R107.reuse ;  /* 0x00000009d4d47223 */ /* 0x180fe2000001086b */
[-CC-:B------:R-:W-:Y:S01]  /*bf40*/  FFMA.FTZ R130, R130, R9.reuse, -R107.reuse ;  /* 0x0000000982827223 */ /* 0x180fe2000001086b */
[-C--:B------:R-:W-:Y:S01]  /*bf50*/  FFMA.FTZ R100, R100, R9.reuse, -R107 ;  /* 0x0000000964647223 */ /* 0x080fe2000001086b */
[----:B------:R-:W3:Y:S01]  /*bf60*/  MUFU.EX2 R159, R159 ;  /* 0x0000009f009f7308 */ /* 0x000ee20000000800 */
[----:B0-----:R-:W-:Y:S01]  /*bf70*/  FFMA.FTZ R7, R2, R6, R157 ;  /* 0x0000000602077223 */ /* 0x001fe2000001009d */
[----:B------:R-:W-:Y:S01]  /*bf80*/  FADD.FTZ R6, R138, R11 ;  /* 0x0000000b8a067221 */ /* 0x000fe20000010000 */
[----:B------:R-:W-:Y:S01]  /*bf90*/  FFMA.FTZ R134, R134, R9, -R107 ;  /* 0x0000000986867223 */ /* 0x000fe2000001086b */
[C---:B------:R-:W-:Y:S01]  /*bfa0*/  ISETP.GT.AND P2, PT, R10.reuse, UR61, PT ;  /* 0x0000003d0a007c0c */ /* 0x040fe2000bf44270 */
[----:B------:R-:W-:-:S02]  /*bfb0*/  VIADD R10, R10, 0xffffffff ;  /* 0xffffffff0a0a7836 */ /* 0x000fc40000000000 */
[----:B------:R-:W-:Y:S01]  /*bfc0*/  FADD.FTZ R11, R93, R6 ;  /* 0x000000065d0b7221 */ /* 0x000fe20000010000 */
[-C--:B------:R-:W-:Y:S01]  /*bfd0*/  FFMA.FTZ R6, R102, R9.reuse, -R107 ;  /* 0x0000000966067223 */ /* 0x080fe2000001086b */
[----:B------:R-:W0:Y:S01]  /*bfe0*/  MUFU.EX2 R88, R88 ;  /* 0x0000005800587308 */ /* 0x000e220000000800 */
[----:B-1----:R-:W-:Y:S01]  /*bff0*/  FADD.FTZ R114, R12, R7 ;  /* 0x000000070c727221 */ /* 0x002fe20000010000 */
[----:B------:R-:W-:Y:S01]  /*c000*/  FADD.FTZ R11, R140, R11 ;  /* 0x0000000b8c0b7221 */ /* 0x000fe20000010000 */
[----:B------:R-:W-:Y:S01]  /*c010*/  FFMA.FTZ R107, R108, R9, -R107 ;  /* 0x000000096c6b7223 */ /* 0x000fe2000001086b */
[----:B------:R-:W-:Y:S02]  /*c020*/  F2FP.F16.F32.PACK_AB R154, R140, R93 ;  /* 0x0000005d8c9a723e */ /* 0x000fe400000000ff */
[----:B------:R-:W-:Y:S02]  /*c030*/  F2FP.F16.F32.PACK_AB R158, R136, R89 ;  /* 0x00000059889e723e */ /* 0x000fe400000000ff */
[----:B------:R-:W1:Y:S01]  /*c040*/  MUFU.EX2 R153, R153 ;  /* 0x0000009900997308 */ /* 0x000e620000000800 */
[----:B---3--:R-:W-:Y:S01]  /*c050*/  FADD.FTZ R7, R159, R114 ;  /* 0x000000729f077221 */ /* 0x008fe20000010000 */
[----:B------:R-:W-:Y:S01]  /*c060*/  FADD.FTZ R114, R148, R11 ;  /* 0x0000000b94727221 */ /* 0x000fe20000010000 */
[----:B------:R-:W-:-:S02]  /*c070*/  F2FP.F16.F32.PACK_AB R152, R138, R91 ;  /* 0x0000005b8a98723e */ /* 0x000fc400000000ff */
[----:B------:R-:W-:Y:S01]  /*c080*/  F2FP.F16.F32.PACK_AB R157, R12, R157 ;  /* 0x0000009d0c9d723e */ /* 0x000fe200000000ff */
[C---:B------:R-:W-:Y:S01]  /*c090*/  FADD.FTZ R114, R15.reuse, R114 ;  /* 0x000000720f727221 */ /* 0x040fe20000010000 */
[----:B------:R-:W-:Y:S01]  /*c0a0*/  F2FP.F16.F32.PACK_AB R148, R15, R148 ;  /* 0x000000940f94723e */ /* 0x000fe200000000ff */
[----:B------:R-:W3:Y:S01]  /*c0b0*/  MUFU.EX2 R96, R96 ;  /* 0x0000006000607308 */ /* 0x000ee20000000800 */
[----:B0-----:R-:W-:Y:S01]  /*c0c0*/  FADD.FTZ R102, R88, R7 ;  /* 0x0000000758667221 */ /* 0x001fe20000010000 */
[----:B------:R-:W-:Y:S01]  /*c0d0*/  FADD.FTZ R11, R13, R114 ;  /* 0x000000720d0b7221 */ /* 0x000fe20000010000 */
[----:B------:R-:W-:Y:S01]  /*c0e0*/  F2FP.F16.F32.PACK_AB R150, R104, R13 ;  /* 0x0000000d6896723e */ /* 0x000fe200000000ff */
[----:B------:R-:W-:Y:S01]  /*c0f0*/  IMAD.MOV.U32 R12, RZ, RZ, R3 ;  /* 0x000000ffff0c7224 */ /* 0x000fe200078e0003 */
[----:B------:R-:W-:Y:S01]  /*c100*/  F2FP.F16.F32.PACK_AB R159, R88, R159 ;  /* 0x0000009f589f723e */ /* 0x000fe200000000ff */
[----:B------:R-:W-:Y:S02]  /*c110*/  FADD.FTZ R11, R104, R11 ;  /* 0x0000000b680b7221 */ /* 0x000fe40000010000 */
[----:B------:R-:W0:Y:S01]  /*c120*/  MUFU.EX2 R155, R155 ;  /* 0x0000009b009b7308 */ /* 0x000e220000000800 */
[----:B-1----:R-:W-:Y:S01]  /*c130*/  FADD.FTZ R7, R153, R102 ;  /* 0x0000006699077221 */ /* 0x002fe20000010000 */
[----:B------:R-:W-:Y:S01]  /*c140*/  FADD.FTZ R114, R144, R11 ;  /* 0x0000000b90727221 */ /* 0x000fe20000010000 */
[----:B------:R-:W-:-:S03]  /*c150*/  F2FP.F16.F32.PACK_AB R144, R97, R144 ;  /* 0x000000906190723e */ /* 0x000fc600000000ff */
[----:B------:R-:W-:Y:S02]  /*c160*/  FADD.FTZ R11, R97, R114 ;  /* 0x00000072610b7221 */ /* 0x000fe40000010000 */
[----:B------:R-:W1:Y:S01]  /*c170*/  MUFU.EX2 R112, R112 ;  /* 0x0000007000707308 */ /* 0x000e620000000800 */
[----:B---3--:R-:W-:Y:S01]  /*c180*/  FADD.FTZ R102, R96, R7 ;  /* 0x0000000760667221 */ /* 0x008fe20000010000 */
[----:B------:R-:W-:Y:S01]  /*c190*/  FADD.FTZ R114, R146, R11 ;  /* 0x0000000b92727221 */ /* 0x000fe20000010000 */
[C---:B------:R-:W-:Y:S02]  /*c1a0*/  F2FP.F16.F32.PACK_AB R146, R99.reuse, R146 ;  /* 0x000000926392723e */ /* 0x040fe400000000ff */
[----:B------:R-:W-:Y:S01]  /*c1b0*/  F2FP.F16.F32.PACK_AB R153, R96, R153 ;  /* 0x000000996099723e */ /* 0x000fe200000000ff */
[----:B------:R-:W-:Y:S02]  /*c1c0*/  FADD.FTZ R11, R99, R114 ;  /* 0x00000072630b7221 */ /* 0x000fe40000010000 */
[----:B------:R-:W3:Y:S01]  /*c1d0*/  MUFU.EX2 R149, R149 ;  /* 0x0000009500957308 */ /* 0x000ee20000000800 */
[----:B0-----:R-:W-:-:S07]  /*c1e0*/  FADD.FTZ R7, R155, R102 ;  /* 0x000000669b077221 */ /* 0x001fce0000010000 */
[----:B------:R-:W0:Y:S01]  /*c1f0*/  MUFU.EX2 R106, R106 ;  /* 0x0000006a006a7308 */ /* 0x000e220000000800 */
[C---:B-1----:R-:W-:Y:S01]  /*c200*/  FADD.FTZ R102, R112.reuse, R7 ;  /* 0x0000000770667221 */ /* 0x042fe20000010000 */
[----:B------:R-:W-:-:S06]  /*c210*/  F2FP.F16.F32.PACK_AB R155, R112, R155 ;  /* 0x0000009b709b723e */ /* 0x000fcc00000000ff */
[----:B------:R-:W1:Y:S01]  /*c220*/  MUFU.EX2 R151, R151 ;  /* 0x0000009700977308 */ /* 0x000e620000000800 */
[----:B---3--:R-:W-:-:S07]  /*c230*/  FADD.FTZ R7, R149, R102 ;  /* 0x0000006695077221 */ /* 0x008fce0000010000 */
[----:B------:R-:W3:Y:S01]  /*c240*/  MUFU.EX2 R110, R110 ;  /* 0x0000006e006e7308 */ /* 0x000ee20000000800 */
[C---:B0-----:R-:W-:Y:S01]  /*c250*/  FADD.FTZ R102, R106.reuse, R7 ;  /* 0x000000076a667221 */ /* 0x041fe20000010000 */
[----:B------:R-:W-:-:S06]  /*c260*/  F2FP.F16.F32.PACK_AB R149, R106, R149 ;  /* 0x000000956a95723e */ /* 0x000fcc00000000ff */
[----:B------:R-:W0:Y:S01]  /*c270*/  MUFU.EX2 R145, R145 ;  /* 0x0000009100917308 */ /* 0x000e220000000800 */
[----:B-1----:R-:W-:Y:S01]  /*c280*/  FADD.FTZ R7, R151, R102 ;  /* 0x0000006697077221 */ /* 0x002fe20000010000 */
[----:B------:R-:W-:-:S06]  /*c290*/  FADD.FTZ R102, R14, R11 ;  /* 0x0000000b0e667221 */ /* 0x000fcc0000010000 */
[----:B------:R-:W1:Y:S01]  /*c2a0*/  MUFU.EX2 R98, R98 ;  /* 0x0000006200627308 */ /* 0x000e620000000800 */
[----:B---3--:R-:W-:-:S07]  /*c2b0*/  F2FP.F16.F32.PACK_AB R151, R110, R151 ;  /* 0x000000976e97723e */ /* 0x008fce00000000ff */
[----:B------:R-:W3:Y:S08]  /*c2c0*/  MUFU.EX2 R147, R147 ;  /* 0x0000009300937308 */ /* 0x000ef00000000800 */
[----:B------:R-:W4:Y:S08]  /*c2d0*/  MUFU.EX2 R6, R6 ;  /* 0x0000000600067308 */ /* 0x000f300000000800 */
[----:B--2---:R2:W-:Y:S08]  /*c2e0*/  MUFU.EX2 R109, R94 ;  /* 0x0000005e006d7308 */ /* 0x0045f00000000800 */
[----:B------:R-:W5:Y:S01]  /*c2f0*/  MUFU.EX2 R141, R141 ;  /* 0x0000008d008d7308 */ /* 0x000f620000000800 */
[----:B--2---:R-:W-:-:S04]  /*c300*/  FADD.FTZ R94, R110, R7 ;  /* 0x000000076e5e7221 */ /* 0x004fc80000010000 */
[----:B0-----:R-:W-:Y:S01]  /*c310*/  FADD.FTZ R7, R145, R94 ;  /* 0x0000005e91077221 */ /* 0x001fe20000010000 */
[C---:B-1----:R-:W-:Y:S02]  /*c320*/  F2FP.F16.F32.PACK_AB R145, R98.reuse, R145 ;  /* 0x000000916291723e */ /* 0x042fe400000000ff */
[----:B------:R-:W0:Y:S01]  /*c330*/  MUFU.EX2 R101, R101 ;  /* 0x0000006500657308 */ /* 0x000e220000000800 */
[----:B------:R-:W-:-:S04]  /*c340*/  FADD.FTZ R90, R98, R7 ;  /* 0x00000007625a7221 */ /* 0x000fc80000010000 */
[----:B---3--:R-:W-:Y:S01]  /*c350*/  FADD.FTZ R7, R147, R90 ;  /* 0x0000005a93077221 */ /* 0x008fe20000010000 */
[C---:B----4-:R-:W-:Y:S02]  /*c360*/  F2FP.F16.F32.PACK_AB R147, R6.reuse, R147 ;  /* 0x000000930693723e */ /* 0x050fe400000000ff */
[----:B------:R-:W1:Y:S01]  /*c370*/  MUFU.EX2 R142, R142 ;  /* 0x0000008e008e7308 */ /* 0x000e620000000800 */
[----:B------:R-:W-:-:S04]  /*c380*/  FADD.FTZ R90, R6, R7 ;  /* 0x00000007065a7221 */ /* 0x000fc80000010000 */
[----:B-----5:R-:W-:Y:S01]  /*c390*/  FADD.FTZ R90, R141, R90 ;  /* 0x0000005a8d5a7221 */ /* 0x020fe20000010000 */
[----:B------:R-:W-:Y:S02]  /*c3a0*/  F2FP.F16.F32.PACK_AB R141, R109, R141 ;  /* 0x0000008d6d8d723e */ /* 0x000fe400000000ff */
[----:B------:R-:W2:Y:S01]  /*c3b0*/  MUFU.EX2 R143, R126 ;  /* 0x0000007e008f7308 */ /* 0x000ea20000000800 */
[----:B0-----:R-:W-:Y:S01]  /*c3c0*/  FADD.FTZ R11, R101, R102 ;  /* 0x00000066650b7221 */ /* 0x001fe20000010000 */
[----:B------:R-:W-:Y:S01]  /*c3d0*/  FADD.FTZ R90, R109, R90 ;  /* 0x0000005a6d5a7221 */ /* 0x000fe20000010000 */
[----:B------:R-:W-:-:S05]  /*c3e0*/  F2FP.F16.F32.PACK_AB R140, R101, R14 ;  /* 0x0000000e658c723e */ /* 0x000fca00000000ff */
        /* <DEDUP_REMOVED lines=11> */
[----:B--2---:R-:W-:Y:S01]  /*c4a0*/  FADD.FTZ R94, R20, R11 ;  /* 0x0000000b145e7221 */ /* 0x004fe20000010000 */
[----:B------:R-:W-:-:S06]  /*c4b0*/  IMAD.MOV.U32 R11, RZ, RZ, R8 ;  /* 0x000000ffff0b7224 */ /* 0x000fcc00078e0008 */
        /* <DEDUP_REMOVED lines=11> */
[----:B-1----:R-:W-:Y:S01]  /*c570*/  FADD.FTZ R90, R139, R90 ;  /* 0x0000005a8b5a7221 */ /* 0x002fe20000010000 */
[C---:B--2---:R-:W-:Y:S01]  /*c580*/  FADD.FTZ R7, R95.reuse, R14 ;  /* 0x0000000e5f077221 */ /* 0x044fe20000010000 */
[----:B------:R-:W-:Y:S02]  /*c590*/  F2FP.F16.F32.PACK_AB R138, R95, R92 ;  /* 0x0000005c5f8a723e */ /* 0x000fe400000000ff */
[C---:B0-----:R-:W-:Y:S01]  /*c5a0*/  FADD.FTZ R6, R107.reuse, R90 ;  /* 0x0000005a6b067221 */ /* 0x041fe20000010000 */
[----:B------:R-:W-:Y:S01]  /*c5b0*/  F2FP.F16.F32.PACK_AB R139, R107, R139 ;  /* 0x0000008b6b8b723e */ /* 0x000fe200000000ff */
[----:B------:R-:W-:Y:S06]  /*c5c0*/  @P2 BRA `(.L_x_1203) ;  /* 0xffffffd000b82947 */ /* 0x000fec000383ffff */
.L_x_1186:
        /* <DEDUP_REMOVED lines=67> */
.L_x_1204:
[----:B------:R-:W-:Y:S01]  /*ca00*/  ULEA UR5, UR36, UR37, 0x3 ;  /* 0x0000002524057291 */ /* 0x000fe2000f8e183f */
[----:B------:R-:W-:-:S05]  /*ca10*/  IMAD.U32 R0, RZ, RZ, UR38 ;  /* 0x00000026ff007e24 */ /* 0x000fca000f8e00ff */
[----:B------:R-:W-:-:S04]  /*ca20*/  SHF.L.U32 R0, R0, 0x1f, RZ ;  /* 0x0000001f00007819 */ /* 0x000fc800000006ff */
[----:B------:R0:W1:Y:S01]  /*ca30*/  SYNCS.PHASECHK.TRANS64.TRYWAIT P2, [UR5+0x2a850], R0 ;  /* 0x02a85000ff0075a7 */ /* 0x0000620008040145 */
[----:B------:R-:W-:Y:S05]  /*ca40*/  @!P0 BRA `(.L_x_1205) ;  /* 0x0000000000048947 */ /* 0x000fea0003800000 */
[----:B------:R-:W-:Y:S01]  /*ca50*/  BPT.TRAP 0x1 ;  /* 0x000000040000795c */ /* 0x000fe20000300000 */
.L_x_1205:
[----:B-1----:R-:W-:Y:S05]  /*ca60*/  @P2 BRA `(.L_x_1206) ;  /* 0x0000000000082947 */ /* 0x002fea0003800000 */
[----:B------:R-:W1:Y:S02]  /*ca70*/  SYNCS.PHASECHK.TRANS64.TRYWAIT P0, [UR5+0x2a850], R0 ;  /* 0x02a85000ff0075a7 */ /* 0x000e640008000145 */
[----:B-1----:R-:W-:Y:S05]  /*ca80*/  @!P0 BRA `(.L_x_1207) ;  /* 0x000000b000b88947 */ /* 0x002fea0003800000 */
.L_x_1206:
[----:B------:R-:W-:Y:S01]  /*ca90*/  UIADD3 UR37, UR37, 0x400, URZ ;  /* 0x0000040025257890 */ /* 0x000fe2000fffe03f */
[----:B------:R-:W-:Y:S01]  /*caa0*/  WARPGROUP.ARRIVE ;  /* 0x00000000000079c5 */ /* 0x000fe20000000000 */
[----:B------:R-:W-:Y:S01]  /*cab0*/  UMOV UR7, 0x40000040 ;  /* 0x4000004000077882 */ /* 0x000fe20000000000 */
[----:B01----:R-:W0:Y:S01]  /*cac0*/  SHFL.BFLY PT, R0, R7, 0x2, 0x1f ;  /* 0x0c401f0007007f89 */ /* 0x003e2200000e0000 */
[----:B------:R-:W-:Y:S01]  /*cad0*/  USHF.R.U32.HI UR37, URZ, 0x4, UR37 ;  /* 0x000000043f257899 */ /* 0x000fe20008011625 */
[----:B------:R-:W-:Y:S01]  /*cae0*/  IMAD.U32 R10, RZ, RZ, UR5 ;  /* 0x00000005ff0a7e24 */ /* 0x000fe2000f8e00ff */
[----:B------:R-:W-:Y:S01]  /*caf0*/  R2UR UR8, R181 ;  /* 0x00000000b50872ca */ /* 0x000fe200000e0000 */
[----:B------:R-:W1:Y:S01]  /*cb00*/  SHFL.BFLY PT, R5, R6, 0x2, 0x1f ;  /* 0x0c401f0006057f89 */ /* 0x000e6200000e0000 */
[----:B------:R-:W-:Y:S01]  /*cb10*/  ULOP3.LUT UR37, UR37, 0x3fff, URZ, 0xc0, !UPT ;  /* 0x00003fff25257892 */ /* 0x000fe2000f8ec03f */
[----:B------:R-:W-:Y:S02]  /*cb20*/  @!P1 VIADD R10, R10, 0x2a860 ;  /* 0x0002a8600a0a9836 */ /* 0x000fe40000000000 */
[----:B------:R-:W-:Y:S01]  /*cb30*/  IMAD.MOV.U32 R4, RZ, RZ, RZ ;  /* 0x000000ffff047224 */ /* 0x000fe200078e00ff */
[----:B------:R-:W-:Y:S01]  /*cb40*/  ULOP3.LUT UR4, UR37, 0x3000000, URZ, 0xfc, !UPT ;  /* 0x0300000025047892 */ /* 0x000fe2000f8efc3f */
[----:B------:R-:W-:Y:S01]  /*cb50*/  IMAD.MOV.U32 R92, RZ, RZ, -0x800000 ;  /* 0xff800000ff5c7424 */ /* 0x000fe200078e00ff */
[----:B------:R-:W-:-:S02]  /*cb60*/  @!P1 PRMT R10, RZ, 0x654, R10 ;  /* 0x00000654ff0a9816 */ /* 0x000fc4000000000a */
[----:B------:R-:W-:Y:S02]  /*cb70*/  UIMAD UR4, UR36, 0x600, UR4 ;  /* 0x00000600240478a4 */ /* 0x000fe4000f8e0204 */
[----:B------:R-:W-:Y:S02]  /*cb80*/  UIADD3 UR36, UR36, 0x1, URZ ;  /* 0x0000000124247890 */ /* 0x000fe4000fffe03f */
[----:B------:R-:W-:Y:S02]  /*cb90*/  UIADD3 UR8, UR8, 0x1, URZ ;  /* 0x0000000108087890 */ /* 0x000fe4000fffe03f */
[----:B------:R-:W-:Y:S01]  /*cba0*/  UISETP.NE.AND UP0, UPT, UR36, 0x2, UPT ;  /* 0x000000022400788c */ /* 0x000fe2000bf05270 */
[----:B------:R-:W-:Y:S02]  /*cbb0*/  UMOV UR6, UR4 ;  /* 0x0000000400067c82 */ /* 0x000fe40008000000 */
[----:B------:R-:W-:Y:S01]  /*cbc0*/  HGMMA.64x128x16.F32 R24, R156, gdesc[UR4].tnspB, R24, gsb0 ;  /* 0x41e000049c187df0 */ /* 0x000fe20008000818 */
[----:B------:R-:W-:Y:S01]  /*cbd0*/  UIADD3 UR6, UR4, 0x80, URZ ;  /* 0x0000008004067890 */ /* 0x000fe2000fffe03f */
[----:B0-----:R-:W-:Y:S01]  /*cbe0*/  FADD.FTZ R0, R0, R7 ;  /* 0x0000000700007221 */ /* 0x001fe20000010000 */
[----:B------:R-:W-:Y:S01]  /*cbf0*/  UMOV UR7, 0x40000040 ;  /* 0x4000004000077882 */ /* 0x000fe20000000000 */
[----:B------:R-:W-:-:S02]  /*cc00*/  IMAD.U32 R181, RZ, RZ, UR8 ;  /* 0x00000008ffb57e24 */ /* 0x000fc4000f8e00ff */
[----:B-1----:R-:W-:Y:S01]  /*cc10*/  FADD.FTZ R2, R5, R6 ;  /* 0x0000000605027221 */ /* 0x002fe20000010000 */
[----:B------:R-:W-:Y:S01]  /*cc20*/  IMAD.MOV.U32 R6, RZ, RZ, RZ ;  /* 0x000000ffff067224 */ /* 0x000fe200078e00ff */
[----:B------:R-:W0:Y:S01]  /*cc30*/  SHFL.BFLY PT, R5, R0, 0x1, 0x1f ;  /* 0x0c201f0000057f89 */ /* 0x000e2200000e0000 */
[----:B------:R-:W-:-:S03]  /*cc40*/  USEL UR36, UR36, URZ, UP0 ;  /* 0x0000003f24247287 */ /* 0x000fc60008000000 */
[----:B------:R-:W1:Y:S01]  /*cc50*/  SHFL.BFLY PT, R11, R2, 0x1, 0x1f ;  /* 0x0c201f00020b7f89 */ /* 0x000e6200000e0000 */
[----:B0-----:R-:W-:Y:S01]  /*cc60*/  FADD.FTZ R12, R0, R5 ;  /* 0x00000005000c7221 */ /* 0x001fe20000010000 */
[----:B------:R-:W-:Y:S02]  /*cc70*/  IMAD.MOV.U32 R0, RZ, RZ, -0x800000 ;  /* 0xff800000ff007424 */ /* 0x000fe400078e00ff */
        /* <DEDUP_REMOVED lines=35> */
[----:B------:R-:W-:-:S04]  /*ceb0*/  USEL UR4, URZ, 0x1, UP0 ;  /* 0x000000013f047887 */ /* 0x000fc80008000000 */
[----:B------:R-:W-:Y:S01]  /*cec0*/  ULOP3.LUT UR38, UR38, UR4, URZ, 0x3c, !UPT ;  /* 0x0000000426267292 */ /* 0x000fe2000f8e3c3f */
        /* <DEDUP_REMOVED lines=69> */
.L_x_1137:
[----:B------:R-:W0:Y:S01]  /*d320*/  S2R R5, SR_CgaCtaId ;  /* 0x0000000000057919 */ /* 0x000e220000008800 */
[----:B------:R-:W-:Y:S01]  /*d330*/  MOV R16, 0x400 ;  /* 0x0000040000107802 */ /* 0x000fe20000000f00 */
[----:B------:R-:W-:Y:S01]  /*d340*/  BSSY B0, `(.L_x_1208) ;  /* 0x0000312000007945 */ /* 0x000fe20003800000 */
[----:B------:R-:W-:Y:S02]  /*d350*/  BAR.SYNC.DEFER_BLOCKING 0x5, 0x180 ;  /* 0x0146000000007b1d */ /* 0x000fe40000010000 */
[----:B0-----:R-:W-:-:S05]  /*d360*/  LEA R16, R5, R16, 0x18 ;  /* 0x0000001005107211 */ /* 0x001fca00078ec0ff */
[----:B------:R-:W0:Y:S02]  /*d370*/  LDS.128 R4, [R16+0x2a8d0] ;  /* 0x02a8d00010047984 */ /* 0x000e240000000c00 */
[----:B0-----:R-:W-:Y:S02]  /*d380*/  R2UR UR5, R5 ;  /* 0x00000000050572ca */ /* 0x001fe400000e0000 */
[----:B------:R-:W-:Y:S02]  /*d390*/  R2UR UR6, R6 ;  /* 0x00000000060672ca */ /* 0x000fe400000e0000 */
[----:B------:R-:W-:Y:S01]  /*d3a0*/  R2UR UR7, R7 ;  /* 0x00000000070772ca */ /* 0x000fe200000e0000 */
[----:B------:R-:W-:Y:S06]  /*d3b0*/  BAR.ARV 0x4, 0x180 ;  /* 0x0106000000007b1d */ /* 0x000fec0000002000 */
[----:B------:R-:W-:Y:S08]  /*d3c0*/  @P0 BRA `(.L_x_1209) ;  /* 0x0000002000ac0947 */ /* 0x000ff00003800000 */
[----:B------:R-:W0:Y:S01]  /*d3d0*/  S2R R5, SR_SWINHI ;  /* 0x0000000000057919 */ /* 0x000e220000002f00 */
[----:B------:R-:W-:Y:S01]  /*d3e0*/  R2UR UR12, R180 ;  /* 0x00000000b40c72ca */ /* 0x000fe200000e0000 */
[----:B------:R-:W-:Y:S01]  /*d3f0*/  ULDC.64 UR10, c[0x0][0xc00] ;  /* 0x00030000000a7ab9 */ /* 0x000fe20000000a00 */
[----:B------:R-:W-:Y:S01]  /*d400*/  ULDC.64 UR8, c[0x0][0xc00] ;  /* 0x0003000000087ab9 */ /* 0x000fe20000000a00 */
[----:B------:R-:W-:Y:S01]  /*d410*/  ULDC.64 UR16, c[0x0][0x208] ;  /* 0x0000820000107ab9 */ /* 0x000fe20000000a00 */
[----:B------:R-:W-:Y:S02]  /*d420*/  R2UR UR14, R161 ;  /* 0x00000000a10e72ca */ /* 0x000fe400000e0000 */
[----:B------:R-:W-:Y:S02]  /*d430*/  R2UR UR13, R162 ;  /* 0x00000000a20d72ca */ /* 0x000fe400000e0000 */
[----:B------:R-:W-:-:S05]  /*d440*/  R2UR UR20, R163 ;  /* 0x00000000a31472ca */ /* 0x000fca00000e0000 */
[----:B------:R-:W-:Y:S01]  /*d450*/  UIMAD.WIDE UR8, UR12, 0x4, UR8 ;  /* 0x000000040c0878a5 */ /* 0x000fe2000f8e0208 */
[----:B------:R-:W-:Y:S02]  /*d460*/  MOV R78, R16 ;  /* 0x00000010004e7202 */ /* 0x000fe40000000f00 */
[----:B0-----:R-:W-:-:S03]  /*d470*/  MOV R79, R5 ;  /* 0x00000005004f7202 */ /* 0x001fc60000000f00 */
[----:B------:R-:W-:-:S03]  /*d480*/  IMAD.WIDE R4, R200, 0x2, R78 ;  /* 0x00000002c8047825 */ /* 0x000fc600078e024e */
[C---:B------:R-:W-:Y:S02]  /*d490*/  LOP3.LUT R7, R4.reuse, 0x380, RZ, 0xc0, !PT ;  /* 0x0000038004077812 */ /* 0x040fe400078ec0ff */
[C---:B------:R-:W-:Y:S02]  /*d4a0*/  IADD3 R8, P5, R4.reuse, 0x40, RZ ;  /* 0x0000004004087810 */ /* 0x040fe40007fbe0ff */
[----:B------:R-:W-:Y:S02]  /*d4b0*/  SHF.R.U64 R7, R7, 0x3, RZ ;  /* 0x0000000307077819 */ /* 0x000fe400000012ff */
[C---:B------:R-:W-:Y:S01]  /*d4c0*/  IADD3 R17, P6, R4.reuse, 0x20, RZ ;  /* 0x0000002004117810 */ /* 0x040fe20007fde0ff */
[--C-:B------:R-:W-:Y:S01]  /*d4d0*/  IMAD.X R27, RZ, RZ, R5.reuse, P5 ;  /* 0x000000ffff1b7224 */ /* 0x100fe200028e0605 */
[C---:B------:R-:W-:Y:S02]  /*d4e0*/  IADD3 R31, P4, R4.reuse, 0x60, RZ ;  /* 0x00000060041f7810 */ /* 0x040fe40007f9e0ff */
[C---:B------:R-:W-:Y:S01]  /*d4f0*/  IADD3 R93, P3, R4.reuse, 0x4000, RZ ;  /* 0x00004000045d7810 */ /* 0x040fe20007f7e0ff */
[--C-:B------:R-:W-:Y:S01]  /*d500*/  IMAD.X R29, RZ, RZ, R5.reuse, P6 ;  /* 0x000000ffff1d7224 */ /* 0x100fe200030e0605 */
[C---:B------:R-:W-:Y:S01]  /*d510*/  IADD3 R97, P2, R4.reuse, 0x4020, RZ ;  /* 0x0000402004617810 */ /* 0x040fe20007f5e0ff */
[--C-:B------:R-:W-:Y:S01]  /*d520*/  IMAD.X R25, RZ, RZ, R5.reuse, P4 ;  /* 0x000000ffff197224 */ /* 0x100fe200020e0605 */
[C---:B------:R-:W-:Y:S01]  /*d530*/  IADD3 R99, P1, R4.reuse, 0x4040, RZ ;  /* 0x0000404004637810 */ /* 0x040fe20007f3e0ff */
[--C-:B------:R-:W-:Y:S01]  /*d540*/  IMAD.X R15, RZ, RZ, R5.reuse, P3 ;  /* 0x000000ffff0f7224 */ /* 0x100fe200018e0605 */
[----:B------:R-:W-:Y:S01]  /*d550*/  BAR.SYNC.DEFER_BLOCKING 0x1, 0x100 ;  /* 0x0044000000007b1d */ /* 0x000fe20000010000 */
[----:B------:R-:W-:Y:S01]  /*d560*/  IADD3 R96, P0, R4, 0x4060, RZ ;  /* 0x0000406004607810 */ /* 0x000fe20007f1e0ff */
[--C-:B------:R-:W-:Y:S01]  /*d570*/  IMAD.X R13, RZ, RZ, R5.reuse, P2 ;  /* 0x000000ffff0d7224 */ /* 0x100fe200010e0605 */
[----:B------:R-:W-:Y:S01]  /*d580*/  LOP3.LUT R4, R7, R4, RZ, 0x3c, !PT ;  /* 0x0000000407047212 */ /* 0x000fe200078e3cff */
[--C-:B------:R-:W-:Y:S01]  /*d590*/  IMAD.X R11, RZ, RZ, R5.reuse, P1 ;  /* 0x000000ffff0b7224 */ /* 0x100fe200008e0605 */
[----:B------:R-:W-:Y:S01]  /*d5a0*/  LOP3.LUT R7, R8, 0x380, RZ, 0xc0, !PT ;  /* 0x0000038008077812 */ /* 0x000fe200078ec0ff */
[----:B------:R-:W-:Y:S01]  /*d5b0*/  IMAD.X R9, RZ, RZ, R5, P0 ;  /* 0x000000ffff097224 */ /* 0x000fe200000e0605 */
[----:B------:R-:W-:-:S02]  /*d5c0*/  LOP3.LUT R6, R17, 0x380, RZ, 0xc0, !PT ;  /* 0x0000038011067812 */ /* 0x000fc400078ec0ff */
[----:B------:R-:W-:Y:S02]  /*d5d0*/  LOP3.LUT R10, R31, 0x380, RZ, 0xc0, !PT ;  /* 0x000003801f0a7812 */ /* 0x000fe400078ec0ff */
[----:B------:R-:W-:Y:S02]  /*d5e0*/  SHF.R.U64 R7, R7, 0x3, RZ ;  /* 0x0000000307077819 */ /* 0x000fe400000012ff */
[----:B------:R-:W-:Y:S02]  /*d5f0*/  LOP3.LUT R12, R93, 0x380, RZ, 0xc0, !PT ;  /* 0x000003805d0c7812 */ /* 0x000fe400078ec0ff */
[----:B------:R-:W-:Y:S02]  /*d600*/  SHF.R.U64 R6, R6, 0x3, RZ ;  /* 0x0000000306067819 */ /* 0x000fe400000012ff */
[----:B------:R-:W-:Y:S02]  /*d610*/  SHF.R.U64 R10, R10, 0x3, RZ ;  /* 0x000000030a0a7819 */ /* 0x000fe400000012ff */
[----:B------:R-:W-:-:S02]  /*d620*/  LOP3.LUT R26, R7, R8, RZ, 0x3c, !PT ;  /* 0x00000008071a7212 */ /* 0x000fc400078e3cff */
[----:B------:R-:W-:Y:S02]  /*d630*/  LOP3.LUT R8, R97, 0x380, RZ, 0xc0, !PT ;  /* 0x0000038061087812 */ /* 0x000fe400078ec0ff */
[----:B------:R-:W-:Y:S02]  /*d640*/  SHF.R.U64 R12, R12, 0x3, RZ ;  /* 0x000000030c0c7819 */ /* 0x000fe400000012ff */
[----:B------:R-:W-:Y:S02]  /*d650*/  LOP3.LUT R28, R6, R17, RZ, 0x3c, !PT ;  /* 0x00000011061c7212 */ /* 0x000fe400078e3cff */
[----:B------:R-:W-:Y:S02]  /*d660*/  LOP3.LUT R24, R10, R31, RZ, 0x3c, !PT ;  /* 0x0000001f0a187212 */ /* 0x000fe400078e3cff */
[----:B------:R-:W-:Y:S02]  /*d670*/  LOP3.LUT R10, R99, 0x380, RZ, 0xc0, !PT ;  /* 0x00000380630a7812 */ /* 0x000fe400078ec0ff */
[----:B------:R-:W-:-:S02]  /*d680*/  LOP3.LUT R17, R96, 0x380, RZ, 0xc0, !PT ;  /* 0x0000038060117812 */ /* 0x000fc400078ec0ff */
[----:B------:R-:W-:Y:S02]  /*d690*/  SHF.R.U64 R8, R8, 0x3, RZ ;  /* 0x0000000308087819 */ /* 0x000fe400000012ff */
[----:B------:R-:W-:Y:S02]  /*d6a0*/  LOP3.LUT R14, R12, R93, RZ, 0x3c, !PT ;  /* 0x0000005d0c0e7212 */ /* 0x000fe400078e3cff */
[----:B------:R-:W-:Y:S02]  /*d6b0*/  SHF.R.U64 R10, R10, 0x3, RZ ;  /* 0x000000030a0a7819 */ /* 0x000fe400000012ff */
[----:B------:R-:W-:Y:S02]  /*d6c0*/  SHF.R.U64 R17, R17, 0x3, RZ ;  /* 0x0000000311117819 */ /* 0x000fe400000012ff */
[----:B------:R-:W-:Y:S02]  /*d6d0*/  LOP3.LUT R12, R8, R97, RZ, 0x3c, !PT ;  /* 0x00000061080c7212 */ /* 0x000fe400078e3cff */
[----:B------:R-:W-:-:S02]  /*d6e0*/  MOV R30, R4 ;  /* 0x00000004001e7202 */ /* 0x000fc40000000f00 */
[----:B------:R-:W-:Y:S02]  /*d6f0*/  F2FP.F16.F32.PACK_AB R4, R3, R2 ;  /* 0x000000020304723e */ /* 0x000fe400000000ff */
        /* <DEDUP_REMOVED lines=9> */
[----:B------:R-:W-:Y:S02]  /*d790*/  MOV R99, R26 ;  /* 0x0000001a00637202 */ /* 0x000fe40000000f00 */
[----:B------:R-:W-:Y:S02]  /*d7a0*/  MOV R17, R24 ;  /* 0x0000001800117202 */ /* 0x000fe40000000f00 */
[----:B------:R-:W-:Y:S02]  /*d7b0*/  F2FP.F16.F32.PACK_AB R12, R33, R32 ;  /* 0x00000020210c723e */ /* 0x000fe400000000ff */
[----:B------:R-:W-:-:S02]  /*d7c0*/  F2FP.F16.F32.PACK_AB R13, R35, R34 ;  /* 0x00000022230d723e */ /* 0x000fc400000000ff */
[----:B------:R-:W-:Y:S02]  /*d7d0*/  F2FP.F16.F32.PACK_AB R14, R37, R36 ;  /* 0x00000024250e723e */ /* 0x000fe400000000ff */
[----:B------:R-:W-:Y:S02]  /*d7e0*/  F2FP.F16.F32.PACK_AB R15, R39, R38 ;  /* 0x00000026270f723e */ /* 0x000fe400000000ff */
[----:B------:R-:W-:Y:S02]  /*d7f0*/  F2FP.F16.F32.PACK_AB R24, R41, R40 ;  /* 0x000000282918723e */ /* 0x000fe400000000ff */
[----:B------:R-:W-:Y:S01]  /*d800*/  F2FP.F16.F32.PACK_AB R25, R43, R42 ;  /* 0x0000002a2b19723e */ /* 0x000fe200000000ff */
[----:B------:R-:W-:Y:S01]  /*d810*/  STSM.16.M88.4 [R100], R12 ;  /* 0x0000000c64007844 */ /* 0x000fe20000000200 */
[----:B------:R-:W-:Y:S02]  /*d820*/  F2FP.F16.F32.PACK_AB R26, R45, R44 ;  /* 0x0000002c2d1a723e */ /* 0x000fe400000000ff */
[----:B------:R-:W-:-:S02]  /*d830*/  F2FP.F16.F32.PACK_AB R27, R47, R46 ;  /* 0x0000002e2f1b723e */ /* 0x000fc400000000ff */
[----:B------:R-:W-:Y:S02]  /*d840*/  F2FP.F16.F32.PACK_AB R28, R49, R48 ;  /* 0x00000030311c723e */ /* 0x000fe400000000ff */
[----:B------:R-:W-:Y:S01]  /*d850*/  F2FP.F16.F32.PACK_AB R29, R51, R50 ;  /* 0x00000032331d723e */ /* 0x000fe200000000ff */
[----:B------:R-:W-:Y:S01]  /*d860*/  STSM.16.M88.4 [R99], R24 ;  /* 0x0000001863007844 */ /* 0x000fe20000000200 */
[----:B0-----:R-:W-:Y:S02]  /*d870*/  F2FP.F16.F32.PACK_AB R30, R53, R52 ;  /* 0x00000034351e723e */ /* 0x001fe400000000ff */
[----:B------:R-:W-:Y:S02]  /*d880*/  F2FP.F16.F32.PACK_AB R31, R55, R54 ;  /* 0x00000036371f723e */ /* 0x000fe400000000ff */
[----:B------:R-:W-:Y:S02]  /*d890*/  MOV R96, R10 ;  /* 0x0000000a00607202 */ /* 0x000fe40000000f00 */
[----:B------:R-:W-:Y:S01]  /*d8a0*/  MOV R93, R8 ;  /* 0x00000008005d7202 */ /* 0x000fe20000000f00 */
[----:B------:R0:W-:Y:S01]  /*d8b0*/  STSM.16.M88.4 [R17], R28 ;  /* 0x0000001c11007844 */ /* 0x0001e20000000200 */
[----:B------:R-:W-:-:S02]  /*d8c0*/  F2FP.F16.F32.PACK_AB R4, R57, R56 ;  /* 0x000000383904723e */ /* 0x000fc400000000ff */
[----:B------:R-:W-:Y:S02]  /*d8d0*/  F2FP.F16.F32.PACK_AB R5, R59, R58 ;  /* 0x0000003a3b05723e */ /* 0x000fe400000000ff */
[----:B------:R-:W-:Y:S02]  /*d8e0*/  F2FP.F16.F32.PACK_AB R6, R61, R60 ;  /* 0x0000003c3d06723e */ /* 0x000fe400000000ff */
[----:B------:R-:W-:Y:S02]  /*d8f0*/  F2FP.F16.F32.PACK_AB R7, R63, R62 ;  /* 0x0000003e3f07723e */ /* 0x000fe400000000ff */
[----:B------:R-:W-:Y:S02]  /*d900*/  F2FP.F16.F32.PACK_AB R8, R65, R64 ;  /* 0x000000404108723e */ /* 0x000fe400000000ff */
[----:B------:R-:W-:Y:S01]  /*d910*/  F2FP.F16.F32.PACK_AB R9, R67, R66 ;  /* 0x000000424309723e */ /* 0x000fe200000000ff */
[----:B------:R-:W-:Y:S01]  /*d920*/  STSM.16.M88.4 [R98], R4 ;  /* 0x0000000462007844 */ /* 0x000fe20000000200 */
[----:B------:R-:W-:-:S02]  /*d930*/  F2FP.F16.F32.PACK_AB R10, R69, R68 ;  /* 0x00000044450a723e */ /* 0x000fc400000000ff */
[----:B------:R-:W-:Y:S01]  /*d940*/  F2FP.F16.F32.PACK_AB R11, R71, R70 ;  /* 0x00000046470b723e */ /* 0x000fe200000000ff */
[----:B0-----:R-:W-:Y:S01]  /*d950*/  IMAD.U32 R28, RZ, RZ, UR8 ;  /* 0x00000008ff1c7e24 */ /* 0x001fe2000f8e00ff */
[----:B------:R-:W-:Y:S01]  /*d960*/  F2FP.F16.F32.PACK_AB R12, R73, R72 ;  /* 0x00000048490c723e */ /* 0x000fe200000000ff */
[----:B------:R-:W-:Y:S01]  /*d970*/  IMAD.U32 R29, RZ, RZ, UR9 ;  /* 0x00000009ff1d7e24 */ /* 0x000fe2000f8e00ff */
[----:B------:R-:W-:Y:S01]  /*d980*/  F2FP.F16.F32.PACK_AB R13, R75, R74 ;  /* 0x0000004a4b0d723e */ /* 0x000fe200000000ff */
[----:B------:R-:W-:Y:S01]  /*d990*/  STSM.16.M88.4 [R97], R8 ;  /* 0x0000000861007844 */ /* 0x000fe20000000200 */
[----:B------:R-:W-:Y:S01]  /*d9a0*/  F2FP.F16.F32.PACK_AB R14, R77, R76 ;  /* 0x0000004c4d0e723e */ /* 0x000fe200000000ff */
[----:B------:R-:W0:Y:S01]  /*d9b0*/  LDC.64 R30, c[0x0][0xc08] ;  /* 0x00030200ff1e7b82 */ /* 0x000e220000000a00 */
[----:B------:R-:W-:Y:S02]  /*d9c0*/  F2FP.F16.F32.PACK_AB R15, R95, R94 ;  /* 0x0000005e5f0f723e */ /* 0x000fe400000000ff */
[----:B------:R-:W-:-:S02]  /*d9d0*/  F2FP.F16.F32.PACK_AB R24, R81, R80 ;  /* 0x000000505118723e */ /* 0x000fc400000000ff */
[----:B------:R-:W-:Y:S01]  /*d9e0*/  F2FP.F16.F32.PACK_AB R25, R83, R82 ;  /* 0x000000525319723e */ /* 0x000fe200000000ff */
[----:B------:R-:W-:Y:S01]  /*d9f0*/  STSM.16.M88.4 [R96], R12 ;  /* 0x0000000c60007844 */ /* 0x000fe20000000200 */
[----:B------:R-:W-:Y:S02]  /*da00*/  F2FP.F16.F32.PACK_AB R26, R85, R84 ;  /* 0x00000054551a723e */ /* 0x000fe400000000ff */
[----:B------:R-:W-:Y:S02]  /*da10*/  F2FP.F16.F32.PACK_AB R27, R87, R86 ;  /* 0x00000056571b723e */ /* 0x000fe400000000ff */
[----:B------:R-:W-:-:S03]  /*da20*/  ISETP.NE.U32.AND P0, PT, RZ, UR10, PT ;  /* 0x0000000aff007c0c */ /* 0x000fc6000bf05070 */
[----:B------:R1:W-:Y:S01]  /*da30*/  STSM.16.M88.4 [R93], R24 ;  /* 0x000000185d007844 */ /* 0x0003e20000000200 */
[----:B------:R-:W-:Y:S01]  /*da40*/  BAR.SYNC.DEFER_BLOCKING 0x1, 0x100 ;  /* 0x0044000000007b1d */ /* 0x000fe20000010000 */
[----:B------:R-:W-:-:S07]  /*da50*/  ISETP.NE.AND.EX P0, PT, RZ, UR11, PT, P0 ;  /* 0x0000000bff007c0c */ /* 0x000fce000bf05300 */
[----:B-1----:R-:W1:Y:S06]  /*da60*/  LDC R93, c[0x0][0xbe8] ;  /* 0x0002fa00ff5d7b82 */ /* 0x002e6c0000000800 */
[----:B------:R-:W2:Y:S01]  /*da70*/  @P0 LDG.E R17, desc[UR16][R28.64] ;  /* 0x000000101c110981 */ /* 0x000ea2000c1e1900 */
[----:B0-----:R-:W-:Y:S02]  /*da80*/  ISETP.NE.U32.AND P1, PT, R30, RZ, PT ;  /* 0x000000ff1e00720c */ /* 0x001fe40003f25070 */
[----:B------:R-:W-:-:S11]  /*da90*/  R2UR UR4, R31 ;  /* 0x000000001f0472ca */ /* 0x000fd600000e0000 */
[----:B------:R-:W-:Y:S02]  /*daa0*/  VOTEU.ANY UP0, P1 ;  /* 0x00000000003f7886 */ /* 0x000fe40000800100 */
[----:B------:R-:W-:Y:S01]  /*dab0*/  UISETP.NE.AND.EX UP0, UPT, UR4, URZ, UPT, UP0 ;  /* 0x0000003f0400728c */ /* 0x000fe2000bf05300 */
[----:B-1----:R-:W-:Y:S02]  /*dac0*/  ISETP.NE.AND P1, PT, R93, 0x1, PT ;  /* 0x000000015d00780c */ /* 0x002fe40003f25270 */
[----:B------:R-:W-:Y:S02]  /*dad0*/  ULDC UR4, c[0x0][0xa88] ;  /* 0x0002a20000047ab9 */ /* 0x000fe40000000800 */
[----:B------:R-:W-:Y:S01]  /*dae0*/  IMAD.U32 R8, RZ, RZ, UR4 ;  /* 0x00000004ff087e24 */ /* 0x000fe2000f8e00ff */
[----:B------:R-:W-:Y:S01]  /*daf0*/  PLOP3.LUT P4, PT, PT, PT, UP0, 0x80, 0x0 ;  /* 0x000000000000781c */ /* 0x000fe20003f8f008 */
[----:B------:R-:W-:-:S04]  /*db00*/  ULDC UR4, c[0x0][0xad4] ;  /* 0x0002b50000047ab9 */ /* 0x000fc80000000800 */
[----:B------:R-:W-:Y:S02]  /*db10*/  @UP0 ULDC.64 UR8, c[0x0][0xc08] ;  /* 0x0003020000080ab9 */ /* 0x000fe40000000a00 */
[----:B------:R-:W-:Y:S01]  /*db20*/  @UP0 UIMAD.WIDE UR8, UR12, 0x4, UR8 ;  /* 0x000000040c0808a5 */ /* 0x000fe2000f8e0208 */
[----:B------:R-:W0:Y:S01]  /*db30*/  @P1 LDC R6, c[0x0][0xbec] ;  /* 0x0002fb00ff061b82 */ /* 0x000e220000000800 */
[----:B------:R-:W-:-:S04]  /*db40*/  UISETP.NE.AND UP0, UPT, UR14, URZ, UPT ;  /* 0x0000003f0e00728c */ /* 0x000fc8000bf05270 */
[----:B------:R-:W-:Y:S01]  /*db50*/  USEL UR4, UR14, UR4, UP0 ;  /* 0x000000040e047287 */ /* 0x000fe20008000000 */
[----:B------:R-:W-:Y:S02]  /*db60*/  IMAD.U32 R4, RZ, RZ, UR8 ;  /* 0x00000008ff047e24 */ /* 0x000fe4000f8e00ff */
[----:B------:R-:W1:Y:S01]  /*db70*/  @P1 LDC R9, c[0x0][0xbf0] ;  /* 0x0002fc00ff091b82 */ /* 0x000e620000000800 */
[----:B------:R-:W-:Y:S01]  /*db80*/  UISETP.GT.AND UP1, UPT, UR4, 0x1, UPT ;  /* 0x000000010400788c */ /* 0x000fe2000bf24270 */
[----:B------:R-:W-:Y:S01]  /*db90*/  IMAD.U32 R5, RZ, RZ, UR9 ;  /* 0x00000009ff057e24 */ /* 0x000fe2000f8e00ff */
[----:B------:R-:W-:Y:S02]  /*dba0*/  UMOV UR19, 0x9b8 ;  /* 0x000009b800137882 */ /* 0x000fe40000000000 */
[----:B------:R-:W-:Y:S02]  /*dbb0*/  USEL UR19, UR19, 0x978, UP1 ;  /* 0x0000097813137887 */ /* 0x000fe40008800000 */
[----:B------:R-:W-:Y:S01]  /*dbc0*/  UISETP.NE.U32.AND UP0, UPT, UR10, URZ, UPT ;  /* 0x0000003f0a00728c */ /* 0x000fe2000bf05070 */
[----:B------:R-:W-:Y:S01]  /*dbd0*/  VIADD R11, R19, UR39 ;  /* 0x00000027130b7c36 */ /* 0x000fe20008000000 */
[----:B------:R-:W-:Y:S01]  /*dbe0*/  USHF.R.S32.HI UR10, URZ, 0x1f, UR12 ;  /* 0x0000001f3f0a7899 */ /* 0x000fe2000801140c */
[----:B------:R0:W5:Y:S01]  /*dbf0*/  @P4 LDG.E R8, desc[UR16][R4.64] ;  /* 0x0000001004084981 */ /* 0x000162000c1e1900 */
[----:B------:R-:W-:Y:S01]  /*dc00*/  UISETP.NE.AND.EX UP0, UPT, UR11, URZ, UPT, UP0 ;  /* 0x0000003f0b00728c */ /* 0x000fe2000bf05300 */
[----:B------:R-:W-:Y:S01]  /*dc10*/  IMAD.MOV.U32 R7, RZ, RZ, R11 ;  /* 0x000000ffff077224 */ /* 0x000fe200078e000b */
[----:B------:R-:W-:Y:S01]  /*dc20*/  UMOV UR4, URZ ;  /* 0x0000003f00047c82 */ /* 0x000fe20008000000 */
[----:B------:R-:W-:-:S02]  /*dc30*/  USEL UR9, UR13, URZ, UP1 ;  /* 0x0000003f0d097287 */ /* 0x000fc40008800000 */
[----:B------:R-:W-:Y:S02]  /*dc40*/  USEL UR8, UR12, URZ, !UP0 ;  /* 0x0000003f0c087287 */ /* 0x000fe4000c000000 */
[----:B------:R-:W-:Y:S01]  /*dc50*/  USEL UR18, UR10, URZ, !UP0 ;  /* 0x0000003f0a127287 */ /* 0x000fe2000c000000 */
[----:B------:R-:W-:Y:S02]  /*dc60*/  ULDC.64 UR12, c[0x0][UR19+0x220] ;  /* 0x00008800130c7abb */ /* 0x000fe40008000a00 */
[----:B------:R-:W-:Y:S01]  /*dc70*/  ULDC.64 UR10, c[0x0][UR19+0x218] ;  /* 0x00008600130a7abb */ /* 0x000fe20008000a00 */
[----:B0-----:R-:W-:Y:S01]  /*dc80*/  @P1 IMAD.HI.U32 R4, R11, R6, RZ ;  /* 0x000000060b041227 */ /* 0x001fe200078e00ff */
[----:B------:R-:W-:Y:S01]  /*dc90*/  ULDC.64 UR14, c[0x0][UR19+0x228] ;  /* 0x00008a00130e7abb */ /* 0x000fe20008000a00 */
[----:B------:R-:W-:Y:S02]  /*dca0*/  UIMAD.WIDE.U32 UR16, UR10, UR20, URZ ;  /* 0x000000140a1072a5 */ /* 0x000fe4000f8e003f */
[----:B------:R-:W-:Y:S01]  /*dcb0*/  UIMAD UR13, UR13, UR8, URZ ;  /* 0x000000080d0d72a4 */ /* 0x000fe2000f8e023f */
[----:B-1----:R-:W-:Y:S01]  /*dcc0*/  @P1 SHF.R.U32.HI R7, RZ, R9, R4 ;  /* 0x00000009ff071219 */ /* 0x002fe20000011604 */
[----:B------:R-:W-:-:S02]  /*dcd0*/  UIMAD UR20, UR11, UR20, URZ ;  /* 0x000000140b1472a4 */ /* 0x000fc4000f8e023f */
[----:B------:R-:W-:Y:S02]  /*dce0*/  UIMAD.WIDE.U32 UR10, UR12, UR8, URZ ;  /* 0x000000080c0a72a5 */ /* 0x000fe4000f8e003f */
[----:B------:R-:W-:Y:S01]  /*dcf0*/  UIMAD.WIDE.U32 UR22, UR14, UR9, URZ ;  /* 0x000000090e1672a5 */ /* 0x000fe2000f8e003f */
[----:B------:R-:W-:Y:S01]  /*dd00*/  IMAD.MOV R6, RZ, RZ, -R7 ;  /* 0x000000ffff067224 */ /* 0x000fe200078e0a07 */
[----:B------:R-:W-:Y:S02]  /*dd10*/  UIMAD UR9, UR15, UR9, URZ ;  /* 0x000000090f0972a4 */ /* 0x000fe4000f8e023f */
[----:B------:R-:W-:Y:S01]  /*dd20*/  UIMAD UR13, UR12, UR18, UR13 ;  /* 0x000000120c0d72a4 */ /* 0x000fe2000f8e020d */
[----:B------:R-:W-:Y:S01]  /*dd30*/  IMAD R9, R93, R6, R11 ;  /* 0x000000065d097224 */ /* 0x000fe200078e020b */
[----:B------:R-:W-:Y:S01]  /*dd40*/  UIADD3 UR20, UR17, UR20, URZ ;  /* 0x0000001411147290 */ /* 0x000fe2000fffe03f */
[----:B------:R-:W-:Y:S02]  /*dd50*/  IMAD.U32 R4, RZ, RZ, UR22 ;  /* 0x00000016ff047e24 */ /* 0x000fe4000f8e00ff */
[----:B------:R-:W-:Y:S01]  /*dd60*/  IMAD.U32 R5, RZ, RZ, UR23 ;  /* 0x00000017ff057e24 */ /* 0x000fe2000f8e00ff */
[----:B------:R-:W-:-:S02]  /*dd70*/  SHF.R.S32.HI R5, RZ, 0x1f, R7 ;  /* 0x0000001fff057819 */ /* 0x000fc40000011407 */
[----:B------:R-:W-:Y:S02]  /*dd80*/  SHF.R.S32.HI R6, RZ, 0x1f, R9 ;  /* 0x0000001fff067819 */ /* 0x000fe40000011409 */
[----:B--2---:R-:W-:-:S13]  /*dd90*/  @P0 R2UR UR4, R17 ;  /* 0x00000000110402ca */ /* 0x004fda00000e0000 */
[----:B------:R-:W-:Y:S02]  /*dda0*/  UIADD3 UR16, UP0, UP2, UR10, UR16, UR4 ;  /* 0x000000100a107290 */ /* 0x000fe4000fa1e004 */
[----:B------:R-:W-:Y:S02]  /*ddb0*/  UIADD3 UR10, UR23, UR9, URZ ;  /* 0x00000009170a7290 */ /* 0x000fe4000fffe03f */
[----:B------:R-:W-:Y:S02]  /*ddc0*/  UIADD3 UR9, UR11, UR13, URZ ;  /* 0x0000000d0b097290 */ /* 0x000fe4000fffe03f */
[----:B------:R-:W-:Y:S01]  /*ddd0*/  USHF.R.S32.HI UR14, URZ, 0x1f, UR4 ;  /* 0x0000001f3f0e7899 */ /* 0x000fe20008011404 */
[----:B------:R-:W-:Y:S01]  /*dde0*/  IADD3 R4, P2, P3, R7, UR16, R4 ;  /* 0x0000001007047c10 */ /* 0x000fe2000fb5e004 */
[----:B------:R-:W-:Y:S01]  /*ddf0*/  IMAD.U32 R10, RZ, RZ, UR10 ;  /* 0x0000000aff0a7e24 */ /* 0x000fe2000f8e00ff */
[----:B------:R-:W-:Y:S01]  /*de00*/  ULDC.64 UR10, c[0x0][UR19+0x210] ;  /* 0x00008400130a7abb */ /* 0x000fe20008000a00 */
[----:B------:R-:W-:Y:S01]  /*de10*/  UIADD3.X UR9, UR9, UR20, UR14, UP0, UP2 ;  /* 0x0000001409097290 */ /* 0x000fe200087e440e */
[----:B------:R-:W-:Y:S01]  /*de20*/  IMAD R7, R9, UR11, RZ ;  /* 0x0000000b09077c24 */ /* 0x000fe2000f8e02ff */
[----:B------:R-:W-:Y:S01]  /*de30*/  ULDC.64 UR12, c[0x0][0xba8] ;  /* 0x0002ea00000c7ab9 */ /* 0x000fe20000000a00 */
[----:B------:R-:W-:Y:S01]  /*de40*/  @!UP1 ULDC UR12, c[0x0][0xb50] ;  /* 0x0002d400000c9ab9 */ /* 0x000fe20000000800 */
[----:B------:R-:W-:Y:S01]  /*de50*/  @!UP1 ULDC UR13, c[0x0][0xb54] ;  /* 0x0002d500000d9ab9 */ /* 0x000fe20000000800 */
[----:B------:R-:W-:Y:S01]  /*de60*/  IMAD R7, R6, UR10, R7 ;  /* 0x0000000a06077c24 */ /* 0x000fe2000f8e0207 */
[----:B------:R-:W-:-:S03]  /*de70*/  IADD3.X R5, R5, UR9, R10, P2, P3 ;  /* 0x0000000905057c10 */ /* 0x000fc600097e640a */
[----:B------:R-:W-:-:S04]  /*de80*/  IMAD.WIDE.U32 R4, R9, UR10, R4 ;  /* 0x0000000a09047c25 */ /* 0x000fc8000f8e0004 */
[----:B------:R-:W-:Y:S01]  /*de90*/  IMAD.IADD R5, R5, 0x1, R7 ;  /* 0x0000000105057824 */ /* 0x000fe200078e0207 */
[----:B------:R-:W-:-:S04]  /*dea0*/  LEA R9, P2, R4, UR12, 0x2 ;  /* 0x0000000c04097c11 */ /* 0x000fc8000f8410ff */
[----:B------:R-:W-:Y:S01]  /*deb0*/  LEA.HI.X R10, R4, UR13, R5, 0x2, P2 ;  /* 0x0000000d040a7c11 */ /* 0x000fe200090f1405 */
[----:B------:R-:W-:Y:S08]  /*dec0*/  @P4 BRA `(.L_x_1210) ;  /* 0x0000000000144947 */ /* 0x000ff00003800000 */
[----:B------:R-:W-:Y:S05]  /*ded0*/  @!P0 BRA `(.L_x_1210) ;  /* 0x0000000000108947 */ /* 0x000fea0003800000 */
[----:B------:R-:W-:Y:S02]  /*dee0*/  ULDC.64 UR10, c[0x0][0x208] ;  /* 0x00008200000a7ab9 */ /* 0x000fe40000000a00 */
[----:B------:R-:W2:Y:S04]  /*def0*/  LDG.E R5, desc[UR10][R28.64] ;  /* 0x0000000a1c057981 */ /* 0x000ea8000c1e1900 */
[----:B-----5:R-:W2:Y:S02]  /*df00*/  LDG.E R8, desc[UR10][R28.64+0x4] ;  /* 0x0000040a1c087981 */ /* 0x020ea4000c1e1900 */
[----:B--2---:R-:W-:-:S07]  /*df10*/  IMAD.IADD R8, R8, 0x1, -R5 ;  /* 0x0000000108087824 */ /* 0x004fce00078e0a05 */
.L_x_1210:
[----:B------:R-:W-:Y:S01]  /*df20*/  SHFL.IDX PT, R4, R9, RZ, 0x1c1f ;  /* 0x001c1fff09047589 */ /* 0x000fe200000e0000 */
[----:B------:R-:W-:Y:S01]  /*df30*/  VIADD R12, R199, UR39 ;  /* 0x00000027c70c7c36 */ /* 0x000fe20008000000 */
[----:B------:R-:W-:Y:S01]  /*df40*/  LOP3.LUT P0, RZ, R182, 0x3, RZ, 0xc0, !PT ;  /* 0x00000003b6ff7812 */ /* 0x000fe2000780c0ff */
[----:B-----5:R-:W-:Y:S01]  /*df50*/  IMAD R17, R8, R93, RZ ;  /* 0x0000005d08117224 */ /* 0x020fe200078e02ff */
[----:B------:R-:W0:Y:S01]  /*df60*/  SHFL.IDX PT, R5, R10, RZ, 0x1c1f ;  /* 0x001c1fff0a057589 */ /* 0x000e2200000e0000 */
[C---:B------:R-:W-:Y:S01]  /*df70*/  VIADD R24, R12.reuse, 0x8 ;  /* 0x000000080c187836 */ /* 0x040fe20000000000 */
[----:B------:R-:W-:Y:S02]  /*df80*/  ULDC.64 UR10, c[0x0][0x208] ;  /* 0x00008200000a7ab9 */ /* 0x000fe40000000a00 */
[----:B------:R-:W-:Y:S01]  /*df90*/  SHFL.IDX PT, R6, R9, 0x1, 0x1c1f ;  /* 0x003c1f0009067f89 */ /* 0x000fe200000e0000 */
[-C--:B------:R-:W-:Y:S02]  /*dfa0*/  ISETP.GE.OR P2, PT, R12, R17.reuse, P0 ;  /* 0x000000110c00720c */ /* 0x080fe40000746670 */
[----:B------:R-:W-:Y:S01]  /*dfb0*/  ISETP.GE.OR P0, PT, R24, R17, P0 ;  /* 0x000000111800720c */ /* 0x000fe20000706670 */
[----:B------:R-:W1:Y:S10]  /*dfc0*/  SHFL.IDX PT, R7, R10, 0x1, 0x1c1f ;  /* 0x003c1f000a077f89 */ /* 0x000e7400000e0000 */
[----:B0-----:R0:W-:Y:S04]  /*dfd0*/  @!P2 ST.E desc[UR10][R4.64], R92 ;  /* 0x0000005c0400a985 */ /* 0x0011e8000c10190a */
[----:B-1----:R0:W-:Y:S01]  /*dfe0*/  @!P0 ST.E desc[UR10][R6.64], R0 ;  /* 0x0000000006008985 */ /* 0x0021e2000c10190a */
[----:B------:R-:W-:-:S13]  /*dff0*/  PLOP3.LUT P0, PT, PT, PT, UP1, 0x80, 0x0 ;  /* 0x000000000000781c */ /* 0x000fda0003f0f018 */
[----:B0-----:R-:W-:Y:S05]  /*e000*/  @P0 BRA `(.L_x_1211) ;  /* 0x0000000800a40947 */ /* 0x001fea0003800000 */
[----:B------:R-:W-:Y:S01]  /*e010*/  IMAD R3, R179, 0x40, R22 ;  /* 0x00000040b3037824 */ /* 0x000fe200078e0216 */
[----:B------:R-:W-:Y:S01]  /*e020*/  ULDC.64 UR12, c[0x0][0xaa0] ;  /* 0x0002a800000c7ab9 */ /* 0x000fe20000000a00 */
[----:B------:R-:W-:Y:S01]  /*e030*/  R2UR UR15, R163 ;  /* 0x00000000a30f72ca */ /* 0x000fe200000e0000 */
[----:B------:R-:W0:Y:S01]  /*e040*/  @P1 LDC R45, c[0x0][0xbf0] ;  /* 0x0002fc00ff2d1b82 */ /* 0x000e220000000800 */
[----:B------:R-:W-:Y:S01]  /*e050*/  IMAD.WIDE R78, R3, 0x2, R78 ;  /* 0x00000002034e7825 */ /* 0x000fe200078e024e */
[----:B------:R-:W-:Y:S02]  /*e060*/  ULDC.64 UR10, c[0x0][0x208] ;  /* 0x00008200000a7ab9 */ /* 0x000fe40000000a00 */
[C---:B------:R-:W-:Y:S02]  /*e070*/  IADD3 R9, P6, R78.reuse, 0x1000, RZ ;  /* 0x000010004e097810 */ /* 0x040fe40007fde0ff */
[----:B------:R-:W-:Y:S02]  /*e080*/  IADD3 R13, P5, R78, 0x2000, RZ ;  /* 0x000020004e0d7810 */ /* 0x000fe40007fbe0ff */
[----:B------:R-:W-:-:S02]  /*e090*/  LOP3.LUT R8, R9, 0x380, RZ, 0xc0, !PT ;  /* 0x0000038009087812 */ /* 0x000fc400078ec0ff */
[----:B------:R-:W-:Y:S02]  /*e0a0*/  IADD3 R25, P4, R78, 0x3000, RZ ;  /* 0x000030004e197810 */ /* 0x000fe40007f9e0ff */
[----:B------:R-:W-:Y:S02]  /*e0b0*/  SHF.R.U64 R8, R8, 0x3, RZ ;  /* 0x0000000308087819 */ /* 0x000fe400000012ff */
[----:B------:R-:W-:Y:S02]  /*e0c0*/  IADD3 R29, P3, R78, 0x4000, RZ ;  /* 0x000040004e1d7810 */ /* 0x000fe40007f7e0ff */
[----:B------:R-:W-:Y:S01]  /*e0d0*/  LOP3.LUT R8, R8, R9, RZ, 0x3c, !PT ;  /* 0x0000000908087212 */ /* 0x000fe200078e3cff */
[----:B------:R-:W-:Y:S01]  /*e0e0*/  IMAD.X R9, RZ, RZ, R79, P6 ;  /* 0x000000ffff097224 */ /* 0x000fe200030e064f */
[C---:B------:R-:W-:Y:S02]  /*e0f0*/  IADD3 R3, P6, R78.reuse, 0x7000, RZ ;  /* 0x000070004e037810 */ /* 0x040fe40007fde0ff */
[----:B------:R-:W-:-:S02]  /*e100*/  IADD3 R33, P2, R78, 0x5000, RZ ;  /* 0x000050004e217810 */ /* 0x000fc40007f5e0ff */
[----:B------:R-:W-:Y:S01]  /*e110*/  IADD3 R37, P0, R78, 0x6000, RZ ;  /* 0x000060004e257810 */ /* 0x000fe20007f1e0ff */
[----:B------:R-:W-:Y:S01]  /*e120*/  IMAD.X R41, RZ, RZ, R79, P6 ;  /* 0x000000ffff297224 */ /* 0x000fe200030e064f */
[----:B------:R-:W-:Y:S01]  /*e130*/  LOP3.LUT R0, R3, 0x380, RZ, 0xc0, !PT ;  /* 0x0000038003007812 */ /* 0x000fe200078ec0ff */
[----:B------:R-:W-:Y:S01]  /*e140*/  UIMAD UR9, UR14, UR12, URZ ;  /* 0x0000000c0e0972a4 */ /* 0x000fe2000f8e023f */
[----:B------:R-:W-:Y:S01]  /*e150*/  LOP3.LUT R12, R13, 0x380, RZ, 0xc0, !PT ;  /* 0x000003800d0c7812 */ /* 0x000fe200078ec0ff */
[----:B------:R-:W5:Y:S01]  /*e160*/  LD.E.128 R8, desc[UR10][R8.64] ;  /* 0x0000000a08087980 */ /* 0x000f62000c101d00 */
[----:B------:R-:W-:Y:S02]  /*e170*/  LOP3.LUT R24, R25, 0x380, RZ, 0xc0, !PT ;  /* 0x0000038019187812 */ /* 0x000fe400078ec0ff */
[----:B------:R-:W-:Y:S02]  /*e180*/  LOP3.LUT R28, R29, 0x380, RZ, 0xc0, !PT ;  /* 0x000003801d1c7812 */ /* 0x000fe400078ec0ff */
[----:B------:R-:W-:-:S02]  /*e190*/  LOP3.LUT R32, R33, 0x380, RZ, 0xc0, !PT ;  /* 0x0000038021207812 */ /* 0x000fc400078ec0ff */
[----:B------:R-:W-:Y:S02]  /*e1a0*/  LOP3.LUT R36, R37, 0x380, RZ, 0xc0, !PT ;  /* 0x0000038025247812 */ /* 0x000fe400078ec0ff */
[----:B------:R-:W-:Y:S02]  /*e1b0*/  SHF.R.U64 R0, R0, 0x3, RZ ;  /* 0x0000000300007819 */ /* 0x000fe400000012ff */
[----:B------:R-:W-:Y:S02]  /*e1c0*/  LOP3.LUT R5, R78, 0x380, RZ, 0xc0, !PT ;  /* 0x000003804e057812 */ /* 0x000fe400078ec0ff */
[----:B------:R-:W-:Y:S02]  /*e1d0*/  SHF.R.U64 R12, R12, 0x3, RZ ;  /* 0x000000030c0c7819 */ /* 0x000fe400000012ff */
[----:B------:R-:W-:Y:S02]  /*e1e0*/  SHF.R.U64 R24, R24, 0x3, RZ ;  /* 0x0000000318187819 */ /* 0x000fe400000012ff */
[----:B------:R-:W-:-:S02]  /*e1f0*/  SHF.R.U64 R28, R28, 0x3, RZ ;  /* 0x000000031c1c7819 */ /* 0x000fc400000012ff */
[----:B------:R-:W-:Y:S02]  /*e200*/  SHF.R.U64 R32, R32, 0x3, RZ ;  /* 0x0000000320207819 */ /* 0x000fe400000012ff */
[----:B------:R-:W-:Y:S02]  /*e210*/  SHF.R.U64 R36, R36, 0x3, RZ ;  /* 0x0000000324247819 */ /* 0x000fe400000012ff */
[----:B------:R-:W-:Y:S02]  /*e220*/  LOP3.LUT R40, R0, R3, RZ, 0x3c, !PT ;  /* 0x0000000300287212 */ /* 0x000fe400078e3cff */
[----:B------:R-:W-:Y:S01]  /*e230*/  SHF.R.U64 R5, R5, 0x3, RZ ;  /* 0x0000000305057819 */ /* 0x000fe200000012ff */
[----:B------:R-:W1:Y:S01]  /*e240*/  @P1 LDC R3, c[0x0][0xbec] ;  /* 0x0002fb00ff031b82 */ /* 0x000e620000000800 */
        /* <DEDUP_REMOVED lines=10> */
[----:B------:R-:W-:Y:S01]  /*e2f0*/  LOP3.LUT R78, R5, R78, RZ, 0x3c, !PT ;  /* 0x0000004e054e7212 */ /* 0x000fe200078e3cff */
[----:B------:R-:W5:Y:S01]  /*e300*/  LD.E.128 R12, desc[UR10][R12.64] ;  /* 0x0000000a0c0c7980 */ /* 0x000f62000c101d00 */
[----:B------:R-:W-:-:S03]  /*e310*/  UIMAD UR9, UR4, UR13, UR9 ;  /* 0x0000000d040972a4 */ /* 0x000fc6000f8e0209 */
[----:B------:R2:W5:Y:S04]  /*e320*/  LD.E.128 R4, desc[UR10][R78.64] ;  /* 0x0000000a4e047980 */ /* 0x000568000c101d00 */
[----:B------:R-:W5:Y:S04]  /*e330*/  LD.E.128 R24, desc[UR10][R24.64] ;  /* 0x0000000a18187980 */ /* 0x000f68000c101d00 */
[----:B------:R-:W5:Y:S04]  /*e340*/  LD.E.128 R28, desc[UR10][R28.64] ;  /* 0x0000000a1c1c7980 */ /* 0x000f68000c101d00 */
[----:B------:R-:W5:Y:S04]  /*e350*/  LD.E.128 R32, desc[UR10][R32.64] ;  /* 0x0000000a20207980 */ /* 0x000f68000c101d00 */
[----:B------:R-:W5:Y:S04]  /*e360*/  LD.E.128 R36, desc[UR10][R36.64] ;  /* 0x0000000a24247980 */ /* 0x000f68000c101d00 */
[----:B------:R-:W5:Y:S01]  /*e370*/  LD.E.128 R40, desc[UR10][R40.64] ;  /* 0x0000000a28287980 */ /* 0x000f62000c101d00 */
[----:B------:R-:W-:Y:S01]  /*e380*/  UIMAD.WIDE.U32 UR10, UR4, UR12, URZ ;  /* 0x0000000c040a72a5 */ /* 0x000fe2000f8e003f */
[----:B------:R-:W-:-:S02]  /*e390*/  IMAD R0, R160, 0x20, R179 ;  /* 0x00000020a0007824 */ /* 0x000fc400078e02b3 */
[----:B------:R-:W-:Y:S01]  /*e3a0*/  ULDC.64 UR12, c[0x0][0xae8] ;  /* 0x0002ba00000c7ab9 */ /* 0x000fe20000000a00 */
[----:B------:R-:W-:Y:S01]  /*e3b0*/  UIADD3 UR11, UR11, UR9, URZ ;  /* 0x000000090b0b7290 */ /* 0x000fe2000fffe03f */
[----:B------:R-:W-:Y:S01]  /*e3c0*/  VIADD R44, R0, UR39 ;  /* 0x00000027002c7c36 */ /* 0x000fe20008000000 */
[----:B------:R-:W-:Y:S01]  /*e3d0*/  @!PT LDS RZ, [RZ] ;  /* 0x00000000fffff984 */ /* 0x000fe20000000800 */
[----:B------:R-:W-:Y:S01]  /*e3e0*/  @!PT LDS RZ, [RZ] ;  /* 0x00000000fffff984 */ /* 0x000fe20000000800 */
[----:B------:R-:W-:Y:S01]  /*e3f0*/  @!PT LDS RZ, [RZ] ;  /* 0x00000000fffff984 */ /* 0x000fe20000000800 */
[----:B------:R-:W-:Y:S01]  /*e400*/  @!PT LDS RZ, [RZ] ;  /* 0x00000000fffff984 */ /* 0x000fe20000000800 */
[----:B------:R3:W-:Y:S06]  /*e410*/  MEMBAR.ALL.CTA ;  /* 0x0000000000007992 */ /* 0x0007ec0000008000 */
[----:B---3--:R-:W3:Y:S01]  /*e420*/  FENCE.VIEW.ASYNC.S ;  /* 0x00000000000073c6 */ /* 0x008ee20000000000 */
[----:B------:R-:W-:-:S02]  /*e430*/  UIMAD.WIDE.U32 UR10, UR15, UR12, UR10 ;  /* 0x0000000c0f0a72a5 */ /* 0x000fc4000f8e000a */
[----:B------:R-:W-:Y:S02]  /*e440*/  USHF.R.S32.HI UR4, URZ, 0x1f, UR8 ;  /* 0x0000001f3f047899 */ /* 0x000fe40008011408 */
[----:B------:R-:W-:Y:S01]  /*e450*/  UIMAD UR11, UR15, UR13, UR11 ;  /* 0x0000000d0f0b72a4 */ /* 0x000fe2000f8e020b */
[----:B-1----:R-:W-:Y:S02]  /*e460*/  @P1 IMAD.HI.U32 R0, R44, R3, RZ ;  /* 0x000000032c001227 */ /* 0x002fe400078e00ff */
[----:B------:R-:W-:Y:S02]  /*e470*/  ULDC.64 UR12, c[0x0][0xaf0] ;  /* 0x0002bc00000c7ab9 */ /* 0x000fe40000000a00 */
[----:B------:R-:W-:Y:S01]  /*e480*/  UIMAD UR4, UR4, UR12, URZ ;  /* 0x0000000c040472a4 */ /* 0x000fe2000f8e023f */
[----:B------:R-:W-:Y:S01]  /*e490*/  IMAD.MOV.U32 R21, RZ, RZ, R44 ;  /* 0x000000ffff157224 */ /* 0x000fe200078e002c */
[----:B0-----:R-:W-:Y:S02]  /*e4a0*/  @P1 SHF.R.U32.HI R21, RZ, R45, R0 ;  /* 0x0000002dff151219 */ /* 0x001fe40000011600 */
[----:B------:R-:W-:-:S02]  /*e4b0*/  UIMAD UR4, UR8, UR13, UR4 ;  /* 0x0000000d080472a4 */ /* 0x000fc4000f8e0204 */
[----:B------:R-:W-:Y:S01]  /*e4c0*/  UIMAD.WIDE.U32 UR8, UR8, UR12, UR10 ;  /* 0x0000000c080872a5 */ /* 0x000fe2000f8e000a */
[--C-:B------:R-:W-:Y:S01]  /*e4d0*/  SHF.R.S32.HI R0, RZ, 0x1f, R21.reuse ;  /* 0x0000001fff007819 */ /* 0x100fe20000011415 */
[----:B------:R-:W-:Y:S01]  /*e4e0*/  IMAD.MOV R20, RZ, RZ, -R21 ;  /* 0x000000ffff147224 */ /* 0x000fe200078e0a15 */
[----:B------:R-:W-:Y:S01]  /*e4f0*/  ULDC.64 UR10, c[0x0][0xae0] ;  /* 0x0002b800000a7ab9 */ /* 0x000fe20000000a00 */
[----:B------:R-:W-:Y:S02]  /*e500*/  UIADD3 UR4, UR9, UR4, URZ ;  /* 0x0000000409047290 */ /* 0x000fe4000fffe03f */
[----:B------:R-:W-:Y:S02]  /*e510*/  IMAD R0, R0, UR10, RZ ;  /* 0x0000000a00007c24 */ /* 0x000fe4000f8e02ff */
[----:B------:R-:W-:Y:S02]  /*e520*/  IMAD R93, R93, R20, R44 ;  /* 0x000000145d5d7224 */ /* 0x000fe400078e022c */
[----:B------:R-:W-:-:S02]  /*e530*/  IMAD.U32 R3, RZ, RZ, UR9 ;  /* 0x00000009ff037e24 */ /* 0x000fc4000f8e00ff */
[----:B------:R-:W-:Y:S01]  /*e540*/  IMAD.U32 R2, RZ, RZ, UR8 ;  /* 0x00000008ff027e24 */ /* 0x000fe2000f8e00ff */
[----:B------:R-:W-:Y:S01]  /*e550*/  ULDC.64 UR8, c[0x0][0xad8] ;  /* 0x0002b60000087ab9 */ /* 0x000fe20000000a00 */
[----:B------:R-:W-:Y:S02]  /*e560*/  IMAD.U32 R3, RZ, RZ, UR4 ;  /* 0x00000004ff037e24 */ /* 0x000fe4000f8e00ff */
[C---:B------:R-:W-:Y:S01]  /*e570*/  IMAD R45, R21.reuse, UR11, R0 ;  /* 0x0000000b152d7c24 */ /* 0x040fe2000f8e0200 */
[----:B------:R-:W-:Y:S01]  /*e580*/  SHF.R.S32.HI R0, RZ, 0x1f, R93 ;  /* 0x0000001fff007819 */ /* 0x000fe2000001145d */
[----:B------:R-:W-:-:S04]  /*e590*/  IMAD.WIDE.U32 R2, R21, UR10, R2 ;  /* 0x0000000a15027c25 */ /* 0x000fc8000f8e0002 */
[----:B------:R-:W-:Y:S02]  /*e5a0*/  IMAD.IADD R3, R3, 0x1, R45 ;  /* 0x0000000103037824 */ /* 0x000fe400078e022d */
[----:B------:R-:W-:Y:S02]  /*e5b0*/  IMAD R20, R0, UR8, RZ ;  /* 0x0000000800147c24 */ /* 0x000fe4000f8e02ff */
[----:B------:R-:W-:Y:S02]  /*e5c0*/  VIADD R46, R179, UR39 ;  /* 0x00000027b32e7c36 */ /* 0x000fe40008000000 */
[C---:B------:R-:W-:Y:S02]  /*e5d0*/  IMAD R21, R93.reuse, UR9, R20 ;  /* 0x000000095d157c24 */ /* 0x040fe4000f8e0214 */
[----:B------:R-:W-:Y:S01]  /*e5e0*/  IMAD.WIDE.U32 R2, R93, UR8, R2 ;  /* 0x000000085d027c25 */ /* 0x000fe2000f8e0002 */
[----:B------:R-:W-:Y:S01]  /*e5f0*/  ISETP.GE.AND P2, PT, R46, R17, PT ;  /* 0x000000112e00720c */ /* 0x000fe20003f46270 */
[----:B------:R-:W-:-:S02]  /*e600*/  ULDC.64 UR8, c[0x0][0xa80] ;  /* 0x0002a00000087ab9 */ /* 0x000fc40000000a00 */
[----:B------:R-:W-:Y:S01]  /*e610*/  VIADD R0, R46, 0x20 ;  /* 0x000000202e007836 */ /* 0x000fe20000000000 */
[----:B------:R-:W-:Y:S01]  /*e620*/  LEA R44, P3, R2, UR8, 0x1 ;  /* 0x00000008022c7c11 */ /* 0x000fe2000f8608ff */
[----:B------:R-:W-:Y:S02]  /*e630*/  IMAD.IADD R3, R3, 0x1, R21 ;  /* 0x0000000103037824 */ /* 0x000fe400078e0215 */
[----:B------:R-:W-:Y:S01]  /*e640*/  VIADD R16, R16, 0x2a820 ;  /* 0x0002a82010107836 */ /* 0x000fe20000000000 */
[-C--:B------:R-:W-:Y:S01]  /*e650*/  ISETP.GE.AND P0, PT, R0, R17.reuse, PT ;  /* 0x000000110000720c */ /* 0x080fe20003f06270 */
[----:B------:R-:W-:Y:S01]  /*e660*/  VIADD R0, R46, 0x40 ;  /* 0x000000402e007836 */ /* 0x000fe20000000000 */
[----:B------:R-:W-:Y:S02]  /*e670*/  LEA.HI.X R45, R2, UR9, R3, 0x1, P3 ;  /* 0x00000009022d7c11 */ /* 0x000fe400098f0c03 */
[----:B------:R-:W-:Y:S01]  /*e680*/  PRMT R16, RZ, 0x654, R16 ;  /* 0x00000654ff107816 */ /* 0x000fe20000000010 */
[----:B---3--:R2:W0:Y:S01]  /*e690*/  SHFL.IDX PT, R20, R44, RZ, 0x181f ;  /* 0x00181fff2c147589 */ /* 0x00842200000e0000 */
[----:B------:R-:W-:Y:S01]  /*e6a0*/  ISETP.GE.AND P1, PT, R0, R17, PT ;  /* 0x000000110000720c */ /* 0x000fe20003f26270 */
[----:B------:R-:W-:Y:S01]  /*e6b0*/  BSSY B1, `(.L_x_1212) ;  /* 0x000000e000017945 */ /* 0x000fe20003800000 */
[----:B------:R2:W-:Y:S01]  /*e6c0*/  SYNCS.ARRIVE.TRANS64.RED.A1T0 RZ, [R16+URZ], RZ ;  /* 0x000000ff10ff79a7 */ /* 0x0005e2000810043f */
[----:B------:R2:W1:Y:S02]  /*e6d0*/  SHFL.IDX PT, R0, R45, RZ, 0x181f ;  /* 0x00181fff2d007589 */ /* 0x00046400000e0000 */
[----:B------:R-:W-:Y:S08]  /*e6e0*/  @P2 BRA `(.L_x_1213) ;  /* 0x0000000000282947 */ /* 0x000ff00003800000 */
[----:B------:R-:W-:Y:S01]  /*e6f0*/  ULDC UR4, c[0x0][0xac8] ;  /* 0x0002b20000047ab9 */ /* 0x000fe20000000800 */
[----:B------:R-:W-:Y:S01]  /*e700*/  ULDC.64 UR8, c[0x0][0x208] ;  /* 0x0000820000087ab9 */ /* 0x000fe20000000a00 */
[----:B------:R-:W-:Y:S02]  /*e710*/  ISETP.GE.AND P2, PT, R22, UR4, PT ;  /* 0x0000000416007c0c */ /* 0x000fe4000bf46270 */
[----:B------:R-:W-:-:S11]  /*e720*/  ISETP.GE.AND P3, PT, R23, UR4, PT ;  /* 0x0000000417007c0c */ /* 0x000fd6000bf66270 */
[CC--:B0-----:R-:W-:Y:S02]  /*e730*/  @!P2 LEA R2, P4, R22.reuse, R20.reuse, 0x1 ;  /* 0x000000141602a211 */ /* 0x0c1fe400078808ff */
[C---:B------:R-:W-:Y:S02]  /*e740*/  @!P3 LEA R20, P5, R23.reuse, R20, 0x1 ;  /* 0x000000141714b211 */ /* 0x040fe400078a08ff */
[-C--:B-1----:R-:W-:Y:S02]  /*e750*/  @!P2 LEA.HI.X R3, R22, R0.reuse, R203, 0x1, P4 ;  /* 0x000000001603a211 */ /* 0x082fe400020f0ccb */
[----:B------:R-:W-:-:S03]  /*e760*/  @!P3 LEA.HI.X R21, R23, R0, R202, 0x1, P5 ;  /* 0x000000001715b211 */ /* 0x000fc600028f0cca */
[----:B-----5:R3:W-:Y:S04]  /*e770*/  @!P2 ST.E.128 desc[UR8][R2.64], R4 ;  /* 0x000000040200a985 */ /* 0x0207e8000c101d08 */
[----:B------:R3:W-:Y:S02]  /*e780*/  @!P3 ST.E.128 desc[UR8][R20.64], R28 ;  /* 0x0000001c1400b985 */ /* 0x0007e4000c101d08 */
.L_x_1213:
[----:B------:R-:W-:Y:S05]  /*e790*/  BSYNC B1 ;  /* 0x0000000000017941 */ /* 0x000fea0003800000 */
.L_x_1212:
[----:B-1----:R1:W4:Y:S01]  /*e7a0*/  SHFL.IDX PT, R0, R45, 0x1, 0x181f ;  /* 0x00381f002d007f89 */ /* 0x00232200000e0000 */
[----:B------:R-:W-:Y:S03]  /*e7b0*/  BSSY B1, `(.L_x_1214) ;  /* 0x000000d000017945 */ /* 0x000fe60003800000 */
[----:B---3-5:R1:W3:Y:S01]  /*e7c0*/  SHFL.IDX PT, R4, R44, 0x1, 0x181f ;  /* 0x00381f002c047f89 */ /* 0x0282e200000e0000 */
[----:B------:R-:W-:Y:S05]  /*e7d0*/  @P0 BRA `(.L_x_1215) ;  /* 0x0000000000280947 */ /* 0x000fea0003800000 */
[----:B------:R-:W-:Y:S01]  /*e7e0*/  ULDC UR4, c[0x0][0xac8] ;  /* 0x0002b20000047ab9 */ /* 0x000fe20000000800 */
[----:B------:R-:W-:Y:S01]  /*e7f0*/  ULDC.64 UR8, c[0x0][0x208] ;  /* 0x0000820000087ab9 */ /* 0x000fe20000000a00 */
[----:B------:R-:W-:Y:S02]  /*e800*/  ISETP.GE.AND P3, PT, R22, UR4, PT ;  /* 0x0000000416007c0c */ /* 0x000fe4000bf66270 */
[----:B------:R-:W-:-:S11]  /*e810*/  ISETP.GE.AND P4, PT, R23, UR4, PT ;  /* 0x0000000417007c0c */ /* 0x000fd6000bf86270 */
[CC--:B---3--:R-:W-:Y:S02]  /*e820*/  @!P3 LEA R2, P0, R22.reuse, R4.reuse, 0x1 ;  /* 0x000000041602b211 */ /* 0x0c8fe400078008ff */
[C---:B------:R-:W-:Y:S02]  /*e830*/  @!P4 LEA R4, P2, R23.reuse, R4, 0x1 ;  /* 0x000000041704c211 */ /* 0x040fe400078408ff */
[-C--:B----4-:R-:W-:Y:S02]  /*e840*/  @!P3 LEA.HI.X R3, R22, R0.reuse, R203, 0x1, P0 ;  /* 0x000000001603b211 */ /* 0x090fe400000f0ccb */
[----:B------:R-:W-:-:S03]  /*e850*/  @!P4 LEA.HI.X R5, R23, R0, R202, 0x1, P2 ;  /* 0x000000001705c211 */ /* 0x000fc600010f0cca */
[----:B------:R3:W-:Y:S04]  /*e860*/  @!P3 ST.E.128 desc[UR8][R2.64], R8 ;  /* 0x000000080200b985 */ /* 0x0007e8000c101d08 */
[----:B------:R3:W-:Y:S02]  /*e870*/  @!P4 ST.E.128 desc[UR8][R4.64], R32 ;  /* 0x000000200400c985 */ /* 0x0007e4000c101d08 */
.L_x_1215:
[----:B------:R-:W-:Y:S05]  /*e880*/  BSYNC B1 ;  /* 0x0000000000017941 */ /* 0x000fea0003800000 */
.L_x_1214:
[----:B----4-:R4:W0:Y:S01]  /*e890*/  SHFL.IDX PT, R0, R45, 0x2, 0x181f ;  /* 0x00581f002d007f89 */ /* 0x01082200000e0000 */
[----:B------:R-:W-:Y:S03]  /*e8a0*/  BSSY B1, `(.L_x_1216) ;  /* 0x000000d000017945 */ /* 0x000fe60003800000 */
[----:B---3--:R4:W3:Y:S01]  /*e8b0*/  SHFL.IDX PT, R4, R44, 0x2, 0x181f ;  /* 0x00581f002c047f89 */ /* 0x0088e200000e0000 */
[----:B------:R-:W-:Y:S05]  /*e8c0*/  @P1 BRA `(.L_x_1217) ;  /* 0x0000000000281947 */ /* 0x000fea0003800000 */
[----:B------:R-:W-:Y:S01]  /*e8d0*/  ULDC UR4, c[0x0][0xac8] ;  /* 0x0002b20000047ab9 */ /* 0x000fe20000000800 */
[----:B------:R-:W-:Y:S01]  /*e8e0*/  ULDC.64 UR8, c[0x0][0x208] ;  /* 0x0000820000087ab9 */ /* 0x000fe20000000a00 */
[----:B------:R-:W-:Y:S02]  /*e8f0*/  ISETP.GE.AND P2, PT, R22, UR4, PT ;  /* 0x0000000416007c0c */ /* 0x000fe4000bf46270 */
[----:B------:R-:W-:-:S11]  /*e900*/  ISETP.GE.AND P3, PT, R23, UR4, PT ;  /* 0x0000000417007c0c */ /* 0x000fd6000bf66270 */
[CC--:B---3--:R-:W-:Y:S02]  /*e910*/  @!P2 LEA R2, P0, R22.reuse, R4.reuse, 0x1 ;  /* 0x000000041602a211 */ /* 0x0c8fe400078008ff */
[C---:B------:R-:W-:Y:S02]  /*e920*/  @!P3 LEA R4, P1, R23.reuse, R4, 0x1 ;  /* 0x000000041704b211 */ /* 0x040fe400078208ff */
[-C--:B0-----:R-:W-:Y:S02]  /*e930*/  @!P2 LEA.HI.X R3, R22, R0.reuse, R203, 0x1, P0 ;  /* 0x000000001603a211 */ /* 0x081fe400000f0ccb */
[----:B------:R-:W-:-:S03]  /*e940*/  @!P3 LEA.HI.X R5, R23, R0, R202, 0x1, P1 ;  /* 0x000000001705b211 */ /* 0x000fc600008f0cca */
[----:B------:R0:W-:Y:S04]  /*e950*/  @!P2 ST.E.128 desc[UR8][R2.64], R12 ;  /* 0x0000000c0200a985 */ /* 0x0001e8000c101d08 */
[----:B------:R0:W-:Y:S02]  /*e960*/  @!P3 ST.E.128 desc[UR8][R4.64], R36 ;  /* 0x000000240400b985 */ /* 0x0001e4000c101d08 */
.L_x_1217:
[----:B------:R-:W-:Y:S05]  /*e970*/  BSYNC B1 ;  /* 0x0000000000017941 */ /* 0x000fea0003800000 */
.L_x_1216:
[----:B0-----:R-:W-:Y:S01]  /*e980*/  VIADD R0, R46, 0x60 ;  /* 0x000000602e007836 */ /* 0x001fe20000000000 */
[----:B-12-4-:R-:W0:Y:S04]  /*e990*/  SHFL.IDX PT, R45, R45, 0x3, 0x181f ;  /* 0x00781f002d2d7f89 */ /* 0x016e2800000e0000 */
[----:B------:R-:W-:Y:S01]  /*e9a0*/  ISETP.GE.AND P0, PT, R0, R17, PT ;  /* 0x000000110000720c */ /* 0x000fe20003f06270 */
[----:B------:R-:W1:-:S12]  /*e9b0*/  SHFL.IDX PT, R44, R44, 0x3, 0x181f ;  /* 0x00781f002c2c7f89 */ /* 0x000e5800000e0000 */
[----:B------:R-:W-:Y:S05]  /*e9c0*/  @P0 BRA `(.L_x_1218) ;  /* 0x0000001800a40947 */ /* 0x000fea0003800000 */
[----:B------:R-:W-:Y:S01]  /*e9d0*/  ULDC UR4, c[0x0][0xac8] ;  /* 0x0002b20000047ab9 */ /* 0x000fe20000000800 */
[----:B------:R-:W-:Y:S01]  /*e9e0*/  ULDC.64 UR8, c[0x0][0x208] ;  /* 0x0000820000087ab9 */ /* 0x000fe20000000a00 */
[----:B------:R-:W-:-:S13]  /*e9f0*/  ISETP.GE.AND P1, PT, R22, UR4, PT ;  /* 0x0000000416007c0c */ /* 0x000fda000bf26270 */
[----:B-1----:R-:W-:-:S04]  /*ea00*/  @!P1 LEA R2, P0, R22, R44, 0x1 ;  /* 0x0000002c16029211 */ /* 0x002fc800078008ff */
[----:B0-----:R-:W-:Y:S02]  /*ea10*/  @!P1 LEA.HI.X R3, R22, R45, R203, 0x1, P0 ;  /* 0x0000002d16039211 */ /* 0x001fe400000f0ccb */
[----:B------:R-:W-:-:S03]  /*ea20*/  ISETP.GE.AND P0, PT, R23, UR4, PT ;  /* 0x0000000417007c0c */ /* 0x000fc6000bf06270 */
[----:B------:R0:W-:Y:S10]  /*ea30*/  @!P1 ST.E.128 desc[UR8][R2.64], R24 ;  /* 0x0000001802009985 */ /* 0x0001f4000c101d08 */
[----:B------:R-:W-:Y:S05]  /*ea40*/  @P0 BRA `(.L_x_1218) ;  /* 0x0000001800840947 */ /* 0x000fea0003800000 */
[----:B0-----:R-:W-:Y:S01]  /*ea50*/  LEA R2, P0, R23, R44, 0x1 ;  /* 0x0000002c17027211 */ /* 0x001fe200078008ff */
[----:B------:R-:W-:-:S03]  /*ea60*/  ULDC.64 UR8, c[0x0][0x208] ;  /* 0x0000820000087ab9 */ /* 0x000fc60000000a00 */
[----:B------:R-:W-:-:S05]  /*ea70*/  LEA.HI.X R3, R23, R45, R202, 0x1, P0 ;  /* 0x0000002d17037211 */ /* 0x000fca00000f0cca */
[----:B------:R0:W-:Y:S01]  /*ea80*/  ST.E.128 desc[UR8][R2.64], R40 ;  /* 0x0000002802007985 */ /* 0x0001e2000c101d08 */
[----:B------:R-:W-:Y:S05]  /*ea90*/  BRA `(.L_x_1218) ;  /* 0x0000001800707947 */ /* 0x000fea0003800000 */
.L_x_1211:
[----:B------:R-:W-:Y:S01]  /*eaa0*/  ULDC.64 UR12, c[0x0][0xb08] ;  /* 0x0002c200000c7ab9 */ /* 0x000fe20000000a00 */
[----:B------:R-:W-:Y:S01]  /*eab0*/  R2UR UR16, R163 ;  /* 0x00000000a31072ca */ /* 0x000fe200000e0000 */
[----:B------:R-:W-:Y:S01]  /*eac0*/  UIMAD UR9, UR14, UR12, URZ ;  /* 0x0000000c0e0972a4 */ /* 0x000fe2000f8e023f */
[----:B------:R-:W0:Y:S01]  /*ead0*/  @P1 LDC R0, c[0x0][0xbec] ;  /* 0x0002fb00ff001b82 */ /* 0x000e220000000800 */
[----:B------:R-:W-:Y:S01]  /*eae0*/  UIMAD.WIDE.U32 UR10, UR4, UR12, URZ ;  /* 0x0000000c040a72a5 */ /* 0x000fe2000f8e003f */
[----:B------:R-:W-:Y:S01]  /*eaf0*/  R2UR UR15, R162 ;  /* 0x00000000a20f72ca */ /* 0x000fe200000e0000 */
[----:B------:R-:W-:Y:S01]  /*eb00*/  UIMAD UR9, UR4, UR13, UR9 ;  /* 0x0000000d040972a4 */ /* 0x000fe2000f8e0209 */
[----:B------:R-:W-:Y:S01]  /*eb10*/  IMAD.MOV.U32 R7, RZ, RZ, R11 ;  /* 0x000000ffff077224 */ /* 0x000fe200078e000b */
[----:B------:R-:W-:Y:S01]  /*eb20*/  USHF.R.S32.HI UR4, URZ, 0x1f, UR8 ;  /* 0x0000001f3f047899 */ /* 0x000fe20008011408 */
[----:B------:R-:W-:Y:S01]  /*eb30*/  ISETP.GE.AND P0, PT, R12, R17, PT ;  /* 0x000000110c00720c */ /* 0x000fe20003f06270 */
[----:B------:R-:W-:Y:S01]  /*eb40*/  UIADD3 UR11, UR11, UR9, URZ ;  /* 0x000000090b0b7290 */ /* 0x000fe2000fffe03f */
[----:B------:R-:W1:Y:S01]  /*eb50*/  @P1 LDC R5, c[0x0][0xbf0] ;  /* 0x0002fc00ff051b82 */ /* 0x000e620000000800 */
[----:B------:R-:W-:Y:S01]  /*eb60*/  ULDC.64 UR12, c[0x0][0xb38] ;  /* 0x0002ce00000c7ab9 */ /* 0x000fe20000000a00 */
[----:B------:R-:W-:Y:S01]  /*eb70*/  VIADD R16, R16, 0x2a820 ;  /* 0x0002a82010107836 */ /* 0x000fe20000000000 */
[----:B------:R-:W-:Y:S01]  /*eb80*/  UIMAD.WIDE.U32 UR10, UR16, UR12, UR10 ;  /* 0x0000000c100a72a5 */ /* 0x000fe2000f8e000a */
[----:B------:R-:W-:Y:S03]  /*eb90*/  BSSY B1, `(.L_x_1219) ;  /* 0x0000066000017945 */ /* 0x000fe60003800000 */
[----:B------:R-:W-:Y:S01]  /*eba0*/  UIMAD UR11, UR16, UR13, UR11 ;  /* 0x0000000d100b72a4 */ /* 0x000fe2000f8e020b */
[----:B------:R-:W-:-:S02]  /*ebb0*/  PRMT R6, RZ, 0x654, R16 ;  /* 0x00000654ff067816 */ /* 0x000fc40000000010 */
[----:B------:R-:W-:Y:S02]  /*ebc0*/  ULDC.64 UR12, c[0x0][0xb40] ;  /* 0x0002d000000c7ab9 */ /* 0x000fe40000000a00 */
[----:B------:R-:W-:Y:S01]  /*ebd0*/  UIMAD UR4, UR4, UR12, URZ ;  /* 0x0000000c040472a4 */ /* 0x000fe2000f8e023f */
[----:B------:R2:W-:Y:S03]  /*ebe0*/  SYNCS.ARRIVE.TRANS64.RED.A1T0 RZ, [R6+URZ], RZ ;  /* 0x000000ff06ff79a7 */ /* 0x0005e6000810043f */
[----:B------:R-:W-:Y:S01]  /*ebf0*/  UIMAD UR4, UR8, UR13, UR4 ;  /* 0x0000000d080472a4 */ /* 0x000fe2000f8e0204 */
[----:B0-----:R-:W-:Y:S01]  /*ec00*/  @P1 IMAD.HI.U32 R0, R11, R0, RZ ;  /* 0x000000000b001227 */ /* 0x001fe200078e00ff */
[----:B------:R-:W-:-:S03]  /*ec10*/  UIMAD.WIDE.U32 UR8, UR8, UR12, UR10 ;  /* 0x0000000c080872a5 */ /* 0x000fc6000f8e000a */
[----:B------:R-:W-:Y:S01]  /*ec20*/  ULDC.64 UR10, c[0x0][0xb48] ;  /* 0x0002d200000a7ab9 */ /* 0x000fe20000000a00 */
[----:B------:R-:W-:Y:S01]  /*ec30*/  UIADD3 UR9, UR9, UR4, URZ ;  /* 0x0000000409097290 */ /* 0x000fe2000fffe03f */
[----:B-1----:R-:W-:-:S03]  /*ec40*/  @P1 SHF.R.U32.HI R7, RZ, R5, R0 ;  /* 0x00000005ff071219 */ /* 0x002fc60000011600 */
[----:B------:R-:W-:Y:S01]  /*ec50*/  UIMAD.WIDE.U32 UR8, UR15, UR10, UR8 ;  /* 0x0000000a0f0872a5 */ /* 0x000fe2000f8e0008 */
[--C-:B------:R-:W-:Y:S01]  /*ec60*/  SHF.R.S32.HI R0, RZ, 0x1f, R7.reuse ;  /* 0x0000001fff007819 */ /* 0x100fe20000011407 */
[----:B------:R-:W-:Y:S02]  /*ec70*/  IMAD.MOV R4, RZ, RZ, -R7 ;  /* 0x000000ffff047224 */ /* 0x000fe400078e0a07 */
[----:B------:R-:W-:Y:S02]  /*ec80*/  UIMAD UR4, UR15, UR11, UR9 ;  /* 0x0000000b0f0472a4 */ /* 0x000fe4000f8e0209 */
[----:B------:R-:W-:Y:S01]  /*ec90*/  IMAD.U32 R5, RZ, RZ, UR9 ;  /* 0x00000009ff057e24 */ /* 0x000fe2000f8e00ff */
[----:B------:R-:W-:Y:S01]  /*eca0*/  ULDC.64 UR10, c[0x0][0xb30] ;  /* 0x0002cc00000a7ab9 */ /* 0x000fe20000000a00 */
[----:B------:R-:W-:Y:S02]  /*ecb0*/  IMAD R93, R93, R4, R11 ;  /* 0x000000045d5d7224 */ /* 0x000fe400078e020b */
[----:B------:R-:W-:-:S02]  /*ecc0*/  IMAD R0, R0, UR10, RZ ;  /* 0x0000000a00007c24 */ /* 0x000fc4000f8e02ff */
[----:B------:R-:W-:Y:S01]  /*ecd0*/  IMAD.U32 R4, RZ, RZ, UR8 ;  /* 0x00000008ff047e24 */ /* 0x000fe2000f8e00ff */
[----:B------:R-:W-:Y:S01]  /*ece0*/  ULDC.64 UR8, c[0x0][0xb28] ;  /* 0x0002ca0000087ab9 */ /* 0x000fe20000000a00 */
[----:B------:R-:W-:Y:S02]  /*ecf0*/  IMAD.U32 R5, RZ, RZ, UR4 ;  /* 0x00000004ff057e24 */ /* 0x000fe4000f8e00ff */
        /* <DEDUP_REMOVED lines=8> */
[----:B------:R-:W-:Y:S01]  /*ed80*/  IMAD.IADD R5, R5, 0x1, R7 ;  /* 0x0000000105057824 */ /* 0x000fe200078e0207 */
[----:B------:R-:W-:-:S04]  /*ed90*/  LEA R0, P1, R4, UR8, 0x2 ;  /* 0x0000000804007c11 */ /* 0x000fc8000f8210ff */
[----:B------:R-:W-:Y:S01]  /*eda0*/  LEA.HI.X R16, R4, UR9, R5, 0x2, P1 ;  /* 0x0000000904107c11 */ /* 0x000fe200088f1405 */
[----:B--2---:R0:W1:Y:S04]  /*edb0*/  SHFL.IDX PT, R6, R0, RZ, 0x1c1f ;  /* 0x001c1fff00067589 */ /* 0x00406800000e0000 */
[----:B------:R0:W2:Y:S01]  /*edc0*/  SHFL.IDX PT, R7, R16, RZ, 0x1c1f ;  /* 0x001c1fff10077589 */ /* 0x0000a200000e0000 */
[----:B------:R-:W-:Y:S05]  /*edd0*/  @P0 BRA `(.L_x_1220) ;  /* 0x0000000400040947 */ /* 0x000fea0003800000 */
[----:B------:R-:W-:Y:S01]  /*ede0*/  ULDC UR4, c[0x0][0xac8] ;  /* 0x0002b20000047ab9 */ /* 0x000fe20000000800 */
[----:B------:R-:W-:Y:S01]  /*edf0*/  ULDC.64 UR8, c[0x0][0x208] ;  /* 0x0000820000087ab9 */ /* 0x000fe20000000a00 */
[----:B------:R-:W-:Y:S02]  /*ee00*/  ISETP.GE.AND P3, PT, R18, UR4, PT ;  /* 0x0000000412007c0c */ /* 0x000fe4000bf66270 */
[----:B------:R-:W-:Y:S02]  /*ee10*/  ISETP.GE.AND P2, PT, R178, UR4, PT ;  /* 0x00000004b2007c0c */ /* 0x000fe4000bf46270 */
[----:B------:R-:W-:Y:S02]  /*ee20*/  ISETP.GE.AND P1, PT, R177, UR4, PT ;  /* 0x00000004b1007c0c */ /* 0x000fe4000bf26270 */
[----:B------:R-:W-:Y:S02]  /*ee30*/  ISETP.GE.AND P0, PT, R176, UR4, PT ;  /* 0x00000004b0007c0c */ /* 0x000fe4000bf06270 */
[----:B------:R-:W-:-:S05]  /*ee40*/  ISETP.GE.AND P4, PT, R174, UR4, PT ;  /* 0x00000004ae007c0c */ /* 0x000fca000bf86270 */
[----:B-12---:R-:W-:Y:S02]  /*ee50*/  @!P3 IMAD.WIDE R4, R18, 0x4, R6 ;  /* 0x000000041204b825 */ /* 0x006fe400078e0206 */
        /* <DEDUP_REMOVED lines=12> */
[-C--:B-1----:R-:W-:Y:S01]  /*ef20*/  @!P3 LEA R2, P6, R175, R6.reuse, 0x2 ;  /* 0x00000006af02b211 */ /* 0x082fe200078c10ff */
        /* <DEDUP_REMOVED lines=15> */
[----:B-1----:R-:W-:Y:S02]  /*f020*/  @!P0 LEA R12, P6, R170, R6, 0x2 ;  /* 0x00000006aa0c8211 */ /* 0x002fe400078c10ff */
        /* <DEDUP_REMOVED lines=14> */
[CC--:B-1----:R-:W-:Y:S02]  /*f110*/  @!P2 LEA R8, P3, R167.reuse, R6.reuse, 0x2 ;  /* 0x00000006a708a211 */ /* 0x0c2fe400078610ff */
        /* <DEDUP_REMOVED lines=13> */
.L_x_1220:
[----:B------:R-:W-:Y:S05]  /*f1f0*/  BSYNC B1 ;  /* 0x0000000000017941 */ /* 0x000fea0003800000 */
.L_x_1219:
[----:B------:R-:W-:Y:S01]  /*f200*/  ISETP.GE.AND P0, PT, R24, R17, PT ;  /* 0x000000111800720c */ /* 0x000fe20003f06270 */
[----:B----4-:R3:W4:Y:S04]  /*f210*/  SHFL.IDX PT, R5, R16, 0x1, 0x1c1f ;  /* 0x003c1f0010057f89 */ /* 0x01072800000e0000 */
[----:B------:R3:W0:Y:S08]  /*f220*/  SHFL.IDX PT, R4, R0, 0x1, 0x1c1f ;  /* 0x003c1f0000047f89 */ /* 0x00063000000e0000 */
[----:B---3--:R-:W-:Y:S05]  /*f230*/  @P0 BRA `(.L_x_1218) ;  /* 0x0000001000880947 */ /* 0x008fea0003800000 */
[----:B------:R-:W-:Y:S01]  /*f240*/  ULDC UR4, c[0x0][0xac8] ;  /* 0x0002b20000047ab9 */ /* 0x000fe20000000800 */
[----:B------:R-:W-:Y:S01]  /*f250*/  ULDC.64 UR8, c[0x0][0x208] ;  /* 0x0000820000087ab9 */ /* 0x000fe20000000a00 */
[----:B------:R-:W-:Y:S02]  /*f260*/  ISETP.GE.AND P1, PT, R178, UR4, PT ;  /* 0x00000004b2007c0c */ /* 0x000fe4000bf26270 */
[----:B------:R-:W-:Y:S02]  /*f270*/  ISETP.GE.AND P0, PT, R177, UR4, PT ;  /* 0x00000004b1007c0c */ /* 0x000fe4000bf06270 */
[----:B------:R-:W-:Y:S02]  /*f280*/  ISETP.GE.AND P2, PT, R18, UR4, PT ;  /* 0x0000000412007c0c */ /* 0x000fe4000bf46270 */
[----:B------:R-:W-:Y:S02]  /*f290*/  ISETP.GE.AND P4, PT, R175, UR4, PT ;  /* 0x00000004af007c0c */ /* 0x000fe4000bf86270 */
[----:B------:R-:W-:-:S05]  /*f2a0*/  ISETP.GE.AND P3, PT, R176, UR4, PT ;  /* 0x00000004b0007c0c */ /* 0x000fca000bf66270 */
[CC--:B01----:R-:W-:Y:S02]  /*f2b0*/  @!P1 LEA R6, P5, R178.reuse, R4.reuse, 0x2 ;  /* 0x00000004b2069211 */ /* 0x0c3fe400078a10ff */
[CC--:B------:R-:W-:Y:S02]  /*f2c0*/  @!P0 LEA R8, P6, R177.reuse, R4.reuse, 0x2 ;  /* 0x00000004b1088211 */ /* 0x0c0fe400078c10ff */
[-C--:B--2-4-:R-:W-:Y:S01]  /*f2d0*/  @!P1 LEA.HI.X R7, R178, R5.reuse, R197, 0x2, P5 ;  /* 0x00000005b2079211 */ /* 0x094fe200028f14c5 */
        /* <DEDUP_REMOVED lines=23> */
[----:B------:R-:W-:Y:S02]  /*f450*/  ISETP.GE.AND P4, PT, R169, UR4, PT ;  /* 0x00000004a9007c0c */ /* 0x000fe4000bf86270 */
[-C--:B------:R-:W-:Y:S01]  /*f460*/  @!P1 LEA.HI.X R7, R172, R5.reuse, R191, 0x2, P5 ;  /* 0x00000005ac079211 */ /* 0x080fe200028f14bf */
[----:B------:R-:W-:Y:S01]  /*f470*/  @!P0 ST.E.64 desc[UR8][R2.64], R50 ;  /* 0x0000003202008985 */ /* 0x000fe2000c101b08 */
[----:B------:R-:W-:Y:S02]  /*f480*/  @!P2 LEA.HI.X R9, R171, R5, R190, 0x2, P6 ;  /* 0x00000005ab09a211 */ /* 0x000fe400030f14be */
[----:B------:R-:W-:Y:S01]  /*f490*/  ISETP.GE.AND P0, PT, R166, UR4, PT ;  /* 0x00000004a6007c0c */ /* 0x000fe2000bf06270 */
[----:B------:R0:W-:Y:S01]  /*f4a0*/  @!P1 ST.E.64 desc[UR8][R6.64], R54 ;  /* 0x0000003606009985 */ /* 0x0001e2000c101b08 */
[----:B------:R-:W-:Y:S02]  /*f4b0*/  ISETP.GE.AND P1, PT, R167, UR4, PT ;  /* 0x00000004a7007c0c */ /* 0x000fe4000bf26270 */
[----:B--2---:R-:W-:Y:S01]  /*f4c0*/  @!P3 LEA R10, P5, R170, R4, 0x2 ;  /* 0x00000004aa0ab211 */ /* 0x004fe200078a10ff */
[----:B------:R1:W-:Y:S01]  /*f4d0*/  @!P2 ST.E.64 desc[UR8][R8.64], R58 ;  /* 0x0000003a0800a985 */ /* 0x0003e2000c101b08 */
[----:B------:R-:W-:-:S02]  /*f4e0*/  ISETP.GE.AND P2, PT, R168, UR4, PT ;  /* 0x00000004a8007c0c */ /* 0x000fc4000bf46270 */
[CC--:B---3--:R-:W-:Y:S02]  /*f4f0*/  @!P4 LEA R12, P6, R169.reuse, R4.reuse, 0x2 ;  /* 0x00000004a90cc211 */ /* 0x0c8fe400078c10ff */
[-C--:B------:R-:W-:Y:S02]  /*f500*/  @!P3 LEA.HI.X R11, R170, R5.reuse, R189, 0x2, P5 ;  /* 0x00000005aa0bb211 */ /* 0x080fe400028f14bd */
[----:B------:R-:W-:Y:S02]  /*f510*/  @!P4 LEA.HI.X R13, R169, R5, R188, 0x2, P6 ;  /* 0x00000005a90dc211 */ /* 0x000fe400030f14bc */
[----:B------:R-:W-:Y:S01]  /*f520*/  ISETP.GE.AND P5, PT, R165, UR4, PT ;  /* 0x00000004a5007c0c */ /* 0x000fe2000bfa6270 */
[----:B------:R2:W-:Y:S01]  /*f530*/  @!P3 ST.E.64 desc[UR8][R10.64], R62 ;  /* 0x0000003e0a00b985 */ /* 0x0005e2000c101b08 */
[----:B0-----:R-:W-:-:S03]  /*f540*/  @!P1 LEA R6, P6, R167, R4, 0x2 ;  /* 0x00000004a7069211 */ /* 0x001fc600078c10ff */
[-C--:B------:R-:W-:Y:S01]  /*f550*/  @!P2 LEA R2, P3, R168, R4.reuse, 0x2 ;  /* 0x00000004a802a211 */ /* 0x080fe200078610ff */
[----:B------:R2:W-:Y:S01]  /*f560*/  @!P4 ST.E.64 desc[UR8][R12.64], R66 ;  /* 0x000000420c00c985 */ /* 0x0005e2000c101b08 */
[-C--:B-1----:R-:W-:Y:S02]  /*f570*/  @!P0 LEA R8, P4, R166, R4.reuse, 0x2 ;  /* 0x00000004a6088211 */ /* 0x082fe400078810ff */
[-C--:B------:R-:W-:Y:S02]  /*f580*/  @!P2 LEA.HI.X R3, R168, R5.reuse, R187, 0x2, P3 ;  /* 0x00000005a803a211 */ /* 0x080fe400018f14bb */
[-C--:B------:R-:W-:Y:S02]  /*f590*/  @!P1 LEA.HI.X R7, R167, R5.reuse, R186, 0x2, P6 ;  /* 0x00000005a7079211 */ /* 0x080fe400030f14ba */
[----:B------:R-:W-:Y:S01]  /*f5a0*/  @!P0 LEA.HI.X R9, R166, R5, R185, 0x2, P4 ;  /* 0x00000005a6098211 */ /* 0x000fe200020f14b9 */
[----:B------:R2:W-:Y:S01]  /*f5b0*/  @!P2 ST.E.64 desc[UR8][R2.64], R70 ;  /* 0x000000460200a985 */ /* 0x0005e2000c101b08 */
[----:B------:R-:W-:-:S03]  /*f5c0*/  @!P5 LEA R14, P3, R165, R4, 0x2 ;  /* 0x00000004a50ed211 */ /* 0x000fc600078610ff */
[----:B------:R2:W-:Y:S01]  /*f5d0*/  @!P1 ST.E.64 desc[UR8][R6.64], R74 ;  /* 0x0000004a06009985 */ /* 0x0005e2000c101b08 */
[----:B------:R-:W-:-:S03]  /*f5e0*/  @!P5 LEA.HI.X R15, R165, R5, R184, 0x2, P3 ;  /* 0x00000005a50fd211 */ /* 0x000fc600018f14b8 */
[----:B------:R2:W-:Y:S01]  /*f5f0*/  @!P0 ST.E.64 desc[UR8][R8.64], R94 ;  /* 0x0000005e08008985 */ /* 0x0005e2000c101b08 */
[----:B------:R-:W-:-:S03]  /*f600*/  ISETP.GE.AND P0, PT, R164, UR4, PT ;  /* 0x00000004a4007c0c */ /* 0x000fc6000bf06270 */
[----:B------:R2:W-:Y:S10]  /*f610*/  @!P5 ST.E.64 desc[UR8][R14.64], R82 ;  /* 0x000000520e00d985 */ /* 0x0005f4000c101b08 */
[----:B------:R-:W-:Y:S05]  /*f620*/  @P0 BRA `(.L_x_1218) ;  /* 0x0000000c008c0947 */ /* 0x000fea0003800000 */
[----:B--2---:R-:W-:Y:S01]  /*f630*/  LEA R2, P0, R164, R4, 0x2 ;  /* 0x00000004a4027211 */ /* 0x004fe200078010ff */
[----:B------:R-:W-:-:S03]  /*f640*/  ULDC.64 UR8, c[0x0][0x208] ;  /* 0x0000820000087ab9 */ /* 0x000fc60000000a00 */
[----:B------:R-:W-:-:S05]  /*f650*/  LEA.HI.X R3, R164, R5, R183, 0x2, P0 ;  /* 0x00000005a4037211 */ /* 0x000fca00000f14b7 */
[----:B------:R0:W-:Y:S01]  /*f660*/  ST.E.64 desc[UR8][R2.64], R86 ;  /* 0x0000005602007985 */ /* 0x0001e2000c101b08 */
[----:B------:R-:W-:Y:S05]  /*f670*/  BRA `(.L_x_1218) ;  /* 0x0000000c00787947 */ /* 0x000fea0003800000 */
.L_x_1209:
[----:B------:R-:W0:Y:S01]  /*f680*/  LDC.64 R2, c[0x0][0xc00] ;  /* 0x00030000ff027b82 */ /* 0x000e220000000a00 */
[----:B------:R-:W-:Y:S01]  /*f690*/  R2UR UR11, R180 ;  /* 0x00000000b40b72ca */ /* 0x000fe200000e0000 */
[----:B------:R-:W-:Y:S01]  /*f6a0*/  ULDC.64 UR8, c[0x0][0xc00] ;  /* 0x0003000000087ab9 */ /* 0x000fe20000000a00 */
[----:B------:R-:W-:Y:S01]  /*f6b0*/  R2UR UR10, R161 ;  /* 0x00000000a10a72ca */ /* 0x000fe200000e0000 */
[----:B------:R-:W-:Y:S01]  /*f6c0*/  IMAD.MOV.U32 R7, RZ, RZ, RZ ;  /* 0x000000ffff077224 */ /* 0x000fe200078e00ff */
[----:B------:R-:W-:-:S03]  /*f6d0*/  ULDC.64 UR12, c[0x0][0x208] ;  /* 0x00008200000c7ab9 */ /* 0x000fc60000000a00 */
[----:B------:R-:W1:Y:S06]  /*f6e0*/  LDC.64 R4, c[0x0][0xc08] ;  /* 0x00030200ff047b82 */ /* 0x000e6c0000000a00 */
[----:B------:R-:W-:Y:S01]  /*f6f0*/  UIMAD.WIDE UR8, UR11, 0x4, UR8 ;  /* 0x000000040b0878a5 */ /* 0x000fe2000f8e0208 */
[----:B0-----:R-:W-:-:S05]  /*f700*/  ISETP.NE.U32.AND P0, PT, R2, RZ, PT ;  /* 0x000000ff0200720c */ /* 0x001fca0003f05070 */
[----:B------:R-:W-:Y:S01]  /*f710*/  IMAD.U32 R2, RZ, RZ, UR8 ;  /* 0x00000008ff027e24 */ /* 0x000fe2000f8e00ff */
[----:B------:R-:W-:Y:S01]  /*f720*/  R2UR UR4, R3 ;  /* 0x00000000030472ca */ /* 0x000fe200000e0000 */
[----:B------:R-:W-:Y:S01]  /*f730*/  IMAD.U32 R3, RZ, RZ, UR9 ;  /* 0x00000009ff037e24 */ /* 0x000fe2000f8e00ff */
[----:B-1----:R-:W-:-:S05]  /*f740*/  ISETP.NE.U32.AND P1, PT, R4, RZ, PT ;  /* 0x000000ff0400720c */ /* 0x002fca0003f25070 */
[----:B------:R-:W-:-:S06]  /*f750*/  VOTEU.ANY UP0, P0 ;  /* 0x00000000003f7886 */ /* 0x000fcc0000000100 */
[----:B------:R-:W-:Y:S01]  /*f760*/  UISETP.NE.AND.EX UP0, UPT, UR4, URZ, UPT, UP0 ;  /* 0x0000003f0400728c */ /* 0x000fe2000bf05300 */
[----:B------:R-:W-:Y:S01]  /*f770*/  R2UR UR4, R5 ;  /* 0x00000000050472ca */ /* 0x000fe200000e0000 */
[----:B------:R-:W-:-:S04]  /*f780*/  VOTEU.ANY UP1, P1 ;  /* 0x00000000003f7886 */ /* 0x000fc80000820100 */
[----:B------:R-:W-:-:S08]  /*f790*/  PLOP3.LUT P0, PT, PT, PT, UP0, 0x80, 0x0 ;  /* 0x000000000000781c */ /* 0x000fd00003f0f008 */
[----:B------:R-:W-:-:S06]  /*f7a0*/  UISETP.NE.AND.EX UP1, UPT, UR4, URZ, UPT, UP1 ;  /* 0x0000003f0400728c */ /* 0x000fcc000bf25310 */
[----:B------:R-:W-:Y:S01]  /*f7b0*/  PLOP3.LUT P1, PT, PT, PT, UP1, 0x80, 0x0 ;  /* 0x000000000000781c */ /* 0x000fe20003f2f018 */
[----:B------:R0:W5:Y:S01]  /*f7c0*/  @P0 LDG.E R7, desc[UR12][R2.64] ;  /* 0x0000000c02070981 */ /* 0x000162000c1e1900 */
[----:B------:R-:W-:Y:S02]  /*f7d0*/  ULDC UR4, c[0x0][0xa88] ;  /* 0x0002a20000047ab9 */ /* 0x000fe40000000800 */
[----:B------:R-:W-:Y:S01]  /*f7e0*/  IMAD.U32 R0, RZ, RZ, UR4 ;  /* 0x00000004ff007e24 */ /* 0x000fe2000f8e00ff */
[----:B------:R-:W-:Y:S02]  /*f7f0*/  @UP1 ULDC.64 UR8, c[0x0][0xc08] ;  /* 0x0003020000081ab9 */ /* 0x000fe40000000a00 */
[----:B------:R-:W-:Y:S02]  /*f800*/  @UP1 UIMAD.WIDE UR8, UR11, 0x4, UR8 ;  /* 0x000000040b0818a5 */ /* 0x000fe4000f8e0208 */
[----:B------:R-:W-:-:S04]  /*f810*/  UISETP.NE.AND UP1, UPT, UR10, URZ, UPT ;  /* 0x0000003f0a00728c */ /* 0x000fc8000bf25270 */
[----:B------:R-:W-:Y:S02]  /*f820*/  IMAD.U32 R4, RZ, RZ, UR8 ;  /* 0x00000008ff047e24 */ /* 0x000fe4000f8e00ff */
[----:B------:R-:W-:-:S05]  /*f830*/  IMAD.U32 R5, RZ, RZ, UR9 ;  /* 0x00000009ff057e24 */ /* 0x000fca000f8e00ff */
[----:B------:R-:W-:Y:S01]  /*f840*/  @!UP1 ULDC UR10, c[0x0][0xad4] ;  /* 0x0002b500000a9ab9 */ /* 0x000fe20000000800 */
[----:B------:R0:W5:Y:S01]  /*f850*/  @P1 LDG.E R0, desc[UR12][R4.64] ;  /* 0x0000000c04001981 */ /* 0x000162000c1e1900 */
[----:B------:R-:W-:Y:S01]  /*f860*/  IMAD.U32 R161, RZ, RZ, UR10 ;  /* 0x0000000affa17e24 */ /* 0x000fe2000f8e00ff */
[----:B------:R-:W-:Y:S06]  /*f870*/  @P1 BRA `(.L_x_1221) ;  /* 0x0000000000141947 */ /* 0x000fec0003800000 */
[----:B------:R-:W-:Y:S05]  /*f880*/  @!P0 BRA `(.L_x_1221) ;  /* 0x0000000000108947 */ /* 0x000fea0003800000 */
[----:B------:R-:W-:Y:S02]  /*f890*/  ULDC.64 UR8, c[0x0][0x208] ;  /* 0x0000820000087ab9 */ /* 0x000fe40000000a00 */
[----:B0-----:R-:W2:Y:S04]  /*f8a0*/  LDG.E R5, desc[UR8][R2.64] ;  /* 0x0000000802057981 */ /* 0x001ea8000c1e1900 */
[----:B-----5:R-:W2:Y:S02]  /*f8b0*/  LDG.E R0, desc[UR8][R2.64+0x4] ;  /* 0x0000040802007981 */ /* 0x020ea4000c1e1900 */
[----:B--2---:R-:W-:-:S07]  /*f8c0*/  IMAD.IADD R0, R0, 0x1, -R5 ;  /* 0x0000000100007824 */ /* 0x004fce00078e0a05 */
.L_x_1221:
[----:B------:R-:W-:Y:S01]  /*f8d0*/  R2UR UR4, R180 ;  /* 0x00000000b40472ca */ /* 0x000fe200000e0000 */
[----:B------:R-:W-:Y:S01]  /*f8e0*/  BSSY B1, `(.L_x_1222) ;  /* 0x0000042000017945 */ /* 0x000fe20003800000 */
[----:B-----5:R-:W-:Y:S02]  /*f8f0*/  R2UR UR20, R7 ;  /* 0x00000000071472ca */ /* 0x020fe400000e0000 */
[----:B------:R-:W-:-:S09]  /*f900*/  ISETP.GT.AND P0, PT, R204, 0x7f, PT ;  /* 0x0000007fcc00780c */ /* 0x000fd20003f04270 */
[----:B------:R-:W-:Y:S02]  /*f910*/  USHF.R.S32.HI UR8, URZ, 0x1f, UR4 ;  /* 0x0000001f3f087899 */ /* 0x000fe40008011404 */
[----:B------:R-:W-:Y:S02]  /*f920*/  USEL UR4, UR4, URZ, !UP0 ;  /* 0x0000003f04047287 */ /* 0x000fe4000c000000 */
[----:B------:R-:W-:Y:S02]  /*f930*/  USEL UR8, UR8, URZ, !UP0 ;  /* 0x0000003f08087287 */ /* 0x000fe4000c000000 */
[----:B------:R-:W-:Y:S01]  /*f940*/  USHF.R.S32.HI UR20, URZ, 0x1f, UR20 ;  /* 0x0000001f3f147899 */ /* 0x000fe20008011414 */
[----:B------:R-:W-:Y:S11]  /*f950*/  @P0 BRA `(.L_x_1223) ;  /* 0x0000000000e80947 */ /* 0x000ff60003800000 */
[----:B------:R-:W1:Y:S01]  /*f960*/  S2R R6, SR_TID.X ;  /* 0x0000000000067919 */ /* 0x000e620000002100 */
[----:B------:R-:W2:Y:S01]  /*f970*/  LDC R9, c[0x0][0xbe8] ;  /* 0x0002fa00ff097b82 */ /* 0x000ea20000000800 */
[----:B0-----:R-:W-:Y:S02]  /*f980*/  IMAD.U32 R3, RZ, RZ, UR39 ;  /* 0x00000027ff037e24 */ /* 0x001fe4000f8e00ff */
[----:B--2---:R-:W-:-:S03]  /*f990*/  IMAD R2, R0, R9, RZ ;  /* 0x0000000900027224 */ /* 0x004fc600078e02ff */
[----:B-1----:R-:W-:-:S04]  /*f9a0*/  IADD3 R6, R3, -0x80, R6 ;  /* 0xffffff8003067810 */ /* 0x002fc80007ffe006 */
[----:B------:R-:W-:-:S13]  /*f9b0*/  ISETP.GE.AND P0, PT, R6, R2, PT ;  /* 0x000000020600720c */ /* 0x000fda0003f06270 */
[----:B------:R-:W-:Y:S05]  /*f9c0*/  @P0 BRA `(.L_x_1223) ;  /* 0x0000000000cc0947 */ /* 0x000fea0003800000 */
[----:B------:R-:W-:Y:S01]  /*f9d0*/  ISETP.NE.AND P0, PT, R9, 0x1, PT ;  /* 0x000000010900780c */ /* 0x000fe20003f05270 */
[----:B------:R-:W-:Y:S01]  /*f9e0*/  UMOV UR18, 0x9b8 ;  /* 0x000009b800127882 */ /* 0x000fe20000000000 */
[----:B------:R-:W-:Y:S01]  /*f9f0*/  R2UR UR10, R161 ;  /* 0x00000000a10a72ca */ /* 0x000fe200000e0000 */
[----:B------:R-:W-:Y:S01]  /*fa00*/  IMAD.MOV.U32 R4, RZ, RZ, R6 ;  /* 0x000000ffff047224 */ /* 0x000fe200078e0006 */
[----:B------:R-:W-:Y:S01]  /*fa10*/  R2UR UR19, R163 ;  /* 0x00000000a31372ca */ /* 0x000fe200000e0000 */
[----:B------:R-:W-:Y:S01]  /*fa20*/  ULDC.64 UR22, c[0x0][0x208] ;  /* 0x0000820000167ab9 */ /* 0x000fe20000000a00 */
[----:B------:R-:W-:-:S07]  /*fa30*/  R2UR UR9, R162 ;  /* 0x00000000a20972ca */ /* 0x000fce00000e0000 */
[----:B------:R-:W0:Y:S02]  /*fa40*/  @P0 LDC R5, c[0x0][0xbec] ;  /* 0x0002fb00ff050b82 */ /* 0x000e240000000800 */
[----:B------:R-:W-:-:S04]  /*fa50*/  UISETP.GT.AND UP0, UPT, UR10, 0x1, UPT ;  /* 0x000000010a00788c */ /* 0x000fc8000bf04270 */
[----:B------:R-:W-:Y:S02]  /*fa60*/  USEL UR18, UR18, 0x978, UP0 ;  /* 0x0000097812127887 */ /* 0x000fe40008000000 */
[----:B------:R-:W1:Y:S01]  /*fa70*/  @P0 LDC R8, c[0x0][0xbf0] ;  /* 0x0002fc00ff080b82 */ /* 0x000e620000000800 */
[----:B------:R-:W-:-:S09]  /*fa80*/  USEL UR9, UR9, URZ, UP0 ;  /* 0x0000003f09097287 */ /* 0x000fd20008000000 */
[----:B------:R-:W-:Y:S01]  /*fa90*/  ULDC.64 UR10, c[0x0][UR18+0x218] ;  /* 0x00008600120a7abb */ /* 0x000fe20008000a00 */
[----:B------:R-:W-:Y:S01]  /*faa0*/  ULDC.64 UR12, c[0x0][UR18+0x220] ;  /* 0x00008800120c7abb */ /* 0x000fe20008000a00 */
[----:B------:R-:W-:Y:S02]  /*fab0*/  UIMAD.WIDE.U32 UR16, UR10, UR19, URZ ;  /* 0x000000130a1072a5 */ /* 0x000fe4000f8e003f */
[----:B------:R-:W-:Y:S01]  /*fac0*/  UIMAD UR19, UR11, UR19, URZ ;  /* 0x000000130b1372a4 */ /* 0x000fe2000f8e023f */
[----:B0-----:R-:W-:Y:S01]  /*fad0*/  @P0 IMAD.HI.U32 R5, R6, R5, RZ ;  /* 0x0000000506050227 */ /* 0x001fe200078e00ff */
[----:B------:R-:W-:Y:S02]  /*fae0*/  UIMAD UR13, UR13, UR4, URZ ;  /* 0x000000040d0d72a4 */ /* 0x000fe4000f8e023f */
[----:B------:R-:W-:Y:S01]  /*faf0*/  UIMAD.WIDE.U32 UR10, UR12, UR4, URZ ;  /* 0x000000040c0a72a5 */ /* 0x000fe2000f8e003f */
[----:B------:R-:W-:Y:S01]  /*fb00*/  IMAD.U32 R2, RZ, RZ, UR16 ;  /* 0x00000010ff027e24 */ /* 0x000fe2000f8e00ff */
[----:B------:R-:W-:-:S02]  /*fb10*/  UIADD3 UR19, UR17, UR19, URZ ;  /* 0x0000001311137290 */ /* 0x000fc4000fffe03f */
[----:B------:R-:W-:Y:S01]  /*fb20*/  IMAD.U32 R3, RZ, RZ, UR17 ;  /* 0x00000011ff037e24 */ /* 0x000fe2000f8e00ff */
[----:B------:R-:W-:Y:S01]  /*fb30*/  UIMAD UR13, UR12, UR8, UR13 ;  /* 0x000000080c0d72a4 */ /* 0x000fe2000f8e020d */
[----:B-1----:R-:W-:Y:S01]  /*fb40*/  @P0 SHF.R.U32.HI R4, RZ, R8, R5 ;  /* 0x00000008ff040219 */ /* 0x002fe20000011605 */
[----:B------:R-:W-:Y:S01]  /*fb50*/  ULDC.64 UR14, c[0x0][UR18+0x228] ;  /* 0x00008a00120e7abb */ /* 0x000fe20008000a00 */
[----:B------:R-:W-:Y:S01]  /*fb60*/  IADD3 R3, P0, P1, R2, UR10, R7 ;  /* 0x0000000a02037c10 */ /* 0x000fe2000f91e007 */
[----:B------:R-:W-:Y:S01]  /*fb70*/  UIADD3 UR13, UR11, UR13, URZ ;  /* 0x0000000d0b0d7290 */ /* 0x000fe2000fffe03f */
[----:B------:R-:W-:Y:S01]  /*fb80*/  IMAD.U32 R2, RZ, RZ, UR20 ;  /* 0x00000014ff027e24 */ /* 0x000fe2000f8e00ff */
[----:B------:R-:W-:Y:S01]  /*fb90*/  UIMAD.WIDE.U32 UR16, UR14, UR9, URZ ;  /* 0x000000090e1072a5 */ /* 0x000fe2000f8e003f */
[----:B------:R-:W-:Y:S01]  /*fba0*/  IMAD.MOV R5, RZ, RZ, -R4 ;  /* 0x000000ffff057224 */ /* 0x000fe200078e0a04 */
[----:B------:R-:W-:Y:S01]  /*fbb0*/  UIMAD UR9, UR15, UR9, URZ ;  /* 0x000000090f0972a4 */ /* 0x000fe2000f8e023f */
[----:B------:R-:W-:Y:S01]  /*fbc0*/  IMAD.U32 R11, RZ, RZ, UR19 ;  /* 0x00000013ff0b7e24 */ /* 0x000fe2000f8e00ff */
[----:B------:R-:W-:Y:S01]  /*fbd0*/  ULDC.64 UR10, c[0x0][UR18+0x210] ;  /* 0x00008400120a7abb */ /* 0x000fe20008000a00 */
[----:B------:R-:W-:Y:S01]  /*fbe0*/  IMAD R5, R9, R5, R6 ;  /* 0x0000000509057224 */ /* 0x000fe200078e0206 */
[----:B------:R-:W-:-:S02]  /*fbf0*/  UIADD3 UR9, UR17, UR9, URZ ;  /* 0x0000000911097290 */ /* 0x000fc4000fffe03f */
[----:B------:R-:W-:Y:S01]  /*fc00*/  IADD3.X R6, R11, UR13, R2, P0, P1 ;  /* 0x0000000d0b067c10 */ /* 0x000fe200087e2402 */
[----:B------:R-:W-:Y:S01]  /*fc10*/  IMAD R9, R5, UR11, RZ ;  /* 0x0000000b05097c24 */ /* 0x000fe2000f8e02ff */
[----:B------:R-:W-:Y:S01]  /*fc20*/  IADD3 R2, P0, P1, R4, UR16, R3 ;  /* 0x0000001004027c10 */ /* 0x000fe2000f91e003 */
[----:B------:R-:W-:Y:S01]  /*fc30*/  ULDC.64 UR12, c[0x0][0xba8] ;  /* 0x0002ea00000c7ab9 */ /* 0x000fe20000000a00 */
[----:B------:R-:W-:Y:S01]  /*fc40*/  SHF.R.S32.HI R3, RZ, 0x1f, R4 ;  /* 0x0000001fff037819 */ /* 0x000fe20000011404 */
[----:B------:R-:W-:Y:S01]  /*fc50*/  @!UP0 ULDC UR12, c[0x0][0xb50] ;  /* 0x0002d400000c8ab9 */ /* 0x000fe20000000800 */
[----:B------:R-:W-:Y:S01]  /*fc60*/  SHF.R.S32.HI R4, RZ, 0x1f, R5 ;  /* 0x0000001fff047819 */ /* 0x000fe20000011405 */
[----:B------:R-:W-:Y:S01]  /*fc70*/  @!UP0 ULDC UR13, c[0x0][0xb54] ;  /* 0x0002d500000d8ab9 */ /* 0x000fe20000000800 */
[----:B------:R-:W-:-:S03]  /*fc80*/  IADD3.X R3, R3, UR9, R6, P0, P1 ;  /* 0x0000000903037c10 */ /* 0x000fc600087e2406 */
[----:B------:R-:W-:Y:S02]  /*fc90*/  IMAD R9, R4, UR10, R9 ;  /* 0x0000000a04097c24 */ /* 0x000fe4000f8e0209 */
[----:B------:R-:W-:-:S04]  /*fca0*/  IMAD.WIDE.U32 R2, R5, UR10, R2 ;  /* 0x0000000a05027c25 */ /* 0x000fc8000f8e0002 */
[----:B------:R-:W-:Y:S01]  /*fcb0*/  IMAD.IADD R3, R3, 0x1, R9 ;  /* 0x0000000103037824 */ /* 0x000fe200078e0209 */
[----:B------:R-:W-:-:S04]  /*fcc0*/  LEA R4, P0, R2, UR12, 0x2 ;  /* 0x0000000c02047c11 */ /* 0x000fc8000f8010ff */
[----:B------:R-:W-:Y:S01]  /*fcd0*/  LEA.HI.X R5, R2, UR13, R3, 0x2, P0 ;  /* 0x0000000d02057c11 */ /* 0x000fe200080f1403 */
[----:B------:R-:W-:-:S05]  /*fce0*/  IMAD.MOV.U32 R3, RZ, RZ, -0x800000 ;  /* 0xff800000ff037424 */ /* 0x000fca00078e00ff */
[----:B------:R1:W-:Y:S03]  /*fcf0*/  STG.E desc[UR22][R4.64], R3 ;  /* 0x0000000304007986 */ /* 0x0003e6000c101916 */
.L_x_1223:
[----:B------:R-:W-:Y:S05]  /*fd00*/  BSYNC B1 ;  /* 0x0000000000017941 */ /* 0x000fea0003800000 */
.L_x_1222:
[----:B------:R-:W-:-:S13]  /*fd10*/  R2UR UR9, R161 ;  /* 0x00000000a10972ca */ /* 0x000fda00000e0000 */
[----:B------:R-:W-:-:S06]  /*fd20*/  UISETP.GT.AND UP0, UPT, UR9, 0x1, UPT ;  /* 0x000000010900788c */ /* 0x000fcc000bf04270 */
[----:B------:R-:W-:-:S13]  /*fd30*/  PLOP3.LUT P0, PT, PT, PT, UP0, 0x80, 0x0 ;  /* 0x000000000000781c */ /* 0x000fda0003f0f008 */
[----:B------:R-:W-:Y:S05]  /*fd40*/  @P0 BRA `(.L_x_1218) ;  /* 0x0000000400c40947 */ /* 0x000fea0003800000 */
[----:B------:R-:W2:Y:S01]  /*fd50*/  LDC R11, c[0x0][0xbe8] ;  /* 0x0002fa00ff0b7b82 */ /* 0x000ea20000000800 */
[C---:B------:R-:W-:Y:S01]  /*fd60*/  R2UR UR10, R7.reuse ;  /* 0x00000000070a72ca */ /* 0x040fe200000e0000 */
[----:B------:R-:W-:Y:S01]  /*fd70*/  ULDC.64 UR12, c[0x0][0xaa0] ;  /* 0x0002a800000c7ab9 */ /* 0x000fe20000000a00 */
[----:B------:R-:W-:Y:S01]  /*fd80*/  R2UR UR14, R7 ;  /* 0x00000000070e72ca */ /* 0x000fe200000e0000 */
[----:B------:R-:W-:Y:S01]  /*fd90*/  UIMAD UR9, UR20, UR12, URZ ;  /* 0x0000000c140972a4 */ /* 0x000fe2000f8e023f */
[----:B------:R-:W-:Y:S01]  /*fda0*/  R2UR UR15, R163 ;  /* 0x00000000a30f72ca */ /* 0x000fe200000e0000 */
[----:B0-----:R-:W-:Y:S01]  /*fdb0*/  IMAD R2, R160, 0x20, R179 ;  /* 0x00000020a0027824 */ /* 0x001fe200078e02b3 */
[----:B------:R-:W-:Y:S03]  /*fdc0*/  BSSY B1, `(.L_x_1224) ;  /* 0x000003c000017945 */ /* 0x000fe60003800000 */
[----:B------:R-:W-:-:S04]  /*fdd0*/  VIADD R6, R2, UR39 ;  /* 0x0000002702067c36 */ /* 0x000fc80008000000 */
[----:B------:R-:W-:Y:S01]  /*fde0*/  UIMAD.WIDE.U32 UR10, UR10, UR12, URZ ;  /* 0x0000000c0a0a72a5 */ /* 0x000fe2000f8e003f */
[----:B-1----:R-:W-:Y:S01]  /*fdf0*/  IMAD.MOV.U32 R5, RZ, RZ, R6 ;  /* 0x000000ffff057224 */ /* 0x002fe200078e0006 */
[----:B------:R-:W-:-:S03]  /*fe00*/  UIMAD UR9, UR14, UR13, UR9 ;  /* 0x0000000d0e0972a4 */ /* 0x000fc6000f8e0209 */
[----:B------:R-:W-:Y:S01]  /*fe10*/  ULDC.64 UR12, c[0x0][0xae8] ;  /* 0x0002ba00000c7ab9 */ /* 0x000fe20000000a00 */
[----:B------:R-:W-:Y:S01]  /*fe20*/  UIADD3 UR11, UR11, UR9, URZ ;  /* 0x000000090b0b7290 */ /* 0x000fe2000fffe03f */
[----:B--2---:R-:W-:-:S03]  /*fe30*/  ISETP.NE.AND P0, PT, R11, 0x1, PT ;  /* 0x000000010b00780c */ /* 0x004fc60003f05270 */
[----:B------:R-:W-:-:S04]  /*fe40*/  UIMAD.WIDE.U32 UR10, UR15, UR12, UR10 ;  /* 0x0000000c0f0a72a5 */ /* 0x000fc8000f8e000a */
[----:B------:R-:W-:-:S03]  /*fe50*/  UIMAD UR9, UR15, UR13, UR11 ;  /* 0x0000000d0f0972a4 */ /* 0x000fc6000f8e020b */
[----:B------:R-:W-:Y:S02]  /*fe60*/  ULDC.64 UR12, c[0x0][0xaf0] ;  /* 0x0002bc00000c7ab9 */ /* 0x000fe40000000a00 */
[----:B------:R-:W-:Y:S01]  /*fe70*/  UIMAD UR8, UR8, UR12, URZ ;  /* 0x0000000c080872a4 */ /* 0x000fe2000f8e023f */
[----:B------:R-:W0:Y:S03]  /*fe80*/  @P0 LDC R3, c[0x0][0xbec] ;  /* 0x0002fb00ff030b82 */ /* 0x000e260000000800 */
[----:B------:R-:W-:-:S03]  /*fe90*/  UIMAD UR11, UR4, UR13, UR8 ;  /* 0x0000000d040b72a4 */ /* 0x000fc6000f8e0208 */
[----:B------:R-:W-:Y:S02]  /*fea0*/  UMOV UR8, UR10 ;  /* 0x0000000a00087c82 */ /* 0x000fe40008000000 */
[----:B------:R-:W-:Y:S01]  /*feb0*/  UIMAD.WIDE.U32 UR8, UR4, UR12, UR8 ;  /* 0x0000000c040872a5 */ /* 0x000fe2000f8e0008 */
[----:B------:R-:W1:Y:S03]  /*fec0*/  @P0 LDC R7, c[0x0][0xbf0] ;  /* 0x0002fc00ff070b82 */ /* 0x000e660000000800 */
[----:B------:R-:W-:-:S03]  /*fed0*/  UIADD3 UR4, UR9, UR11, URZ ;  /* 0x0000000b09047290 */ /* 0x000fc6000fffe03f */
[----:B------:R-:W-:Y:S01]  /*fee0*/  ULDC.64 UR10, c[0x0][0xae0] ;  /* 0x0002b800000a7ab9 */ /* 0x000fe20000000a00 */
[----:B0-----:R-:W-:-:S04]  /*fef0*/  @P0 IMAD.HI.U32 R2, R6, R3, RZ ;  /* 0x0000000306020227 */ /* 0x001fc800078e00ff */
[----:B------:R-:W-:Y:S02]  /*ff00*/  IMAD.U32 R3, RZ, RZ, UR9 ;  /* 0x00000009ff037e24 */ /* 0x000fe4000f8e00ff */
[----:B------:R-:W-:Y:S01]  /*ff10*/  IMAD.U32 R3, RZ, RZ, UR4 ;  /* 0x00000004ff037e24 */ /* 0x000fe2000f8e00ff */
[----:B-1----:R-:W-:-:S04]  /*ff20*/  @P0 SHF.R.U32.HI R5, RZ, R7, R2 ;  /* 0x00000007ff050219 */ /* 0x002fc80000011602 */
[--C-:B------:R-:W-:Y:S01]  /*ff30*/  SHF.R.S32.HI R2, RZ, 0x1f, R5.reuse ;  /* 0x0000001fff027819 */ /* 0x100fe20000011405 */
[----:B------:R-:W-:-:S04]  /*ff40*/  IMAD.MOV R7, RZ, RZ, -R5 ;  /* 0x000000ffff077224 */ /* 0x000fc800078e0a05 */
[----:B------:R-:W-:Y:S02]  /*ff50*/  IMAD R4, R2, UR10, RZ ;  /* 0x0000000a02047c24 */ /* 0x000fe4000f8e02ff */
[----:B------:R-:W-:Y:S02]  /*ff60*/  IMAD R7, R11, R7, R6 ;  /* 0x000000070b077224 */ /* 0x000fe400078e0206 */
[----:B------:R-:W-:Y:S01]  /*ff70*/  IMAD.U32 R2, RZ, RZ, UR8 ;  /* 0x00000008ff027e24 */ /* 0x000fe2000f8e00ff */
[----:B------:R-:W-:Y:S01]  /*ff80*/  ULDC.64 UR8, c[0x0][0xad8] ;  /* 0x0002b60000087ab9 */ /* 0x000fe20000000a00 */
[C---:B------:R-:W-:Y:S01]  /*ff90*/  IMAD R9, R5.reuse, UR11, R4 ;  /* 0x0000000b05097c24 */ /* 0x040fe2000f8e0204 */
[----:B------:R-:W-:Y:S01]  /*ffa0*/  SHF.R.S32.HI R4, RZ, 0x1f, R7 ;  /* 0x0000001fff047819 */ /* 0x000fe20000011407 */
[----:B------:R-:W-:-:S04]  /*ffb0*/  IMAD.WIDE.U32 R2, R5, UR10, R2 ;  /* 0x0000000a05027c25 */ /* 0x000fc8000f8e0002 */
[----:B------:R-:W-:Y:S02]  /*ffc0*/  IMAD.IADD R3, R3, 0x1, R9 ;  /* 0x0000000103037824 */ /* 0x000fe400078e0209 */
[----:B------:R-:W-:Y:S02]  /*ffd0*/  IMAD R4, R4, UR8, RZ ;  /* 0x0000000804047c24 */ /* 0x000fe4000f8e02ff */
[----:B------:R-:W-:Y:S02]  /*ffe0*/  VIADD R6, R179, UR39 ;  /* 0x00000027b3067c36 */ /* 0x000fe40008000000 */
[----:B------:R-:W-:Y:S02]  /*fff0*/  IMAD R11, R0, R11, RZ ;  /* 0x0000000b000b7224 */ /* 0x000fe400078e02ff */
[C---:B------:R-:W-:Y:S02]  /*10000*/  IMAD R5, R7.reuse, UR9, R4 ;  /* 0x0000000907057c24 */ /* 0x040fe4000f8e0204 */
[----:B------:R-:W-:Y:S01]  /*10010*/  IMAD.WIDE.U32 R2, R7, UR8, R2 ;  /* 0x0000000807027c25 */ /* 0x000fe2000f8e0002 */
[----:B------:R-:W-:Y:S01]  /*10020*/  ISETP.GE.AND P2, PT, R6, R11, PT ;  /* 0x0000000b0600720c */ /* 0x000fe20003f46270 */
[----:B------:R-:W-:-:S02]  /*10030*/  ULDC.64 UR8, c[0x0][0xa80] ;  /* 0x0002a00000087ab9 */ /* 0x000fc40000000a00 */
[----:B------:R-:W-:Y:S01]  /*10040*/  VIADD R0, R6, 0x20 ;  /* 0x0000002006007836 */ /* 0x000fe20000000000 */
[----:B------:R-:W-:Y:S01]  /*10050*/  LEA R4, P3, R2, UR8, 0x1 ;  /* 0x0000000802047c11 */ /* 0x000fe2000f8608ff */
[----:B------:R-:W-:-:S03]  /*10060*/  IMAD.IADD R3, R3, 0x1, R5 ;  /* 0x0000000103037824 */ /* 0x000fc600078e0205 */
[-C--:B------:R-:W-:Y:S01]  /*10070*/  ISETP.GE.AND P1, PT, R0, R11.reuse, PT ;  /* 0x0000000b0000720c */ /* 0x080fe20003f26270 */
[----:B------:R-:W-:Y:S01]  /*10080*/  VIADD R0, R6, 0x40 ;  /* 0x0000004006007836 */ /* 0x000fe20000000000 */
[----:B------:R-:W-:Y:S02]  /*10090*/  LEA.HI.X R5, R2, UR9, R3, 0x1, P3 ;  /* 0x0000000902057c11 */ /* 0x000fe400098f0c03 */
[----:B------:R0:W1:Y:S02]  /*100a0*/  SHFL.IDX PT, R2, R4, RZ, 0x181f ;  /* 0x00181fff04027589 */ /* 0x00006400000e0000 */
[----:B------:R-:W-:Y:S02]  /*100b0*/  ISETP.GE.AND P0, PT, R0, R11, PT ;  /* 0x0000000b0000720c */ /* 0x000fe40003f06270 */
[----:B------:R0:W2:Y:S01]  /*100c0*/  SHFL.IDX PT, R0, R5, RZ, 0x181f ;  /* 0x00181fff05007589 */ /* 0x0000a200000e0000 */
[----:B------:R-:W-:Y:S10]  /*100d0*/  @P2 BRA `(.L_x_1225) ;  /* 0x0000000000282947 */ /* 0x000ff40003800000 */
[----:B------:R-:W-:Y:S01]  /*100e0*/  ULDC UR4, c[0x0][0xac8] ;  /* 0x0002b20000047ab9 */ /* 0x000fe20000000800 */
[----:B------:R-:W-:Y:S01]  /*100f0*/  ULDC.64 UR8, c[0x0][0x208] ;  /* 0x0000820000087ab9 */ /* 0x000fe20000000a00 */
[----:B------:R-:W-:Y:S02]  /*10100*/  ISETP.GE.AND P4, PT, R22, UR4, PT ;  /* 0x0000000416007c0c */ /* 0x000fe4000bf86270 */
[----:B------:R-:W-:-:S11]  /*10110*/  ISETP.GE.AND P5, PT, R23, UR4, PT ;  /* 0x0000000417007c0c */ /* 0x000fd6000bfa6270 */
[CC--:B-1----:R-:W-:Y:S02]  /*10120*/  @!P4 LEA R8, P2, R22.reuse, R2.reuse, 0x1 ;  /* 0x000000021608c211 */ /* 0x0c2fe400078408ff */
[C---:B------:R-:W-:Y:S02]  /*10130*/  @!P5 LEA R2, P3, R23.reuse, R2, 0x1 ;  /* 0x000000021702d211 */ /* 0x040fe400078608ff */
[-C--:B--2---:R-:W-:Y:S02]  /*10140*/  @!P4 LEA.HI.X R9, R22, R0.reuse, R203, 0x1, P2 ;  /* 0x000000001609c211 */ /* 0x084fe400010f0ccb */
[----:B------:R-:W-:-:S03]  /*10150*/  @!P5 LEA.HI.X R3, R23, R0, R202, 0x1, P3 ;  /* 0x000000001703d211 */ /* 0x000fc600018f0cca */
[----:B------:R3:W-:Y:S04]  /*10160*/  @!P4 ST.E.128 desc[UR8][R8.64], RZ ;  /* 0x000000ff0800c985 */ /* 0x0007e8000c101d08 */
[----:B------:R3:W-:Y:S02]  /*10170*/  @!P5 ST.E.128 desc[UR8][R2.64], RZ ;  /* 0x000000ff0200d985 */ /* 0x0007e4000c101d08 */
.L_x_1225:
[----:B------:R-:W-:Y:S05]  /*10180*/  BSYNC B1 ;  /* 0x0000000000017941 */ /* 0x000fea0003800000 */
.L_x_1224:
[----:B--2---:R2:W4:Y:S01]  /*10190*/  SHFL.IDX PT, R0, R5, 0x1, 0x181f ;  /* 0x00381f0005007f89 */ /* 0x00452200000e0000 */
[----:B------:R-:W-:Y:S03]  /*101a0*/  BSSY B1, `(.L_x_1226) ;  /* 0x000000d000017945 */ /* 0x000fe60003800000 */
[----:B-1-3--:R2:W1:Y:S01]  /*101b0*/  SHFL.IDX PT, R2, R4, 0x1, 0x181f ;  /* 0x00381f0004027f89 */ /* 0x00a46200000e0000 */
[----:B------:R-:W-:Y:S05]  /*101c0*/  @P1 BRA `(.L_x_1227) ;  /* 0x0000000000281947 */ /* 0x000fea0003800000 */
[----:B------:R-:W-:Y:S01]  /*101d0*/  ULDC UR4, c[0x0][0xac8] ;  /* 0x0002b20000047ab9 */ /* 0x000fe20000000800 */
[----:B------:R-:W-:Y:S01]  /*101e0*/  ULDC.64 UR8, c[0x0][0x208] ;  /* 0x0000820000087ab9 */ /* 0x000fe20000000a00 */
[----:B------:R-:W-:Y:S02]  /*101f0*/  ISETP.GE.AND P3, PT, R22, UR4, PT ;  /* 0x0000000416007c0c */ /* 0x000fe4000bf66270 */
[----:B------:R-:W-:-:S11]  /*10200*/  ISETP.GE.AND P4, PT, R23, UR4, PT ;  /* 0x0000000417007c0c */ /* 0x000fd6000bf86270 */
[CC--:B-1----:R-:W-:Y:S02]  /*10210*/  @!P3 LEA R8, P1, R22.reuse, R2.reuse, 0x1 ;  /* 0x000000021608b211 */ /* 0x0c2fe400078208ff */
[C---:B------:R-:W-:Y:S02]  /*10220*/  @!P4 LEA R2, P2, R23.reuse, R2, 0x1 ;  /* 0x000000021702c211 */ /* 0x040fe400078408ff */
[-C--:B----4-:R-:W-:Y:S02]  /*10230*/  @!P3 LEA.HI.X R9, R22, R0.reuse, R203, 0x1, P1 ;  /* 0x000000001609b211 */ /* 0x090fe400008f0ccb */
[----:B------:R-:W-:-:S03]  /*10240*/  @!P4 LEA.HI.X R3, R23, R0, R202, 0x1, P2 ;  /* 0x000000001703c211 */ /* 0x000fc600010f0cca */
[----:B------:R3:W-:Y:S04]  /*10250*/  @!P3 ST.E.128 desc[UR8][R8.64], RZ ;  /* 0x000000ff0800b985 */ /* 0x0007e8000c101d08 */
[----:B------:R3:W-:Y:S02]  /*10260*/  @!P4 ST.E.128 desc[UR8][R2.64], RZ ;  /* 0x000000ff0200c985 */ /* 0x0007e4000c101d08 */
.L_x_1227:
[----:B------:R-:W-:Y:S05]  /*10270*/  BSYNC B1 ;  /* 0x0000000000017941 */ /* 0x000fea0003800000 */
.L_x_1226:
[----:B----4-:R4:W0:Y:S01]  /*10280*/  SHFL.IDX PT, R0, R5, 0x2, 0x181f ;  /* 0x00581f0005007f89 */ /* 0x01082200000e0000 */
        /* <DEDUP_REMOVED lines=9> */
[-C--:B0-----:R-:W-:Y:S02]  /*10320*/  @!P2 LEA.HI.X R9, R22, R0.reuse, R203, 0x1, P0 ;  /* 0x000000001609a211 */ /* 0x081fe400000f0ccb */
[----:B------:R-:W-:-:S03]  /*10330*/  @!P3 LEA.HI.X R3, R23, R0, R202, 0x1, P1 ;  /* 0x000000001703b211 */ /* 0x000fc600008f0cca */
[----:B------:R3:W-:Y:S04]  /*10340*/  @!P2 ST.E.128 desc[UR8][R8.64], RZ ;  /* 0x000000ff0800a985 */ /* 0x0007e8000c101d08 */
[----:B------:R3:W-:Y:S02]  /*10350*/  @!P3 ST.E.128 desc[UR8][R2.64], RZ ;  /* 0x000000ff0200b985 */ /* 0x0007e4000c101d08 */
.L_x_1229:
[----:B------:R-:W-:Y:S05]  /*10360*/  BSYNC B1 ;  /* 0x0000000000017941 */ /* 0x000fea0003800000 */
.L_x_1228:
[----:B0-----:R-:W-:Y:S01]  /*10370*/  VIADD R0, R6, 0x60 ;  /* 0x0000006006007836 */ /* 0x001fe20000000000 */
[----:B--2-4-:R-:W2:Y:S04]  /*10380*/  SHFL.IDX PT, R5, R5, 0x3, 0x181f ;  /* 0x00781f0005057f89 */ /* 0x014ea800000e0000 */
[----:B------:R-:W-:Y:S01]  /*10390*/  ISETP.GE.AND P0, PT, R0, R11, PT ;  /* 0x0000000b0000720c */ /* 0x000fe20003f06270 */
[----:B-1-3--:R3:W4:-:S12]  /*103a0*/  SHFL.IDX PT, R2, R4, 0x3, 0x181f ;  /* 0x00781f0004027f89 */ /* 0x00a71800000e0000 */
[----:B---3--:R-:W-:Y:S05]  /*103b0*/  @P0 BRA `(.L_x_1218) ;  /* 0x0000000000280947 */ /* 0x008fea0003800000 */
[----:B------:R-:W-:Y:S01]  /*103c0*/  ULDC UR4, c[0x0][0xac8] ;  /* 0x0002b20000047ab9 */ /* 0x000fe20000000800 */
[----:B------:R-:W-:Y:S01]  /*103d0*/  ULDC.64 UR8, c[0x0][0x208] ;  /* 0x0000820000087ab9 */ /* 0x000fe20000000a00 */
[----:B------:R-:W-:Y:S02]  /*103e0*/  ISETP.GE.AND P2, PT, R22, UR4, PT ;  /* 0x0000000416007c0c */ /* 0x000fe4000bf46270 */
[----:B------:R-:W-:-:S11]  /*103f0*/  ISETP.GE.AND P3, PT, R23, UR4, PT ;  /* 0x0000000417007c0c */ /* 0x000fd6000bf66270 */
[CC--:B----4-:R-:W-:Y:S02]  /*10400*/  @!P2 LEA R6, P0, R22.reuse, R2.reuse, 0x1 ;  /* 0x000000021606a211 */ /* 0x0d0fe400078008ff */
[C---:B------:R-:W-:Y:S02]  /*10410*/  @!P3 LEA R2, P1, R23.reuse, R2, 0x1 ;  /* 0x000000021702b211 */ /* 0x040fe400078208ff */
[-C--:B--2---:R-:W-:Y:S02]  /*10420*/  @!P2 LEA.HI.X R7, R22, R5.reuse, R203, 0x1, P0 ;  /* 0x000000051607a211 */ /* 0x084fe400000f0ccb */
[----:B------:R-:W-:-:S03]  /*10430*/  @!P3 LEA.HI.X R3, R23, R5, R202, 0x1, P1 ;  /* 0x000000051703b211 */ /* 0x000fc600008f0cca */
[----:B------:R3:W-:Y:S04]  /*10440*/  @!P2 ST.E.128 desc[UR8][R6.64], RZ ;  /* 0x000000ff0600a985 */ /* 0x0007e8000c101d08 */
[----:B------:R3:W-:Y:S02]  /*10450*/  @!P3 ST.E.128 desc[UR8][R2.64], RZ ;  /* 0x000000ff0200b985 */ /* 0x0007e4000c101d08 */
.L_x_1218:
[----:B------:R-:W-:Y:S05]  /*10460*/  BSYNC B0 ;  /* 0x0000000000007941 */ /* 0x000fea0003800000 */
.L_x_1208:
[----:B------:R-:W-:Y:S02]  /*10470*/  ULDC UR4, c[0x0][0xc3c] ;  /* 0x00030f0000047ab9 */ /* 0x000fe40000000800 */
[----:B------:R-:W-:-:S06]  /*10480*/  UISETP.GE.AND UP0, UPT, UR7, UR4, UPT ;  /* 0x000000040700728c */ /* 0x000fcc000bf06270 */
[----:B------:R-:W-:-:S13]  /*10490*/  PLOP3.LUT P0, PT, PT, PT, UP0, 0x80, 0x0 ;  /* 0x000000000000781c */ /* 0x000fda0003f0f008 */
[----:B------:R-:W-:Y:S05]  /*104a0*/  @!P0 BRA `(.L_x_1230) ;  /* 0xffffff0800d88947 */ /* 0x000fea000383ffff */
[----:B------:R-:W-:Y:S05]  /*104b0*/  EXIT ;  /* 0x000000000000794d */ /* 0x000fea0003800000 */
.L_x_1125:
        /* <DEDUP_REMOVED lines=20> */
.L_x_1231:
[----:B------:R-:W-:Y:S01]  /*10600*/  LOP3.LUT R0, R6, 0x1f, RZ, 0xc0, !PT ;  /* 0x0000001f06007812 */ /* 0x000fe200078ec0ff */
[----:B------:R-:W-:Y:S01]  /*10610*/  ULDC UR4, c[0x0][0xc3c] ;  /* 0x00030f0000047ab9 */ /* 0x000fe20000000800 */
[----:B------:R-:W-:Y:S01]  /*10620*/  ULDC.64 UR6, c[0x0][0x208] ;  /* 0x0000820000067ab9 */ /* 0x000fe20000000a00 */
[----:B------:R-:W-:Y:S01]  /*10630*/  IMAD.MOV.U32 R8, RZ, RZ, RZ ;  /* 0x000000ffff087224 */ /* 0x000fe200078e00ff */
[----:B------:R-:W-:Y:S01]  /*10640*/  ISETP.NE.AND P0, PT, R0, 0x1f, PT ;  /* 0x0000001f0000780c */ /* 0x000fe20003f05270 */
[----:B------:R-:W-:-:S03]  /*10650*/  ULDC UR5, c[0x0][0xc38] ;  /* 0x00030e0000057ab9 */ /* 0x000fc60000000800 */
[----:B------:R-:W-:-:S13]  /*10660*/  ISETP.GE.OR P1, PT, R0, UR4, !P0 ;  /* 0x0000000400007c0c */ /* 0x000fda000c726670 */
[----:B0-----:R-:W0:Y:S08]  /*10670*/  @!P1 LDC.64 R2, c[0x0][0xc80] ;  /* 0x00032000ff029b82 */ /* 0x001e300000000a00 */
[----:B------:R-:W1:Y:S01]  /*10680*/  @!P1 LDC.64 R4, c[0x0][0xc78] ;  /* 0x00031e00ff049b82 */ /* 0x000e620000000a00 */
[----:B0-----:R-:W-:-:S05]  /*10690*/  @!P1 IMAD.WIDE.U32 R2, R0, 0x4, R2 ;  /* 0x0000000400029825 */ /* 0x001fca00078e0002 */
[----:B------:R1:W2:Y:S02]  /*106a0*/  @!P1 LDG.E R7, desc[UR6][R2.64] ;  /* 0x0000000602079981 */ /* 0x0002a4000c1e1900 */
[----:B-1----:R-:W-:-:S05]  /*106b0*/  @!P1 IMAD.WIDE.U32 R2, R0, 0x4, R4 ;  /* 0x0000000400029825 */ /* 0x002fca00078e0004 */
[----:B------:R-:W2:Y:S01]  /*106c0*/  @!P1 LDG.E R8, desc[UR6][R2.64] ;  /* 0x0000000602089981 */ /* 0x000ea2000c1e1900 */
[C---:B------:R-:W-:Y:S01]  /*106d0*/  ISETP.NE.AND P1, PT, R0.reuse, RZ, PT ;  /* 0x000000ff0000720c */ /* 0x040fe20003f25270 */
[----:B------:R-:W0:Y:S01]  /*106e0*/  S2UR UR6, SR_CTAID.X ;  /* 0x00000000000679c3 */ /* 0x000e220000002500 */
[C---:B------:R-:W-:Y:S01]  /*106f0*/  ISETP.GE.U32.AND P2, PT, R0.reuse, 0x2, PT ;  /* 0x000000020000780c */ /* 0x040fe20003f46070 */
[----:B------:R-:W-:Y:S01]  /*10700*/  UMOV UR4, URZ ;  /* 0x0000003f00047c82 */ /* 0x000fe20008000000 */
[C---:B------:R-:W-:Y:S02]  /*10710*/  ISETP.GE.U32.AND P3, PT, R0.reuse, 0x4, PT ;  /* 0x000000040000780c */ /* 0x040fe40003f66070 */
[C---:B------:R-:W-:Y:S02]  /*10720*/  ISETP.GE.U32.AND P4, PT, R0.reuse, 0x8, PT ;  /* 0x000000080000780c */ /* 0x040fe40003f86070 */
[----:B------:R-:W-:Y:S01]  /*10730*/  ISETP.GE.U32.AND P5, PT, R0, 0x10, PT ;  /* 0x000000100000780c */ /* 0x000fe20003fa6070 */
[----:B--2---:R-:W-:-:S05]  /*10740*/  IMAD R4, R7, R8, RZ ;  /* 0x0000000807047224 */ /* 0x004fca00078e02ff */
        /* <DEDUP_REMOVED lines=15> */
[----:B------:R-:W1:Y:S02]  /*10840*/  SHFL.IDX PT, R3, R5, 0x1f, 0x1f ;  /* 0x03e01f0005037f89 */ /* 0x000e6400000e0000 */
[----:B-1----:R-:W-:-:S04]  /*10850*/  IMAD R9, R3, UR5, RZ ;  /* 0x0000000503097c24 */ /* 0x002fc8000f8e02ff */
[----:B------:R-:W-:Y:S01]  /*10860*/  IMAD.MOV.U32 R4, RZ, RZ, R9 ;  /* 0x000000ffff047224 */ /* 0x000fe200078e0009 */
[----:B0-----:R-:W-:-:S13]  /*10870*/  ISETP.GT.AND P6, PT, R9, UR6, PT ;  /* 0x0000000609007c0c */ /* 0x001fda000bfc4270 */
[----:B------:R-:W-:Y:S05]  /*10880*/  @P6 BRA `(.L_x_1233) ;  /* 0x0000000000ac6947 */ /* 0x000fea0003800000 */
[----:B------:R-:W-:Y:S01]  /*10890*/  IMAD.MOV.U32 R9, RZ, RZ, R4 ;  /* 0x000000ffff097224 */ /* 0x000fe200078e0004 */
[----:B------:R-:W-:Y:S01]  /*108a0*/  UMOV UR4, URZ ;  /* 0x0000003f00047c82 */ /* 0x000fe20008000000 */
[----:B------:R-:W-:-:S05]  /*108b0*/  ULDC UR5, c[0x0][0xc38] ;  /* 0x00030e0000057ab9 */ /* 0x000fca0000000800 */
.L_x_1235:
[----:B------:R-:W0:Y:S01]  /*108c0*/  LDC R2, c[0x0][0xc3c] ;  /* 0x00030f00ff027b82 */ /* 0x000e220000000800 */
[----:B------:R-:W-:Y:S01]  /*108d0*/  ULDC UR7, c[0x0][0xc3c] ;  /* 0x00030f0000077ab9 */ /* 0x000fe20000000800 */
[----:B------:R-:W-:Y:S01]  /*108e0*/  UIADD3 UR4, UR4, 0x1f, URZ ;  /* 0x0000001f04047890 */ /* 0x000fe2000fffe03f */
[----:B------:R-:W-:-:S05]  /*108f0*/  IMAD.U32 R3, RZ, RZ, UR7 ;  /* 0x00000007ff037e24 */ /* 0x000fca000f8e00ff */
[----:B------:R1:W-:Y:S01]  /*10900*/  STL [R1+0xc], R3 ;  /* 0x00000c0301007387 */ /* 0x0003e20000100800 */
[----:B0-----:R-:W-:-:S13]  /*10910*/  ISETP.LE.AND P6, PT, R2, UR4, PT ;  /* 0x0000000402007c0c */ /* 0x001fda000bfc3270 */
[----:B-1----:R-:W-:Y:S05]  /*10920*/  @P6 BRA `(.L_x_1234) ;  /* 0x0000000800b86947 */ /* 0x002fea0003800000 */
[----:B------:R-:W-:Y:S01]  /*10930*/  VIADD R11, R0, UR4 ;  /* 0x00000004000b7c36 */ /* 0x000fe20008000000 */
[----:B------:R-:W-:Y:S01]  /*10940*/  ULDC.64 UR8, c[0x0][0x208] ;  /* 0x0000820000087ab9 */ /* 0x000fe20000000a00 */
[----:B------:R-:W-:-:S03]  /*10950*/  IMAD.MOV.U32 R7, RZ, RZ, RZ ;  /* 0x000000ffff077224 */ /* 0x000fc600078e00ff */
[----:B------:R-:W-:-:S13]  /*10960*/  ISETP.GE.OR P6, PT, R11, R2, !P0 ;  /* 0x000000020b00720c */ /* 0x000fda00047c6670 */
[----:B------:R-:W0:Y:S08]  /*10970*/  @!P6 LDC.64 R2, c[0x0][0xc80] ;  /* 0x00032000ff02eb82 */ /* 0x000e300000000a00 */
[----:B------:R-:W1:Y:S01]  /*10980*/  @!P6 LDC.64 R4, c[0x0][0xc78] ;  /* 0x00031e00ff04eb82 */ /* 0x000e620000000a00 */
[----:B------:R-:W-:Y:S02]  /*10990*/  IMAD.MOV.U32 R8, RZ, RZ, RZ ;  /* 0x000000ffff087224 */ /* 0x000fe400078e00ff */
        /* <DEDUP_REMOVED lines=25> */
[----:B------:R-:W-:-:S07]  /*10b30*/  IMAD.MOV.U32 R5, RZ, RZ, R2 ;  /* 0x000000ffff057224 */ /* 0x000fce00078e0002 */
.L_x_1233:
[----:B------:R-:W-:Y:S02]  /*10b40*/  IMAD.IADD R10, R9, 0x1, -R4 ;  /* 0x00000001090a7824 */ /* 0x000fe400078e0a04 */
[----:B------:R-:W-:Y:S02]  /*10b50*/  IMAD.MOV.U32 R3, RZ, RZ, RZ ;  /* 0x000000ffff037224 */ /* 0x000fe400078e00ff */
[----:B------:R-:W-:-:S05]  /*10b60*/  IMAD R2, R5, UR5, R10 ;  /* 0x0000000505027c24 */ /* 0x000fca000f8e020a */
[----:B------:R-:W-:-:S13]  /*10b70*/  ISETP.GT.AND P0, PT, R2, UR6, PT ;  /* 0x0000000602007c0c */ /* 0x000fda000bf04270 */
[----:B------:R-:W-:-:S04]  /*10b80*/  VOTE.ANY R2, PT, !P0 ;  /* 0x0000000000027806 */ /* 0x000fc800040e0100 */
[----:B------:R-:W0:Y:S01]  /*10b90*/  POPC R9, R2 ;  /* 0x0000000200097309 */ /* 0x000e220000000000 */
[----:B------:R-:W-:Y:S01]  /*10ba0*/  ISETP.NE.AND P0, PT, R2, RZ, PT ;  /* 0x000000ff0200720c */ /* 0x000fe20003f05270 */
[----:B0-----:R0:W1:Y:S04]  /*10bb0*/  SHFL.IDX PT, R8, R8, R9, 0x1f ;  /* 0x00001f0908087589 */ /* 0x00106800000e0000 */
[----:B------:R0:W2:Y:S08]  /*10bc0*/  SHFL.IDX PT, R4, R7, R9, 0x1f ;  /* 0x00001f0907047589 */ /* 0x0000b000000e0000 */
[----:B------:R-:W-:Y:S05]  /*10bd0*/  @!P0 BRA `(.L_x_1236) ;  /* 0x0000000000088947 */ /* 0x000fea0003800000 */
[----:B------:R-:W-:-:S05]  /*10be0*/  VIADD R2, R9, 0xffffffff ;  /* 0xffffffff09027836 */ /* 0x000fca0000000000 */
[----:B------:R3:W4:Y:S02]  /*10bf0*/  SHFL.IDX PT, R3, R5, R2, 0x1f ;  /* 0x00001f0205037589 */ /* 0x00072400000e0000 */
.L_x_1236:
[----:B----4-:R-:W-:Y:S01]  /*10c00*/  IMAD R3, R3, UR5, R10 ;  /* 0x0000000503037c24 */ /* 0x010fe2000f8e020a */
[----:B-1----:R-:W-:Y:S01]  /*10c10*/  ISETP.NE.AND P0, PT, R8, 0x1, PT ;  /* 0x000000010800780c */ /* 0x002fe20003f05270 */
[----:B------:R-:W-:-:S03]  /*10c20*/  VIADD R14, R9, UR4 ;  /* 0x00000004090e7c36 */ /* 0x000fc60008000000 */
[----:B------:R1:W-:Y:S01]  /*10c30*/  STL [R1], R3 ;  /* 0x0000000301007387 */ /* 0x0003e20000100800 */
[----:B---3--:R-:W-:-:S03]  /*10c40*/  IADD3 R5, -R3, UR6, RZ ;  /* 0x0000000603057c10 */ /* 0x008fc6000fffe1ff */
[----:B------:R1:W-:Y:S05]  /*10c50*/  STL [R1+0xc], R14 ;  /* 0x00000c0e01007387 */ /* 0x0003ea0000100800 */
[----:B------:R-:W-:Y:S05]  /*10c60*/  @!P0 BRA `(.L_x_1237) ;  /* 0x0000000000e08947 */ /* 0x000fea0003800000 */
[----:B0-2---:R-:W-:Y:S02]  /*10c70*/  IABS R7, R4 ;  /* 0x0000000400077213 */ /* 0x005fe40000000000 */
[----:B------:R-:W-:Y:S02]  /*10c80*/  IABS R9, R8 ;  /* 0x0000000800097213 */ /* 0x000fe40000000000 */
[----:B------:R-:W0:Y:S01]  /*10c90*/  I2F.RP R10, R7 ;  /* 0x00000007000a7306 */ /* 0x000e220000209400 */
[----:B------:R-:W-:-:S07]  /*10ca0*/  IABS R12, R5 ;  /* 0x00000005000c7213 */ /* 0x000fce0000000000 */
[----:B------:R-:W-:Y:S08]  /*10cb0*/  I2F.RP R13, R9 ;  /* 0x00000009000d7306 */ /* 0x000ff00000209400 */
[----:B0-----:R-:W1:Y:S02]  /*10cc0*/  MUFU.RCP R10, R10 ;  /* 0x0000000a000a7308 */ /* 0x001e640000001000 */
[----:B-1----:R-:W-:-:S06]  /*10cd0*/  VIADD R3, R10, 0xffffffe ;  /* 0x0ffffffe0a037836 */ /* 0x002fcc0000000000 */
[----:B------:R-:W0:Y:S02]  /*10ce0*/  F2I.FTZ.U32.TRUNC.NTZ R3, R3 ;  /* 0x0000000300037305 */ /* 0x000e24000021f000 */
[----:B0-----:R-:W-:-:S04]  /*10cf0*/  IMAD.MOV R2, RZ, RZ, -R3 ;  /* 0x000000ffff027224 */ /* 0x001fc800078e0a03 */
[----:B------:R-:W-:Y:S02]  /*10d00*/  IMAD R11, R2, R7, RZ ;  /* 0x00000007020b7224 */ /* 0x000fe400078e02ff */
[----:B------:R-:W-:-:S04]  /*10d10*/  IMAD.MOV.U32 R2, RZ, RZ, RZ ;  /* 0x000000ffff027224 */ /* 0x000fc800078e00ff */
[----:B------:R-:W-:Y:S01]  /*10d20*/  IMAD.HI.U32 R11, R3, R11, R2 ;  /* 0x0000000b030b7227 */ /* 0x000fe200078e0002 */
[----:B------:R-:W-:Y:S01]  /*10d30*/  IABS R3, R4 ;  /* 0x0000000400037213 */ /* 0x000fe20000000000 */
[----:B------:R-:W0:Y:S04]  /*10d40*/  MUFU.RCP R2, R13 ;  /* 0x0000000d00027308 */ /* 0x000e280000001000 */
[----:B------:R-:W-:Y:S02]  /*10d50*/  IMAD.MOV R3, RZ, RZ, -R3 ;  /* 0x000000ffff037224 */ /* 0x000fe400078e0a03 */
[----:B------:R-:W-:-:S04]  /*10d60*/  IMAD.HI.U32 R10, R11, R12, RZ ;  /* 0x0000000c0b0a7227 */ /* 0x000fc800078e00ff */
[----:B------:R-:W-:-:S05]  /*10d70*/  IMAD R12, R10, R3, R12 ;  /* 0x000000030a0c7224 */ /* 0x000fca00078e020c */
[----:B------:R-:W-:Y:S01]  /*10d80*/  ISETP.GT.U32.AND P1, PT, R7, R12, PT ;  /* 0x0000000c0700720c */ /* 0x000fe20003f24070 */
[----:B0-----:R-:W-:-:S06]  /*10d90*/  VIADD R3, R2, 0xffffffe ;  /* 0x0ffffffe02037836 */ /* 0x001fcc0000000000 */
[----:B------:R-:W0:Y:S06]  /*10da0*/  F2I.FTZ.U32.TRUNC.NTZ R3, R3 ;  /* 0x0000000300037305 */ /* 0x000e2c000021f000 */
[----:B------:R-:W-:Y:S02]  /*10db0*/  @!P1 IMAD.IADD R12, R12, 0x1, -R7 ;  /* 0x000000010c0c9824 */ /* 0x000fe400078e0a07 */
[----:B------:R-:W-:Y:S01]  /*10dc0*/  @!P1 VIADD R10, R10, 0x1 ;  /* 0x000000010a0a9836 */ /* 0x000fe20000000000 */
[----:B------:R-:W-:Y:S02]  /*10dd0*/  ISETP.NE.AND P1, PT, R4, RZ, PT ;  /* 0x000000ff0400720c */ /* 0x000fe40003f25270 */
[----:B------:R-:W-:Y:S01]  /*10de0*/  ISETP.GE.U32.AND P0, PT, R12, R7, PT ;  /* 0x000000070c00720c */ /* 0x000fe20003f06070 */
[----:B0-----:R-:W-:-:S04]  /*10df0*/  IMAD.MOV R2, RZ, RZ, -R3 ;  /* 0x000000ffff027224 */ /* 0x001fc800078e0a03 */
[----:B------:R-:W-:Y:S02]  /*10e00*/  IMAD R7, R2, R9, RZ ;  /* 0x0000000902077224 */ /* 0x000fe400078e02ff */
[----:B------:R-:W-:-:S06]  /*10e10*/  IMAD.MOV.U32 R2, RZ, RZ, RZ ;  /* 0x000000ffff027224 */ /* 0x000fcc00078e00ff */
[----:B------:R-:W-:Y:S02]  /*10e20*/  @P0 VIADD R10, R10, 0x1 ;  /* 0x000000010a0a0836 */ /* 0x000fe40000000000 */
[----:B------:R-:W-:Y:S01]  /*10e30*/  IMAD.HI.U32 R7, R3, R7, R2 ;  /* 0x0000000703077227 */ /* 0x000fe200078e0002 */
[----:B------:R-:W-:Y:S02]  /*10e40*/  LOP3.LUT R2, R5, R4, RZ, 0x3c, !PT ;  /* 0x0000000405027212 */ /* 0x000fe400078e3cff */
[----:B------:R-:W-:Y:S02]  /*10e50*/  IABS R3, R8 ;  /* 0x0000000800037213 */ /* 0x000fe40000000000 */
[----:B------:R-:W-:-:S03]  /*10e60*/  ISETP.GE.AND P2, PT, R2, RZ, PT ;  /* 0x000000ff0200720c */ /* 0x000fc60003f46270 */
[----:B------:R-:W-:-:S10]  /*10e70*/  IMAD.MOV R3, RZ, RZ, -R3 ;  /* 0x000000ffff037224 */ /* 0x000fd400078e0a03 */
[----:B------:R-:W-:Y:S01]  /*10e80*/  @!P2 IMAD.MOV R10, RZ, RZ, -R10 ;  /* 0x000000ffff0aa224 */ /* 0x000fe200078e0a0a */
[----:B------:R-:W-:-:S04]  /*10e90*/  @!P1 LOP3.LUT R10, RZ, R4, RZ, 0x33, !PT ;  /* 0x00000004ff0a9212 */ /* 0x000fc800078e33ff */
        /* <DEDUP_REMOVED lines=9> */
[----:B------:R-:W-:Y:S01]  /*10f30*/  ISETP.GE.AND P2, PT, R2, RZ, PT ;  /* 0x000000ff0200720c */ /* 0x000fe20003f46270 */
[----:B------:R-:W-:-:S04]  /*10f40*/  IMAD.MOV R2, RZ, RZ, -R10 ;  /* 0x000000ffff027224 */ /* 0x000fc800078e0a0a */
[----:B------:R-:W-:Y:S02]  /*10f50*/  IMAD R2, R4, R2, R5 ;  /* 0x0000000204027224 */ /* 0x000fe400078e0205 */
[----:B------:R-:W-:-:S06]  /*10f60*/  @P0 VIADD R7, R7, 0x1 ;  /* 0x0000000107070836 */ /* 0x000fcc0000000000 */
[----:B------:R-:W-:Y:S01]  /*10f70*/  @!P2 IMAD.MOV R7, RZ, RZ, -R7 ;  /* 0x000000ffff07a224 */ /* 0x000fe200078e0a07 */
[----:B------:R-:W-:-:S05]  /*10f80*/  @!P1 LOP3.LUT R7, RZ, R8, RZ, 0x33, !PT ;  /* 0x00000008ff079212 */ /* 0x000fca00078e33ff */
[--C-:B------:R-:W-:Y:S02]  /*10f90*/  IMAD.MOV R3, RZ, RZ, -R7.reuse ;  /* 0x000000ffff037224 */ /* 0x100fe400078e0a07 */
[C---:B------:R-:W-:Y:S02]  /*10fa0*/  IMAD R7, R8.reuse, 0x1000000, R7 ;  /* 0x0100000008077824 */ /* 0x040fe400078e0207 */
[----:B------:R-:W-:-:S04]  /*10fb0*/  IMAD R8, R8, R3, R10 ;  /* 0x0000000308087224 */ /* 0x000fc800078e020a */
[----:B------:R-:W-:-:S05]  /*10fc0*/  IMAD R3, R8, 0x10000, R7 ;  /* 0x0001000008037824 */ /* 0x000fca00078e0207 */
[----:B------:R0:W-:Y:S01]  /*10fd0*/  STL [R1+0x8], R3 ;  /* 0x0000080301007387 */ /* 0x0001e20000100800 */
[----:B------:R-:W-:Y:S05]  /*10fe0*/  BRA `(.L_x_1238) ;  /* 0x0000000000f87947 */ /* 0x000fea0003800000 */
.L_x_1237:
[----:B-1----:R-:W1:Y:S01]  /*10ff0*/  LDC.64 R2, c[0x0][0xc90] ;  /* 0x00032400ff027b82 */ /* 0x002e620000000a00 */
[----:B------:R-:W-:Y:S01]  /*11000*/  ULDC.64 UR6, c[0x0][0x208] ;  /* 0x0000820000067ab9 */ /* 0x000fe20000000a00 */
[----:B-1----:R-:W-:-:S05]  /*11010*/  IMAD.WIDE R2, R14, 0x4, R2 ;  /* 0x000000040e027825 */ /* 0x002fca00078e0202 */
[----:B0-----:R0:W2:Y:S02]  /*11020*/  LDG.E R7, desc[UR6][R2.64] ;  /* 0x0000000602077981 */ /* 0x0010a4000c1e1900 */
[----:B0-----:R-:W-:Y:S02]  /*11030*/  IMAD.MOV.U32 R2, RZ, RZ, RZ ;  /* 0x000000ffff027224 */ /* 0x001fe400078e00ff */
[----:B--2---:R-:W-:-:S05]  /*11040*/  IMAD R8, R4, R7, RZ ;  /* 0x0000000704087224 */ /* 0x004fca00078e02ff */
[----:B------:R-:W-:-:S04]  /*11050*/  IABS R9, R8 ;  /* 0x0000000800097213 */ /* 0x000fc80000000000 */
[----:B------:R-:W0:Y:S08]  /*11060*/  I2F.RP R10, R9 ;  /* 0x00000009000a7306 */ /* 0x000e300000209400 */
[----:B0-----:R-:W0:Y:S02]  /*11070*/  MUFU.RCP R10, R10 ;  /* 0x0000000a000a7308 */ /* 0x001e240000001000 */
[----:B0-----:R-:W-:-:S06]  /*11080*/  VIADD R11, R10, 0xffffffe ;  /* 0x0ffffffe0a0b7836 */ /* 0x001fcc0000000000 */
[----:B------:R-:W0:Y:S02]  /*11090*/  F2I.FTZ.U32.TRUNC.NTZ R3, R11 ;  /* 0x0000000b00037305 */ /* 0x000e24000021f000 */
[----:B0-----:R-:W-:-:S04]  /*110a0*/  IMAD.MOV R12, RZ, RZ, -R3 ;  /* 0x000000ffff0c7224 */ /* 0x001fc800078e0a03 */
[----:B------:R-:W-:-:S04]  /*110b0*/  IMAD R13, R12, R9, RZ ;  /* 0x000000090c0d7224 */ /* 0x000fc800078e02ff */
[----:B------:R-:W-:Y:S01]  /*110c0*/  IMAD.HI.U32 R2, R3, R13, R2 ;  /* 0x0000000d03027227 */ /* 0x000fe200078e0002 */
[----:B------:R-:W-:Y:S02]  /*110d0*/  IABS R13, R5 ;  /* 0x00000005000d7213 */ /* 0x000fe40000000000 */
[----:B------:R-:W-:-:S03]  /*110e0*/  IABS R3, R8 ;  /* 0x0000000800037213 */ /* 0x000fc60000000000 */
[----:B------:R-:W-:-:S04]  /*110f0*/  IMAD.HI.U32 R2, R2, R13, RZ ;  /* 0x0000000d02027227 */ /* 0x000fc800078e00ff */
[----:B------:R-:W-:-:S04]  /*11100*/  IMAD.MOV R3, RZ, RZ, -R3 ;  /* 0x000000ffff037224 */ /* 0x000fc800078e0a03 */
        /* <DEDUP_REMOVED lines=8> */
[----:B------:R-:W-:-:S04]  /*11190*/  @P0 VIADD R2, R2, 0x1 ;  /* 0x0000000102020836 */ /* 0x000fc80000000000 */
[----:B------:R-:W-:Y:S01]  /*111a0*/  @!P2 IMAD.MOV R2, RZ, RZ, -R2 ;  /* 0x000000ffff02a224 */ /* 0x000fe200078e0a02 */
[----:B------:R-:W-:-:S05]  /*111b0*/  @!P1 LOP3.LUT R2, RZ, R8, RZ, 0x33, !PT ;  /* 0x00000008ff029212 */ /* 0x000fca00078e33ff */
[----:B------:R-:W-:Y:S02]  /*111c0*/  IMAD R9, R7, R2, RZ ;  /* 0x0000000207097224 */ /* 0x000fe400078e02ff */
[----:B------:R-:W-:Y:S02]  /*111d0*/  IMAD.MOV R2, RZ, RZ, -R2 ;  /* 0x000000ffff027224 */ /* 0x000fe400078e0a02 */
[----:B------:R-:W-:Y:S02]  /*111e0*/  IMAD.MOV R10, RZ, RZ, -R9 ;  /* 0x000000ffff0a7224 */ /* 0x000fe400078e0a09 */
[----:B------:R-:W-:Y:S02]  /*111f0*/  IMAD R8, R8, R2, R5 ;  /* 0x0000000208087224 */ /* 0x000fe400078e0205 */
[----:B------:R-:W-:Y:S01]  /*11200*/  IMAD.MOV.U32 R2, RZ, RZ, RZ ;  /* 0x000000ffff027224 */ /* 0x000fe200078e00ff */
[----:B------:R-:W-:Y:S02]  /*11210*/  VIADDMNMX R7, R10, UR5, R7, PT ;  /* 0x000000050a077c46 */ /* 0x000fe4000b800107 */
[----:B------:R-:W-:-:S02]  /*11220*/  IADD3 R9, R9, 0x1000000, R8 ;  /* 0x0100000009097810 */ /* 0x000fc40007ffe008 */
[----:B------:R-:W-:-:S04]  /*11230*/  IABS R10, R7 ;  /* 0x00000007000a7213 */ /* 0x000fc80000000000 */
[----:B------:R-:W0:Y:S08]  /*11240*/  I2F.RP R11, R10 ;  /* 0x0000000a000b7306 */ /* 0x000e300000209400 */
[----:B0-----:R-:W0:Y:S02]  /*11250*/  MUFU.RCP R11, R11 ;  /* 0x0000000b000b7308 */ /* 0x001e240000001000 */
[----:B0-----:R-:W-:Y:S01]  /*11260*/  VIADD R3, R11, 0xffffffe ;  /* 0x0ffffffe0b037836 */ /* 0x001fe20000000000 */
[----:B------:R-:W-:-:S05]  /*11270*/  IABS R11, R7 ;  /* 0x00000007000b7213 */ /* 0x000fca0000000000 */
[----:B------:R-:W0:Y:S02]  /*11280*/  F2I.FTZ.U32.TRUNC.NTZ R3, R3 ;  /* 0x0000000300037305 */ /* 0x000e24000021f000 */
[----:B0-----:R-:W-:-:S04]  /*11290*/  IMAD.MOV R5, RZ, RZ, -R3 ;  /* 0x000000ffff057224 */ /* 0x001fc800078e0a03 */
[----:B------:R-:W-:-:S04]  /*112a0*/  IMAD R5, R5, R10, RZ ;  /* 0x0000000a05057224 */ /* 0x000fc800078e02ff */
[----:B------:R-:W-:Y:S01]  /*112b0*/  IMAD.HI.U32 R2, R3, R5, R2 ;  /* 0x0000000503027227 */ /* 0x000fe200078e0002 */
[----:B------:R-:W-:-:S03]  /*112c0*/  IABS R5, R8 ;  /* 0x0000000800057213 */ /* 0x000fc60000000000 */
[----:B------:R-:W-:Y:S02]  /*112d0*/  IMAD.MOV R3, RZ, RZ, -R11 ;  /* 0x000000ffff037224 */ /* 0x000fe400078e0a0b */
        /* <DEDUP_REMOVED lines=11> */
[----:B------:R-:W-:Y:S01]  /*11390*/  @!P1 LOP3.LUT R2, RZ, R7, RZ, 0x33, !PT ;  /* 0x00000007ff029212 */ /* 0x000fe200078e33ff */
[----:B------:R-:W-:-:S04]  /*113a0*/  IMAD.MOV R7, RZ, RZ, -R7 ;  /* 0x000000ffff077224 */ /* 0x000fc800078e0a07 */
[----:B------:R-:W-:-:S05]  /*113b0*/  IMAD R3, R2, R7, R9 ;  /* 0x0000000702037224 */ /* 0x000fca00078e0209 */
[----:B------:R1:W-:Y:S02]  /*113c0*/  STL [R1+0x8], R3 ;  /* 0x0000080301007387 */ /* 0x0003e40000100800 */
.L_x_1238:
[----:B01----:R-:W-:-:S05]  /*113d0*/  LOP3.LUT R3, RZ, R2, RZ, 0x33, !PT ;  /* 0x00000002ff037212 */ /* 0x003fca00078e33ff */
[----:B------:R-:W-:-:S05]  /*113e0*/  IMAD.IADD R2, R4, 0x1, R3 ;  /* 0x0000000104027824 */ /* 0x000fca00078e0203 */
[----:B------:R1:W-:Y:S01]  /*113f0*/  STL [R1+0x4], R2 ;  /* 0x0000040201007387 */ /* 0x0003e20000100800 */
[----:B------:R-:W-:Y:S05]  /*11400*/  BRA `(.L_x_1239) ;  /* 0x0000000000107947 */ /* 0x000fea0003800000 */
.L_x_1234:
[----:B------:R-:W-:Y:S01]  /*11410*/  IMAD.U32 R2, RZ, RZ, UR6 ;  /* 0x00000006ff027e24 */ /* 0x000fe2000f8e00ff */
[----:B------:R0:W-:Y:S04]  /*11420*/  STL [R1+0x4], RZ ;  /* 0x000004ff01007387 */ /* 0x0001e80000100800 */
[----:B------:R0:W-:Y:S04]  /*11430*/  STL [R1+0x8], RZ ;  /* 0x000008ff01007387 */ /* 0x0001e80000100800 */
[----:B------:R0:W-:Y:S02]  /*11440*/  STL [R1], R2 ;  /* 0x0000000201007387 */ /* 0x0001e40000100800 */
.L_x_1239:
[----:B------:R-:W2:Y:S04]  /*11450*/  LDL R8, [R1] ;  /* 0x0000000001087983 */ /* 0x000ea80000100800 */
[----:B------:R-:W2:Y:S04]  /*11460*/  LDL R9, [R1+0x4] ;  /* 0x0000040001097983 */ /* 0x000ea80000100800 */
[----:B------:R-:W2:Y:S04]  /*11470*/  LDL R10, [R1+0x8] ;  /* 0x00000800010a7983 */ /* 0x000ea80000100800 */
[----:B------:R-:W2:Y:S01]  /*11480*/  LDL R11, [R1+0xc] ;  /* 0x00000c00010b7983 */ /* 0x000ea20000100800 */
[----:B------:R-:W-:-:S13]  /*11490*/  ISETP.NE.AND P0, PT, R0, RZ, PT ;  /* 0x000000ff0000720c */ /* 0x000fda0003f05270 */
[----:B------:R-:W3:Y:S01]  /*114a0*/  @!P0 S2R R3, SR_CgaCtaId ;  /* 0x0000000000038919 */ /* 0x000ee20000008800 */
[----:B------:R-:W-:-:S04]  /*114b0*/  @!P0 MOV R0, 0x400 ;  /* 0x0000040000008802 */ /* 0x000fc80000000f00 */
[----:B---3--:R-:W-:-:S05]  /*114c0*/  @!P0 LEA R0, R3, R0, 0x18 ;  /* 0x0000000003008211 */ /* 0x008fca00078ec0ff */
[----:B--2---:R2:W-:Y:S01]  /*114d0*/  @!P0 STS.128 [R0+0x2a8d0], R8 ;  /* 0x02a8d00800008388 */ /* 0x0045e20000000c00 */
[----:B------:R-:W-:Y:S06]  /*114e0*/  BAR.ARV 0x5, 0x180 ;  /* 0x0146000000007b1d */ /* 0x000fec0000002000 */
.L_x_1232:
[----:B--2---:R-:W2:Y:S01]  /*114f0*/  LDL R0, [R1+0xc] ;  /* 0x00000c0001007983 */ /* 0x004ea20000100800 */
[----:B------:R-:W-:Y:S01]  /*11500*/  ULDC UR4, c[0x0][0xc3c] ;  /* 0x00030f0000047ab9 */ /* 0x000fe20000000800 */
[----:B------:R-:W-:Y:S01]  /*11510*/  IMAD.MOV.U32 R19, RZ, RZ, RZ ;  /* 0x000000ffff137224 */ /* 0x000fe200078e00ff */
[----:B--2---:R-:W-:Y:S01]  /*11520*/  ISETP.GE.AND P0, PT, R0, UR4, PT ;  /* 0x0000000400007c0c */ /* 0x004fe2000bf06270 */
[----:B------:R-:W-:-:S05]  /*11530*/  IMAD.MOV.U32 R0, RZ, RZ, 0x1 ;  /* 0x00000001ff007424 */ /* 0x000fca00078e00ff */
[----:B------:R2:W-:Y:S04]  /*11540*/  STL [R1+0x10], R0 ;  /* 0x0000100001007387 */ /* 0x0005e80000100800 */
[----:B------:R2:W-:Y:S03]  /*11550*/  STL [R1+0x50], RZ ;  /* 0x000050ff01007387 */ /* 0x0005e60000100800 */
[----:B------:R-:W-:Y:S05]  /*11560*/  @P0 BRA `(.L_x_1240) ;  /* 0x0000006000500947 */ /* 0x000fea0003800000 */
[----:B------:R-:W4:Y:S01]  /*11570*/  S2UR UR5, SR_CgaCtaId ;  /* 0x00000000000579c3 */ /* 0x000f220000008800 */
[C---:B--2---:R-:W-:Y:S01]  /*11580*/  IMAD.SHL.U32 R0, R6.reuse, 0x8, RZ ;  /* 0x0000000806007824 */ /* 0x044fe200078e00ff */
[----:B------:R-:W-:Y:S01]  /*11590*/  LOP3.LUT R4, R6, 0x7f, RZ, 0xc0, !PT ;  /* 0x0000007f06047812 */ /* 0x000fe200078ec0ff */
[----:B------:R-:W-:Y:S01]  /*115a0*/  UMOV UR4, 0x400 ;  /* 0x0000040000047882 */ /* 0x000fe20000000000 */
[----:B------:R-:W-:Y:S01]  /*115b0*/  BSSY B8, `(.L_x_1240) ;  /* 0x000060f000087945 */ /* 0x000fe20003800000 */
[----:B------:R-:W-:Y:S01]  /*115c0*/  IMAD.MOV.U32 R19, RZ, RZ, RZ ;  /* 0x000000ffff137224 */ /* 0x000fe200078e00ff */
[----:B------:R-:W-:Y:S01]  /*115d0*/  LOP3.LUT R3, R0, 0x1f8, RZ, 0xc0, !PT ;  /* 0x000001f800037812 */ /* 0x000fe200078ec0ff */
[----:B01----:R-:W-:Y:S01]  /*115e0*/  IMAD.SHL.U32 R2, R4, 0x8, RZ ;  /* 0x0000000804027824 */ /* 0x003fe200078e00ff */
[----:B------:R-:W-:Y:S01]  /*115f0*/  LOP3.LUT R0, R0, 0x38, RZ, 0xc0, !PT ;  /* 0x0000003800007812 */ /* 0x000fe200078ec0ff */
[----:B------:R-:W-:Y:S01]  /*11600*/  ULDC UR38, c[0x0][0xc] ;  /* 0x0000030000267ab9 */ /* 0x000fe20000000800 */
[----:B------:R-:W-:Y:S01]  /*11610*/  LOP3.LUT R3, R3, 0x38, R6, 0x78, !PT ;  /* 0x0000003803037812 */ /* 0x000fe200078e7806 */
[----:B------:R-:W-:Y:S01]  /*11620*/  IMAD.SHL.U32 R6, R6, 0x10, RZ ;  /* 0x0000001006067824 */ /* 0x000fe200078e00ff */
[----:B------:R-:W-:-:S02]  /*11630*/  ULDC.64 UR36, c[0x0][0x198] ;  /* 0x0000660000247ab9 */ /* 0x000fc40000000a00 */
[----:B------:R-:W-:Y:S02]  /*11640*/  LOP3.LUT R3, R3, 0x200, R2, 0xf8, !PT ;  /* 0x0000020003037812 */ /* 0x000fe400078ef802 */
[----:B------:R-:W-:-:S04]  /*11650*/  SHF.R.U32.HI R2, RZ, 0x3, R4 ;  /* 0x00000003ff027819 */ /* 0x000fc80000011604 */
[----:B------:R-:W-:Y:S01]  /*11660*/  LOP3.LUT R4, R2, 0x70, R6, 0xf8, !PT ;  /* 0x0000007002047812 */ /* 0x000fe200078ef806 */
[----:B------:R-:W-:Y:S01]  /*11670*/  IMAD.MOV.U32 R2, RZ, RZ, 0x1 ;  /* 0x00000001ff027424 */ /* 0x000fe200078e00ff */
[----:B----4-:R-:W-:-:S06]  /*11680*/  ULEA UR4, UR5, UR4, 0x18 ;  /* 0x0000000405047291 */ /* 0x010fcc000f8ec03f */
[----:B------:R-:W-:-:S04]  /*11690*/  IMAD.U32 R18, RZ, RZ, UR4 ;  /* 0x00000004ff127e24 */ /* 0x000fc8000f8e00ff */
[----:B------:R-:W-:-:S05]  /*116a0*/  IMAD R3, R3, 0x2, R18 ;  /* 0x0000000203037824 */ /* 0x000fca00078e0212 */
[----:B------:R-:W-:Y:S04]  /*116b0*/  STL [R1+0x20], R3 ;  /* 0x0000200301007387 */ /* 0x000fe80000100800 */
[----:B------:R-:W-:Y:S04]  /*116c0*/  STL [R1+0x50], RZ ;  /* 0x000050ff01007387 */ /* 0x000fe80000100800 */
[----:B------:R0:W-:Y:S02]  /*116d0*/  STL [R1+0x10], R2 ;  /* 0x0000100201007387 */ /* 0x0001e40000100800 */
[----:B0-----:R-:W-:-:S02]  /*116e0*/  LOP3.LUT R2, R0, 0x40, RZ, 0xfc, !PT ;  /* 0x0000004000027812 */ /* 0x001fc400078efcff */
[----:B------:R-:W-:-:S07]  /*116f0*/  LOP3.LUT R0, R0, 0x80, RZ, 0xfc, !PT ;  /* 0x0000008000007812 */ /* 0x000fce00078efcff */
.L_x_1352:
[----:B---3--:R-:W2:Y:S01]  /*11700*/  LDL R9, [R1+0xc] ;  /* 0x00000c0001097983 */ /* 0x008ea20000100800 */
[----:B------:R-:W-:Y:S05]  /*11710*/  YIELD ;  /* 0x0000000000007946 */ /* 0x000fea0003800000 */
[----:B------:R-:W-:Y:S01]  /*11720*/  ULDC.64 UR4, c[0x0][0xa28] ;  /* 0x00028a0000047ab9 */ /* 0x000fe20000000a00 */
[----:B------:R-:W-:Y:S01]  /*11730*/  IMAD.MOV.U32 R0, RZ, RZ, RZ ;  /* 0x000000ffff007224 */ /* 0x000fe200078e00ff */
[----:B------:R-:W-:Y:S01]  /*11740*/  ISETP.NE.U32.AND P0, PT, RZ, UR4, PT ;  /* 0x00000004ff007c0c */ /* 0x000fe2000bf05070 */
[----:B01----:R-:W0:Y:S01]  /*11750*/  LDC.64 R4, c[0x0][0xa00] ;  /* 0x00028000ff047b82 */ /* 0x003e220000000a00 */
[----:B------:R-:W-:Y:S01]  /*11760*/  ULDC.64 UR8, c[0x0][0x208] ;  /* 0x0000820000087ab9 */ /* 0x000fe20000000a00 */
[----:B------:R-:W-:Y:S01]  /*11770*/  IMAD.MOV.U32 R10, RZ, RZ, RZ ;  /* 0x000000ffff0a7224 */ /* 0x000fe200078e00ff */
[----:B------:R-:W-:Y:S01]  /*11780*/  ISETP.NE.AND.EX P0, PT, RZ, UR5, PT, P0 ;  /* 0x00000005ff007c0c */ /* 0x000fe2000bf05300 */
[----:B------:R-:W-:Y:S01]  /*11790*/  ULDC.64 UR4, c[0x0][0xa18] ;  /* 0x0002860000047ab9 */ /* 0x000fe20000000a00 */
[----:B------:R-:W-:-:S11]  /*117a0*/  ULDC.64 UR6, c[0x0][0xa08] ;  /* 0x0002820000067ab9 */ /* 0x000fd60000000a00 */
[----:B------:R-:W2:Y:S02]  /*117b0*/  @P0 LDC.64 R2, c[0x0][0xa28] ;  /* 0x00028a00ff020b82 */ /* 0x000ea40000000a00 */
[----:B--2---:R-:W-:-:S05]  /*117c0*/  @P0 IMAD.WIDE R2, R9, 0x4, R2 ;  /* 0x0000000409020825 */ /* 0x004fca00078e0202 */
[----:B------:R1:W5:Y:S01]  /*117d0*/  @P0 LDG.E R0, desc[UR8][R2.64] ;  /* 0x0000000802000981 */ /* 0x000362000c1e1900 */
[----:B------:R-:W-:Y:S01]  /*117e0*/  ISETP.NE.U32.AND P0, PT, RZ, UR4, PT ;  /* 0x00000004ff007c0c */ /* 0x000fe2000bf05070 */
[----:B0-----:R-:W-:Y:S01]  /*117f0*/  IMAD.WIDE R4, R9, 0x4, R4 ;  /* 0x0000000409047825 */ /* 0x001fe200078e0204 */
[----:B------:R-:W-:Y:S02]  /*11800*/  ISETP.NE.U32.AND P1, PT, RZ, UR6, PT ;  /* 0x00000006ff007c0c */ /* 0x000fe4000bf25070 */
[----:B------:R-:W-:Y:S01]  /*11810*/  ISETP.NE.AND.EX P2, PT, RZ, UR5, PT, P0 ;  /* 0x00000005ff007c0c */ /* 0x000fe2000bf45300 */
[----:B------:R-:W-:Y:S01]  /*11820*/  ULDC.64 UR4, c[0x0][0xa00] ;  /* 0x0002800000047ab9 */ /* 0x000fe20000000a00 */
[----:B------:R-:W-:Y:S01]  /*11830*/  ISETP.NE.AND.EX P1, PT, RZ, UR7, PT, P1 ;  /* 0x00000007ff007c0c */ /* 0x000fe2000bf25310 */
[----:B------:R-:W-:Y:S01]  /*11840*/  IMAD.MOV.U32 R8, RZ, RZ, RZ ;  /* 0x000000ffff087224 */ /* 0x000fe200078e00ff */
[----:B------:R-:W-:Y:S01]  /*11850*/  ISETP.NE.U32.AND P0, PT, RZ, UR4, PT ;  /* 0x00000004ff007c0c */ /* 0x000fe2000bf05070 */
[----:B-1----:R-:W0:Y:S03]  /*11860*/  LDC.64 R2, c[0x0][0xa08] ;  /* 0x00028200ff027b82 */ /* 0x002e260000000a00 */
[----:B------:R-:W-:-:S05]  /*11870*/  ISETP.NE.AND.EX P0, PT, RZ, UR5, PT, P0 ;  /* 0x00000005ff007c0c */ /* 0x000fca000bf05300 */
[----:B------:R-:W1:Y:S08]  /*11880*/  @P2 LDC.64 R6, c[0x0][0xa18] ;  /* 0x00028600ff062b82 */ /* 0x000e700000000a00 */
[----:B------:R-:W2:Y:S01]  /*11890*/  @P0 LDG.E R10, desc[UR8][R4.64] ;  /* 0x00000008040a0981 */ /* 0x000ea2000c1e1900 */
[----:B------:R-:W-:Y:S01]  /*118a0*/  ULDC UR4, c[0x0][0x288] ;  /* 0x0000a20000047ab9 */ /* 0x000fe20000000800 */
[----:B0-----:R-:W-:-:S05]  /*118b0*/  IMAD.WIDE R2, R9, 0x4, R2 ;  /* 0x0000000409027825 */ /* 0x001fca00078e0202 */
[----:B------:R-:W5:Y:S01]  /*118c0*/  @P1 LDG.E R8, desc[UR8][R2.64] ;  /* 0x0000000802081981 */ /* 0x000f62000c1e1900 */
[----:B-1----:R-:W-:-:S03]  /*118d0*/  @P2 IMAD.WIDE R6, R9, 0x4, R6 ;  /* 0x0000000409062825 */ /* 0x002fc600078e0206 */
[----:B--2---:R0:W-:Y:S02]  /*118e0*/  STL [R1+0x30], R10 ;  /* 0x0000300a01007387 */ /* 0x0041e40000100800 */
[----:B0-----:R-:W-:Y:S01]  /*118f0*/  IMAD.U32 R10, RZ, RZ, UR4 ;  /* 0x00000004ff0a7e24 */ /* 0x001fe2000f8e00ff */
[----:B------:R-:W-:-:S05]  /*11900*/  ULDC.64 UR4, c[0x0][0x418] ;  /* 0x0001060000047ab9 */ /* 0x000fca0000000a00 */
        /* <DEDUP_REMOVED lines=11> */
[----:B------:R-:W-:Y:S02]  /*119c0*/  ULDC.64 UR4, c[0x0][0x208] ;  /* 0x0000820000047ab9 */ /* 0x000fe40000000a00 */
[----:B------:R-:W0:Y:S04]  /*119d0*/  LDG.E R7, desc[UR4][R4.64] ;  /* 0x0000000404077981 */ /* 0x000e28000c1e1900 */
[----:B------:R-:W0:Y:S02]  /*119e0*/  LDG.E R4, desc[UR4][R4.64+0x4] ;  /* 0x0000040404047981 */ /* 0x000e24000c1e1900 */
[----:B0-----:R-:W-:-:S05]  /*119f0*/  IMAD.IADD R10, R4, 0x1, -R7 ;  /* 0x00000001040a7824 */ /* 0x001fca00078e0a07 */
[----:B------:R1:W-:Y:S02]  /*11a00*/  STL [R1+0x2c], R10 ;  /* 0x00002c0a01007387 */ /* 0x0003e40000100800 */
.L_x_1241:
[----:B------:R-:W2:Y:S01]  /*11a10*/  LDL.LU R5, [R1+0x8] ;  /* 0x0000080001057983 */ /* 0x000ea20000300800 */
[----:B------:R-:W-:Y:S02]  /*11a20*/  ULDC.64 UR4, c[0x0][0xa20] ;  /* 0x0002880000047ab9 */ /* 0x000fe40000000a00 */
[----:B------:R-:W-:-:S04]  /*11a30*/  ISETP.NE.U32.AND P0, PT, RZ, UR4, PT ;  /* 0x00000004ff007c0c */ /* 0x000fc8000bf05070 */
[----:B------:R-:W-:Y:S02]  /*11a40*/  ISETP.NE.AND.EX P0, PT, RZ, UR5, PT, P0 ;  /* 0x00000005ff007c0c */ /* 0x000fe4000bf05300 */
[C---:B--2---:R-:W-:Y:S02]  /*11a50*/  LOP3.LUT R7, R5.reuse, 0xff000000, RZ, 0xc0, !PT ;  /* 0xff00000005077812 */ /* 0x044fe400078ec0ff */
[C---:B------:R-:W-:Y:S02]  /*11a60*/  LOP3.LUT R4, R5.reuse, 0xff0000, RZ, 0xc0, !PT ;  /* 0x00ff000005047812 */ /* 0x040fe400078ec0ff */
[----:B------:R-:W-:Y:S02]  /*11a70*/  SHF.R.U32.HI R7, RZ, 0x8, R7 ;  /* 0x00000008ff077819 */ /* 0x000fe40000011607 */
[----:B------:R-:W-:Y:S02]  /*11a80*/  LOP3.LUT R16, R5, 0xffff, RZ, 0xc0, !PT ;  /* 0x0000ffff05107812 */ /* 0x000fe400078ec0ff */
[----:B------:R-:W-:Y:S01]  /*11a90*/  LEA.HI R7, R4, R7, RZ, 0x10 ;  /* 0x0000000704077211 */ /* 0x000fe200078f80ff */
[----:B-----5:R-:W-:-:S05]  /*11aa0*/  IMAD.IADD R4, R8, 0x1, R0 ;  /* 0x0000000108047824 */ /* 0x020fca00078e0200 */
[----:B------:R2:W-:Y:S01]  /*11ab0*/  STL [R1+0x14], R4 ;  /* 0x0000140401007387 */ /* 0x0005e20000100800 */
[----:B------:R-:W-:Y:S05]  /*11ac0*/  @!P0 BRA `(.L_x_1242) ;  /* 0x0000000000148947 */ /* 0x000fea0003800000 */
[----:B------:R-:W3:Y:S01]  /*11ad0*/  LDC.64 R2, c[0x0][0xa20] ;  /* 0x00028800ff027b82 */ /* 0x000ee20000000a00 */
[----:B------:R-:W-:Y:S01]  /*11ae0*/  ULDC.64 UR4, c[0x0][0x208] ;  /* 0x0000820000047ab9 */ /* 0x000fe20000000a00 */
[----:B---3--:R-:W-:-:S05]  /*11af0*/  IMAD.WIDE R2, R9, 0x4, R2 ;  /* 0x0000000409027825 */ /* 0x008fca00078e0202 */
[----:B------:R3:W5:Y:S01]  /*11b00*/  LDG.E R6, desc[UR4][R2.64] ;  /* 0x0000000402067981 */ /* 0x000762000c1e1900 */
[----:B------:R-:W-:Y:S05]  /*11b10*/  BRA `(.L_x_1243) ;  /* 0x0000000000147947 */ /* 0x000fea0003800000 */
.L_x_1242:
[----:B------:R-:W-:Y:S05]  /*11b20*/  @!P1 BRA `(.L_x_1243) ;  /* 0x0000000000109947 */ /* 0x000fea0003800000 */
[----:B------:R-:W-:Y:S02]  /*11b30*/  ULDC.64 UR4, c[0x0][0x208] ;  /* 0x0000820000047ab9 */ /* 0x000fe40000000a00 */
[----:B------:R-:W3:Y:S04]  /*11b40*/  LDG.E R6, desc[UR4][R2.64] ;  /* 0x0000000402067981 */ /* 0x000ee8000c1e1900 */
[----:B------:R-:W3:Y:S02]  /*11b50*/  LDG.E R2, desc[UR4][R2.64+0x4] ;  /* 0x0000040402027981 */ /* 0x000ee4000c1e1900 */
[----:B---3--:R-:W-:-:S07]  /*11b60*/  IMAD.IADD R6, R2, 0x1, -R6 ;  /* 0x0000000102067824 */ /* 0x008fce00078e0a06 */
.L_x_1243:
[----:B--2---:R-:W2:Y:S01]  /*11b70*/  LDL.LU R4, [R1+0x4] ;  /* 0x0000040001047983 */ /* 0x004ea20000300800 */
[----:B---3--:R-:W3:Y:S01]  /*11b80*/  LDC R2, c[0x0][0x448] ;  /* 0x00011200ff027b82 */ /* 0x008ee20000000800 */
[----:B-----5:R-:W-:Y:S01]  /*11b90*/  IMAD.IADD R0, R6, 0x1, -R0 ;  /* 0x0000000106007824 */ /* 0x020fe200078e0a00 */
[----:B---3--:R-:W-:-:S13]  /*11ba0*/  ISETP.NE.AND P1, PT, R2, 0x1, PT ;  /* 0x000000010200780c */ /* 0x008fda0003f25270 */
[----:B------:R-:W3:Y:S08]  /*11bb0*/  @P1 LDC R3, c[0x0][0x44c] ;  /* 0x00011300ff031b82 */ /* 0x000ef00000000800 */
[----:B------:R-:W4:Y:S01]  /*11bc0*/  @P1 LDC R2, c[0x0][0x450] ;  /* 0x00011400ff021b82 */ /* 0x000f220000000800 */
[----:B--2---:R-:W-:-:S04]  /*11bd0*/  IMAD.SHL.U32 R11, R4, 0x80, RZ ;  /* 0x00000080040b7824 */ /* 0x004fc800078e00ff */
[----:B------:R-:W-:Y:S01]  /*11be0*/  VIADD R4, R11, 0x7f ;  /* 0x0000007f0b047836 */ /* 0x000fe20000000000 */
[----:B------:R2:W-:Y:S03]  /*11bf0*/  STL [R1+0x28], R11 ;  /* 0x0000280b01007387 */ /* 0x0005e60000100800 */
[----:B---3--:R-:W-:-:S04]  /*11c00*/  @P1 IMAD.HI.U32 R3, R4, R3, RZ ;  /* 0x0000000304031227 */ /* 0x008fc800078e00ff */
[----:B------:R-:W-:Y:S01]  /*11c10*/  IMAD.MOV.U32 R6, RZ, RZ, R4 ;  /* 0x000000ffff067224 */ /* 0x000fe200078e0004 */
[----:B----4-:R-:W-:Y:S01]  /*11c20*/  @P1 SHF.R.U32.HI R6, RZ, R2, R3 ;  /* 0x00000002ff061219 */ /* 0x010fe20000011603 */
[----:B------:R-:W-:-:S04]  /*11c30*/  VIADD R2, R0, 0x5f ;  /* 0x0000005f00027836 */ /* 0x000fc80000000000 */
[----:B------:R-:W-:-:S05]  /*11c40*/  IMAD.HI R2, R2, 0x2aaaaaab, RZ ;  /* 0x2aaaaaab02027827 */ /* 0x000fca00078e02ff */
[----:B------:R-:W-:-:S04]  /*11c50*/  SHF.R.U32.HI R3, RZ, 0x1f, R2 ;  /* 0x0000001fff037819 */ /* 0x000fc80000011602 */
[----:B------:R-:W-:Y:S02]  /*11c60*/  LEA.HI.SX32 R9, R2, R3, 0x1c ;  /* 0x0000000302097211 */ /* 0x000fe400078fe2ff */
[----:B------:R-:W-:-:S03]  /*11c70*/  IADD3 R2, R0, 0x1, -R10 ;  /* 0x0000000100027810 */ /* 0x000fc60007ffe80a */
[----:B------:R2:W-:Y:S02]  /*11c80*/  STL [R1+0x58], R9 ;  /* 0x0000580901007387 */ /* 0x0005e40000100800 */
[----:B------:R-:W-:Y:S02]  /*11c90*/  IMAD.IADD R6, R2, 0x1, R6 ;  /* 0x0000000102067824 */ /* 0x000fe400078e0206 */
[----:B------:R-:W3:Y:S02]  /*11ca0*/  LDC.64 R2, c[0x0][0x9e0] ;  /* 0x00027800ff027b82 */ /* 0x000ee40000000a00 */
[----:B---3--:R-:W-:Y:S01]  /*11cb0*/  ISETP.GE.AND P2, PT, R3, 0x1, PT ;  /* 0x000000010300780c */ /* 0x008fe20003f46270 */
[----:B------:R-:W-:-:S12]  /*11cc0*/  IMAD.IADD R2, R6, 0x1, R2 ;  /* 0x0000000106027824 */ /* 0x000fd800078e0202 */
[----:B--2---:R-:W-:Y:S05]  /*11cd0*/  @!P2 BRA `(.L_x_1244) ;  /* 0x000000000048a947 */ /* 0x004fea0003800000 */
[C---:B------:R-:W-:Y:S01]  /*11ce0*/  ISETP.GT.AND P0, PT, R6.reuse, RZ, PT ;  /* 0x000000ff0600720c */ /* 0x040fe20003f04270 */
[----:B------:R-:W-:Y:S01]  /*11cf0*/  BSSY B0, `(.L_x_1245) ;  /* 0x000000e000007945 */ /* 0x000fe20003800000 */
[----:B------:R-:W-:-:S11]  /*11d00*/  VIADD R8, R6, 0xffffffff ;  /* 0xffffffff06087836 */ /* 0x000fd60000000000 */
[----:B------:R-:W-:Y:S05]  /*11d10*/  @P0 BRA `(.L_x_1246) ;  /* 0x00000000001c0947 */ /* 0x000fea0003800000 */
[----:B------:R-:W-:Y:S01]  /*11d20*/  ISETP.NE.AND P0, PT, R3, 0x1, PT ;  /* 0x000000010300780c */ /* 0x000fe20003f05270 */
[----:B------:R-:W-:-:S12]  /*11d30*/  IMAD.MOV R6, RZ, RZ, -R6 ;  /* 0x000000ffff067224 */ /* 0x000fd800078e0a06 */
[----:B------:R-:W2:Y:S02]  /*11d40*/  @P0 LDC.64 R4, c[0x0][0x9e8] ;  /* 0x00027a00ff040b82 */ /* 0x000ea40000000a00 */
[----:B--2---:R-:W-:-:S05]  /*11d50*/  @P0 IMAD.HI.U32 R4, R6, R4, RZ ;  /* 0x0000000406040227 */ /* 0x004fca00078e00ff */
[----:B------:R-:W-:-:S04]  /*11d60*/  @P0 SHF.R.U32.HI R6, RZ, R5, R4 ;  /* 0x00000005ff060219 */ /* 0x000fc80000011604 */
[----:B------:R-:W-:Y:S01]  /*11d70*/  LOP3.LUT R8, RZ, R6, RZ, 0x33, !PT ;  /* 0x00000006ff087212 */ /* 0x000fe200078e33ff */
[----:B------:R-:W-:Y:S06]  /*11d80*/  BRA `(.L_x_1247) ;  /* 0x0000000000107947 */ /* 0x000fec0003800000 */
.L_x_1246:
[----:B------:R-:W-:-:S13]  /*11d90*/  ISETP.NE.AND P0, PT, R3, 0x1, PT ;  /* 0x000000010300780c */ /* 0x000fda0003f05270 */
[----:B------:R-:W2:Y:S02]  /*11da0*/  @P0 LDC.64 R4, c[0x0][0x9e8] ;  /* 0x00027a00ff040b82 */ /* 0x000ea40000000a00 */
[----:B--2---:R-:W-:-:S05]  /*11db0*/  @P0 IMAD.HI.U32 R4, R8, R4, RZ ;  /* 0x0000000408040227 */ /* 0x004fca00078e00ff */
[----:B------:R-:W-:-:S07]  /*11dc0*/  @P0 SHF.R.U32.HI R8, RZ, R5, R4 ;  /* 0x00000005ff080219 */ /* 0x000fce0000011604 */
.L_x_1247:
[----:B------:R-:W-:Y:S05]  /*11dd0*/  BSYNC B0 ;  /* 0x0000000000007941 */ /* 0x000fea0003800000 */
.L_x_1245:
[----:B------:R-:W-:-:S05]  /*11de0*/  IMAD R8, R8, R3, R3 ;  /* 0x0000000308087224 */ /* 0x000fca00078e0203 */
[----:B------:R-:W-:-:S07]  /*11df0*/  VIMNMX R2, R2, R8, PT ;  /* 0x0000000802027248 */ /* 0x000fce0003fe0100 */
.L_x_1244:
[----:B------:R-:W2:Y:S01]  /*11e00*/  @P1 LDC R4, c[0x0][0x44c] ;  /* 0x00011300ff041b82 */ /* 0x000ea20000000800 */
[----:B------:R-:W-:Y:S01]  /*11e10*/  VIADD R2, R2, 0x5f ;  /* 0x0000005f02027836 */ /* 0x000fe20000000000 */
[----:B------:R-:W-:Y:S01]  /*11e20*/  ULDC UR4, c[0x0][0x9dc] ;  /* 0x0002770000047ab9 */ /* 0x000fe20000000800 */
[----:B------:R-:W-:Y:S02]  /*11e30*/  IMAD.MOV.U32 R5, RZ, RZ, R11 ;  /* 0x000000ffff057224 */ /* 0x000fe400078e000b */
[----:B------:R-:W-:-:S03]  /*11e40*/  IMAD.HI R2, R2, 0x2aaaaaab, RZ ;  /* 0x2aaaaaab02027827 */ /* 0x000fc600078e02ff */
[----:B------:R-:W3:Y:S01]  /*11e50*/  @P1 LDC R6, c[0x0][0x450] ;  /* 0x00011400ff061b82 */ /* 0x000ee20000000800 */
[----:B--2---:R-:W-:-:S05]  /*11e60*/  @P1 IMAD.HI.U32 R4, R11, R4, RZ ;  /* 0x000000040b041227 */ /* 0x004fca00078e00ff */
[----:B---3--:R-:W-:-:S04]  /*11e70*/  @P1 SHF.R.U32.HI R5, RZ, R6, R4 ;  /* 0x00000006ff051219 */ /* 0x008fc80000011604 */
[----:B------:R-:W-:Y:S02]  /*11e80*/  IADD3 R6, R5, R0, -R10 ;  /* 0x0000000005067210 */ /* 0x000fe40007ffe80a */
[----:B------:R-:W-:-:S04]  /*11e90*/  SHF.R.U32.HI R0, RZ, 0x1f, R2 ;  /* 0x0000001fff007819 */ /* 0x000fc80000011602 */
[----:B------:R-:W-:Y:S01]  /*11ea0*/  LEA.HI.SX32 R4, R2, R0, 0x1c ;  /* 0x0000000002047211 */ /* 0x000fe200078fe2ff */
[----:B------:R-:W-:-:S03]  /*11eb0*/  VIADD R2, R6, -UR4 ;  /* 0x8000000406027c36 */ /* 0x000fc60008000000 */
[----:B------:R-:W-:Y:S01]  /*11ec0*/  VIMNMX R0, R9, R4, PT ;  /* 0x0000000409007248 */ /* 0x000fe20003fe0100 */
[----:B------:R2:W-:Y:S01]  /*11ed0*/  STL [R1+0x54], R4 ;  /* 0x0000540401007387 */ /* 0x0005e20000100800 */
[----:B------:R-:W-:Y:S05]  /*11ee0*/  @!P2 BRA `(.L_x_1248) ;  /* 0x000000000044a947 */ /* 0x000fea0003800000 */
[----:B------:R-:W-:Y:S01]  /*11ef0*/  ISETP.GT.AND P0, PT, R6, -0x1, PT ;  /* 0xffffffff0600780c */ /* 0x000fe20003f04270 */
[----:B------:R-:W-:-:S12]  /*11f00*/  BSSY B0, `(.L_x_1249) ;  /* 0x000000d000007945 */ /* 0x000fd80003800000 */
[----:B------:R-:W-:Y:S05]  /*11f10*/  @P0 BRA `(.L_x_1250) ;  /* 0x00000000001c0947 */ /* 0x000fea0003800000 */
[----:B------:R-:W-:Y:S02]  /*11f20*/  ISETP.NE.AND P0, PT, R3, 0x1, PT ;  /* 0x000000010300780c */ /* 0x000fe40003f05270 */
[----:B------:R-:W-:-:S11]  /*11f30*/  LOP3.LUT R6, RZ, R6, RZ, 0x33, !PT ;  /* 0x00000006ff067212 */ /* 0x000fd600078e33ff */
[----:B--2---:R-:W2:Y:S02]  /*11f40*/  @P0 LDC.64 R4, c[0x0][0x9e8] ;  /* 0x00027a00ff040b82 */ /* 0x004ea40000000a00 */
[----:B--2---:R-:W-:-:S05]  /*11f50*/  @P0 IMAD.HI.U32 R4, R6, R4, RZ ;  /* 0x0000000406040227 */ /* 0x004fca00078e00ff */
[----:B------:R-:W-:-:S04]  /*11f60*/  @P0 SHF.R.U32.HI R6, RZ, R5, R4 ;  /* 0x00000005ff060219 */ /* 0x000fc80000011604 */
[----:B------:R-:W-:Y:S01]  /*11f70*/  LOP3.LUT R6, RZ, R6, RZ, 0x33, !PT ;  /* 0x00000006ff067212 */ /* 0x000fe200078e33ff */
[----:B------:R-:W-:Y:S06]  /*11f80*/  BRA `(.L_x_1251) ;  /* 0x0000000000107947 */ /* 0x000fec0003800000 */
.L_x_1250:
[----:B------:R-:W-:-:S13]  /*11f90*/  ISETP.NE.AND P0, PT, R3, 0x1, PT ;  /* 0x000000010300780c */ /* 0x000fda0003f05270 */
[----:B--2---:R-:W2:Y:S02]  /*11fa0*/  @P0 LDC.64 R4, c[0x0][0x9e8] ;  /* 0x00027a00ff040b82 */ /* 0x004ea40000000a00 */
[----:B--2---:R-:W-:-:S05]  /*11fb0*/  @P0 IMAD.HI.U32 R4, R6, R4, RZ ;  /* 0x0000000406040227 */ /* 0x004fca00078e00ff */
[----:B------:R-:W-:-:S07]  /*11fc0*/  @P0 SHF.R.U32.HI R6, RZ, R5, R4 ;  /* 0x00000005ff060219 */ /* 0x000fce0000011604 */
.L_x_1251:
[----:B------:R-:W-:Y:S05]  /*11fd0*/  BSYNC B0 ;  /* 0x0000000000007941 */ /* 0x000fea0003800000 */
.L_x_1249:
[----:B------:R-:W-:-:S05]  /*11fe0*/  IMAD R3, R6, R3, RZ ;  /* 0x0000000306037224 */ /* 0x000fca00078e02ff */
[----:B------:R-:W-:-:S07]  /*11ff0*/  VIMNMX R2, R2, R3, !PT ;  /* 0x0000000302027248 */ /* 0x000fce0007fe0100 */
.L_x_1248:
[----:B------:R-:W-:Y:S01]  /*12000*/  IMAD.HI R2, R2, 0x2aaaaaab, RZ ;  /* 0x2aaaaaab02027827 */ /* 0x000fe200078e02ff */
[----:B--2---:R-:W-:Y:S01]  /*12010*/  SHF.R.U32.HI R4, RZ, 0x10, R7 ;  /* 0x00000010ff047819 */ /* 0x004fe20000011607 */
[----:B------:R-:W-:Y:S01]  /*12020*/  BSSY B0, `(.L_x_1252) ;  /* 0x000002a000007945 */ /* 0x000fe20003800000 */
[----:B------:R-:W-:Y:S01]  /*12030*/  LOP3.LUT R8, R7, 0xff, RZ, 0xc0, !PT ;  /* 0x000000ff07087812 */ /* 0x000fe200078ec0ff */
[----:B------:R-:W-:Y:S01]  /*12040*/  IMAD.MOV.U32 R5, RZ, RZ, RZ ;  /* 0x000000ffff057224 */ /* 0x000fe200078e00ff */
[----:B------:R-:W-:Y:S02]  /*12050*/  SHF.R.U32.HI R3, RZ, 0x1f, R2 ;  /* 0x0000001fff037819 */ /* 0x000fe40000011602 */
[----:B------:R-:W-:Y:S01]  /*12060*/  ISETP.NE.AND P0, PT, R4, RZ, PT ;  /* 0x000000ff0400720c */ /* 0x000fe20003f05270 */
[----:B01----:R-:W-:Y:S01]  /*12070*/  IMAD.MOV.U32 R10, RZ, RZ, R5 ;  /* 0x000000ffff0a7224 */ /* 0x003fe200078e0005 */
[----:B------:R-:W-:-:S04]  /*12080*/  LEA.HI.SX32 R3, R2, R3, 0x1c ;  /* 0x0000000302037211 */ /* 0x000fc800078fe2ff */
[----:B------:R-:W-:-:S04]  /*12090*/  VIMNMX R9, RZ, R3, !PT ;  /* 0x00000003ff097248 */ /* 0x000fc80007fe0100 */
[----:B------:R-:W-:Y:S01]  /*120a0*/  ISETP.GT.AND P1, PT, R0, R9, PT ;  /* 0x000000090000720c */ /* 0x000fe20003f24270 */
[----:B------:R0:W-:Y:S02]  /*120b0*/  STL [R1+0x34], R9 ;  /* 0x0000340901007387 */ /* 0x0001e40000100800 */
[----:B------:R-:W1:Y:S02]  /*120c0*/  @!P0 LDC R4, c[0x0][0x9f0] ;  /* 0x00027c00ff048b82 */ /* 0x000e640000000800 */
[----:B------:R0:W-:Y:S04]  /*120d0*/  STL [R1+0x38], R5 ;  /* 0x0000380501007387 */ /* 0x0001e80000100800 */
[----:B------:R0:W-:Y:S04]  /*120e0*/  STL [R1+0x40], R8 ;  /* 0x0000400801007387 */ /* 0x0001e80000100800 */
[----:B------:R-:W-:Y:S05]  /*120f0*/  @!P1 BRA `(.L_x_1253) ;  /* 0x0000000000709947 */ /* 0x000fea0003800000 */
[-C--:B01----:R-:W-:Y:S02]  /*12100*/  IABS R5, R4.reuse ;  /* 0x0000000400057213 */ /* 0x083fe40000000000 */
[----:B------:R-:W-:Y:S02]  /*12110*/  IABS R7, R4 ;  /* 0x0000000400077213 */ /* 0x000fe40000000000 */
[----:B------:R-:W0:Y:S03]  /*12120*/  I2F.RP R2, R5 ;  /* 0x0000000500027306 */ /* 0x000e260000209400 */
[----:B------:R-:W-:-:S05]  /*12130*/  IMAD.MOV R7, RZ, RZ, -R7 ;  /* 0x000000ffff077224 */ /* 0x000fca00078e0a07 */
[----:B0-----:R-:W0:Y:S02]  /*12140*/  MUFU.RCP R2, R2 ;  /* 0x0000000200027308 */ /* 0x001e240000001000 */
[----:B0-----:R-:W-:-:S06]  /*12150*/  VIADD R2, R2, 0xffffffe ;  /* 0x0ffffffe02027836 */ /* 0x001fcc0000000000 */
[----:B------:R-:W0:Y:S02]  /*12160*/  F2I.FTZ.U32.TRUNC.NTZ R3, R2 ;  /* 0x0000000200037305 */ /* 0x000e24000021f000 */
[----:B0-----:R-:W-:-:S04]  /*12170*/  IMAD.MOV R2, RZ, RZ, -R3 ;  /* 0x000000ffff027224 */ /* 0x001fc800078e0a03 */
[----:B------:R-:W-:Y:S02]  /*12180*/  IMAD R6, R2, R5, RZ ;  /* 0x0000000502067224 */ /* 0x000fe400078e02ff */
[----:B------:R-:W-:-:S04]  /*12190*/  IMAD.MOV.U32 R2, RZ, RZ, RZ ;  /* 0x000000ffff027224 */ /* 0x000fc800078e00ff */
[----:B------:R-:W-:Y:S01]  /*121a0*/  IMAD.HI.U32 R6, R3, R6, R2 ;  /* 0x0000000603067227 */ /* 0x000fe200078e0002 */
[----:B------:R-:W-:-:S05]  /*121b0*/  IADD3 R3, R4, -0x1, R0 ;  /* 0xffffffff04037810 */ /* 0x000fca0007ffe000 */
[----:B------:R-:W-:-:S05]  /*121c0*/  IMAD.IADD R3, R3, 0x1, -R9 ;  /* 0x0000000103037824 */ /* 0x000fca00078e0a09 */
[----:B------:R-:W-:Y:S02]  /*121d0*/  IABS R2, R3 ;  /* 0x0000000300027213 */ /* 0x000fe40000000000 */
[----:B------:R-:W-:-:S03]  /*121e0*/  LOP3.LUT R3, R3, R4, RZ, 0x3c, !PT ;  /* 0x0000000403037212 */ /* 0x000fc600078e3cff */
        /* <DEDUP_REMOVED lines=13> */
.L_x_1253:
[----:B------:R-:W-:Y:S05]  /*122c0*/  BSYNC B0 ;  /* 0x0000000000007941 */ /* 0x000fea0003800000 */
.L_x_1252:
[----:B------:R-:W-:Y:S01]  /*122d0*/  IMAD.MOV.U32 R3, RZ, RZ, R10 ;  /* 0x000000ffff037224 */ /* 0x000fe200078e000a */
[----:B------:R-:W-:Y:S03]  /*122e0*/  BSSY B7, `(.L_x_1254) ;  /* 0x000041a000077945 */ /* 0x000fe60003800000 */
[----:B------:R-:W-:-:S05]  /*122f0*/  IMAD R2, R8, R3, R9 ;  /* 0x0000000308027224 */ /* 0x000fca00078e0209 */
[----:B------:R-:W-:Y:S01]  /*12300*/  VIADDMNMX R0, R2, R3, R0, PT ;  /* 0x0000000302007246 */ /* 0x000fe20003800100 */
        /* <DEDUP_REMOVED lines=8> */
[----:B0-----:R-:W0:Y:S01]  /*12390*/  S2R R5, SR_LANEID ;  /* 0x0000000000057919 */ /* 0x001e220000000000 */
[----:B------:R-:W-:Y:S01]  /*123a0*/  VOTEU.ANY UR4, UPT, PT ;  /* 0x0000000000047886 */ /* 0x000fe200038e0100 */
[----:B------:R-:W3:Y:S01]  /*123b0*/  LDC.64 R2, c[0x0][0xc60] ;  /* 0x00031800ff027b82 */ /* 0x000ee20000000a00 */
[----:B------:R-:W0:Y:S01]  /*123c0*/  FLO.U32 R0, UR4 ;  /* 0x0000000400007d00 */ /* 0x000e2200080e0000 */
[----:B------:R-:W-:Y:S01]  /*123d0*/  ULDC.64 UR6, c[0x0][0x208] ;  /* 0x0000820000067ab9 */ /* 0x000fe20000000a00 */
[----:B0-----:R-:W-:-:S06]  /*123e0*/  ISETP.EQ.U32.AND P0, PT, R0, R5, PT ;  /* 0x000000050000720c */ /* 0x001fcc0003f02070 */
[----:B------:R-:W3:Y:S07]  /*123f0*/  POPC R5, UR4 ;  /* 0x0000000400057d09 */ /* 0x000eee0008000000 */
[----:B---3--:R-:W3:Y:S01]  /*12400*/  @P0 ATOMG.E.ADD.STRONG.GPU PT, R3, desc[UR6][R2.64], R5 ;  /* 0x00000005020309a8 */ /* 0x008ee200081ee1c6 */
[----:B-1----:R-:W0:Y:S02]  /*12410*/  S2R R4, SR_LTMASK ;  /* 0x0000000000047919 */ /* 0x002e240000003900 */
[----:B0-----:R-:W-:-:S04]  /*12420*/  LOP3.LUT R4, R4, UR4, RZ, 0xc0, !PT ;  /* 0x0000000404047c12 */ /* 0x001fc8000f8ec0ff */
[----:B------:R-:W0:Y:S01]  /*12430*/  POPC R7, R4 ;  /* 0x0000000400077309 */ /* 0x000e220000000000 */
[----:B---3--:R-:W0:Y:S02]  /*12440*/  SHFL.IDX PT, R0, R3, R0, 0x1f ;  /* 0x00001f0003007589 */ /* 0x008e2400000e0000 */
[----:B0-----:R-:W-:-:S05]  /*12450*/  IADD3 R0, R0, UR38, R7 ;  /* 0x0000002600007c10 */ /* 0x001fca000fffe007 */
[----:B------:R3:W-:Y:S01]  /*12460*/  STL [R1], R0 ;  /* 0x0000000001007387 */ /* 0x0007e20000100800 */
[----:B------:R-:W-:Y:S05]  /*12470*/  BRA `(.L_x_1256) ;  /* 0x0000004000007947 */ /* 0x000fea0003800000 */
.L_x_1255:
        /* <DEDUP_REMOVED lines=8> */
[----:B-1----:R-:W-:Y:S02]  /*12500*/  IMAD.U32 R4, RZ, RZ, UR6 ;  /* 0x00000006ff047e24 */ /* 0x002fe4000f8e00ff */
[----:B------:R-:W1:Y:S01]  /*12510*/  LDC.64 R2, c[0x4][R2] ;  /* 0x0100000002027b82 */ /* 0x000e620000000a00 */
[----:B0-----:R-:W-:Y:S02]  /*12520*/  IMAD.U32 R5, RZ, RZ, UR7 ;  /* 0x00000007ff057e24 */ /* 0x001fe4000f8e00ff */
[----:B------:R-:W-:Y:S02]  /*12530*/  IMAD.U32 R6, RZ, RZ, UR8 ;  /* 0x00000008ff067e24 */ /* 0x000fe4000f8e00ff */
[----:B------:R-:W-:-:S02]  /*12540*/  IMAD.U32 R7, RZ, RZ, UR9 ;  /* 0x00000009ff077e24 */ /* 0x000fc4000f8e00ff */
[----:B--2---:R-:W-:Y:S02]  /*12550*/  IMAD.U32 R10, RZ, RZ, UR4 ;  /* 0x00000004ff0a7e24 */ /* 0x004fe4000f8e00ff */
[----:B------:R-:W-:Y:S02]  /*12560*/  IMAD.U32 R11, RZ, RZ, UR5 ;  /* 0x00000005ff0b7e24 */ /* 0x000fe4000f8e00ff */
[----:B------:R-:W-:Y:S02]  /*12570*/  IMAD.MOV.U32 R8, RZ, RZ, 0x70 ;  /* 0x00000070ff087424 */ /* 0x000fe400078e00ff */
[----:B------:R-:W-:Y:S02]  /*12580*/  IMAD.MOV.U32 R12, RZ, RZ, 0x1 ;  /* 0x00000001ff0c7424 */ /* 0x000fe400078e00ff */
[----:B------:R-:W-:-:S07]  /*12590*/  IMAD.MOV.U32 R13, RZ, RZ, RZ ;  /* 0x000000ffff0d7224 */ /* 0x000fce00078e00ff */
[----:B------:R-:W-:-:S07]  /*125a0*/  LEPC R20, `(.L_x_1258) ;  /* 0x000000001014794e */ /* 0x000fce0000000000 */
[----:B-1----:R-:W-:Y:S05]  /*125b0*/  CALL.ABS.NOINC R2 ;  /* 0x0000000002007343 */ /* 0x002fea0003c00000 */
.L_x_1258:
[----:B------:R-:W-:Y:S05]  /*125c0*/  BSYNC B6 ;  /* 0x0000000000067941 */ /* 0x000fea0003800000 */
.L_x_1257:
        /* <DEDUP_REMOVED lines=9> */
[----:B-1----:R-:W-:Y:S02]  /*12660*/  IMAD.U32 R4, RZ, RZ, UR6 ;  /* 0x00000006ff047e24 */ /* 0x002fe4000f8e00ff */
[----:B0-----:R-:W-:Y:S02]  /*12670*/  IMAD.U32 R5, RZ, RZ, UR7 ;  /* 0x00000007ff057e24 */ /* 0x001fe4000f8e00ff */
[----:B------:R-:W-:Y:S02]  /*12680*/  IMAD.U32 R6, RZ, RZ, UR8 ;  /* 0x00000008ff067e24 */ /* 0x000fe4000f8e00ff */
[----:B------:R-:W-:-:S02]  /*12690*/  IMAD.U32 R7, RZ, RZ, UR9 ;  /* 0x00000009ff077e24 */ /* 0x000fc4000f8e00ff */
[----:B--2---:R-:W-:Y:S02]  /*126a0*/  IMAD.U32 R10, RZ, RZ, UR4 ;  /* 0x00000004ff0a7e24 */ /* 0x004fe4000f8e00ff */
[----:B------:R-:W-:Y:S02]  /*126b0*/  IMAD.U32 R11, RZ, RZ, UR5 ;  /* 0x00000005ff0b7e24 */ /* 0x000fe4000f8e00ff */
[----:B------:R-:W-:Y:S02]  /*126c0*/  IMAD.MOV.U32 R8, RZ, RZ, 0x70 ;  /* 0x00000070ff087424 */ /* 0x000fe400078e00ff */
[----:B------:R-:W-:Y:S02]  /*126d0*/  IMAD.MOV.U32 R12, RZ, RZ, 0x1 ;  /* 0x00000001ff0c7424 */ /* 0x000fe400078e00ff */
[----:B---3--:R-:W-:-:S07]  /*126e0*/  IMAD.MOV.U32 R13, RZ, RZ, RZ ;  /* 0x000000ffff0d7224 */ /* 0x008fce00078e00ff */
[----:B------:R-:W-:-:S07]  /*126f0*/  LEPC R20, `(.L_x_1261) ;  /* 0x000000001014794e */ /* 0x000fce0000000000 */
[----:B----4-:R-:W-:Y:S05]  /*12700*/  CALL.ABS.NOINC R2 ;  /* 0x0000000002007343 */ /* 0x010fea0003c00000 */
.L_x_1261:
        /* <DEDUP_REMOVED lines=15> */
.L_x_1260:
[----:B------:R-:W-:Y:S05]  /*12800*/  BSYNC B6 ;  /* 0x0000000000067941 */ /* 0x000fea0003800000 */
.L_x_1259:
[----:B------:R-:W3:Y:S01]  /*12810*/  LDL R0, [R1+0xc] ;  /* 0x00000c0001007983 */ /* 0x000ee20000100800 */
[----:B------:R-:W-:Y:S02]  /*12820*/  ULDC.64 UR4, c[0x0][0x9f8] ;  /* 0x00027e0000047ab9 */ /* 0x000fe40000000a00 */
[----:B------:R-:W-:Y:S01]  /*12830*/  ISETP.NE.U32.AND P0, PT, RZ, UR4, PT ;  /* 0x00000004ff007c0c */ /* 0x000fe2000bf05070 */
[----:B------:R-:W4:Y:S01]  /*12840*/  LDL R17, [R1+0x3c] ;  /* 0x00003c0001117983 */ /* 0x000f220000100800 */
[----:B------:R-:W-:Y:S02]  /*12850*/  ULDC.64 UR6, c[0x0][0x208] ;  /* 0x0000820000067ab9 */ /* 0x000fe40000000a00 */
[----:B------:R-:W-:Y:S01]  /*12860*/  ISETP.NE.AND.EX P0, PT, RZ, UR5, PT, P0 ;  /* 0x00000005ff007c0c */ /* 0x000fe2000bf05300 */
[----:B------:R-:W-:-:S12]  /*12870*/  ULDC.64 UR4, c[0x0][0xa08] ;  /* 0x0002820000047ab9 */ /* 0x000fd80000000a00 */
[----:B------:R-:W5:Y:S01]  /*12880*/  @P0 LDC.64 R2, c[0x0][0x9f8] ;  /* 0x00027e00ff020b82 */ /* 0x000f620000000a00 */
[----:B---3--:R-:W-:Y:S02]  /*12890*/  IMAD.MOV.U32 R7, RZ, RZ, R0 ;  /* 0x000000ffff077224 */ /* 0x008fe400078e0000 */
[----:B-----5:R-:W-:-:S05]  /*128a0*/  @P0 IMAD.WIDE R2, R0, 0x4, R2 ;  /* 0x0000000400020825 */ /* 0x020fca00078e0202 */
[----:B------:R3:W0:Y:S01]  /*128b0*/  @P0 LDG.E R7, desc[UR6][R2.64] ;  /* 0x0000000602070981 */ /* 0x000622000c1e1900 */
[----:B----4-:R-:W-:Y:S01]  /*128c0*/  VIADD R0, R17, 0xffffffff ;  /* 0xffffffff11007836 */ /* 0x010fe20000000000 */
[----:B---3--:R-:W3:Y:S02]  /*128d0*/  LDC.64 R2, c[0x0][0x418] ;  /* 0x00010600ff027b82 */ /* 0x008ee40000000a00 */
[----:B---3--:R-:W-:Y:S01]  /*128e0*/  LOP3.LUT P0, RZ, R2, UR4, RZ, 0xfc, !PT ;  /* 0x0000000402ff7c12 */ /* 0x008fe2000f80fcff */
[----:B------:R-:W-:-:S03]  /*128f0*/  UMOV UR4, 0xffffffff ;  /* 0xffffffff00047882 */ /* 0x000fc60000000000 */
[----:B------:R-:W-:Y:S02]  /*12900*/  LOP3.LUT P0, RZ, R3, UR5, RZ, 0xfc, P0 ;  /* 0x0000000503ff7c12 */ /* 0x000fe4000800fcff */
[----:B0-----:R-:W-:Y:S01]  /*12910*/  SHF.R.S32.HI R8, RZ, 0x1f, R7 ;  /* 0x0000001fff087819 */ /* 0x001fe20000011407 */
[----:B------:R0:W-:Y:S01]  /*12920*/  STL [R1+0x8], R7 ;  /* 0x0000080701007387 */ /* 0x0001e20000100800 */
[----:B------:R-:W-:-:S03]  /*12930*/  SEL R17, R7, RZ, !P0 ;  /* 0x000000ff07117207 */ /* 0x000fc60004000000 */
[----:B------:R0:W-:Y:S01]  /*12940*/  STL [R1+0x1c], R8 ;  /* 0x00001c0801007387 */ /* 0x0001e20000100800 */
[----:B------:R-:W-:Y:S05]  /*12950*/  BRA.DIV UR4, `(.L_x_1262) ;  /* 0x00000056041c7947 */ /* 0x000fea000b800000 */
[----:B-1----:R-:W1:Y:S02]  /*12960*/  S2R R4, SR_TID.X ;  /* 0x0000000000047919 */ /* 0x002e640000002100 */
[----:B-1----:R-:W-:-:S04]  /*12970*/  SHF.R.U32.HI R4, RZ, 0x5, R4 ;  /* 0x00000005ff047819 */ /* 0x002fc80000011604 */
[----:B------:R-:W-:-:S05]  /*12980*/  LOP3.LUT R4, R4, 0x3, RZ, 0xc0, !PT ;  /* 0x0000000304047812 */ /* 0x000fca00078ec0ff */
[----:B------:R1:W3:Y:S02]  /*12990*/  SHFL.IDX PT, R14, R4, RZ, 0x1f ;  /* 0x00001fff040e7589 */ /* 0x0002e400000e0000 */
.L_x_1368:
[----:B-1----:R-:W4:Y:S01]  /*129a0*/  LDL.LU R4, [R1+0x18] ;  /* 0x0000180001047983 */ /* 0x002f220000300800 */
[----:B------:R-:W-:Y:S02]  /*129b0*/  PLOP3.LUT P1, PT, PT, PT, PT, 0x8, 0x0 ;  /* 0x000000000000781c */ /* 0x000fe40003f2e170 */
[----:B---3--:R-:W-:Y:S01]  /*129c0*/  ISETP.NE.AND P0, PT, R14, RZ, PT ;  /* 0x000000ff0e00720c */ /* 0x008fe20003f05270 */
[----:B------:R1:W-:Y:S01]  /*129d0*/  STL [R1+0x4], R0 ;  /* 0x0000040001007387 */ /* 0x0003e20000100800 */
[----:B----4-:R-:W-:-:S09]  /*129e0*/  LOP3.LUT R4, R4, 0xfffffffe, RZ, 0xc0, !PT ;  /* 0xfffffffe04047812 */ /* 0x010fd200078ec0ff */
[----:B------:R-:W-:-:S05]  /*129f0*/  @P1 LOP3.LUT R4, R4, 0x1, RZ, 0xfc, !PT ;  /* 0x0000000104041812 */ /* 0x000fca00078efcff */
[----:B------:R1:W-:Y:S01]  /*12a00*/  STL [R1+0x18], R4 ;  /* 0x0000180401007387 */ /* 0x0003e20000100800 */
[----:B------:R-:W-:Y:S05]  /*12a10*/  @P0 BRA `(.L_x_1263) ;  /* 0x00000004003c0947 */ /* 0x000fea0003800000 */
[----:B------:R-:W-:-:S03]  /*12a20*/  UMOV UR4, 0xffffffff ;  /* 0xffffffff00047882 */ /* 0x000fc60000000000 */
[----:B------:R-:W-:Y:S05]  /*12a30*/  BRA.DIV UR4, `(.L_x_1264) ;  /* 0x0000005604187947 */ /* 0x000fea000b800000 */
[----:B------:R-:W-:-:S13]  /*12a40*/  ELECT P6, URZ, PT ;  /* 0x00000000003f782f */ /* 0x000fda00038c0000 */
.L_x_1371:
[----:B------:R-:W-:Y:S05]  /*12a50*/  @!P6 BRA `(.L_x_1263) ;  /* 0x00000004002ce947 */ /* 0x000fea0003800000 */
[----:B------:R-:W-:-:S04]  /*12a60*/  ISETP.NE.U32.AND P0, PT, R2, RZ, PT ;  /* 0x000000ff0200720c */ /* 0x000fc80003f05070 */
[----:B------:R-:W-:-:S13]  /*12a70*/  ISETP.NE.AND.EX P0, PT, R3, RZ, PT, P0 ;  /* 0x000000ff0300720c */ /* 0x000fda0003f05300 */
[----:B------:R-:W-:Y:S05]  /*12a80*/  @!P0 BRA `(.L_x_1265) ;  /* 0x0000000000548947 */ /* 0x000fea0003800000 */
[----:B------:R-:W3:Y:S01]  /*12a90*/  LDC R6, c[0x0][0x43c] ;  /* 0x00010f00ff067b82 */ /* 0x000ee20000000800 */
[----:B------:R-:W-:Y:S01]  /*12aa0*/  IMAD.MOV.U32 R9, RZ, RZ, R0 ;  /* 0x000000ffff097224 */ /* 0x000fe200078e0000 */
[----:B------:R-:W-:Y:S01]  /*12ab0*/  ULDC.64 UR4, c[0x0][0x428] ;  /* 0x00010a0000047ab9 */ /* 0x000fe20000000a00 */
[----:B------:R-:W-:Y:S02]  /*12ac0*/  ULDC.64 UR6, c[0x0][0x208] ;  /* 0x0000820000067ab9 */ /* 0x000fe40000000a00 */
[----:B-1----:R-:W-:Y:S01]  /*12ad0*/  IMAD.MOV.U32 R0, RZ, RZ, R9 ;  /* 0x000000ffff007224 */ /* 0x002fe200078e0009 */
[----:B---3--:R-:W-:-:S13]  /*12ae0*/  ISETP.NE.AND P0, PT, R6, 0x1, PT ;  /* 0x000000010600780c */ /* 0x008fda0003f05270 */
        /* <DEDUP_REMOVED lines=15> */
.L_x_1265:
[----:B---3--:R-:W3:Y:S01]  /*12be0*/  LDL R2, [R1+0x10] ;  /* 0x0000100001027983 */ /* 0x008ee20000100800 */
[----:B-1----:R-:W-:Y:S01]  /*12bf0*/  IMAD R0, R19, 0x8, R18 ;  /* 0x0000000813007824 */ /* 0x002fe200078e0212 */
[----:B---3--:R-:W-:-:S04]  /*12c00*/  SHF.L.U32 R2, R2, 0x1f, RZ ;  /* 0x0000001f02027819 */ /* 0x008fc800000006ff */
[----:B------:R-:W1:Y:S02]  /*12c10*/  SYNCS.PHASECHK.TRANS64.TRYWAIT P0, [R0+URZ+0x2a840], R2 ;  /* 0x02a84002000075a7 */ /* 0x000e64000800017f */
[----:B-1----:R-:W-:Y:S05]  /*12c20*/  @!P0 BRA `(.L_x_1266) ;  /* 0x0000005000bc8947 */ /* 0x002fea0003800000 */
.L_x_1372:
[----:B------:R-:W3:Y:S02]  /*12c30*/  S2R R3, SR_TID.X ;  /* 0x0000000000037919 */ /* 0x000ee40000002100 */
[----:B---3--:R-:W-:-:S04]  /*12c40*/  LOP3.LUT R3, R3, 0x7f, RZ, 0xc0, !PT ;  /* 0x0000007f03037812 */ /* 0x008fc800078ec0ff */
[----:B------:R-:W-:-:S13]  /*12c50*/  ISETP.NE.AND P0, PT, R3, RZ, PT ;  /* 0x000000ff0300720c */ /* 0x000fda0003f05270 */
        /* <DEDUP_REMOVED lines=8> */
.L_x_1267:
[----:B------:R-:W3:Y:S04]  /*12ce0*/  LDL R4, [R1+0x4] ;  /* 0x0000040001047983 */ /* 0x000ee80000100800 */
[----:B------:R-:W4:Y:S04]  /*12cf0*/  LDL R3, [R1+0x14] ;  /* 0x0000140001037983 */ /* 0x000f280000100800 */
[----:B-1----:R-:W2:Y:S01]  /*12d00*/  LDL.LU R2, [R1+0x18] ;  /* 0x0000180001027983 */ /* 0x002ea20000300800 */
        /* <DEDUP_REMOVED lines=21> */
[----:B------:R-:W-:Y:S01]  /*12e60*/  UIMAD UR11, UR11, 0x60, UR5 ;  /* 0x000000600b0b78a4 */ /* 0x000fe2000f8e0205 */
        /* <DEDUP_REMOVED lines=9> */
[----:B---3--:R-:W-:Y:S01]  /*12f00*/  NOP ;  /* 0x0000000000007918 */ /* 0x008fe20000000000 */
.L_x_1263:
[----:B------:R-:W1:Y:S01]  /*12f10*/  LDL.LU R3, [R1+0x30] ;  /* 0x0000300001037983 */ /* 0x000e620000300800 */
[----:B------:R-:W-:Y:S05]  /*12f20*/  WARPSYNC.ALL ;  /* 0x0000000000007948 */ /* 0x000fea0003800000 */
[----:B------:R-:W-:Y:S01]  /*12f30*/  ULDC.64 UR4, c[0x0][0x298] ;  /* 0x0000a60000047ab9 */ /* 0x000fe20000000a00 */
[----:B------:R-:W-:Y:S01]  /*12f40*/  BSSY B6, `(.L_x_1268) ;  /* 0x000001c000067945 */ /* 0x000fe20003800000 */
[----:B------:R-:W-:Y:S01]  /*12f50*/  BAR.SYNC.DEFER_BLOCKING 0x8, 0x180 ;  /* 0x0206000000007b1d */ /* 0x000fe20000010000 */
[----:B-1----:R-:W-:Y:S01]  /*12f60*/  SHF.R.S32.HI R0, RZ, 0x1f, R3 ;  /* 0x0000001fff007819 */ /* 0x002fe20000011403 */
[----:B------:R-:W-:-:S04]  /*12f70*/  IMAD.WIDE.U32 R4, R3, UR4, RZ ;  /* 0x0000000403047c25 */ /* 0x000fc8000f8e00ff */
[----:B------:R-:W-:Y:S01]  /*12f80*/  IMAD R2, R0, UR4, RZ ;  /* 0x0000000400027c24 */ /* 0x000fe2000f8e02ff */
[----:B------:R1:W-:Y:S01]  /*12f90*/  STL.64 [R1+0x48], R4 ;  /* 0x0000480401007387 */ /* 0x0003e20000100a00 */
[----:B------:R-:W-:Y:S02]  /*12fa0*/  VIADD R0, R18, 0xc400 ;  /* 0x0000c40012007836 */ /* 0x000fe40000000000 */
[----:B------:R-:W-:-:S03]  /*12fb0*/  IMAD R2, R3, UR5, R2 ;  /* 0x0000000503027c24 */ /* 0x000fc6000f8e0202 */
[----:B------:R-:W-:Y:S01]  /*12fc0*/  LOP3.LUT P0, RZ, R0, 0x3ff, RZ, 0xc0, !PT ;  /* 0x000003ff00ff7812 */ /* 0x000fe2000780c0ff */
[----:B------:R-:W-:-:S05]  /*12fd0*/  IMAD.IADD R0, R5, 0x1, R2 ;  /* 0x0000000105007824 */ /* 0x000fca00078e0202 */
[----:B------:R1:W-:Y:S07]  /*12fe0*/  STL [R1+0x30], R0 ;  /* 0x0000300001007387 */ /* 0x0003ee0000100800 */
[----:B------:R-:W-:Y:S05]  /*12ff0*/  @!P0 BRA `(.L_x_1269) ;  /* 0x0000000000408947 */ /* 0x000fea0003800000 */
[----:B------:R-:W-:Y:S01]  /*13000*/  MOV R2, 0x0 ;  /* 0x0000000000027802 */ /* 0x000fe20000000f00 */
[----:B------:R-:W-:Y:S01]  /*13010*/  ULDC.64 UR6, c[0x4][0xb8] ;  /* 0x01002e0000067ab9 */ /* 0x000fe20000000a00 */
[----:B------:R-:W-:Y:S01]  /*13020*/  ULDC.64 UR8, c[0x4][0xc0] ;  /* 0x0100300000087ab9 */ /* 0x000fe20000000a00 */
[----:B------:R-:W-:Y:S01]  /*13030*/  ULDC.64 UR4, c[0x4][0x20] ;  /* 0x0100080000047ab9 */ /* 0x000fe20000000a00 */
[----:B-1----:R-:W-:Y:S02]  /*13040*/  IMAD.U32 R4, RZ, RZ, UR6 ;  /* 0x00000006ff047e24 */ /* 0x002fe4000f8e00ff */
[----:B------:R-:W1:Y:S01]  /*13050*/  LDC.64 R2, c[0x4][R2] ;  /* 0x0100000002027b82 */ /* 0x000e620000000a00 */
[----:B------:R-:W-:Y:S02]  /*13060*/  IMAD.U32 R5, RZ, RZ, UR7 ;  /* 0x00000007ff057e24 */ /* 0x000fe4000f8e00ff */
[----:B------:R-:W-:Y:S02]  /*13070*/  IMAD.U32 R6, RZ, RZ, UR8 ;  /* 0x00000008ff067e24 */ /* 0x000fe4000f8e00ff */
[----:B0-----:R-:W-:-:S02]  /*13080*/  IMAD.U32 R7, RZ, RZ, UR9 ;  /* 0x00000009ff077e24 */ /* 0x001fc4000f8e00ff */
[----:B--2---:R-:W-:Y:S02]  /*13090*/  IMAD.U32 R10, RZ, RZ, UR4 ;  /* 0x00000004ff0a7e24 */ /* 0x004fe4000f8e00ff */
[----:B------:R-:W-:Y:S02]  /*130a0*/  IMAD.U32 R11, RZ, RZ, UR5 ;  /* 0x00000005ff0b7e24 */ /* 0x000fe4000f8e00ff */
[----:B------:R-:W-:Y:S02]  /*130b0*/  IMAD.MOV.U32 R8, RZ, RZ, 0x70 ;  /* 0x00000070ff087424 */ /* 0x000fe400078e00ff */
[----:B------:R-:W-:Y:S02]  /*130c0*/  IMAD.MOV.U32 R12, RZ, RZ, 0x1 ;  /* 0x00000001ff0c7424 */ /* 0x000fe400078e00ff */
[----:B------:R-:W-:-:S07]  /*130d0*/  IMAD.MOV.U32 R13, RZ, RZ, RZ ;  /* 0x000000ffff0d7224 */ /* 0x000fce00078e00ff */
[----:B------:R-:W-:-:S07]  /*130e0*/  LEPC R20, `(.L_x_1269) ;  /* 0x000000001014794e */ /* 0x000fce0000000000 */
[----:B-1----:R-:W-:Y:S05]  /*130f0*/  CALL.ABS.NOINC R2 ;  /* 0x0000000002007343 */ /* 0x002fea0003c00000 */
.L_x_1269:
[----:B------:R-:W-:Y:S05]  /*13100*/  BSYNC B6 ;  /* 0x0000000000067941 */ /* 0x000fea0003800000 */
.L_x_1268:
[----:B-1----:R-:W3:Y:S01]  /*13110*/  LDL.LU R0, [R1+0x30] ;  /* 0x0000300001007983 */ /* 0x002ee20000300800 */
[----:B------:R-:W-:Y:S01]  /*13120*/  ULDC.64 UR6, c[0x0][0xa00] ;  /* 0x0002800000067ab9 */ /* 0x000fe20000000a00 */
[----:B0-----:R-:W0:Y:S01]  /*13130*/  LDC R7, c[0x0][0x448] ;  /* 0x00011200ff077b82 */ /* 0x001e220000000800 */
[----:B------:R-:W-:Y:S01]  /*13140*/  ULDC.64 UR4, c[0x0][0x2d8] ;  /* 0x0000b60000047ab9 */ /* 0x000fe20000000a00 */
[----:B------:R-:W3:Y:S04]  /*13150*/  LDL.LU.64 R2, [R1+0x48] ;  /* 0x0000480001027983 */ /* 0x000ee80000300a00 */
[----:B------:R-:W4:Y:S04]  /*13160*/  LDL R5, [R1+0xc] ;  /* 0x00000c0001057983 */ /* 0x000f280000100800 */
[----:B------:R-:W4:Y:S01]  /*13170*/  LDL R9, [R1+0x28] ;  /* 0x0000280001097983 */ /* 0x000f220000100800 */
[----:B------:R-:W-:-:S04]  /*13180*/  ISETP.NE.U32.AND P0, PT, RZ, UR6, PT ;  /* 0x00000006ff007c0c */ /* 0x000fc8000bf05070 */
[----:B------:R-:W-:Y:S01]  /*13190*/  ISETP.NE.AND.EX P0, PT, RZ, UR7, PT, P0 ;  /* 0x00000007ff007c0c */ /* 0x000fe2000bf05300 */
[----:B------:R-:W1:Y:S01]  /*131a0*/  S2R R8, SR_TID.X ;  /* 0x0000000000087919 */ /* 0x000e620000002100 */
[----:B------:R-:W-:Y:S01]  /*131b0*/  ULDC.64 UR6, c[0x0][0x280] ;  /* 0x0000a00000067ab9 */ /* 0x000fe20000000a00 */
[----:B--2---:R-:W2:Y:S01]  /*131c0*/  S2R R10, SR_TID.X ;  /* 0x00000000000a7919 */ /* 0x004ea20000002100 */
[----:B-1----:R-:W-:Y:S02]  /*131d0*/  IMAD.SHL.U32 R8, R8, 0x10, RZ ;  /* 0x0000001008087824 */ /* 0x002fe400078e00ff */
[----:B--2---:R-:W-:-:S05]  /*131e0*/  IMAD.SHL.U32 R10, R10, 0x8, RZ ;  /* 0x000000080a0a7824 */ /* 0x004fca00078e00ff */
[----:B------:R-:W-:-:S04]  /*131f0*/  LOP3.LUT R10, R10, 0x38, RZ, 0xc0, !PT ;  /* 0x000000380a0a7812 */ /* 0x000fc800078ec0ff */
[C---:B------:R-:W-:Y:S02]  /*13200*/  LOP3.LUT R11, R10.reuse, 0x40, RZ, 0xfc, !PT ;  /* 0x000000400a0b7812 */ /* 0x040fe400078efcff */
[----:B------:R-:W-:Y:S01]  /*13210*/  LOP3.LUT R10, R10, 0x80, RZ, 0xfc, !PT ;  /* 0x000000800a0a7812 */ /* 0x000fe200078efcff */
[----:B---3--:R-:W-:Y:S01]  /*13220*/  IMAD.MOV.U32 R3, RZ, RZ, R0 ;  /* 0x000000ffff037224 */ /* 0x008fe200078e0000 */
[----:B----4-:R-:W-:-:S04]  /*13230*/  SHF.R.S32.HI R0, RZ, 0x1f, R5 ;  /* 0x0000001fff007819 */ /* 0x010fc80000011405 */
[----:B------:R-:W-:Y:S02]  /*13240*/  SEL R4, R0, RZ, !P0 ;  /* 0x000000ff00047207 */ /* 0x000fe40004000000 */
[----:B------:R-:W-:Y:S02]  /*13250*/  SEL R0, R5, RZ, !P0 ;  /* 0x000000ff05007207 */ /* 0x000fe40004000000 */
[----:B------:R-:W1:Y:S01]  /*13260*/  S2R R5, SR_TID.X ;  /* 0x0000000000057919 */ /* 0x000e620000002100 */
[----:B0-----:R-:W-:Y:S01]  /*13270*/  ISETP.NE.AND P0, PT, R7, 0x1, PT ;  /* 0x000000010700780c */ /* 0x001fe20003f05270 */
[----:B------:R-:W-:-:S04]  /*13280*/  IMAD.WIDE.U32 R2, R16, UR4, R2 ;  /* 0x0000000410027c25 */ /* 0x000fc8000f8e0002 */
[----:B------:R-:W-:Y:S01]  /*13290*/  IMAD R3, R16, UR5, R3 ;  /* 0x0000000510037c24 */ /* 0x000fe2000f8e0203 */
[----:B------:R-:W-:-:S07]  /*132a0*/  ULDC.64 UR4, c[0x0][0x2e0] ;  /* 0x0000b80000047ab9 */ /* 0x000fce0000000a00 */
[----:B------:R-:W0:Y:S01]  /*132b0*/  @P0 LDC R6, c[0x0][0x450] ;  /* 0x00011400ff060b82 */ /* 0x000e220000000800 */
[----:B-1----:R-:W-:-:S04]  /*132c0*/  LOP3.LUT R5, R5, 0x7f, RZ, 0xc0, !PT ;  /* 0x0000007f05057812 */ /* 0x002fc800078ec0ff */
[----:B------:R-:W-:-:S04]  /*132d0*/  SHF.R.U32.HI R5, RZ, 0x3, R5 ;  /* 0x00000003ff057819 */ /* 0x000fc80000011605 */
[----:B------:R-:W-:Y:S02]  /*132e0*/  LOP3.LUT R8, R5, 0x70, R8, 0xf8, !PT ;  /* 0x0000007005087812 */ /* 0x000fe400078ef808 */
[----:B------:R-:W1:Y:S01]  /*132f0*/  @P0 LDC R5, c[0x0][0x44c] ;  /* 0x00011300ff050b82 */ /* 0x000e620000000800 */
[----:B------:R-:W-:Y:S02]  /*13300*/  IMAD R4, R4, UR4, RZ ;  /* 0x0000000404047c24 */ /* 0x000fe4000f8e02ff */
[----:B------:R-:W-:-:S04]  /*13310*/  IMAD.WIDE.U32 R2, R0, UR4, R2 ;  /* 0x0000000400027c25 */ /* 0x000fc8000f8e0002 */
[----:B------:R-:W-:Y:S01]  /*13320*/  IMAD R0, R0, UR5, R4 ;  /* 0x0000000500007c24 */ /* 0x000fe2000f8e0204 */
[----:B------:R-:W-:Y:S01]  /*13330*/  ULDC.64 UR4, c[0x0][0x2d0] ;  /* 0x0000b40000047ab9 */ /* 0x000fe20000000a00 */
[----:B------:R-:W-:Y:S02]  /*13340*/  IMAD.IADD R4, R8, 0x1, R9 ;  /* 0x0000000108047824 */ /* 0x000fe400078e0209 */
[----:B------:R-:W-:Y:S02]  /*13350*/  IMAD.IADD R3, R3, 0x1, R0 ;  /* 0x0000000103037824 */ /* 0x000fe400078e0200 */
[----:B------:R-:W-:Y:S02]  /*13360*/  IMAD.MOV.U32 R0, RZ, RZ, R4 ;  /* 0x000000ffff007224 */ /* 0x000fe400078e0004 */
[----:B-1----:R-:W-:-:S05]  /*13370*/  @P0 IMAD.HI.U32 R5, R4, R5, RZ ;  /* 0x0000000504050227 */ /* 0x002fca00078e00ff */
[----:B0-----:R-:W-:-:S05]  /*13380*/  @P0 SHF.R.U32.HI R0, RZ, R6, R5 ;  /* 0x00000006ff000219 */ /* 0x001fca0000011605 */
        /* <DEDUP_REMOVED lines=14> */
[----:B------:R-:W1:Y:S01]  /*13470*/  S2R R8, SR_TID.X ;  /* 0x0000000000087919 */ /* 0x000e620000002100 */
[----:B------:R-:W-:Y:S01]  /*13480*/  IMAD R0, R4, UR5, R0 ;  /* 0x0000000504007c24 */ /* 0x000fe2000f8e0200 */
[----:B------:R-:W-:-:S03]  /*13490*/  LEA R4, P3, R2, UR6, 0x1 ;  /* 0x0000000602047c11 */ /* 0x000fc6000f8608ff */
[----:B------:R-:W-:Y:S01]  /*134a0*/  IMAD.IADD R0, R3, 0x1, R0 ;  /* 0x0000000103007824 */ /* 0x000fe200078e0200 */
[----:B------:R-:W-:-:S04]  /*134b0*/  ISETP.GE.AND P1, PT, R11, UR4, PT ;  /* 0x000000040b007c0c */ /* 0x000fc8000bf26270 */
[----:B------:R-:W-:Y:S01]  /*134c0*/  LEA.HI.X R3, R2, UR7, R0, 0x1, P3 ;  /* 0x0000000702037c11 */ /* 0x000fe200098f0c00 */
[----:B-1----:R-:W-:-:S05]  /*134d0*/  IMAD.SHL.U32 R8, R8, 0x8, RZ ;  /* 0x0000000808087824 */ /* 0x002fca00078e00ff */
[----:B------:R-:W-:-:S04]  /*134e0*/  LOP3.LUT R8, R8, 0x38, RZ, 0xc0, !PT ;  /* 0x0000003808087812 */ /* 0x000fc800078ec0ff */
[----:B------:R-:W-:Y:S01]  /*134f0*/  ISETP.GE.AND P2, PT, R8, UR4, PT ;  /* 0x0000000408007c0c */ /* 0x000fe2000bf46270 */
[----:B------:R-:W-:-:S03]  /*13500*/  UMOV UR4, 0xffffffff ;  /* 0xffffffff00047882 */ /* 0x000fc60000000000 */
[----:B0-----:R-:W-:Y:S09]  /*13510*/  BRA.DIV UR4, `(.L_x_1270) ;  /* 0x0000004a04947947 */ /* 0x001ff2000b800000 */
[----:B------:R-:W0:Y:S01]  /*13520*/  S2R R6, SR_TID.X ;  /* 0x0000000000067919 */ /* 0x000e220000002100 */
[----:B------:R-:W2:Y:S01]  /*13530*/  LDL.LU R9, [R1+0x28] ;  /* 0x0000280001097983 */ /* 0x000ea20000300800 */
[----:B0-----:R-:W-:-:S04]  /*13540*/  LOP3.LUT R6, R6, 0x7f, RZ, 0xc0, !PT ;  /* 0x0000007f06067812 */ /* 0x001fc800078ec0ff */
[----:B------:R-:W-:Y:S02]  /*13550*/  SHF.R.U32.HI R8, RZ, 0x3, R6 ;  /* 0x00000003ff087819 */ /* 0x000fe40000011606 */
[----:B------:R-:W3:Y:S01]  /*13560*/  LDL.LU R6, [R1+0x2c] ;  /* 0x00002c0001067983 */ /* 0x000ee20000300800 */
[----:B------:R-:W0:Y:S01]  /*13570*/  S2R R11, SR_TID.X ;  /* 0x00000000000b7919 */ /* 0x000e220000002100 */
[----:B------:R-:W-:Y:S01]  /*13580*/  ULDC.64 UR4, c[0x0][0x208] ;  /* 0x0000820000047ab9 */ /* 0x000fe20000000a00 */
[----:B0-----:R-:W-:-:S05]  /*13590*/  IMAD.SHL.U32 R11, R11, 0x8, RZ ;  /* 0x000000080b0b7824 */ /* 0x001fca00078e00ff */
[----:B------:R-:W-:Y:S01]  /*135a0*/  LOP3.LUT R11, R11, 0x38, RZ, 0xc0, !PT ;  /* 0x000000380b0b7812 */ /* 0x000fe200078ec0ff */
[----:B--2---:R-:W-:-:S04]  /*135b0*/  IMAD.IADD R0, R8, 0x1, R9 ;  /* 0x0000000108007824 */ /* 0x004fc800078e0209 */
[----:B------:R-:W-:Y:S01]  /*135c0*/  VIADD R5, R0, 0x10 ;  /* 0x0000001000057836 */ /* 0x000fe20000000000 */
[----:B------:R-:W-:Y:S01]  /*135d0*/  SHFL.IDX PT, R9, R3, 0x1, 0x181f ;  /* 0x00381f0003097f89 */ /* 0x000fe200000e0000 */
[----:B---3--:R-:W-:-:S03]  /*135e0*/  IMAD R2, R6, R7, RZ ;  /* 0x0000000706027224 */ /* 0x008fc600078e02ff */
[----:B------:R-:W0:Y:S04]  /*135f0*/  SHFL.IDX PT, R7, R4, RZ, 0x181f ;  /* 0x00181fff04077589 */ /* 0x000e2800000e0000 */
[----:B------:R-:W1:Y:S01]  /*13600*/  SHFL.IDX PT, R6, R3, RZ, 0x181f ;  /* 0x00181fff03067589 */ /* 0x000e6200000e0000 */
[-C--:B------:R-:W-:Y:S02]  /*13610*/  ISETP.GE.AND P4, PT, R0, R2.reuse, PT ;  /* 0x000000020000720c */ /* 0x080fe40003f86270 */
[----:B------:R-:W-:Y:S02]  /*13620*/  ISETP.GE.AND P3, PT, R5, R2, PT ;  /* 0x000000020500720c */ /* 0x000fe40003f66270 */
[----:B------:R-:W2:Y:S09]  /*13630*/  SHFL.IDX PT, R5, R4, 0x1, 0x181f ;  /* 0x00381f0004057f89 */ /* 0x000eb200000e0000 */
[----:B0-----:R-:W-:-:S05]  /*13640*/  @!P4 LEA R7, P5, R11, R7, 0x1 ;  /* 0x000000070b07c211 */ /* 0x001fca00078a08ff */
[----:B-1----:R-:W-:-:S05]  /*13650*/  @!P4 IMAD.X R6, RZ, RZ, R6, P5 ;  /* 0x000000ffff06c224 */ /* 0x002fca00028e0606 */
[----:B------:R-:W-:-:S04]  /*13660*/  @!P4 LOP3.LUT R7, R7, R6, RZ, 0x3c, !PT ;  /* 0x000000060707c212 */ /* 0x000fc800078e3cff */
[----:B------:R-:W-:Y:S02]  /*13670*/  @!P4 LOP3.LUT R6, R7, R6, RZ, 0x3c, !PT ;  /* 0x000000060706c212 */ /* 0x000fe400078e3cff */
[----:B--2---:R-:W-:Y:S02]  /*13680*/  @!P3 LEA R8, P5, R11, R5, 0x1 ;  /* 0x000000050b08b211 */ /* 0x004fe400078a08ff */
        /* <DEDUP_REMOVED lines=62> */
[----:B------:R0:W1:Y:S04]  /*13a70*/  SHFL.IDX PT, R5, R3, 0x7, 0x181f ;  /* 0x00f81f0003057f89 */ /* 0x00006800000e0000 */
[----:B------:R0:W-:Y:S04]  /*13a80*/  @!P4 LDGSTS.E.BYPASS.LTC128B.128 [R10+0xf400], desc[UR4][R6.64], !P2 ;  /* 0x0f400000060acfae */ /* 0x0001e8000d101d44 */
[----:B------:R0:W-:Y:S04]  /*13a90*/  @!P4 LDGSTS.E.BYPASS.LTC128B.128 [R10+0x13400], desc[UR4][R6.64+0x80], !P1 ;  /* 0x13400080060acfae */ /* 0x0001e8000c901d44 */
[----:B------:R0:W-:Y:S04]  /*13aa0*/  @!P4 LDGSTS.E.BYPASS.LTC128B.128 [R10+0x17400], desc[UR4][R6.64+0x100], !P0 ;  /* 0x17400100060acfae */ /* 0x0001e8000c101d44 */
[----:B------:R0:W2:Y:S02]  /*13ab0*/  SHFL.IDX PT, R3, R4, 0x7, 0x181f ;  /* 0x00f81f0004037f89 */ /* 0x0000a400000e0000 */
.L_x_1389:
[----:B------:R-:W-:Y:S01]  /*13ac0*/  VIADD R0, R0, 0x70 ;  /* 0x0000007000007836 */ /* 0x000fe20000000000 */
[----:B------:R-:W-:Y:S04]  /*13ad0*/  BSSY B0, `(.L_x_1271) ;  /* 0x000000f000007945 */ /* 0x000fe80003800000 */
[----:B------:R-:W-:-:S13]  /*13ae0*/  ISETP.GE.AND P3, PT, R0, R2, PT ;  /* 0x000000020000720c */ /* 0x000fda0003f66270 */
[----:B------:R-:W-:Y:S05]  /*13af0*/  @P3 BRA `(.L_x_1272) ;  /* 0x0000000000303947 */ /* 0x000fea0003800000 */
[----:B0-----:R-:W0:Y:S01]  /*13b00*/  S2R R4, SR_TID.X ;  /* 0x0000000000047919 */ /* 0x001e220000002100 */
[----:B------:R-:W-:Y:S01]  /*13b10*/  ULDC.64 UR4, c[0x0][0x208] ;  /* 0x0000820000047ab9 */ /* 0x000fe20000000a00 */
[----:B0-----:R-:W-:-:S05]  /*13b20*/  IMAD.SHL.U32 R4, R4, 0x8, RZ ;  /* 0x0000000804047824 */ /* 0x001fca00078e00ff */
[----:B------:R-:W-:-:S04]  /*13b30*/  LOP3.LUT R4, R4, 0x38, RZ, 0xc0, !PT ;  /* 0x0000003804047812 */ /* 0x000fc800078ec0ff */
[----:B--2---:R-:W-:-:S05]  /*13b40*/  LEA R2, P3, R4, R3, 0x1 ;  /* 0x0000000304027211 */ /* 0x004fca00078608ff */
[----:B-1----:R-:W-:-:S05]  /*13b50*/  IMAD.X R3, RZ, RZ, R5, P3 ;  /* 0x000000ffff037224 */ /* 0x002fca00018e0605 */
[----:B------:R-:W-:Y:S01]  /*13b60*/  @!PT LDS RZ, [RZ] ;  /* 0x00000000fffff984 */ /* 0x000fe20000000800 */
[----:B------:R-:W-:Y:S01]  /*13b70*/  @!PT LDS RZ, [RZ] ;  /* 0x00000000fffff984 */ /* 0x000fe20000000800 */
[----:B------:R-:W-:Y:S01]  /*13b80*/  @!PT LDS RZ, [RZ] ;  /* 0x00000000fffff984 */ /* 0x000fe20000000800 */
[----:B------:R3:W-:Y:S04]  /*13b90*/  LDGSTS.E.BYPASS.LTC128B.128 [R10+0xfc00], desc[UR4][R2.64], !P2 ;  /* 0x0fc00000020a7fae */ /* 0x0007e8000d101d44 */
[----:B------:R3:W-:Y:S04]  /*13ba0*/  LDGSTS.E.BYPASS.LTC128B.128 [R10+0x13c00], desc[UR4][R2.64+0x80], !P1 ;  /* 0x13c00080020a7fae */ /* 0x0007e8000c901d44 */
[----:B------:R3:W-:Y:S02]  /*13bb0*/  LDGSTS.E.BYPASS.LTC128B.128 [R10+0x17c00], desc[UR4][R2.64+0x100], !P0 ;  /* 0x17c00100020a7fae */ /* 0x0007e4000c101d44 */
.L_x_1272:
[----:B------:R-:W-:Y:S05]  /*13bc0*/  BSYNC B0 ;  /* 0x0000000000007941 */ /* 0x000fea0003800000 */
.L_x_1271:
[----:B------:R-:W-:Y:S01]  /*13bd0*/  NOP ;  /* 0x0000000000007918 */ /* 0x000fe20000000000 */
[----:B------:R-:W-:Y:S01]  /*13be0*/  PLOP3.LUT P0, PT, PT, PT, PT, 0x80, 0x0 ;  /* 0x000000000000781c */ /* 0x000fe20003f0f070 */
[----:B0-----:R-:W-:-:S12]  /*13bf0*/  VIADD R6, R18, 0x2a800 ;  /* 0x0002a80012067836 */ /* 0x001fd80000000000 */
.L_x_1273:
[----:B------:R-:W-:Y:S02]  /*13c00*/  PLOP3.LUT P1, PT, P1, P0, PT, 0xa2, 0x0 ;  /* 0x000000000000781c */ /* 0x000fe40000f21472 */
[----:B------:R-:W-:-:S08]  /*13c10*/  @P0 R2UR P1, UR4, R18 ;  /* 0x00000000120402ca */ /* 0x000fd00000020000 */
[----:B------:R-:W-:-:S05]  /*13c20*/  @P0 PLOP3.LUT P0, PT, P1, PT, PT, 0x80, 0x0 ;  /* 0x000000000000081c */ /* 0x000fca0000f0f070 */
[----:B------:R-:W-:Y:S01]  /*13c30*/  @!P1 SYNCS.ARRIVE.TRANS64.RED.A0T1 RZ, [UR4+0x2a800], RZ ;  /* 0x02a800ffffff99a7 */ /* 0x000fe20008200404 */
[----:B------:R-:W-:Y:S07]  /*13c40*/  @!P1 ARRIVES.LDGSTSBAR.64.TRANSCNT [UR4+0x2a800] ;  /* 0x02a80000ff0099b0 */ /* 0x000fee0008000a84 */
[----:B------:R-:W-:Y:S05]  /*13c50*/  @P0 BRA.U.ANY `(.L_x_1273) ;  /* 0xfffffffd00e80947 */ /* 0x000fea000393ffff */
[----:B---3--:R-:W3:Y:S02]  /*13c60*/  LDL.LU R2, [R1+0x50] ;  /* 0x0000500001027983 */ /* 0x008ee40000300800 */
[----:B---3--:R-:W-:-:S05]  /*13c70*/  VIADD R2, R2, 0x1 ;  /* 0x0000000102027836 */ /* 0x008fca0000000000 */
        /* <DEDUP_REMOVED lines=8> */
[----:B------:R-:W3:Y:S03]  /*13d00*/  SYNCS.PHASECHK.TRANS64.TRYWAIT P0, [R18+URZ+0x2a820], R0 ;  /* 0x02a82000120075a7 */ /* 0x000ee6000800017f */
[----:B0--3--:R-:W-:Y:S05]  /*13d10*/  @!P0 BRA `(.L_x_1275) ;  /* 0x0000004c00908947 */ /* 0x009fea0003800000 */
.L_x_1390:
[----:B------:R-:W-:Y:S05]  /*13d20*/  BSYNC B0 ;  /* 0x0000000000007941 */ /* 0x000fea0003800000 */
.L_x_1274:
[----:B------:R-:W0:Y:S04]  /*13d30*/  LDL R2, [R1+0x3c] ;  /* 0x00003c0001027983 */ /* 0x000e280000100800 */
[----:B------:R-:W3:Y:S01]  /*13d40*/  LDL R4, [R1+0x24] ;  /* 0x0000240001047983 */ /* 0x000ee20000100800 */
[----:B------:R-:W-:Y:S01]  /*13d50*/  BSSY B0, `(.L_x_1276) ;  /* 0x000021b000007945 */ /* 0x000fe20003800000 */
[----:B0-----:R-:W-:-:S05]  /*13d60*/  VIADD R0, R2, 0xfffffffe ;  /* 0xfffffffe02007836 */ /* 0x001fca0000000000 */
[----:B---3--:R-:W-:-:S13]  /*13d70*/  ISETP.GE.AND P0, PT, R0, R4, PT ;  /* 0x000000040000720c */ /* 0x008fda0003f06270 */
[----:B------:R-:W-:Y:S05]  /*13d80*/  @!P0 BRA `(.L_x_1277) ;  /* 0x00000020005c8947 */ /* 0x000fea0003800000 */
[----:B------:R-:W3:Y:S04]  /*13d90*/  LDL.LU R2, [R1+0x40] ;  /* 0x0000400001027983 */ /* 0x000ee80000300800 */
[----:B------:R-:W4:Y:S04]  /*13da0*/  LDL.LU R8, [R1+0x38] ;  /* 0x0000380001087983 */ /* 0x000f280000300800 */
[----:B--2---:R-:W2:Y:S04]  /*13db0*/  LDL.LU R3, [R1+0x54] ;  /* 0x0000540001037983 */ /* 0x004ea80000300800 */
[----:B------:R-:W5:Y:S04]  /*13dc0*/  LDL.LU R7, [R1+0x34] ;  /* 0x0000340001077983 */ /* 0x000f680000300800 */
[----:B-1----:R-:W5:Y:S01]  /*13dd0*/  LDL.LU R5, [R1+0x58] ;  /* 0x0000580001057983 */ /* 0x002f620000300800 */
[----:B------:R-:W-:Y:S01]  /*13de0*/  LOP3.LUT R11, RZ, R4, RZ, 0x33, !PT ;  /* 0x00000004ff0b7212 */ /* 0x000fe200078e33ff */
[----:B------:R-:W-:Y:S01]  /*13df0*/  BSSY B2, `(.L_x_1278) ;  /* 0x00000ba000027945 */ /* 0x000fe20003800000 */
[----:B---3--:R-:W-:-:S04]  /*13e00*/  VIADD R2, R2, 0x1 ;  /* 0x0000000102027836 */ /* 0x008fc80000000000 */
[----:B----4-:R-:W-:Y:S01]  /*13e10*/  IMAD R2, R2, R8, RZ ;  /* 0x0000000802027224 */ /* 0x010fe200078e02ff */
[----:B--2---:R-:W-:-:S04]  /*13e20*/  LOP3.LUT R3, RZ, R3, RZ, 0x33, !PT ;  /* 0x00000003ff037212 */ /* 0x004fc800078e33ff */
[----:B------:R-:W-:-:S04]  /*13e30*/  LOP3.LUT R2, RZ, R2, RZ, 0x33, !PT ;  /* 0x00000002ff027212 */ /* 0x000fc800078e33ff */
[----:B-----5:R-:W-:Y:S02]  /*13e40*/  VIADDMNMX R2, R2, -R7, R3, !PT ;  /* 0x8000000702027246 */ /* 0x020fe40007800103 */
[----:B------:R-:W-:-:S04]  /*13e50*/  LOP3.LUT R8, RZ, R5, RZ, 0x33, !PT ;  /* 0x00000005ff087212 */ /* 0x000fc800078e33ff */
[----:B------:R-:W-:-:S04]  /*13e60*/  VIMNMX R8, R2, R8, !PT ;  /* 0x0000000802087248 */ /* 0x000fc80007fe0100 */
[----:B------:R-:W-:Y:S02]  /*13e70*/  VIADDMNMX R11, R8, 0x2, R11, !PT ;  /* 0x00000002080b7846 */ /* 0x000fe4000780010b */
[----:B------:R-:W-:-:S05]  /*13e80*/  LOP3.LUT R2, RZ, R8, RZ, 0x33, !PT ;  /* 0x00000008ff027212 */ /* 0x000fca00078e33ff */
        /* <DEDUP_REMOVED lines=37> */
[----:B------:R-:W-:-:S06]  /*140e0*/  LEA.HI.X R5, R2, UR5, R3, 0x2, P0 ;  /* 0x0000000502057c11 */ /* 0x000fcc00080f1403 */
[----:B------:R0:W5:Y:S03]  /*140f0*/  LDG.E R5, desc[UR8][R4.64] ;  /* 0x0000000804057981 */ /* 0x000166000c1e1900 */
.L_x_1282:
[----:B------:R-:W-:Y:S01]  /*14100*/  IMAD R3, R9, 0x8, R18 ;  /* 0x0000000809037824 */ /* 0x000fe200078e0212 */
[----:B------:R-:W-:Y:S01]  /*14110*/  SHF.L.U32 R2, R10, 0x1f, RZ ;  /* 0x0000001f0a027819 */ /* 0x000fe200000006ff */
[----:B------:R-:W-:Y:S03]  /*14120*/  BSSY B3, `(.L_x_1283) ;  /* 0x0000003000037945 */ /* 0x000fe60003800000 */
[----:B------:R-:W1:Y:S02]  /*14130*/  SYNCS.PHASECHK.TRANS64.TRYWAIT P0, [R3+URZ+0x2a840], R2 ;  /* 0x02a84002030075a7 */ /* 0x000e64000800017f */
[----:B-1----:R-:W-:Y:S05]  /*14140*/  @!P0 BRA `(.L_x_1284) ;  /* 0x0000004800988947 */ /* 0x002fea0003800000 */
.L_x_1391:
[----:B------:R-:W-:Y:S05]  /*14150*/  BSYNC B3 ;  /* 0x0000000000037941 */ /* 0x000fea0003800000 */
.L_x_1283:
        /* <DEDUP_REMOVED lines=12> */
.L_x_1286:
[----:B------:R-:W-:Y:S05]  /*14220*/  BSYNC B3 ;  /* 0x0000000000037941 */ /* 0x000fea0003800000 */
.L_x_1285:
        /* <DEDUP_REMOVED lines=12> */
.L_x_1287:
        /* <DEDUP_REMOVED lines=16> */
.L_x_1288:
        /* <DEDUP_REMOVED lines=15> */
.L_x_1289:
        /* <DEDUP_REMOVED lines=16> */
.L_x_1392:
[----:B------:R-:W-:Y:S05]  /*145e0*/  BSYNC B3 ;  /* 0x0000000000037941 */ /* 0x000fea0003800000 */
.L_x_1290:
[----:B------:R-:W-:Y:S01]  /*145f0*/  BSSY B3, `(.L_x_1292) ;  /* 0x000000c000037945 */ /* 0x000fe20003800000 */
[----:B------:R-:W-:Y:S02]  /*14600*/  IMAD.MOV.U32 R12, RZ, RZ, 0x0 ;  /* 0x00000000ff0c7424 */ /* 0x000fe400078e00ff */
[----:B------:R-:W-:Y:S01]  /*14610*/  IMAD.MOV.U32 R13, RZ, RZ, 0x14f00000 ;  /* 0x14f00000ff0d7424 */ /* 0x000fe200078e00ff */
[----:B------:R-:W-:Y:S06]  /*14620*/  @P1 BRA `(.L_x_1293) ;  /* 0x0000000000201947 */ /* 0x000fec0003800000 */
[----:B------:R-:W1:Y:S01]  /*14630*/  S2R R4, SR_TID.X ;  /* 0x0000000000047919 */ /* 0x000e620000002100 */
[----:B0-----:R-:W-:Y:S02]  /*14640*/  IMAD R2, R19, 0x8, R18 ;  /* 0x0000000813027824 */ /* 0x001fe400078e0212 */
[----:B------:R-:W-:-:S04]  /*14650*/  IMAD.MOV.U32 R3, RZ, RZ, 0x6000 ;  /* 0x00006000ff037424 */ /* 0x000fc800078e00ff */
[----:B------:R2:W-:Y:S01]  /*14660*/  SYNCS.ARRIVE.TRANS64 RZ, [R2+URZ+0x2a850], R3 ;  /* 0x02a8500302ff79a7 */ /* 0x0005e2000800003f */
[----:B-1----:R-:W-:-:S04]  /*14670*/  LOP3.LUT R4, R4, 0x1f, RZ, 0xc0, !PT ;  /* 0x0000001f04047812 */ /* 0x002fc800078ec0ff */
[----:B------:R-:W-:-:S13]  /*14680*/  ISETP.NE.AND P0, PT, R4, RZ, PT ;  /* 0x000000ff0400720c */ /* 0x000fda0003f05270 */
[----:B--2---:R-:W-:Y:S05]  /*14690*/  @!P0 BRA `(.L_x_1293) ;  /* 0x0000000000048947 */ /* 0x004fea0003800000 */
[----:B------:R-:W-:Y:S01]  /*146a0*/  BPT.TRAP 0x1 ;  /* 0x000000040000795c */ /* 0x000fe20000300000 */
.L_x_1293:
[----:B------:R-:W-:Y:S05]  /*146b0*/  BSYNC B3 ;  /* 0x0000000000037941 */ /* 0x000fea0003800000 */
.L_x_1292:
        /* <DEDUP_REMOVED lines=13> */
.L_x_1294:
        /* <DEDUP_REMOVED lines=15> */
.L_x_1295:
        /* <DEDUP_REMOVED lines=12> */
.L_x_1281:
[----:B------:R-:W-:Y:S05]  /*14940*/  BSYNC B1 ;  /* 0x0000000000017941 */ /* 0x000fea0003800000 */
.L_x_1280:
[----:B0-----:R-:W2:Y:S01]  /*14950*/  LDL.LU R0, [R1+0x3c] ;  /* 0x00003c0001007983 */ /* 0x001ea20000300800 */
[----:B------:R-:W-:-:S03]  /*14960*/  IMAD.MOV.U32 R19, RZ, RZ, R9 ;  /* 0x000000ffff137224 */ /* 0x000fc600078e0009 */
[----:B------:R0:W-:Y:S02]  /*14970*/  STL [R1+0x10], R10 ;  /* 0x0000100a01007387 */ /* 0x0001e40000100800 */
[----:B0-2---:R-:W-:-:S07]  /*14980*/  VIADD R0, R0, 0xfffffffd ;  /* 0xfffffffd00007836 */ /* 0x005fce0000000000 */
.L_x_1279:
[----:B------:R-:W-:Y:S05]  /*14990*/  BSYNC B2 ;  /* 0x0000000000027941 */ /* 0x000fea0003800000 */
.L_x_1278:
[----:B------:R-:W-:-:S05]  /*149a0*/  VIADD R11, R11, 0xfffffffe ;  /* 0xfffffffe0b0b7836 */ /* 0x000fca0000000000 */
[----:B------:R-:W-:-:S13]  /*149b0*/  ISETP.NE.AND P0, PT, R11, R8, PT ;  /* 0x000000080b00720c */ /* 0x000fda0003f05270 */
[----:B------:R-:W-:Y:S05]  /*149c0*/  @!P0 BRA `(.L_x_1277) ;  /* 0x00000014004c8947 */ /* 0x000fea0003800000 */
[----:B------:R-:W-:-:S07]  /*149d0*/  IMAD.MOV.U32 R9, RZ, RZ, R17 ;  /* 0x000000ffff097224 */ /* 0x000fce00078e0011 */
.L_x_1328:
        /* <DEDUP_REMOVED lines=36> */
.L_x_1298:
[----:B------:R-:W-:Y:S01]  /*14c20*/  IMAD R3, R4, 0x8, R18 ;  /* 0x0000000804037824 */ /* 0x000fe200078e0212 */
[----:B------:R-:W-:Y:S01]  /*14c30*/  SHF.L.U32 R2, R5, 0x1f, RZ ;  /* 0x0000001f05027819 */ /* 0x000fe200000006ff */
[----:B------:R-:W-:Y:S03]  /*14c40*/  BSSY B2, `(.L_x_1299) ;  /* 0x0000003000027945 */ /* 0x000fe60003800000 */
[----:B------:R-:W1:Y:S02]  /*14c50*/  SYNCS.PHASECHK.TRANS64.TRYWAIT P0, [R3+URZ+0x2a840], R2 ;  /* 0x02a84002030075a7 */ /* 0x000e64000800017f */
[----:B-1----:R-:W-:Y:S05]  /*14c60*/  @!P0 BRA `(.L_x_1300) ;  /* 0x0000003c00f88947 */ /* 0x002fea0003800000 */
.L_x_1393:
[----:B------:R-:W-:Y:S05]  /*14c70*/  BSYNC B2 ;  /* 0x0000000000027941 */ /* 0x000fea0003800000 */
.L_x_1299:
        /* <DEDUP_REMOVED lines=12> */
.L_x_1302:
[----:B------:R-:W-:Y:S05]  /*14d40*/  BSYNC B2 ;  /* 0x0000000000027941 */ /* 0x000fea0003800000 */
.L_x_1301:
        /* <DEDUP_REMOVED lines=12> */
.L_x_1303:
        /* <DEDUP_REMOVED lines=16> */
.L_x_1304:
        /* <DEDUP_REMOVED lines=15> */
.L_x_1305:
        /* <DEDUP_REMOVED lines=16> */
.L_x_1394:
[----:B------:R-:W-:Y:S05]  /*15100*/  BSYNC B2 ;  /* 0x0000000000027941 */ /* 0x000fea0003800000 */
.L_x_1306:
        /* <DEDUP_REMOVED lines=11> */
.L_x_1309:
[----:B------:R-:W-:Y:S05]  /*151c0*/  BSYNC B2 ;  /* 0x0000000000027941 */ /* 0x000fea0003800000 */
.L_x_1308:
        /* <DEDUP_REMOVED lines=12> */
.L_x_1310:
        /* <DEDUP_REMOVED lines=15> */
.L_x_1311:
        /* <DEDUP_REMOVED lines=12> */
.L_x_1297:
[----:B------:R-:W-:Y:S05]  /*15440*/  BSYNC B1 ;  /* 0x0000000000017941 */ /* 0x000fea0003800000 */
.L_x_1296:
        /* <DEDUP_REMOVED lines=20> */
[----:B------:R-:W-:Y:S01]  /*15590*/  ULDC.64 UR8, c[0x0][0x208] ;  /* 0x0000820000087ab9 */ /* 0x000fe20000000a00 */
        /* <DEDUP_REMOVED lines=15> */
.L_x_1314:
[----:B------:R-:W-:Y:S01]  /*15690*/  IMAD R2, R19, 0x8, R18 ;  /* 0x0000000813027824 */ /* 0x000fe200078e0212 */
[----:B------:R-:W-:Y:S01]  /*156a0*/  SHF.L.U32 R3, R12, 0x1f, RZ ;  /* 0x0000001f0c037819 */ /* 0x000fe200000006ff */
[----:B------:R-:W-:Y:S03]  /*156b0*/  BSSY B2, `(.L_x_1315) ;  /* 0x0000003000027945 */ /* 0x000fe60003800000 */
[----:B------:R-:W2:Y:S02]  /*156c0*/  SYNCS.PHASECHK.TRANS64.TRYWAIT P0, [R2+URZ+0x2a840], R3 ;  /* 0x02a84003020075a7 */ /* 0x000ea4000800017f */
[----:B--2---:R-:W-:Y:S05]  /*156d0*/  @!P0 BRA `(.L_x_1316) ;  /* 0x0000003400848947 */ /* 0x004fea0003800000 */
.L_x_1395:
[----:B------:R-:W-:Y:S05]  /*156e0*/  BSYNC B2 ;  /* 0x0000000000027941 */ /* 0x000fea0003800000 */
.L_x_1315:
        /* <DEDUP_REMOVED lines=12> */
.L_x_1318:
[----:B------:R-:W-:Y:S05]  /*157b0*/  BSYNC B2 ;  /* 0x0000000000027941 */ /* 0x000fea0003800000 */
.L_x_1317:
        /* <DEDUP_REMOVED lines=13> */
.L_x_1319:
        /* <DEDUP_REMOVED lines=16> */
.L_x_1320:
        /* <DEDUP_REMOVED lines=15> */
.L_x_1321:
        /* <DEDUP_REMOVED lines=15> */
.L_x_1396:
[----:B------:R-:W-:Y:S05]  /*15b70*/  BSYNC B2 ;  /* 0x0000000000027941 */ /* 0x000fea0003800000 */
.L_x_1322:
[----:B------:R-:W-:Y:S01]  /*15b80*/  BSSY B2, `(.L_x_1324) ;  /* 0x000000b000027945 */ /* 0x000fe20003800000 */
[----:B------:R-:W-:Y:S02]  /*15b90*/  IMAD.MOV.U32 R10, RZ, RZ, 0x0 ;  /* 0x00000000ff0a7424 */ /* 0x000fe400078e00ff */
[----:B------:R-:W-:Y:S01]  /*15ba0*/  IMAD.MOV.U32 R11, RZ, RZ, 0x14f00000 ;  /* 0x14f00000ff0b7424 */ /* 0x000fe200078e00ff */
[----:B------:R-:W-:Y:S06]  /*15bb0*/  @P1 BRA `(.L_x_1325) ;  /* 0x00000000001c1947 */ /* 0x000fec0003800000 */
[----:B------:R-:W1:Y:S01]  /*15bc0*/  S2R R14, SR_TID.X ;  /* 0x00000000000e7919 */ /* 0x000e620000002100 */
[----:B------:R-:W-:-:S04]  /*15bd0*/  IMAD.MOV.U32 R3, RZ, RZ, 0x6000 ;  /* 0x00006000ff037424 */ /* 0x000fc800078e00ff */
[----:B------:R2:W-:Y:S01]  /*15be0*/  SYNCS.ARRIVE.TRANS64 RZ, [R2+URZ+0x50], R3 ;  /* 0x0000500302ff79a7 */ /* 0x0005e2000800003f */
[----:B-1----:R-:W-:-:S04]  /*15bf0*/  LOP3.LUT R14, R14, 0x1f, RZ, 0xc0, !PT ;  /* 0x0000001f0e0e7812 */ /* 0x002fc800078ec0ff */
[----:B------:R-:W-:-:S13]  /*15c00*/  ISETP.NE.AND P0, PT, R14, RZ, PT ;  /* 0x000000ff0e00720c */ /* 0x000fda0003f05270 */
[----:B--2---:R-:W-:Y:S05]  /*15c10*/  @!P0 BRA `(.L_x_1325) ;  /* 0x0000000000048947 */ /* 0x004fea0003800000 */
[----:B------:R-:W-:Y:S01]  /*15c20*/  BPT.TRAP 0x1 ;  /* 0x000000040000795c */ /* 0x000fe20000300000 */
.L_x_1325:
[----:B------:R-:W-:Y:S05]  /*15c30*/  BSYNC B2 ;  /* 0x0000000000027941 */ /* 0x000fea0003800000 */
.L_x_1324:
        /* <DEDUP_REMOVED lines=12> */
.L_x_1326:
        /* <DEDUP_REMOVED lines=15> */
.L_x_1327:
        /* <DEDUP_REMOVED lines=12> */
.L_x_1313:
[----:B------:R-:W-:Y:S05]  /*15eb0*/  BSYNC B1 ;  /* 0x0000000000017941 */ /* 0x000fea0003800000 */
.L_x_1312:
[----:B------:R-:W2:Y:S01]  /*15ec0*/  LDL R2, [R1+0x24] ;  /* 0x0000240001027983 */ /* 0x000ea20000100800 */
[----:B------:R-:W-:Y:S01]  /*15ed0*/  VIADD R0, R0, 0xfffffffe ;  /* 0xfffffffe00007836 */ /* 0x000fe20000000000 */
[----:B--2---:R-:W-:-:S13]  /*15ee0*/  ISETP.GT.AND P0, PT, R7, R2, PT ;  /* 0x000000020700720c */ /* 0x004fda0003f04270 */
[----:B------:R-:W-:Y:S05]  /*15ef0*/  @P0 BRA `(.L_x_1328) ;  /* 0xffffffe800b80947 */ /* 0x000fea000383ffff */
.L_x_1277:
[----:B------:R-:W-:Y:S05]  /*15f00*/  BSYNC B0 ;  /* 0x0000000000007941 */ /* 0x000fea0003800000 */
.L_x_1276:
[----:B--2---:R-:W2:Y:S01]  /*15f10*/  S2R R3, SR_TID.X ;  /* 0x0000000000037919 */ /* 0x004ea20000002100 */
[----:B------:R-:W-:Y:S01]  /*15f20*/  BSSY B0, `(.L_x_1329) ;  /* 0x0000012000007945 */ /* 0x000fe20003800000 */
[----:B--2---:R-:W-:-:S04]  /*15f30*/  LOP3.LUT R3, R3, 0x7f, RZ, 0xc0, !PT ;  /* 0x0000007f03037812 */ /* 0x004fc800078ec0ff */
[----:B------:R-:W-:-:S13]  /*15f40*/  ISETP.NE.AND P0, PT, R3, RZ, PT ;  /* 0x000000ff0300720c */ /* 0x000fda0003f05270 */
[----:B------:R-:W-:Y:S05]  /*15f50*/  @P0 BRA `(.L_x_1330) ;  /* 0x0000000000380947 */ /* 0x000fea0003800000 */
[----:B------:R-:W2:Y:S01]  /*15f60*/  S2R R2, SR_LANEID ;  /* 0x0000000000027919 */ /* 0x000ea20000000000 */
[----:B------:R-:W-:Y:S01]  /*15f70*/  VOTEU.ANY UR4, UPT, PT ;  /* 0x0000000000047886 */ /* 0x000fe200038e0100 */
[----:B-1----:R-:W1:Y:S01]  /*15f80*/  LDC.64 R4, c[0x0][0xc60] ;  /* 0x00031800ff047b82 */ /* 0x002e620000000a00 */
[----:B------:R-:W2:Y:S01]  /*15f90*/  FLO.U32 R0, UR4 ;  /* 0x0000000400007d00 */ /* 0x000ea200080e0000 */
[----:B------:R-:W-:Y:S01]  /*15fa0*/  ULDC.64 UR6, c[0x0][0x208] ;  /* 0x0000820000067ab9 */ /* 0x000fe20000000a00 */
[----:B--2---:R-:W-:-:S06]  /*15fb0*/  ISETP.EQ.U32.AND P0, PT, R0, R2, PT ;  /* 0x000000020000720c */ /* 0x004fcc0003f02070 */
[----:B------:R-:W1:Y:S07]  /*15fc0*/  POPC R2, UR4 ;  /* 0x0000000400027d09 */ /* 0x000e6e0008000000 */
[----:B-1----:R-:W2:Y:S04]  /*15fd0*/  @P0 ATOMG.E.ADD.STRONG.GPU PT, R2, desc[UR6][R4.64], R2 ;  /* 0x00000002040209a8 */ /* 0x002ea800081ee1c6 */
[----:B--2---:R1:W2:Y:S02]  /*15fe0*/  SHFL.IDX PT, R2, R2, R0, 0x1f ;  /* 0x00001f0002027589 */ /* 0x0042a400000e0000 */
[----:B-1----:R-:W1:Y:S02]  /*15ff0*/  S2R R0, SR_LTMASK ;  /* 0x0000000000007919 */ /* 0x002e640000003900 */
[----:B-1----:R-:W-:-:S06]  /*16000*/  LOP3.LUT R0, R0, UR4, RZ, 0xc0, !PT ;  /* 0x0000000400007c12 */ /* 0x002fcc000f8ec0ff */
[----:B------:R-:W2:Y:S02]  /*16010*/  POPC R0, R0 ;  /* 0x0000000000007309 */ /* 0x000ea40000000000 */
[----:B--2---:R-:W-:-:S05]  /*16020*/  IADD3 R0, R2, UR38, R0 ;  /* 0x0000002602007c10 */ /* 0x004fca000fffe000 */
[----:B------:R2:W-:Y:S02]  /*16030*/  STL [R1], R0 ;  /* 0x0000000001007387 */ /* 0x0005e40000100800 */
.L_x_1330:
[----:B------:R-:W-:Y:S05]  /*16040*/  BSYNC B0 ;  /* 0x0000000000007941 */ /* 0x000fea0003800000 */
.L_x_1329:
[----:B--2---:R-:W2:Y:S01]  /*16050*/  LDL R0, [R1+0x18] ;  /* 0x0000180001007983 */ /* 0x004ea20000100800 */
[----:B------:R-:W-:Y:S01]  /*16060*/  BSSY B0, `(.L_x_1331) ;  /* 0x000003a000007945 */ /* 0x000fe20003800000 */
[----:B--2---:R-:W-:-:S13]  /*16070*/  LOP3.LUT P0, RZ, R0, 0x1, RZ, 0xc0, !PT ;  /* 0x0000000100ff7812 */ /* 0x004fda000780c0ff */
[----:B------:R-:W-:Y:S05]  /*16080*/  @!P0 BRA `(.L_x_1332) ;  /* 0x0000000000dc8947 */ /* 0x000fea0003800000 */
[----:B------:R-:W2:Y:S01]  /*16090*/  LDL R2, [R1+0x10] ;  /* 0x0000100001027983 */ /* 0x000ea20000100800 */
[----:B------:R-:W-:Y:S01]  /*160a0*/  IMAD R0, R19, 0x8, R18 ;  /* 0x0000000813007824 */ /* 0x000fe200078e0212 */
[----:B------:R-:W-:Y:S01]  /*160b0*/  BSSY B1, `(.L_x_1333) ;  /* 0x0000005000017945 */ /* 0x000fe20003800000 */
[----:B------:R-:W-:Y:S02]  /*160c0*/  ISETP.NE.AND P1, PT, R3, RZ, PT ;  /* 0x000000ff0300720c */ /* 0x000fe40003f25270 */
[----:B--2---:R-:W-:-:S04]  /*160d0*/  SHF.L.U32 R2, R2, 0x1f, RZ ;  /* 0x0000001f02027819 */ /* 0x004fc800000006ff */
[----:B------:R-:W2:Y:S02]  /*160e0*/  SYNCS.PHASECHK.TRANS64.TRYWAIT P0, [R0+URZ+0x2a860], R2 ;  /* 0x02a86002000075a7 */ /* 0x000ea4000800017f */
[----:B--2---:R-:W-:Y:S05]  /*160f0*/  @!P0 BRA `(.L_x_1334) ;  /* 0x0000002c00248947 */ /* 0x004fea0003800000 */
.L_x_1397:
[----:B------:R-:W-:Y:S05]  /*16100*/  BSYNC B1 ;  /* 0x0000000000017941 */ /* 0x000fea0003800000 */
.L_x_1333:
[----:B------:R-:W-:Y:S04]  /*16110*/  BSSY B1, `(.L_x_1335) ;  /* 0x0000009000017945 */ /* 0x000fe80003800000 */
        /* <DEDUP_REMOVED lines=8> */
.L_x_1336:
[----:B------:R-:W-:Y:S05]  /*161a0*/  BSYNC B1 ;  /* 0x0000000000017941 */ /* 0x000fea0003800000 */
.L_x_1335:
[----:B------:R-:W3:Y:S04]  /*161b0*/  LDL.LU R3, [R1+0x14] ;  /* 0x0000140001037983 */ /* 0x000ee80000300800 */
[----:B--2---:R-:W3:Y:S01]  /*161c0*/  LDL.LU R2, [R1+0x4] ;  /* 0x0000040001027983 */ /* 0x004ee20000300800 */
[----:B------:R-:W-:Y:S01]  /*161d0*/  UIADD3 UR4, UP0, UR36, 0x470, URZ ;  /* 0x0000047024047890 */ /* 0x000fe2000ff1e03f */
[----:B------:R-:W-:Y:S01]  /*161e0*/  PLOP3.LUT P0, PT, PT, PT, PT, 0x80, 0x0 ;  /* 0x000000000000781c */ /* 0x000fe20003f0f070 */
[----:B------:R-:W-:Y:S01]  /*161f0*/  VIADD R0, R0, 0x2a850 ;  /* 0x0002a85000007836 */ /* 0x000fe20000000000 */
[----:B------:R-:W-:Y:S01]  /*16200*/  UMOV UR6, 0x0 ;  /* 0x0000000000067882 */ /* 0x000fe20000000000 */
[----:B------:R-:W-:Y:S01]  /*16210*/  UIADD3.X UR5, URZ, UR37, URZ, UP0, !UPT ;  /* 0x000000253f057290 */ /* 0x000fe200087fe43f */
[----:B------:R-:W-:Y:S01]  /*16220*/  UMOV UR7, 0x14f00000 ;  /* 0x14f0000000077882 */ /* 0x000fe20000000000 */
[----:B------:R-:W-:Y:S01]  /*16230*/  UMOV UR10, URZ ;  /* 0x0000003f000a7c82 */ /* 0x000fe20008000000 */
[----:B---3--:R-:W-:-:S02]  /*16240*/  IMAD R3, R2, 0x60, R3 ;  /* 0x0000006002037824 */ /* 0x008fc400078e0203 */
[----:B------:R-:W-:-:S04]  /*16250*/  IMAD R2, R19, 0x6000, R18 ;  /* 0x0000600013027824 */ /* 0x000fc800078e0212 */
[----:B------:R-:W-:-:S07]  /*16260*/  VIADD R4, R2, 0x400 ;  /* 0x0000040002047836 */ /* 0x000fce0000000000 */
.L_x_1337:
        /* <DEDUP_REMOVED lines=10> */
[----:B------:R-:W-:Y:S01]  /*16310*/  PLOP3.LUT P0, PT, PT, PT, PT, 0x80, 0x0 ;  /* 0x000000000000781c */ /* 0x000fe20003f0f070 */
[----:B------:R-:W-:Y:S01]  /*16320*/  VIADD R2, R2, 0x3400 ;  /* 0x0000340002027836 */ /* 0x000fe20000000000 */
[----:B------:R-:W-:Y:S01]  /*16330*/  UMOV UR6, 0x0 ;  /* 0x0000000000067882 */ /* 0x000fe20000000000 */
[----:B------:R-:W-:Y:S01]  /*16340*/  UMOV UR7, 0x14f00000 ;  /* 0x14f0000000077882 */ /* 0x000fe20000000000 */
[----:B------:R-:W-:-:S09]  /*16350*/  UMOV UR10, 0x40 ;  /* 0x00000040000a7882 */ /* 0x000fd20000000000 */
.L_x_1338:
        /* <DEDUP_REMOVED lines=10> */
.L_x_1332:
[----:B------:R-:W-:Y:S05]  /*16400*/  BSYNC B0 ;  /* 0x0000000000007941 */ /* 0x000fea0003800000 */
.L_x_1331:
[----:B------:R-:W2:Y:S01]  /*16410*/  LDL.LU R4, [R1+0x10] ;  /* 0x0000100001047983 */ /* 0x000ea20000300800 */
[----:B------:R-:W-:-:S05]  /*16420*/  VIADD R19, R19, 0x1 ;  /* 0x0000000113137836 */ /* 0x000fca0000000000 */
[----:B------:R-:W-:-:S04]  /*16430*/  ISETP.NE.AND P0, PT, R19, 0x2, PT ;  /* 0x000000021300780c */ /* 0x000fc80003f05270 */
[----:B------:R-:W-:Y:S02]  /*16440*/  SEL R0, RZ, 0x1, P0 ;  /* 0x00000001ff007807 */ /* 0x000fe40000000000 */
[----:B------:R-:W-:Y:S02]  /*16450*/  SEL R19, R19, RZ, P0 ;  /* 0x000000ff13137207 */ /* 0x000fe40000000000 */
[----:B--2---:R-:W-:-:S05]  /*16460*/  LOP3.LUT R4, R4, R0, RZ, 0x3c, !PT ;  /* 0x0000000004047212 */ /* 0x004fca00078e3cff */
[----:B------:R2:W-:Y:S02]  /*16470*/  STL [R1+0x10], R4 ;  /* 0x0000100401007387 */ /* 0x0005e40000100800 */
.L_x_1256:
[----:B------:R-:W-:Y:S05]  /*16480*/  BSYNC B7 ;  /* 0x0000000000077941 */ /* 0x000fea0003800000 */
.L_x_1254:
        /* <DEDUP_REMOVED lines=9> */
[----:B012---:R-:W0:Y:S04]  /*16520*/  LDS.128 R4, [R18+0x2a8d0] ;  /* 0x02a8d00012047984 */ /* 0x007e280000000c00 */
[----:B0-----:R0:W-:Y:S04]  /*16530*/  STL.64 [R1], R4 ;  /* 0x0000000401007387 */ /* 0x0011e80000100a00 */
[----:B------:R0:W-:Y:S01]  /*16540*/  STL.64 [R1+0x8], R6 ;  /* 0x0000080601007387 */ /* 0x0001e20000100a00 */
[----:B------:R-:W-:Y:S06]  /*16550*/  BAR.ARV 0x4, 0x180 ;  /* 0x0106000000007b1d */ /* 0x000fec0000002000 */
[----:B------:R-:W-:Y:S05]  /*16560*/  BRA `(.L_x_1340) ;  /* 0x00000010003c7947 */ /* 0x000fea0003800000 */
.L_x_1339:
        /* <DEDUP_REMOVED lines=8> */
[----:B------:R-:W-:Y:S01]  /*165f0*/  ULDC.64 UR6, c[0x0][0x208] ;  /* 0x0000820000067ab9 */ /* 0x000fe20000000a00 */
[----:B0-----:R-:W-:Y:S02]  /*16600*/  IMAD.MOV.U32 R8, RZ, RZ, R3 ;  /* 0x000000ffff087224 */ /* 0x001fe400078e0003 */
[----:B--2---:R-:W-:-:S05]  /*16610*/  IMAD.IADD R0, R4, 0x1, R16 ;  /* 0x0000000104007824 */ /* 0x004fca00078e0210 */
        /* <DEDUP_REMOVED lines=9> */
[C---:B------:R-:W-:Y:S01]  /*166b0*/  ISETP.GE.U32.AND P3, PT, R16.reuse, 0x4, PT ;  /* 0x000000041000780c */ /* 0x040fe20003f66070 */
[----:B------:R-:W-:Y:S01]  /*166c0*/  SHFL.IDX PT, R0, R8, RZ, 0x1f ;  /* 0x00001fff08007589 */ /* 0x000fe200000e0000 */
[C---:B------:R-:W-:Y:S02]  /*166d0*/  ISETP.GE.U32.AND P4, PT, R16.reuse, 0x8, PT ;  /* 0x000000081000780c */ /* 0x040fe40003f86070 */
[----:B------:R-:W-:Y:S01]  /*166e0*/  ISETP.GE.U32.AND P5, PT, R16, 0x10, PT ;  /* 0x000000101000780c */ /* 0x000fe20003fa6070 */
[----:B--2---:R-:W-:Y:S01]  /*166f0*/  @!P1 IMAD.MOV.U32 R5, RZ, RZ, R6 ;  /* 0x000000ffff059224 */ /* 0x004fe200078e0006 */
[----:B------:R-:W-:-:S02]  /*16700*/  CS2R R6, SRZ ;  /* 0x0000000000067805 */ /* 0x000fc4000001ff00 */
[----:B---3--:R-:W-:Y:S01]  /*16710*/  @!P1 IMAD.MOV.U32 R7, RZ, RZ, R2 ;  /* 0x000000ffff079224 */ /* 0x008fe200078e0002 */
[----:B------:R-:W-:-:S03]  /*16720*/  ISETP.NE.AND P1, PT, R16, RZ, PT ;  /* 0x000000ff1000720c */ /* 0x000fc60003f25270 */
[----:B------:R-:W-:-:S05]  /*16730*/  IMAD R2, R7, R5, RZ ;  /* 0x0000000507027224 */ /* 0x000fca00078e02ff */
[----:B------:R-:W0:Y:S02]  /*16740*/  SHFL.UP PT, R3, R2, 0x1, RZ ;  /* 0x0420000002037989 */ /* 0x000e2400000e00ff */
[----:B0-----:R-:W-:-:S05]  /*16750*/  SEL R9, R3, RZ, P1 ;  /* 0x000000ff03097207 */ /* 0x001fca0000800000 */
[----:B------:R-:W-:Y:S02]  /*16760*/  IMAD.IADD R2, R2, 0x1, R9 ;  /* 0x0000000102027824 */ /* 0x000fe400078e0209 */
[----:B------:R-:W-:Y:S04]  /*16770*/  SHFL.IDX PT, R9, R8, 0x1, 0x1f ;  /* 0x00201f0008097f89 */ /* 0x000fe800000e0000 */
        /* <DEDUP_REMOVED lines=12> */
[----:B------:R0:W1:Y:S02]  /*16840*/  SHFL.IDX PT, R10, R2, 0x1f, 0x1f ;  /* 0x03e01f00020a7f89 */ /* 0x00006400000e0000 */
.L_x_1407:
[----:B------:R-:W-:Y:S02]  /*16850*/  ULDC UR4, c[0x0][0xc38] ;  /* 0x00030e0000047ab9 */ /* 0x000fe40000000800 */
[----:B------:R-:W-:-:S04]  /*16860*/  IMAD.U32 R8, RZ, RZ, UR4 ;  /* 0x00000004ff087e24 */ /* 0x000fc8000f8e00ff */
[----:B-1----:R-:W-:-:S04]  /*16870*/  IMAD R10, R10, R8, RZ ;  /* 0x000000080a0a7224 */ /* 0x002fc800078e02ff */
[----:B------:R-:W-:-:S05]  /*16880*/  IMAD.IADD R4, R9, 0x1, R10 ;  /* 0x0000000109047824 */ /* 0x000fca00078e020a */
[----:B------:R-:W-:-:S13]  /*16890*/  ISETP.GT.AND P6, PT, R4, R0, PT ;  /* 0x000000000400720c */ /* 0x000fda0003fc4270 */
[----:B------:R-:W-:Y:S05]  /*168a0*/  @P6 BRA `(.L_x_1342) ;  /* 0x0000000000b06947 */ /* 0x000fea0003800000 */
.L_x_1345:
[----:B------:R-:W2:Y:S01]  /*168b0*/  LDL.LU R3, [R1+0xc] ;  /* 0x00000c0001037983 */ /* 0x000ea20000300800 */
[----:B0-----:R-:W0:Y:S01]  /*168c0*/  LDC R2, c[0x0][0xc3c] ;  /* 0x00030f00ff027b82 */ /* 0x001e220000000800 */
[----:B--2---:R-:W-:-:S05]  /*168d0*/  VIADD R3, R3, 0x1f ;  /* 0x0000001f03037836 */ /* 0x004fca0000000000 */
[----:B0-----:R-:W-:-:S13]  /*168e0*/  ISETP.GE.AND P6, PT, R3, R2, PT ;  /* 0x000000020300720c */ /* 0x001fda0003fc6270 */
[----:B------:R-:W-:Y:S05]  /*168f0*/  @P6 BRA `(.L_x_1343) ;  /* 0x0000000800f06947 */ /* 0x000fea0003800000 */
[----:B------:R-:W0:Y:S01]  /*16900*/  S2R R5, SR_TID.X ;  /* 0x0000000000057919 */ /* 0x000e220000002100 */
[----:B------:R-:W-:Y:S01]  /*16910*/  ULDC.64 UR4, c[0x0][0x208] ;  /* 0x0000820000047ab9 */ /* 0x000fe20000000a00 */
[----:B------:R1:W-:Y:S01]  /*16920*/  STL [R1+0xc], R3 ;  /* 0x00000c0301007387 */ /* 0x0003e20000100800 */
[----:B0-----:R-:W-:-:S05]  /*16930*/  LOP3.LUT R5, R5, 0x1f, RZ, 0xc0, !PT ;  /* 0x0000001f05057812 */ /* 0x001fca00078ec0ff */
[----:B------:R-:W-:Y:S02]  /*16940*/  IMAD.IADD R7, R3, 0x1, R5 ;  /* 0x0000000103077824 */ /* 0x000fe400078e0205 */
[----:B------:R-:W-:-:S03]  /*16950*/  IMAD.MOV.U32 R5, RZ, RZ, RZ ;  /* 0x000000ffff057224 */ /* 0x000fc600078e00ff */
[----:B------:R-:W-:-:S13]  /*16960*/  ISETP.GE.OR P6, PT, R7, R2, !P0 ;  /* 0x000000020700720c */ /* 0x000fda00047c6670 */
[----:B-1----:R-:W0:Y:S02]  /*16970*/  @!P6 LDC.64 R2, c[0x0][0xc80] ;  /* 0x00032000ff02eb82 */ /* 0x002e240000000a00 */
[----:B0-----:R-:W-:-:S05]  /*16980*/  @!P6 IMAD.WIDE R2, R7, 0x4, R2 ;  /* 0x000000040702e825 */ /* 0x001fca00078e0202 */
[----:B------:R0:W2:Y:S02]  /*16990*/  @!P6 LDG.E R5, desc[UR4][R2.64] ;  /* 0x000000040205e981 */ /* 0x0000a4000c1e1900 */
[----:B0-----:R-:W0:Y:S02]  /*169a0*/  @!P6 LDC.64 R2, c[0x0][0xc78] ;  /* 0x00031e00ff02eb82 */ /* 0x001e240000000a00 */
[----:B0-----:R-:W-:-:S04]  /*169b0*/  @!P6 IMAD.WIDE R2, R7, 0x4, R2 ;  /* 0x000000040702e825 */ /* 0x001fc800078e0202 */
[----:B------:R-:W-:-:S06]  /*169c0*/  IMAD.MOV.U32 R7, RZ, RZ, RZ ;  /* 0x000000ffff077224 */ /* 0x000fcc00078e00ff */
[----:B------:R-:W2:Y:S01]  /*169d0*/  @!P6 LDG.E R7, desc[UR4][R2.64] ;  /* 0x000000040207e981 */ /* 0x000ea2000c1e1900 */
[----:B------:R-:W-:Y:S01]  /*169e0*/  UMOV UR4, 0xffffffff ;  /* 0xffffffff00047882 */ /* 0x000fe20000000000 */
[----:B--2---:R-:W-:Y:S02]  /*169f0*/  IMAD R2, R7, R5, RZ ;  /* 0x0000000507027224 */ /* 0x004fe400078e02ff */
[----:B------:R-:W-:Y:S05]  /*16a00*/  BRA.DIV UR4, `(.L_x_1344) ;  /* 0x0000002a04547947 */ /* 0x000fea000b800000 */
        /* <DEDUP_REMOVED lines=16> */
.L_x_1415:
[----:B------:R-:W-:Y:S02]  /*16b10*/  ULDC UR4, c[0x0][0xc38] ;  /* 0x00030e0000047ab9 */ /* 0x000fe40000000800 */
[----:B------:R-:W-:-:S04]  /*16b20*/  IMAD.U32 R8, RZ, RZ, UR4 ;  /* 0x00000004ff087e24 */ /* 0x000fc8000f8e00ff */
[----:B-1----:R-:W-:-:S04]  /*16b30*/  IMAD R10, R10, R8, RZ ;  /* 0x000000080a0a7224 */ /* 0x002fc800078e02ff */
[----:B------:R-:W-:-:S05]  /*16b40*/  IMAD.IADD R4, R10, 0x1, R4 ;  /* 0x000000010a047824 */ /* 0x000fca00078e0204 */
[----:B------:R-:W-:-:S13]  /*16b50*/  ISETP.GT.AND P6, PT, R4, R0, PT ;  /* 0x000000000400720c */ /* 0x000fda0003fc4270 */
[----:B------:R-:W-:Y:S05]  /*16b60*/  @!P6 BRA `(.L_x_1345) ;  /* 0xfffffffc0050e947 */ /* 0x000fea000383ffff */
.L_x_1342:
[----:B------:R-:W-:Y:S01]  /*16b70*/  IMAD.IADD R10, R4, 0x1, -R10 ;  /* 0x00000001040a7824 */ /* 0x000fe200078e0a0a */
[----:B------:R-:W-:-:S03]  /*16b80*/  UMOV UR4, 0xffffffff ;  /* 0xffffffff00047882 */ /* 0x000fc60000000000 */
[----:B------:R-:W-:-:S05]  /*16b90*/  IMAD R3, R2, R8, R10 ;  /* 0x0000000802037224 */ /* 0x000fca00078e020a */
[----:B------:R-:W-:Y:S01]  /*16ba0*/  ISETP.GT.AND P6, PT, R3, R0, PT ;  /* 0x000000000300720c */ /* 0x000fe20003fc4270 */
[----:B------:R-:W-:-:S12]  /*16bb0*/  BRA.DIV UR4, `(.L_x_1346) ;  /* 0x0000002a04c07947 */ /* 0x000fd8000b800000 */
[----:B------:R-:W2:Y:S01]  /*16bc0*/  LDL.LU R11, [R1+0xc] ;  /* 0x00000c00010b7983 */ /* 0x000ea20000300800 */
[----:B------:R-:W-:-:S04]  /*16bd0*/  VOTE.ANY R3, PT, !P6 ;  /* 0x0000000000037806 */ /* 0x000fc800070e0100 */
[----:B------:R-:W1:Y:S02]  /*16be0*/  POPC R9, R3 ;  /* 0x0000000300097309 */ /* 0x000e640000000000 */
[----:B-1----:R2:W1:Y:S04]  /*16bf0*/  SHFL.IDX PT, R4, R5, R9, 0x1f ;  /* 0x00001f0905047589 */ /* 0x00246800000e0000 */
[----:B------:R3:W4:Y:S01]  /*16c00*/  SHFL.IDX PT, R7, R7, R9, 0x1f ;  /* 0x00001f0907077589 */ /* 0x00072200000e0000 */
[----:B--2---:R-:W-:-:S05]  /*16c10*/  IMAD.IADD R5, R9, 0x1, R11 ;  /* 0x0000000109057824 */ /* 0x004fca00078e020b */
[----:B-1--4-:R3:W-:Y:S02]  /*16c20*/  STL [R1+0xc], R5 ;  /* 0x00000c0501007387 */ /* 0x0127e40000100800 */
.L_x_1420:
[----:B------:R-:W-:-:S13]  /*16c30*/  ISETP.NE.AND P0, PT, R3, RZ, PT ;  /* 0x000000ff0300720c */ /* 0x000fda0003f05270 */
[----:B------:R-:W-:Y:S05]  /*16c40*/  @!P0 BRA `(.L_x_1347) ;  /* 0x0000000000148947 */ /* 0x000fea0003800000 */
[----:B------:R-:W-:Y:S01]  /*16c50*/  UMOV UR4, 0xffffffff ;  /* 0xffffffff00047882 */ /* 0x000fe20000000000 */
[----:B---3--:R-:W-:Y:S02]  /*16c60*/  VIADD R9, R9, 0xffffffff ;  /* 0xffffffff09097836 */ /* 0x008fe40000000000 */
[----:B------:R-:W-:Y:S05]  /*16c70*/  BRA.DIV UR4, `(.L_x_1348) ;  /* 0x0000002a04f87947 */ /* 0x000fea000b800000 */
[----:B0-----:R0:W1:Y:S02]  /*16c80*/  SHFL.IDX PT, R2, R2, R9, 0x1f ;  /* 0x00001f0902027589 */ /* 0x00106400000e0000 */
.L_x_1423:
[----:B-1----:R-:W-:-:S07]  /*16c90*/  IMAD.MOV.U32 R6, RZ, RZ, R2 ;  /* 0x000000ffff067224 */ /* 0x002fce00078e0002 */
.L_x_1347:
[----:B0-----:R-:W-:Y:S01]  /*16ca0*/  IMAD R2, R6, R8, R10 ;  /* 0x0000000806027224 */ /* 0x001fe200078e020a */
[----:B------:R-:W-:-:S03]  /*16cb0*/  ISETP.NE.AND P0, PT, R7, 0x1, PT ;  /* 0x000000010700780c */ /* 0x000fc60003f05270 */
[----:B------:R-:W-:Y:S01]  /*16cc0*/  IMAD.IADD R0, R0, 0x1, -R2 ;  /* 0x0000000100007824 */ /* 0x000fe200078e0a02 */
[----:B------:R0:W-:Y:S09]  /*16cd0*/  STL [R1], R2 ;  /* 0x0000000201007387 */ /* 0x0001f20000100800 */
[----:B------:R-:W-:Y:S05]  /*16ce0*/  @!P0 BRA `(.L_x_1349) ;  /* 0x0000000000e48947 */ /* 0x000fea0003800000 */
[----:B---3--:R-:W-:-:S04]  /*16cf0*/  IABS R5, R4 ;  /* 0x0000000400057213 */ /* 0x008fc80000000000 */
[----:B0-----:R-:W0:Y:S08]  /*16d00*/  I2F.RP R2, R5 ;  /* 0x0000000500027306 */ /* 0x001e300000209400 */
[----:B0-----:R-:W0:Y:S02]  /*16d10*/  MUFU.RCP R2, R2 ;  /* 0x0000000200027308 */ /* 0x001e240000001000 */
[----:B0-----:R-:W-:-:S06]  /*16d20*/  VIADD R2, R2, 0xffffffe ;  /* 0x0ffffffe02027836 */ /* 0x001fcc0000000000 */
[----:B------:R-:W0:Y:S02]  /*16d30*/  F2I.FTZ.U32.TRUNC.NTZ R3, R2 ;  /* 0x0000000200037305 */ /* 0x000e24000021f000 */
[----:B0-----:R-:W-:-:S04]  /*16d40*/  IMAD.MOV R2, RZ, RZ, -R3 ;  /* 0x000000ffff027224 */ /* 0x001fc800078e0a03 */
[----:B------:R-:W-:Y:S02]  /*16d50*/  IMAD R8, R2, R5, RZ ;  /* 0x0000000502087224 */ /* 0x000fe400078e02ff */
[----:B------:R-:W-:-:S04]  /*16d60*/  IMAD.MOV.U32 R2, RZ, RZ, RZ ;  /* 0x000000ffff027224 */ /* 0x000fc800078e00ff */
[----:B------:R-:W-:Y:S01]  /*16d70*/  IMAD.HI.U32 R8, R3, R8, R2 ;  /* 0x0000000803087227 */ /* 0x000fe200078e0002 */
[----:B------:R-:W-:Y:S02]  /*16d80*/  IABS R2, R0 ;  /* 0x0000000000027213 */ /* 0x000fe40000000000 */
[----:B------:R-:W-:-:S03]  /*16d90*/  IABS R3, R4 ;  /* 0x0000000400037213 */ /* 0x000fc60000000000 */
[----:B------:R-:W-:-:S04]  /*16da0*/  IMAD.HI.U32 R8, R8, R2, RZ ;  /* 0x0000000208087227 */ /* 0x000fc800078e00ff */
[----:B------:R-:W-:-:S04]  /*16db0*/  IMAD.MOV R3, RZ, RZ, -R3 ;  /* 0x000000ffff037224 */ /* 0x000fc800078e0a03 */
[----:B------:R-:W-:-:S05]  /*16dc0*/  IMAD R2, R8, R3, R2 ;  /* 0x0000000308027224 */ /* 0x000fca00078e0202 */
[----:B------:R-:W-:-:S13]  /*16dd0*/  ISETP.GT.U32.AND P1, PT, R5, R2, PT ;  /* 0x000000020500720c */ /* 0x000fda0003f24070 */
[----:B------:R-:W-:Y:S02]  /*16de0*/  @!P1 IMAD.IADD R2, R2, 0x1, -R5 ;  /* 0x0000000102029824 */ /* 0x000fe400078e0a05 */
[----:B------:R-:W-:Y:S01]  /*16df0*/  @!P1 VIADD R8, R8, 0x1 ;  /* 0x0000000108089836 */ /* 0x000fe20000000000 */
[----:B------:R-:W-:Y:S02]  /*16e00*/  ISETP.NE.AND P1, PT, R4, RZ, PT ;  /* 0x000000ff0400720c */ /* 0x000fe40003f25270 */
[----:B------:R-:W-:Y:S02]  /*16e10*/  ISETP.GE.U32.AND P0, PT, R2, R5, PT ;  /* 0x000000050200720c */ /* 0x000fe40003f06070 */
[----:B------:R-:W-:-:S04]  /*16e20*/  IABS R5, R7 ;  /* 0x0000000700057213 */ /* 0x000fc80000000000 */
[----:B------:R-:W0:Y:S07]  /*16e30*/  I2F.RP R2, R5 ;  /* 0x0000000500027306 */ /* 0x000e2e0000209400 */
[----:B------:R-:W-:Y:S01]  /*16e40*/  @P0 VIADD R8, R8, 0x1 ;  /* 0x0000000108080836 */ /* 0x000fe20000000000 */
[----:B0-----:R-:W0:Y:S02]  /*16e50*/  MUFU.RCP R2, R2 ;  /* 0x0000000200027308 */ /* 0x001e240000001000 */
[----:B0-----:R-:W-:-:S06]  /*16e60*/  VIADD R2, R2, 0xffffffe ;  /* 0x0ffffffe02027836 */ /* 0x001fcc0000000000 */
[----:B------:R-:W0:Y:S02]  /*16e70*/  F2I.FTZ.U32.TRUNC.NTZ R3, R2 ;  /* 0x0000000200037305 */ /* 0x000e24000021f000 */
[----:B0-----:R-:W-:-:S04]  /*16e80*/  IMAD.MOV R2, RZ, RZ, -R3 ;  /* 0x000000ffff027224 */ /* 0x001fc800078e0a03 */
[----:B------:R-:W-:Y:S02]  /*16e90*/  IMAD R6, R2, R5, RZ ;  /* 0x0000000502067224 */ /* 0x000fe400078e02ff */
[----:B------:R-:W-:-:S04]  /*16ea0*/  IMAD.MOV.U32 R2, RZ, RZ, RZ ;  /* 0x000000ffff027224 */ /* 0x000fc800078e00ff */
[----:B------:R-:W-:Y:S01]  /*16eb0*/  IMAD.HI.U32 R6, R3, R6, R2 ;  /* 0x0000000603067227 */ /* 0x000fe200078e0002 */
[----:B------:R-:W-:-:S03]  /*16ec0*/  LOP3.LUT R2, R0, R4, RZ, 0x3c, !PT ;  /* 0x0000000400027212 */ /* 0x000fc600078e3cff */
[----:B------:R-:W-:Y:S01]  /*16ed0*/  IMAD.MOV.U32 R3, RZ, RZ, R8 ;  /* 0x000000ffff037224 */ /* 0x000fe200078e0008 */
[----:B------:R-:W-:Y:S02]  /*16ee0*/  ISETP.GE.AND P2, PT, R2, RZ, PT ;  /* 0x000000ff0200720c */ /* 0x000fe40003f46270 */
[----:B------:R-:W-:-:S05]  /*16ef0*/  IABS R8, R7 ;  /* 0x0000000700087213 */ /* 0x000fca0000000000 */
[----:B------:R-:W-:-:S06]  /*16f00*/  IMAD.MOV R8, RZ, RZ, -R8 ;  /* 0x000000ffff087224 */ /* 0x000fcc00078e0a08 */
        /* <DEDUP_REMOVED lines=9> */
[----:B------:R-:W-:Y:S01]  /*16fa0*/  ISETP.GE.U32.AND P0, PT, R2, R5, PT ;  /* 0x000000050200720c */ /* 0x000fe20003f06070 */
[----:B------:R-:W-:-:S04]  /*16fb0*/  IMAD.MOV R2, RZ, RZ, -R3 ;  /* 0x000000ffff027224 */ /* 0x000fc800078e0a03 */
[----:B------:R-:W-:Y:S01]  /*16fc0*/  IMAD R0, R4, R2, R0 ;  /* 0x0000000204007224 */ /* 0x000fe200078e0200 */
[----:B------:R-:W-:-:S04]  /*16fd0*/  LOP3.LUT R2, R3, R7, RZ, 0x3c, !PT ;  /* 0x0000000703027212 */ /* 0x000fc800078e3cff */
[----:B------:R-:W-:-:S03]  /*16fe0*/  ISETP.GE.AND P2, PT, R2, RZ, PT ;  /* 0x000000ff0200720c */ /* 0x000fc60003f46270 */
[----:B------:R-:W-:-:S10]  /*16ff0*/  @P0 VIADD R6, R6, 0x1 ;  /* 0x0000000106060836 */ /* 0x000fd40000000000 */
[----:B------:R-:W-:Y:S01]  /*17000*/  @!P2 IMAD.MOV R6, RZ, RZ, -R6 ;  /* 0x000000ffff06a224 */ /* 0x000fe200078e0a06 */
[----:B------:R-:W-:-:S05]  /*17010*/  @!P1 LOP3.LUT R6, RZ, R7, RZ, 0x33, !PT ;  /* 0x00000007ff069212 */ /* 0x000fca00078e33ff */
[----:B------:R-:W-:-:S04]  /*17020*/  IMAD.MOV R2, RZ, RZ, -R6 ;  /* 0x000000ffff027224 */ /* 0x000fc800078e0a06 */
[C---:B------:R-:W-:Y:S02]  /*17030*/  IMAD R2, R7.reuse, R2, R3 ;  /* 0x0000000207027224 */ /* 0x040fe400078e0203 */
[----:B------:R-:W-:-:S04]  /*17040*/  IMAD R7, R7, 0x1000000, R6 ;  /* 0x0100000007077824 */ /* 0x000fc800078e0206 */
[----:B------:R-:W-:-:S05]  /*17050*/  IMAD R2, R2, 0x10000, R7 ;  /* 0x0001000002027824 */ /* 0x000fca00078e0207 */
[----:B------:R0:W-:Y:S01]  /*17060*/  STL [R1+0x8], R2 ;  /* 0x0000080201007387 */ /* 0x0001e20000100800 */
[----:B------:R-:W-:Y:S05]  /*17070*/  BRA `(.L_x_1350) ;  /* 0x0000000400007947 */ /* 0x000fea0003800000 */
.L_x_1349:
[----:B---3--:R-:W2:Y:S01]  /*17080*/  LDL R5, [R1+0xc] ;  /* 0x00000c0001057983 */ /* 0x008ea20000100800 */
[----:B0-----:R-:W2:Y:S01]  /*17090*/  LDC.64 R2, c[0x0][0xc90] ;  /* 0x00032400ff027b82 */ /* 0x001ea20000000a00 */
[----:B------:R-:W-:Y:S01]  /*170a0*/  ULDC.64 UR4, c[0x0][0x208] ;  /* 0x0000820000047ab9 */ /* 0x000fe20000000a00 */
[----:B--2---:R-:W-:-:S05]  /*170b0*/  IMAD.WIDE R2, R5, 0x4, R2 ;  /* 0x0000000405027825 */ /* 0x004fca00078e0202 */
[----:B------:R-:W2:Y:S02]  /*170c0*/  LDG.E R6, desc[UR4][R2.64] ;  /* 0x0000000402067981 */ /* 0x000ea4000c1e1900 */
[----:B--2---:R-:W-:-:S05]  /*170d0*/  IMAD R5, R4, R6, RZ ;  /* 0x0000000604057224 */ /* 0x004fca00078e02ff */
[----:B------:R-:W-:-:S04]  /*170e0*/  IABS R7, R5 ;  /* 0x0000000500077213 */ /* 0x000fc80000000000 */
[----:B------:R-:W0:Y:S08]  /*170f0*/  I2F.RP R2, R7 ;  /* 0x0000000700027306 */ /* 0x000e300000209400 */
        /* <DEDUP_REMOVED lines=22> */
[----:B------:R-:W-:Y:S02]  /*17260*/  IMAD R7, R6, R2, RZ ;  /* 0x0000000206077224 */ /* 0x000fe400078e02ff */
[----:B------:R-:W-:Y:S02]  /*17270*/  IMAD.MOV R2, RZ, RZ, -R2 ;  /* 0x000000ffff027224 */ /* 0x000fe400078e0a02 */
[----:B------:R-:W-:Y:S02]  /*17280*/  IMAD.MOV R3, RZ, RZ, -R7 ;  /* 0x000000ffff037224 */ /* 0x000fe400078e0a07 */
[----:B------:R-:W-:-:S03]  /*17290*/  IMAD R0, R5, R2, R0 ;  /* 0x0000000205007224 */ /* 0x000fc600078e0200 */
[----:B------:R-:W-:Y:S02]  /*172a0*/  VIADDMNMX R6, R3, R8, R6, PT ;  /* 0x0000000803067246 */ /* 0x000fe40003800106 */
[----:B------:R-:W-:Y:S02]  /*172b0*/  IADD3 R7, R7, 0x1000000, R0 ;  /* 0x0100000007077810 */ /* 0x000fe40007ffe000 */
        /* <DEDUP_REMOVED lines=25> */
[----:B------:R-:W-:Y:S02]  /*17450*/  IMAD R3, R2, R6, R7 ;  /* 0x0000000602037224 */ /* 0x000fe400078e0207 */
[----:B------:R-:W-:-:S03]  /*17460*/  IMAD.MOV.U32 R0, RZ, RZ, R2 ;  /* 0x000000ffff007224 */ /* 0x000fc600078e0002 */
[----:B------:R1:W-:Y:S04]  /*17470*/  STL [R1+0x8], R3 ;  /* 0x0000080301007387 */ /* 0x0003e80000100800 */
.L_x_1350:
[----:B-1----:R-:W-:-:S05]  /*17480*/  LOP3.LUT R3, RZ, R0, RZ, 0x33, !PT ;  /* 0x00000000ff037212 */ /* 0x002fca00078e33ff */
[----:B------:R-:W-:-:S05]  /*17490*/  IMAD.IADD R0, R4, 0x1, R3 ;  /* 0x0000000104007824 */ /* 0x000fca00078e0203 */
[----:B------:R2:W-:Y:S01]  /*174a0*/  STL [R1+0x4], R0 ;  /* 0x0000040001007387 */ /* 0x0005e20000100800 */
[----:B------:R-:W-:Y:S05]  /*174b0*/  BRA `(.L_x_1351) ;  /* 0x0000000000287947 */ /* 0x000fea0003800000 */
.L_x_1343:
[----:B------:R-:W-:Y:S01]  /*174c0*/  UMOV UR4, URZ ;  /* 0x0000003f00047c82 */ /* 0x000fe20008000000 */
[----:B------:R-:W-:Y:S01]  /*174d0*/  ULDC UR6, c[0x0][0xc3c] ;  /* 0x00030f0000067ab9 */ /* 0x000fe20000000800 */
[----:B------:R-:W-:Y:S01]  /*174e0*/  UMOV UR5, URZ ;  /* 0x0000003f00057c82 */ /* 0x000fe20008000000 */
[----:B------:R0:W-:Y:S01]  /*174f0*/  STL [R1], R0 ;  /* 0x0000000001007387 */ /* 0x0001e20000100800 */
[----:B------:R-:W-:Y:S02]  /*17500*/  IMAD.U32 R3, RZ, RZ, UR4 ;  /* 0x00000004ff037e24 */ /* 0x000fe4000f8e00ff */
[----:B------:R-:W-:-:S03]  /*17510*/  IMAD.U32 R2, RZ, RZ, UR5 ;  /* 0x00000005ff027e24 */ /* 0x000fc6000f8e00ff */
[----:B------:R1:W-:Y:S01]  /*17520*/  STL [R1+0x4], R3 ;  /* 0x0000040301007387 */ /* 0x0003e20000100800 */
[----:B0-----:R-:W-:-:S05]  /*17530*/  IMAD.U32 R0, RZ, RZ, UR6 ;  /* 0x00000006ff007e24 */ /* 0x001fca000f8e00ff */
[----:B------:R1:W-:Y:S04]  /*17540*/  STL [R1+0xc], R0 ;  /* 0x00000c0001007387 */ /* 0x0003e80000100800 */
[----:B------:R1:W-:Y:S02]  /*17550*/  STL [R1+0x8], R2 ;  /* 0x0000080201007387 */ /* 0x0003e40000100800 */
.L_x_1351:
[----:B-1----:R-:W3:Y:S04]  /*17560*/  LDL R3, [R1+0x8] ;  /* 0x0000080001037983 */ /* 0x002ee80000100800 */
[----:B0-----:R-:W4:Y:S04]  /*17570*/  LDL R2, [R1+0xc] ;  /* 0x00000c0001027983 */ /* 0x001f280000100800 */
[----:B------:R-:W5:Y:S04]  /*17580*/  LDL R5, [R1+0x4] ;  /* 0x0000040001057983 */ /* 0x000f680000100800 */
[----:B------:R-:W5:Y:S01]  /*17590*/  LDL R4, [R1] ;  /* 0x0000000001047983 */ /* 0x000f620000100800 */
[----:B--2---:R-:W0:Y:S01]  /*175a0*/  S2R R0, SR_TID.X ;  /* 0x0000000000007919 */ /* 0x004e220000002100 */
[----:B------:R-:W-:Y:S05]  /*175b0*/  WARPSYNC.ALL ;  /* 0x0000000000007948 */ /* 0x000fea0003800000 */
[----:B0-----:R-:W-:Y:S01]  /*175c0*/  LOP3.LUT R0, R0, 0x1f, RZ, 0xc0, !PT ;  /* 0x0000001f00007812 */ /* 0x001fe200078ec0ff */
[----:B------:R-:W-:Y:S03]  /*175d0*/  BAR.SYNC.DEFER_BLOCKING 0x4, 0x180 ;  /* 0x0106000000007b1d */ /* 0x000fe60000010000 */
[----:B------:R-:W-:-:S13]  /*175e0*/  ISETP.NE.AND P0, PT, R0, RZ, PT ;  /* 0x000000ff0000720c */ /* 0x000fda0003f05270 */
[----:B------:R-:W-:Y:S01]  /*175f0*/  @!P0 MOV R0, 0x400 ;  /* 0x0000040000008802 */ /* 0x000fe20000000f00 */
[----:B---3--:R-:W-:Y:S02]  /*17600*/  IMAD.MOV.U32 R6, RZ, RZ, R3 ;  /* 0x000000ffff067224 */ /* 0x008fe400078e0003 */
[----:B------:R-:W0:Y:S01]  /*17610*/  @!P0 S2R R3, SR_CgaCtaId ;  /* 0x0000000000038919 */ /* 0x000e220000008800 */
[----:B----4-:R-:W-:Y:S01]  /*17620*/  IMAD.MOV.U32 R7, RZ, RZ, R2 ;  /* 0x000000ffff077224 */ /* 0x010fe200078e0002 */
[----:B0-----:R-:W-:-:S05]  /*17630*/  @!P0 LEA R18, R3, R0, 0x18 ;  /* 0x0000000003128211 */ /* 0x001fca00078ec0ff */
[----:B-----5:R1:W-:Y:S01]  /*17640*/  @!P0 STS.128 [R18+0x2a8d0], R4 ;  /* 0x02a8d00412008388 */ /* 0x0203e20000000c00 */
[----:B------:R-:W-:Y:S06]  /*17650*/  BAR.ARV 0x5, 0x180 ;  /* 0x0146000000007b1d */ /* 0x000fec0000002000 */
.L_x_1340:
[----:B------:R-:W2:Y:S01]  /*17660*/  LDL R0, [R1+0xc] ;  /* 0x00000c0001007983 */ /* 0x000ea20000100800 */
[----:B------:R-:W-:Y:S02]  /*17670*/  ULDC UR4, c[0x0][0xc3c] ;  /* 0x00030f0000047ab9 */ /* 0x000fe40000000800 */
[----:B--2---:R-:W-:-:S13]  /*17680*/  ISETP.GE.AND P0, PT, R0, UR4, PT ;  /* 0x0000000400007c0c */ /* 0x004fda000bf06270 */
[----:B------:R-:W-:Y:S05]  /*17690*/  @!P0 BRA `(.L_x_1352) ;  /* 0xffffffa000188947 */ /* 0x000fea000383ffff */
[----:B------:R-:W-:Y:S05]  /*176a0*/  BSYNC B8 ;  /* 0x0000000000087941 */ /* 0x000fea0003800000 */
.L_x_1240:
        /* <DEDUP_REMOVED lines=12> */
.L_x_1424:
[----:B------:R-:W-:Y:S05]  /*17770*/  BSYNC B0 ;  /* 0x0000000000007941 */ /* 0x000fea0003800000 */
.L_x_1353:
[----:B------:R-:W-:-:S03]  /*17780*/  UMOV UR4, 0xffffffff ;  /* 0xffffffff00047882 */ /* 0x000fc60000000000 */
[----:B------:R-:W-:Y:S05]  /*17790*/  BRA.DIV UR4, `(.L_x_1355) ;  /* 0x0000002204707947 */ /* 0x000fea000b800000 */
[----:B------:R-:W1:Y:S02]  /*177a0*/  S2R R2, SR_TID.X ;  /* 0x0000000000027919 */ /* 0x000e640000002100 */
[----:B-1----:R-:W-:-:S04]  /*177b0*/  SHF.R.U32.HI R2, RZ, 0x5, R2 ;  /* 0x00000005ff027819 */ /* 0x002fc80000011602 */
[----:B------:R-:W-:-:S05]  /*177c0*/  LOP3.LUT R2, R2, 0x3, RZ, 0xc0, !PT ;  /* 0x0000000302027812 */ /* 0x000fca00078ec0ff */
[----:B------:R1:W2:Y:S02]  /*177d0*/  SHFL.IDX PT, R14, R2, RZ, 0x1f ;  /* 0x00001fff020e7589 */ /* 0x0002a400000e0000 */
.L_x_1427:
[----:B--2---:R-:W-:Y:S01]  /*177e0*/  ISETP.NE.AND P0, PT, R14, RZ, PT ;  /* 0x000000ff0e00720c */ /* 0x004fe20003f05270 */
[----:B------:R-:W-:-:S12]  /*177f0*/  BSSY B0, `(.L_x_1356) ;  /* 0x0000027000007945 */ /* 0x000fd80003800000 */
[----:B------:R-:W-:Y:S05]  /*17800*/  @P0 BRA `(.L_x_1357) ;  /* 0x0000000000940947 */ /* 0x000fea0003800000 */
[----:B------:R-:W-:-:S03]  /*17810*/  UMOV UR4, 0xffffffff ;  /* 0xffffffff00047882 */ /* 0x000fc60000000000 */
[----:B------:R-:W-:Y:S05]  /*17820*/  BRA.DIV UR4, `(.L_x_1358) ;  /* 0x0000002204807947 */ /* 0x000fea000b800000 */
[----:B------:R-:W-:-:S13]  /*17830*/  ELECT P6, URZ, PT ;  /* 0x00000000003f782f */ /* 0x000fda00038c0000 */
.L_x_1430:
[----:B------:R-:W-:Y:S05]  /*17840*/  @!P6 BRA `(.L_x_1357) ;  /* 0x000000000084e947 */ /* 0x000fea0003800000 */
[----:B-1----:R-:W2:Y:S02]  /*17850*/  LDL R2, [R1+0x5c] ;  /* 0x00005c0001027983 */ /* 0x002ea40000100800 */
[----:B--2---:R-:W-:-:S13]  /*17860*/  R2UR UR4, R2 ;  /* 0x00000000020472ca */ /* 0x004fda00000e0000 */
[----:B------:R-:W-:-:S06]  /*17870*/  ULOP3.LUT UR4, UR4, 0x2, URZ, 0xfc, !UPT ;  /* 0x0000000204047892 */ /* 0x000fcc000f8efc3f */
[----:B------:R-:W-:-:S05]  /*17880*/  IMAD.U32 R2, RZ, RZ, UR4 ;  /* 0x00000004ff027e24 */ /* 0x000fca000f8e00ff */
[----:B------:R-:W-:-:S13]  /*17890*/  ISETP.NE.AND P2, PT, R2, 0x3, PT ;  /* 0x000000030200780c */ /* 0x000fda0003f45270 */
[----:B------:R-:W-:Y:S05]  /*178a0*/  @!P2 BRA `(.L_x_1359) ;  /* 0x000000000004a947 */ /* 0x000fea0003800000 */
[----:B------:R-:W-:Y:S01]  /*178b0*/  BPT.TRAP 0x1 ;  /* 0x000000040000795c */ /* 0x000fe20000300000 */
.L_x_1359:
        /* <DEDUP_REMOVED lines=13> */
.L_x_1431:
[----:B------:R-:W1:Y:S02]  /*17990*/  SYNCS.PHASECHK.TRANS64.TRYWAIT P0, [R7+URZ], R2 ;  /* 0x00000002070075a7 */ /* 0x000e64000800017f */
[----:B-1----:R-:W-:Y:S05]  /*179a0*/  @!P0 BRA `(.L_x_1361) ;  /* 0x0000002000548947 */ /* 0x002fea0003800000 */
.L_x_1432:
[----:B------:R-:W-:Y:S05]  /*179b0*/  @!P2 BRA `(.L_x_1362) ;  /* 0x000000000004a947 */ /* 0x000fea0003800000 */
[----:B------:R-:W-:Y:S01]  /*179c0*/  BPT.TRAP 0x1 ;  /* 0x000000040000795c */ /* 0x000fe20000300000 */
.L_x_1362:
[----:B------:R-:W-:-:S04]  /*179d0*/  VIADD R0, R0, 0x2a860 ;  /* 0x0002a86000007836 */ /* 0x000fc80000000000 */
[----:B------:R-:W-:-:S04]  /*179e0*/  IMAD R4, R19, 0x8, R0 ;  /* 0x0000000813047824 */ /* 0x000fc800078e0200 */
[----:B------:R-:W2:Y:S02]  /*179f0*/  SYNCS.PHASECHK.TRANS64.TRYWAIT P0, [R4+URZ], R5 ;  /* 0x00000005040075a7 */ /* 0x000ea4000800017f */
[----:B--2---:R-:W-:Y:S05]  /*17a00*/  @!P0 BRA `(.L_x_1363) ;  /* 0x0000002000508947 */ /* 0x004fea0003800000 */
.L_x_1433:
[----:B------:R-:W-:-:S07]  /*17a10*/  IMAD R3, R3, 0x8, R0 ;  /* 0x0000000803037824 */ /* 0x000fce00078e0200 */
.L_x_1364:
[----:B----4-:R4:W0:Y:S02]  /*17a20*/  SYNCS.PHASECHK.TRANS64.TRYWAIT P0, [R3+URZ], R2 ;  /* 0x00000002030075a7 */ /* 0x010824000800017f */
[----:B0-----:R-:W-:Y:S05]  /*17a30*/  @!P0 NANOSLEEP.SYNCS 0x989680 ;  /* 0x009896800000895d */ /* 0x001fea0003900000 */
[----:B------:R-:W0:Y:S02]  /*17a40*/  @!P0 SYNCS.PHASECHK.TRANS64 P0, [R3+URZ], R2 ;  /* 0x00000002030085a7 */ /* 0x000e24000800007f */
[----:B0-----:R-:W-:Y:S05]  /*17a50*/  @!P0 BRA `(.L_x_1364) ;  /* 0xfffffffc00f08947 */ /* 0x001fea000383ffff */
.L_x_1357:
[----:B------:R-:W-:Y:S05]  /*17a60*/  BSYNC B0 ;  /* 0x0000000000007941 */ /* 0x000fea0003800000 */
.L_x_1356:
[----:B------:R-:W-:Y:S05]  /*17a70*/  EXIT ;  /* 0x000000000000794d */ /* 0x000fea0003800000 */
.L_x_1139:
[----:B0-----:R-:W-:-:S04]  /*17a80*/  IMAD.U32 R3, RZ, RZ, UR37 ;  /* 0x00000025ff037e24 */ /* 0x001fc8000f8e00ff */
[----:B------:R0:W1:Y:S03]  /*17a90*/  SYNCS.PHASECHK.TRANS64.TRYWAIT P1, [R3+URZ+0x2a800], R0 ;  /* 0x02a80000030075a7 */ /* 0x000066000802017f */
[----:B-1----:R-:W-:Y:S05]  /*17aa0*/  @!P1 NANOSLEEP.SYNCS 0x989680 ;  /* 0x009896800000995d */ /* 0x002fea0003900000 */
[----:B------:R-:W1:Y:S02]  /*17ab0*/  @!P1 SYNCS.PHASECHK.TRANS64 P1, [R3+URZ+0x2a800], R0 ;  /* 0x02a80000030095a7 */ /* 0x000e64000802007f */
[----:B-1----:R-:W-:Y:S05]  /*17ac0*/  @!P1 BRA `(.L_x_1139) ;  /* 0xfffffffc00ec9947 */ /* 0x002fea000383ffff */
[----:B------:R-:W-:Y:S05]  /*17ad0*/  BRA `(.L_x_1365) ;  /* 0xfffffea400807947 */ /* 0x000fea000383ffff */
.L_x_1143:
[----:B-1----:R1:W2:Y:S02]  /*17ae0*/  SYNCS.PHASECHK.TRANS64.TRYWAIT P2, [R3+URZ+0x2a830], R0 ;  /* 0x02a83000030075a7 */ /* 0x0022a4000804017f */
[----:B--2---:R-:W-:Y:S05]  /*17af0*/  @!P2 NANOSLEEP.SYNCS 0x989680 ;  /* 0x009896800000a95d */ /* 0x004fea0003900000 */
[----:B------:R-:W2:Y:S02]  /*17b00*/  @!P2 SYNCS.PHASECHK.TRANS64 P2, [R3+URZ+0x2a830], R0 ;  /* 0x02a830000300a5a7 */ /* 0x000ea4000804007f */
[----:B--2---:R-:W-:Y:S05]  /*17b10*/  @!P2 BRA `(.L_x_1143) ;  /* 0xfffffffc00f0a947 */ /* 0x004fea000383ffff */
[----:B------:R-:W-:Y:S05]  /*17b20*/  BRA `(.L_x_1142) ;  /* 0xfffffea400a87947 */ /* 0x000fea000383ffff */
.L_x_1159:
[----:B-1----:R-:W-:-:S04]  /*17b30*/  IMAD.U32 R12, RZ, RZ, UR6 ;  /* 0x00000006ff0c7e24 */ /* 0x002fc8000f8e00ff */
[----:B------:R1:W2:Y:S03]  /*17b40*/  SYNCS.PHASECHK.TRANS64.TRYWAIT P2, [R12+URZ+0x2a830], R9 ;  /* 0x02a830090c0075a7 */ /* 0x0002a6000804017f */
[----:B--2---:R-:W-:Y:S05]  /*17b50*/  @!P2 NANOSLEEP.SYNCS 0x989680 ;  /* 0x009896800000a95d */ /* 0x004fea0003900000 */
[----:B------:R-:W2:Y:S02]  /*17b60*/  @!P2 SYNCS.PHASECHK.TRANS64 P2, [R12+URZ+0x2a830], R9 ;  /* 0x02a830090c00a5a7 */ /* 0x000ea4000804007f */
[----:B--2---:R-:W-:Y:S05]  /*17b70*/  @!P2 BRA `(.L_x_1159) ;  /* 0xfffffffc00eca947 */ /* 0x004fea000383ffff */
[----:B------:R-:W-:Y:S05]  /*17b80*/  BRA `(.L_x_1158) ;  /* 0xfffffed000787947 */ /* 0x000fea000383ffff */
.L_x_1163:
[----:B01----:R-:W-:-:S04]  /*17b90*/  IMAD.U32 R9, RZ, RZ, UR5 ;  /* 0x00000005ff097e24 */ /* 0x003fc8000f8e00ff */
[----:B------:R0:W1:Y:S03]  /*17ba0*/  SYNCS.PHASECHK.TRANS64.TRYWAIT P2, [R9+URZ+0x2a850], R0 ;  /* 0x02a85000090075a7 */ /* 0x000066000804017f */
[----:B-1----:R-:W-:Y:S05]  /*17bb0*/  @!P2 NANOSLEEP.SYNCS 0x989680 ;  /* 0x009896800000a95d */ /* 0x002fea0003900000 */
[----:B------:R-:W1:Y:S02]  /*17bc0*/  @!P2 SYNCS.PHASECHK.TRANS64 P2, [R9+URZ+0x2a850], R0 ;  /* 0x02a850000900a5a7 */ /* 0x000e64000804007f */
[----:B-1----:R-:W-:Y:S05]  /*17bd0*/  @!P2 BRA `(.L_x_1163) ;  /* 0xfffffffc00eca947 */ /* 0x002fea000383ffff */
[----:B------:R-:W-:Y:S05]  /*17be0*/  BRA `(.L_x_1162) ;  /* 0xfffffed800907947 */ /* 0x000fea000383ffff */
.L_x_1180:
[----:B-1----:R-:W-:-:S04]  /*17bf0*/  IMAD.U32 R8, RZ, RZ, UR5 ;  /* 0x00000005ff087e24 */ /* 0x002fc8000f8e00ff */
[----:B------:R1:W2:Y:S03]  /*17c00*/  SYNCS.PHASECHK.TRANS64.TRYWAIT P2, [R8+URZ+0x2a830], R3 ;  /* 0x02a83003080075a7 */ /* 0x0002a6000804017f */
[----:B--2---:R-:W-:Y:S05]  /*17c10*/  @!P2 NANOSLEEP.SYNCS 0x989680 ;  /* 0x009896800000a95d */ /* 0x004fea0003900000 */
[----:B------:R-:W2:Y:S02]  /*17c20*/  @!P2 SYNCS.PHASECHK.TRANS64 P2, [R8+URZ+0x2a830], R3 ;  /* 0x02a830030800a5a7 */ /* 0x000ea4000804007f */
[----:B--2---:R-:W-:Y:S05]  /*17c30*/  @!P2 BRA `(.L_x_1180) ;  /* 0xfffffffc00eca947 */ /* 0x004fea000383ffff */
[----:B------:R-:W-:Y:S05]  /*17c40*/  BRA `(.L_x_1179) ;  /* 0xffffff0000587947 */ /* 0x000fea000383ffff */
.L_x_1184:
[----:B01----:R-:W-:-:S04]  /*17c50*/  IMAD.U32 R3, RZ, RZ, UR5 ;  /* 0x00000005ff037e24 */ /* 0x003fc8000f8e00ff */
[----:B------:R0:W1:Y:S03]  /*17c60*/  SYNCS.PHASECHK.TRANS64.TRYWAIT P2, [R3+URZ+0x2a850], R0 ;  /* 0x02a85000030075a7 */ /* 0x000066000804017f */
[----:B-1----:R-:W-:Y:S05]  /*17c70*/  @!P2 NANOSLEEP.SYNCS 0x989680 ;  /* 0x009896800000a95d */ /* 0x002fea0003900000 */
[----:B------:R-:W1:Y:S02]  /*17c80*/  @!P2 SYNCS.PHASECHK.TRANS64 P2, [R3+URZ+0x2a850], R0 ;  /* 0x02a850000300a5a7 */ /* 0x000e64000804007f */
[----:B-1----:R-:W-:Y:S05]  /*17c90*/  @!P2 BRA `(.L_x_1184) ;  /* 0xfffffffc00eca947 */ /* 0x002fea000383ffff */
[----:B------:R-:W-:Y:S05]  /*17ca0*/  BRA `(.L_x_1183) ;  /* 0xffffff0800707947 */ /* 0x000fea000383ffff */
.L_x_1190:
[----:B-1----:R-:W-:-:S04]  /*17cb0*/  IMAD.U32 R8, RZ, RZ, UR5 ;  /* 0x00000005ff087e24 */ /* 0x002fc8000f8e00ff */
[----:B------:R1:W2:Y:S03]  /*17cc0*/  SYNCS.PHASECHK.TRANS64.TRYWAIT P2, [R8+URZ+0x2a830], R3 ;  /* 0x02a83003080075a7 */ /* 0x0002a6000804017f */
[----:B--2---:R-:W-:Y:S05]  /*17cd0*/  @!P2 NANOSLEEP.SYNCS 0x989680 ;  /* 0x009896800000a95d */ /* 0x004fea0003900000 */
[----:B------:R-:W2:Y:S02]  /*17ce0*/  @!P2 SYNCS.PHASECHK.TRANS64 P2, [R8+URZ+0x2a830], R3 ;  /* 0x02a830030800a5a7 */ /* 0x000ea4000804007f */
[----:B--2---:R-:W-:Y:S05]  /*17cf0*/  @!P2 BRA `(.L_x_1190) ;  /* 0xfffffffc00eca947 */ /* 0x004fea000383ffff */
[----:B------:R-:W-:Y:S05]  /*17d00*/  BRA `(.L_x_1189) ;  /* 0xffffff1c002c7947 */ /* 0x000fea000383ffff */
.L_x_1194:
[----:B01----:R-:W-:-:S04]  /*17d10*/  IMAD.U32 R3, RZ, RZ, UR5 ;  /* 0x00000005ff037e24 */ /* 0x003fc8000f8e00ff */
[----:B------:R0:W1:Y:S03]  /*17d20*/  SYNCS.PHASECHK.TRANS64.TRYWAIT P2, [R3+URZ+0x2a850], R0 ;  /* 0x02a85000030075a7 */ /* 0x000066000804017f */
[----:B-1----:R-:W-:Y:S05]  /*17d30*/  @!P2 NANOSLEEP.SYNCS 0x989680 ;  /* 0x009896800000a95d */ /* 0x002fea0003900000 */
[----:B------:R-:W1:Y:S02]  /*17d40*/  @!P2 SYNCS.PHASECHK.TRANS64 P2, [R3+URZ+0x2a850], R0 ;  /* 0x02a850000300a5a7 */ /* 0x000e64000804007f */
[----:B-1----:R-:W-:Y:S05]  /*17d50*/  @!P2 BRA `(.L_x_1194) ;  /* 0xfffffffc00eca947 */ /* 0x002fea000383ffff */
[----:B------:R-:W-:Y:S05]  /*17d60*/  BRA `(.L_x_1193) ;  /* 0xffffff2400447947 */ /* 0x000fea000383ffff */
.L_x_1207:
[----:B-1----:R-:W-:-:S04]  /*17d70*/  IMAD.U32 R5, RZ, RZ, UR5 ;  /* 0x00000005ff057e24 */ /* 0x002fc8000f8e00ff */
[----:B------:R1:W2:Y:S03]  /*17d80*/  SYNCS.PHASECHK.TRANS64.TRYWAIT P0, [R5+URZ+0x2a850], R0 ;  /* 0x02a85000050075a7 */ /* 0x0002a6000800017f */
[----:B--2---:R-:W-:Y:S05]  /*17d90*/  @!P0 NANOSLEEP.SYNCS 0x989680 ;  /* 0x009896800000895d */ /* 0x004fea0003900000 */
[----:B------:R-:W2:Y:S02]  /*17da0*/  @!P0 SYNCS.PHASECHK.TRANS64 P0, [R5+URZ+0x2a850], R0 ;  /* 0x02a85000050085a7 */ /* 0x000ea4000800007f */
[----:B--2---:R-:W-:Y:S05]  /*17db0*/  @!P0 BRA `(.L_x_1207) ;  /* 0xfffffffc00ec8947 */ /* 0x004fea000383ffff */
[----:B------:R-:W-:Y:S05]  /*17dc0*/  BRA `(.L_x_1206) ;  /* 0xffffff4c00307947 */ /* 0x000fea000383ffff */
.L_x_1262:
[----:B-1----:R-:W1:Y:S01]  /*17dd0*/  S2R R4, SR_TID.X ;  /* 0x0000000000047919 */ /* 0x002e620000002100 */
[----:B------:R-:W-:Y:S01]  /*17de0*/  BSSY B0, `(.L_x_1366) ;  /* 0x000000a000007945 */ /* 0x000fe20003800000 */
[----:B------:R-:W-:Y:S02]  /*17df0*/  IMAD.MOV.U32 R12, RZ, RZ, RZ ;  /* 0x000000ffff0c7224 */ /* 0x000fe400078e00ff */
[----:B------:R-:W-:Y:S02]  /*17e00*/  IMAD.MOV.U32 R11, RZ, RZ, 0x1f ;  /* 0x0000001fff0b7424 */ /* 0x000fe400078e00ff */
[----:B------:R-:W-:Y:S01]  /*17e10*/  IMAD.MOV.U32 R15, RZ, RZ, -0x1 ;  /* 0xffffffffff0f7424 */ /* 0x000fe200078e00ff */
[----:B-1----:R-:W-:-:S04]  /*17e20*/  SHF.R.U32.HI R4, RZ, 0x5, R4 ;  /* 0x00000005ff047819 */ /* 0x002fc80000011604 */
[----:B------:R-:W-:-:S05]  /*17e30*/  LOP3.LUT R4, R4, 0x3, RZ, 0xc0, !PT ;  /* 0x0000000304047812 */ /* 0x000fca00078ec0ff */
[----:B------:R-:W-:-:S07]  /*17e40*/  IMAD.MOV.U32 R13, RZ, RZ, R4 ;  /* 0x000000ffff0d7224 */ /* 0x000fce00078e0004 */
[----:B0-2---:R-:W-:Y:S05]  /*17e50*/  WARPSYNC.COLLECTIVE R15, `(.L_x_1367) ;  /* 0x000000000f087348 */ /* 0x005fea0003c00000 */
[----:B------:R1:W3:Y:S02]  /*17e60*/  SHFL.IDX P6, R14, R13, R12, R11 ;  /* 0x0000000c0d0e7389 */ /* 0x0002e400000c000b */
[----:B0123--:R-:W-:Y:S01]  /*17e70*/  ENDCOLLECTIVE ;  /* 0x000000000000791b */ /* 0x00ffe20003800000 */
.L_x_1367:
[----:B------:R-:W-:Y:S05]  /*17e80*/  BSYNC B0 ;  /* 0x0000000000007941 */ /* 0x000fea0003800000 */
.L_x_1366:
[----:B------:R-:W-:Y:S05]  /*17e90*/  BRA `(.L_x_1368) ;  /* 0xffffffa800c07947 */ /* 0x000fea000383ffff */
.L_x_1264:
[----:B------:R-:W-:Y:S01]  /*17ea0*/  BSSY B0, `(.L_x_1369) ;  /* 0x0000006000007945 */ /* 0x000fe20003800000 */
[----:B------:R-:W-:-:S07]  /*17eb0*/  IMAD.MOV.U32 R15, RZ, RZ, -0x1 ;  /* 0xffffffffff0f7424 */ /* 0x000fce00078e00ff */
[----:B012---:R-:W-:Y:S05]  /*17ec0*/  WARPSYNC.COLLECTIVE R15, `(.L_x_1370) ;  /* 0x000000000f0c7348 */ /* 0x007fea0003c00000 */
[----:B------:R-:W-:Y:S02]  /*17ed0*/  ELECT P6, UR62, PT ;  /* 0x00000000003e782f */ /* 0x000fe400038c0000 */
[----:B------:R-:W-:Y:S01]  /*17ee0*/  MOV R14, UR62 ;  /* 0x0000003e000e7c02 */ /* 0x000fe20008000f00 */
[----:B012---:R-:W-:Y:S10]  /*17ef0*/  ENDCOLLECTIVE ;  /* 0x000000000000791b */ /* 0x007ff40003800000 */
.L_x_1370:
[----:B------:R-:W-:Y:S05]  /*17f00*/  BSYNC B0 ;  /* 0x0000000000007941 */ /* 0x000fea0003800000 */
.L_x_1369:
[----:B------:R-:W-:Y:S05]  /*17f10*/  BRA `(.L_x_1371) ;  /* 0xffffffa800cc7947 */ /* 0x000fea000383ffff */
.L_x_1266:
[----:B-1----:R1:W3:Y:S02]  /*17f20*/  SYNCS.PHASECHK.TRANS64.TRYWAIT P0, [R0+URZ+0x2a840], R2 ;  /* 0x02a84002000075a7 */ /* 0x0022e4000800017f */
[----:B---3--:R-:W-:Y:S05]  /*17f30*/  @!P0 NANOSLEEP.SYNCS 0x989680 ;  /* 0x009896800000895d */ /* 0x008fea0003900000 */
[----:B------:R-:W3:Y:S02]  /*17f40*/  @!P0 SYNCS.PHASECHK.TRANS64 P0, [R0+URZ+0x2a840], R2 ;  /* 0x02a84002000085a7 */ /* 0x000ee4000800007f */
[----:B---3--:R-:W-:Y:S05]  /*17f50*/  @!P0 BRA `(.L_x_1266) ;  /* 0xfffffffc00f08947 */ /* 0x008fea000383ffff */
[----:B------:R-:W-:Y:S05]  /*17f60*/  BRA `(.L_x_1372) ;  /* 0xffffffac00307947 */ /* 0x000fea000383ffff */
.L_x_1270:
[----:B------:R-:W2:Y:S01]  /*17f70*/  LDL.LU R11, [R1+0x2c] ;  /* 0x00002c00010b7983 */ /* 0x000ea20000300800 */
[----:B------:R-:W-:Y:S02]  /*17f80*/  IMAD.MOV.U32 R13, RZ, RZ, R3 ;  /* 0x000000ffff0d7224 */ /* 0x000fe400078e0003 */
[----:B------:R-:W-:Y:S01]  /*17f90*/  IMAD.MOV.U32 R12, RZ, RZ, RZ ;  /* 0x000000ffff0c7224 */ /* 0x000fe200078e00ff */
[----:B------:R-:W0:Y:S01]  /*17fa0*/  S2R R5, SR_TID.X ;  /* 0x0000000000057919 */ /* 0x000e220000002100 */
[----:B------:R-:W-:Y:S01]  /*17fb0*/  IMAD.MOV.U32 R15, RZ, RZ, -0x1 ;  /* 0xffffffffff0f7424 */ /* 0x000fe200078e00ff */
[----:B0-----:R-:W-:-:S04]  /*17fc0*/  LOP3.LUT R5, R5, 0x7f, RZ, 0xc0, !PT ;  /* 0x0000007f05057812 */ /* 0x001fc800078ec0ff */
[----:B------:R-:W-:-:S05]  /*17fd0*/  SHF.R.U32.HI R5, RZ, 0x3, R5 ;  /* 0x00000003ff057819 */ /* 0x000fca0000011605 */
[----:B------:R-:W-:-:S04]  /*17fe0*/  IMAD.IADD R0, R5, 0x1, R9 ;  /* 0x0000000105007824 */ /* 0x000fc800078e0209 */
[----:B------:R-:W-:Y:S02]  /*17ff0*/  VIADD R5, R0, 0x10 ;  /* 0x0000001000057836 */ /* 0x000fe40000000000 */
[----:B--2---:R-:W-:Y:S02]  /*18000*/  IMAD R2, R11, R7, RZ ;  /* 0x000000070b027224 */ /* 0x004fe400078e02ff */
[----:B------:R-:W-:-:S03]  /*18010*/  IMAD.MOV.U32 R11, RZ, RZ, 0x181f ;  /* 0x0000181fff0b7424 */ /* 0x000fc600078e00ff */
[----:B------:R-:W-:-:S13]  /*18020*/  ISETP.GE.AND P3, PT, R0, R2, PT ;  /* 0x000000020000720c */ /* 0x000fda0003f66270 */
[----:B-----5:R-:W-:Y:S05]  /*18030*/  WARPSYNC.COLLECTIVE R15, `(.L_x_1373) ;  /* 0x000000000f087348 */ /* 0x020fea0003c00000 */
[----:B------:R0:W1:Y:S02]  /*18040*/  SHFL.IDX P6, R14, R13, R12, R11 ;  /* 0x0000000c0d0e7389 */ /* 0x00006400000c000b */
[----:B01---5:R-:W-:Y:S01]  /*18050*/  ENDCOLLECTIVE ;  /* 0x000000000000791b */ /* 0x023fe20003800000 */
.L_x_1373:
[----:B------:R-:W-:Y:S02]  /*18060*/  IMAD.MOV.U32 R13, RZ, RZ, R4 ;  /* 0x000000ffff0d7224 */ /* 0x000fe400078e0004 */
[----:B------:R-:W-:-:S07]  /*18070*/  IMAD.MOV.U32 R6, RZ, RZ, R14 ;  /* 0x000000ffff067224 */ /* 0x000fce00078e000e */
[----:B------:R-:W-:Y:S05]  /*18080*/  WARPSYNC.COLLECTIVE R15, `(.L_x_1374) ;  /* 0x000000000f087348 */ /* 0x000fea0003c00000 */
[----:B------:R0:W1:Y:S02]  /*18090*/  SHFL.IDX P6, R14, R13, R12, R11 ;  /* 0x0000000c0d0e7389 */ /* 0x00006400000c000b */
[----:B01----:R-:W-:Y:S01]  /*180a0*/  ENDCOLLECTIVE ;  /* 0x000000000000791b */ /* 0x003fe20003800000 */
.L_x_1374:
[----:B------:R-:W-:Y:S01]  /*180b0*/  ULDC.64 UR4, c[0x0][0x208] ;  /* 0x0000820000047ab9 */ /* 0x000fe20000000a00 */
[----:B------:R-:W-:Y:S02]  /*180c0*/  IMAD.MOV.U32 R13, RZ, RZ, R3 ;  /* 0x000000ffff0d7224 */ /* 0x000fe400078e0003 */
[----:B------:R-:W-:Y:S02]  /*180d0*/  IMAD.MOV.U32 R12, RZ, RZ, 0x1 ;  /* 0x00000001ff0c7424 */ /* 0x000fe400078e00ff */
[----:B------:R-:W-:-:S05]  /*180e0*/  IMAD.MOV.U32 R7, RZ, RZ, R14 ;  /* 0x000000ffff077224 */ /* 0x000fca00078e000e */
[----:B------:R-:W-:-:S05]  /*180f0*/  @!P3 LEA R7, P5, R8, R7, 0x1 ;  /* 0x000000070807b211 */ /* 0x000fca00078a08ff */
        /* <DEDUP_REMOVED lines=10> */
[----:B------:R-:W-:-:S13]  /*181a0*/  ISETP.GE.AND P3, PT, R5, R2, PT ;  /* 0x000000020500720c */ /* 0x000fda0003f66270 */
[----:B0-----:R-:W-:Y:S05]  /*181b0*/  WARPSYNC.COLLECTIVE R15, `(.L_x_1375) ;  /* 0x000000000f087348 */ /* 0x001fea0003c00000 */
[----:B------:R1:W2:Y:S02]  /*181c0*/  SHFL.IDX P6, R14, R13, R12, R11 ;  /* 0x0000000c0d0e7389 */ /* 0x0002a400000c000b */
[----:B012---:R-:W-:Y:S01]  /*181d0*/  ENDCOLLECTIVE ;  /* 0x000000000000791b */ /* 0x007fe20003800000 */
.L_x_1375:
[----:B------:R-:W-:Y:S02]  /*181e0*/  IMAD.MOV.U32 R13, RZ, RZ, R4 ;  /* 0x000000ffff0d7224 */ /* 0x000fe400078e0004 */
[----:B------:R-:W-:-:S07]  /*181f0*/  IMAD.MOV.U32 R9, RZ, RZ, R14 ;  /* 0x000000ffff097224 */ /* 0x000fce00078e000e */
[----:B------:R-:W-:Y:S05]  /*18200*/  WARPSYNC.COLLECTIVE R15, `(.L_x_1376) ;  /* 0x000000000f087348 */ /* 0x000fea0003c00000 */
[----:B------:R0:W1:Y:S02]  /*18210*/  SHFL.IDX P6, R14, R13, R12, R11 ;  /* 0x0000000c0d0e7389 */ /* 0x00006400000c000b */
[----:B01----:R-:W-:Y:S01]  /*18220*/  ENDCOLLECTIVE ;  /* 0x000000000000791b */ /* 0x003fe20003800000 */
.L_x_1376:
[----:B------:R-:W-:Y:S01]  /*18230*/  ULDC.64 UR4, c[0x0][0x208] ;  /* 0x0000820000047ab9 */ /* 0x000fe20000000a00 */
[----:B------:R-:W-:Y:S02]  /*18240*/  IMAD.MOV.U32 R13, RZ, RZ, R3 ;  /* 0x000000ffff0d7224 */ /* 0x000fe400078e0003 */
[----:B------:R-:W-:Y:S02]  /*18250*/  IMAD.MOV.U32 R12, RZ, RZ, 0x2 ;  /* 0x00000002ff0c7424 */ /* 0x000fe400078e00ff */
[----:B------:R-:W-:-:S05]  /*18260*/  IMAD.MOV.U32 R5, RZ, RZ, R14 ;  /* 0x000000ffff057224 */ /* 0x000fca00078e000e */
[----:B------:R-:W-:-:S05]  /*18270*/  @!P3 LEA R8, P5, R8, R5, 0x1 ;  /* 0x000000050808b211 */ /* 0x000fca00078a08ff */
[----:B------:R-:W-:Y:S02]  /*18280*/  @!P3 IMAD.X R5, RZ, RZ, R9, P5 ;  /* 0x000000ffff05b224 */ /* 0x000fe400028e0609 */
[----:B------:R-:W-:Y:S01]  /*18290*/  @!P3 IMAD.MOV.U32 R6, RZ, RZ, R8 ;  /* 0x000000ffff06b224 */ /* 0x000fe200078e0008 */
[----:B------:R-:W0:Y:S01]  /*182a0*/  S2R R9, SR_TID.X ;  /* 0x0000000000097919 */ /* 0x000e220000002100 */
[----:B------:R-:W-:Y:S02]  /*182b0*/  @!P3 IMAD.MOV.U32 R7, RZ, RZ, R5 ;  /* 0x000000ffff07b224 */ /* 0x000fe400078e0005 */
[----:B------:R-:W-:-:S03]  /*182c0*/  VIADD R5, R0, 0x20 ;  /* 0x0000002000057836 */ /* 0x000fc60000000000 */
[----:B------:R-:W-:Y:S01]  /*182d0*/  @!PT LDS RZ, [RZ] ;  /* 0x00000000fffff984 */ /* 0x000fe20000000800 */
[----:B------:R-:W-:Y:S01]  /*182e0*/  @!PT LDS RZ, [RZ] ;  /* 0x00000000fffff984 */ /* 0x000fe20000000800 */
[----:B------:R-:W-:Y:S01]  /*182f0*/  @!PT LDS RZ, [RZ] ;  /* 0x00000000fffff984 */ /* 0x000fe20000000800 */
[----:B------:R1:W-:Y:S04]  /*18300*/  @!P3 LDGSTS.E.BYPASS.LTC128B.128 [R10+0xcc00], desc[UR4][R6.64], !P2 ;  /* 0x0cc00000060abfae */ /* 0x0003e8000d101d44 */
[----:B------:R1:W-:Y:S04]  /*18310*/  @!P3 LDGSTS.E.BYPASS.LTC128B.128 [R10+0x10c00], desc[UR4][R6.64+0x80], !P1 ;  /* 0x10c00080060abfae */ /* 0x0003e8000c901d44 */
[----:B------:R1:W-:Y:S01]  /*18320*/  @!P3 LDGSTS.E.BYPASS.LTC128B.128 [R10+0x14c00], desc[UR4][R6.64+0x100], !P0 ;  /* 0x14c00100060abfae */ /* 0x0003e2000c101d44 */
[----:B------:R-:W-:-:S13]  /*18330*/  ISETP.GE.AND P3, PT, R5, R2, PT ;  /* 0x000000020500720c */ /* 0x000fda0003f66270 */
[----:B01----:R-:W-:Y:S05]  /*18340*/  WARPSYNC.COLLECTIVE R15, `(.L_x_1377) ;  /* 0x000000000f087348 */ /* 0x003fea0003c00000 */
[----:B------:R2:W3:Y:S02]  /*18350*/  SHFL.IDX P6, R14, R13, R12, R11 ;  /* 0x0000000c0d0e7389 */ /* 0x0004e400000c000b */
[----:B0123--:R-:W-:Y:S01]  /*18360*/  ENDCOLLECTIVE ;  /* 0x000000000000791b */ /* 0x00ffe20003800000 */
.L_x_1377:
[----:B------:R-:W-:Y:S02]  /*18370*/  IMAD.MOV.U32 R13, RZ, RZ, R4 ;  /* 0x000000ffff0d7224 */ /* 0x000fe400078e0004 */
[----:B------:R-:W-:-:S05]  /*18380*/  IMAD.SHL.U32 R9, R9, 0x8, RZ ;  /* 0x0000000809097824 */ /* 0x000fca00078e00ff */
[----:B------:R-:W-:Y:S01]  /*18390*/  LOP3.LUT R9, R9, 0x38, RZ, 0xc0, !PT ;  /* 0x0000003809097812 */ /* 0x000fe200078ec0ff */
[----:B------:R-:W-:-:S07]  /*183a0*/  IMAD.MOV.U32 R8, RZ, RZ, R14 ;  /* 0x000000ffff087224 */ /* 0x000fce00078e000e */
[----:B------:R-:W-:Y:S05]  /*183b0*/  WARPSYNC.COLLECTIVE R15, `(.L_x_1378) ;  /* 0x000000000f087348 */ /* 0x000fea0003c00000 */
[----:B------:R0:W1:Y:S02]  /*183c0*/  SHFL.IDX P6, R14, R13, R12, R11 ;  /* 0x0000000c0d0e7389 */ /* 0x00006400000c000b */
[----:B01----:R-:W-:Y:S01]  /*183d0*/  ENDCOLLECTIVE ;  /* 0x000000000000791b */ /* 0x003fe20003800000 */
.L_x_1378:
[----:B------:R-:W-:Y:S01]  /*183e0*/  ULDC.64 UR4, c[0x0][0x208] ;  /* 0x0000820000047ab9 */ /* 0x000fe20000000a00 */
[----:B------:R-:W-:Y:S02]  /*183f0*/  IMAD.MOV.U32 R13, RZ, RZ, R3 ;  /* 0x000000ffff0d7224 */ /* 0x000fe400078e0003 */
[----:B------:R-:W-:Y:S02]  /*18400*/  IMAD.MOV.U32 R12, RZ, RZ, 0x3 ;  /* 0x00000003ff0c7424 */ /* 0x000fe400078e00ff */
[----:B------:R-:W-:-:S05]  /*18410*/  IMAD.MOV.U32 R5, RZ, RZ, R14 ;  /* 0x000000ffff057224 */ /* 0x000fca00078e000e */
[----:B------:R-:W-:-:S05]  /*18420*/  @!P3 LEA R5, P4, R9, R5, 0x1 ;  /* 0x000000050905b211 */ /* 0x000fca00078808ff */
[----:B------:R-:W-:-:S04]  /*18430*/  @!P3 IMAD.X R6, RZ, RZ, R8, P4 ;  /* 0x000000ffff06b224 */ /* 0x000fc800020e0608 */
[----:B------:R-:W-:Y:S02]  /*18440*/  @!P3 IMAD.MOV.U32 R7, RZ, RZ, R6 ;  /* 0x000000ffff07b224 */ /* 0x000fe400078e0006 */
        /* <DEDUP_REMOVED lines=12> */
.L_x_1379:
[----:B------:R-:W-:Y:S02]  /*18510*/  IMAD.MOV.U32 R13, RZ, RZ, R4 ;  /* 0x000000ffff0d7224 */ /* 0x000fe400078e0004 */
[----:B------:R-:W-:-:S07]  /*18520*/  IMAD.MOV.U32 R6, RZ, RZ, R14 ;  /* 0x000000ffff067224 */ /* 0x000fce00078e000e */
[----:B------:R-:W-:Y:S05]  /*18530*/  WARPSYNC.COLLECTIVE R15, `(.L_x_1380) ;  /* 0x000000000f087348 */ /* 0x000fea0003c00000 */
[----:B------:R0:W1:Y:S02]  /*18540*/  SHFL.IDX P6, R14, R13, R12, R11 ;  /* 0x0000000c0d0e7389 */ /* 0x00006400000c000b */
[----:B01----:R-:W-:Y:S01]  /*18550*/  ENDCOLLECTIVE ;  /* 0x000000000000791b */ /* 0x003fe20003800000 */
.L_x_1380:
        /* <DEDUP_REMOVED lines=19> */
.L_x_1381:
[----:B------:R-:W-:Y:S02]  /*18690*/  IMAD.MOV.U32 R13, RZ, RZ, R4 ;  /* 0x000000ffff0d7224 */ /* 0x000fe400078e0004 */
[----:B------:R-:W-:-:S07]  /*186a0*/  IMAD.MOV.U32 R6, RZ, RZ, R14 ;  /* 0x000000ffff067224 */ /* 0x000fce00078e000e */
[----:B------:R-:W-:Y:S05]  /*186b0*/  WARPSYNC.COLLECTIVE R15, `(.L_x_1382) ;  /* 0x000000000f087348 */ /* 0x000fea0003c00000 */
[----:B------:R0:W1:Y:S02]  /*186c0*/  SHFL.IDX P6, R14, R13, R12, R11 ;  /* 0x0000000c0d0e7389 */ /* 0x00006400000c000b */
[----:B01----:R-:W-:Y:S01]  /*186d0*/  ENDCOLLECTIVE ;  /* 0x000000000000791b */ /* 0x003fe20003800000 */
.L_x_1382:
        /* <DEDUP_REMOVED lines=19> */
.L_x_1383:
[----:B------:R-:W-:Y:S02]  /*18810*/  IMAD.MOV.U32 R13, RZ, RZ, R4 ;  /* 0x000000ffff0d7224 */ /* 0x000fe400078e0004 */
[----:B------:R-:W-:-:S07]  /*18820*/  IMAD.MOV.U32 R6, RZ, RZ, R14 ;  /* 0x000000ffff067224 */ /* 0x000fce00078e000e */
[----:B------:R-:W-:Y:S05]  /*18830*/  WARPSYNC.COLLECTIVE R15, `(.L_x_1384) ;  /* 0x000000000f087348 */ /* 0x000fea0003c00000 */
[----:B------:R0:W1:Y:S02]  /*18840*/  SHFL.IDX P6, R14, R13, R12, R11 ;  /* 0x0000000c0d0e7389 */ /* 0x00006400000c000b */
[----:B01----:R-:W-:Y:S01]  /*18850*/  ENDCOLLECTIVE ;  /* 0x000000000000791b */ /* 0x003fe20003800000 */
.L_x_1384:
[----:B------:R-:W-:Y:S01]  /*18860*/  ULDC.64 UR4, c[0x0][0x208] ;  /* 0x0000820000047ab9 */ /* 0x000fe20000000a00 */
[----:B------:R-:W-:Y:S02]  /*18870*/  IMAD.MOV.U32 R13, RZ, RZ, R3 ;  /* 0x000000ffff0d7224 */ /* 0x000fe400078e0003 */
[----:B------:R-:W-:Y:S02]  /*18880*/  IMAD.MOV.U32 R12, RZ, RZ, 0x6 ;  /* 0x00000006ff0c7424 */ /* 0x000fe400078e00ff */
[----:B------:R-:W-:-:S05]  /*18890*/  IMAD.MOV.U32 R5, RZ, RZ, R14 ;  /* 0x000000ffff057224 */ /* 0x000fca00078e000e */
[----:B------:R-:W-:-:S05]  /*188a0*/  @!P3 LEA R5, P4, R9, R5, 0x1 ;  /* 0x000000050905b211 */ /* 0x000fca00078808ff */
[----:B------:R-:W-:-:S04]  /*188b0*/  @!P3 IMAD.X R6, RZ, RZ, R6, P4 ;  /* 0x000000ffff06b224 */ /* 0x000fc800020e0606 */
[----:B------:R-:W-:Y:S02]  /*188c0*/  @!P3 IMAD.MOV.U32 R7, RZ, RZ, R6 ;  /* 0x000000ffff07b224 */ /* 0x000fe400078e0006 */
[----:B------:R-:W-:-:S05]  /*188d0*/  @!P3 IMAD.MOV.U32 R6, RZ, RZ, R5 ;  /* 0x000000ffff06b224 */ /* 0x000fca00078e0005 */
[----:B------:R-:W-:Y:S01]  /*188e0*/  @!PT LDS RZ, [RZ] ;  /* 0x00000000fffff984 */ /* 0x000fe20000000800 */
[----:B------:R-:W-:Y:S01]  /*188f0*/  @!PT LDS RZ, [RZ] ;  /* 0x00000000fffff984 */ /* 0x000fe20000000800 */
[----:B------:R-:W-:Y:S01]  /*18900*/  @!PT LDS RZ, [RZ] ;  /* 0x00000000fffff984 */ /* 0x000fe20000000800 */
[----:B------:R0:W-:Y:S04]  /*18910*/  @!P3 LDGSTS.E.BYPASS.LTC128B.128 [R10+0xec00], desc[UR4][R6.64], !P2 ;  /* 0x0ec00000060abfae */ /* 0x0001e8000d101d44 */
[----:B------:R0:W-:Y:S04]  /*18920*/  @!P3 LDGSTS.E.BYPASS.LTC128B.128 [R10+0x12c00], desc[UR4][R6.64+0x80], !P1 ;  /* 0x12c00080060abfae */ /* 0x0001e8000c901d44 */
[----:B------:R0:W-:Y:S02]  /*18930*/  @!P3 LDGSTS.E.BYPASS.LTC128B.128 [R10+0x16c00], desc[UR4][R6.64+0x100], !P0 ;  /* 0x16c00100060abfae */ /* 0x0001e4000c101d44 */
[----:B0-----:R-:W-:Y:S05]  /*18940*/  WARPSYNC.COLLECTIVE R15, `(.L_x_1385) ;  /* 0x000000000f087348 */ /* 0x001fea0003c00000 */
[----:B------:R1:W2:Y:S02]  /*18950*/  SHFL.IDX P6, R14, R13, R12, R11 ;  /* 0x0000000c0d0e7389 */ /* 0x0002a400000c000b */
[----:B012---:R-:W-:Y:S01]  /*18960*/  ENDCOLLECTIVE ;  /* 0x000000000000791b */ /* 0x007fe20003800000 */
.L_x_1385:
[----:B------:R-:W-:-:S05]  /*18970*/  VIADD R7, R0, 0x60 ;  /* 0x0000006000077836 */ /* 0x000fca0000000000 */
[----:B------:R-:W-:Y:S01]  /*18980*/  ISETP.GE.AND P4, PT, R7, R2, PT ;  /* 0x000000020700720c */ /* 0x000fe20003f86270 */
[----:B------:R-:W-:Y:S02]  /*18990*/  IMAD.MOV.U32 R13, RZ, RZ, R4 ;  /* 0x000000ffff0d7224 */ /* 0x000fe400078e0004 */
[----:B------:R-:W-:-:S10]  /*189a0*/  IMAD.MOV.U32 R6, RZ, RZ, R14 ;  /* 0x000000ffff067224 */ /* 0x000fd400078e000e */
[----:B------:R-:W-:Y:S05]  /*189b0*/  WARPSYNC.COLLECTIVE R15, `(.L_x_1386) ;  /* 0x000000000f087348 */ /* 0x000fea0003c00000 */
[----:B------:R0:W1:Y:S02]  /*189c0*/  SHFL.IDX P6, R14, R13, R12, R11 ;  /* 0x0000000c0d0e7389 */ /* 0x00006400000c000b */
[----:B01----:R-:W-:Y:S01]  /*189d0*/  ENDCOLLECTIVE ;  /* 0x000000000000791b */ /* 0x003fe20003800000 */
.L_x_1386:
        /* <DEDUP_REMOVED lines=17> */
.L_x_1387:
[----:B------:R-:W-:Y:S02]  /*18af0*/  IMAD.MOV.U32 R13, RZ, RZ, R4 ;  /* 0x000000ffff0d7224 */ /* 0x000fe400078e0004 */
[----:B------:R-:W-:-:S07]  /*18b00*/  IMAD.MOV.U32 R5, RZ, RZ, R14 ;  /* 0x000000ffff057224 */ /* 0x000fce00078e000e */
[----:B------:R-:W-:Y:S05]  /*18b10*/  WARPSYNC.COLLECTIVE R15, `(.L_x_1388) ;  /* 0x000000000f087348 */ /* 0x000fea0003c00000 */
[----:B------:R0:W1:Y:S02]  /*18b20*/  SHFL.IDX P6, R14, R13, R12, R11 ;  /* 0x0000000c0d0e7389 */ /* 0x00006400000c000b */
[----:B01----:R-:W-:Y:S01]  /*18b30*/  ENDCOLLECTIVE ;  /* 0x000000000000791b */ /* 0x003fe20003800000 */
.L_x_1388:
[----:B------:R-:W-:Y:S01]  /*18b40*/  IMAD.MOV.U32 R3, RZ, RZ, R14 ;  /* 0x000000ffff037224 */ /* 0x000fe200078e000e */
[----:B------:R-:W-:Y:S06]  /*18b50*/  BRA `(.L_x_1389) ;  /* 0xffffffac00d87947 */ /* 0x000fec000383ffff */
.L_x_1275:
[----:B0-----:R0:W3:Y:S02]  /*18b60*/  SYNCS.PHASECHK.TRANS64.TRYWAIT P0, [R18+URZ+0x2a820], R0 ;  /* 0x02a82000120075a7 */ /* 0x0010e4000800017f */
[----:B---3--:R-:W-:Y:S05]  /*18b70*/  @!P0 NANOSLEEP.SYNCS 0x989680 ;  /* 0x009896800000895d */ /* 0x008fea0003900000 */
[----:B------:R-:W3:Y:S02]  /*18b80*/  @!P0 SYNCS.PHASECHK.TRANS64 P0, [R18+URZ+0x2a820], R0 ;  /* 0x02a82000120085a7 */ /* 0x000ee4000800007f */
[----:B---3--:R-:W-:Y:S05]  /*18b90*/  @!P0 BRA `(.L_x_1275) ;  /* 0xfffffffc00f08947 */ /* 0x008fea000383ffff */
[----:B------:R-:W-:Y:S05]  /*18ba0*/  BRA `(.L_x_1390) ;  /* 0xffffffb0005c7947 */ /* 0x000fea000383ffff */
.L_x_1284:
[----:B-1----:R1:W2:Y:S02]  /*18bb0*/  SYNCS.PHASECHK.TRANS64.TRYWAIT P0, [R3+URZ+0x2a840], R2 ;  /* 0x02a84002030075a7 */ /* 0x0022a4000800017f */
[----:B--2---:R-:W-:Y:S05]  /*18bc0*/  @!P0 NANOSLEEP.SYNCS 0x989680 ;  /* 0x009896800000895d */ /* 0x004fea0003900000 */
[----:B------:R-:W2:Y:S02]  /*18bd0*/  @!P0 SYNCS.PHASECHK.TRANS64 P0, [R3+URZ+0x2a840], R2 ;  /* 0x02a84002030085a7 */ /* 0x000ea4000800007f */
[----:B--2---:R-:W-:Y:S05]  /*18be0*/  @!P0 BRA `(.L_x_1284) ;  /* 0xfffffffc00f08947 */ /* 0x004fea000383ffff */
[----:B------:R-:W-:Y:S05]  /*18bf0*/  BRA `(.L_x_1391) ;  /* 0xffffffb400547947 */ /* 0x000fea000383ffff */
.L_x_1291:
[----:B0-----:R0:W1:Y:S02]  /*18c00*/  SYNCS.PHASECHK.TRANS64.TRYWAIT P0, [R3+URZ+0x60], R2 ;  /* 0x00006002030075a7 */ /* 0x001064000800017f */
[----:B-1----:R-:W-:Y:S05]  /*18c10*/  @!P0 NANOSLEEP.SYNCS 0x989680 ;  /* 0x009896800000895d */ /* 0x002fea0003900000 */
[----:B------:R-:W1:Y:S02]  /*18c20*/  @!P0 SYNCS.PHASECHK.TRANS64 P0, [R3+URZ+0x60], R2 ;  /* 0x00006002030085a7 */ /* 0x000e64000800007f */
[----:B-1----:R-:W-:Y:S05]  /*18c30*/  @!P0 BRA `(.L_x_1291) ;  /* 0xfffffffc00f08947 */ /* 0x002fea000383ffff */
[----:B------:R-:W-:Y:S05]  /*18c40*/  BRA `(.L_x_1392) ;  /* 0xffffffb800647947 */ /* 0x000fea000383ffff */
.L_x_1300:
[----:B-1----:R1:W2:Y:S02]  /*18c50*/  SYNCS.PHASECHK.TRANS64.TRYWAIT P0, [R3+URZ+0x2a840], R2 ;  /* 0x02a84002030075a7 */ /* 0x0022a4000800017f */
[----:B--2---:R-:W-:Y:S05]  /*18c60*/  @!P0 NANOSLEEP.SYNCS 0x989680 ;  /* 0x009896800000895d */ /* 0x004fea0003900000 */
[----:B------:R-:W2:Y:S02]  /*18c70*/  @!P0 SYNCS.PHASECHK.TRANS64 P0, [R3+URZ+0x2a840], R2 ;  /* 0x02a84002030085a7 */ /* 0x000ea4000800007f */
[----:B--2---:R-:W-:Y:S05]  /*18c80*/  @!P0 BRA `(.L_x_1300) ;  /* 0xfffffffc00f08947 */ /* 0x004fea000383ffff */
[----:B------:R-:W-:Y:S05]  /*18c90*/  BRA `(.L_x_1393) ;  /* 0xffffffbc00f47947 */ /* 0x000fea000383ffff */
.L_x_1307:
[----:B0-----:R0:W1:Y:S02]  /*18ca0*/  SYNCS.PHASECHK.TRANS64.TRYWAIT P0, [R2+URZ+0x60], R3 ;  /* 0x00006003020075a7 */ /* 0x001064000800017f */
[----:B-1----:R-:W-:Y:S05]  /*18cb0*/  @!P0 NANOSLEEP.SYNCS 0x989680 ;  /* 0x009896800000895d */ /* 0x002fea0003900000 */
[----:B------:R-:W1:Y:S02]  /*18cc0*/  @!P0 SYNCS.PHASECHK.TRANS64 P0, [R2+URZ+0x60], R3 ;  /* 0x00006003020085a7 */ /* 0x000e64000800007f */
[----:B-1----:R-:W-:Y:S05]  /*18cd0*/  @!P0 BRA `(.L_x_1307) ;  /* 0xfffffffc00f08947 */ /* 0x002fea000383ffff */
[----:B------:R-:W-:Y:S05]  /*18ce0*/  BRA `(.L_x_1394) ;  /* 0xffffffc400047947 */ /* 0x000fea000383ffff */
.L_x_1316:
[----:B--2---:R2:W3:Y:S02]  /*18cf0*/  SYNCS.PHASECHK.TRANS64.TRYWAIT P0, [R2+URZ+0x2a840], R3 ;  /* 0x02a84003020075a7 */ /* 0x0044e4000800017f */
[----:B---3--:R-:W-:Y:S05]  /*18d00*/  @!P0 NANOSLEEP.SYNCS 0x989680 ;  /* 0x009896800000895d */ /* 0x008fea0003900000 */
[----:B------:R-:W3:Y:S02]  /*18d10*/  @!P0 SYNCS.PHASECHK.TRANS64 P0, [R2+URZ+0x2a840], R3 ;  /* 0x02a84003020085a7 */ /* 0x000ee4000800007f */
[----:B---3--:R-:W-:Y:S05]  /*18d20*/  @!P0 BRA `(.L_x_1316) ;  /* 0xfffffffc00f08947 */ /* 0x008fea000383ffff */
[----:B------:R-:W-:Y:S05]  /*18d30*/  BRA `(.L_x_1395) ;  /* 0xffffffc800687947 */ /* 0x000fea000383ffff */
.L_x_1323:
[----:B0-----:R0:W1:Y:S02]  /*18d40*/  SYNCS.PHASECHK.TRANS64.TRYWAIT P0, [R2+URZ+0x60], R5 ;  /* 0x00006005020075a7 */ /* 0x001064000800017f */
[----:B-1----:R-:W-:Y:S05]  /*18d50*/  @!P0 NANOSLEEP.SYNCS 0x989680 ;  /* 0x009896800000895d */ /* 0x002fea0003900000 */
[----:B------:R-:W1:Y:S02]  /*18d60*/  @!P0 SYNCS.PHASECHK.TRANS64 P0, [R2+URZ+0x60], R5 ;  /* 0x00006005020085a7 */ /* 0x000e64000800007f */
[----:B-1----:R-:W-:Y:S05]  /*18d70*/  @!P0 BRA `(.L_x_1323) ;  /* 0xfffffffc00f08947 */ /* 0x002fea000383ffff */
[----:B------:R-:W-:Y:S05]  /*18d80*/  BRA `(.L_x_1396) ;  /* 0xffffffcc00787947 */ /* 0x000fea000383ffff */
.L_x_1334:
[----:B--2---:R2:W3:Y:S02]  /*18d90*/  SYNCS.PHASECHK.TRANS64.TRYWAIT P0, [R0+URZ+0x2a860], R2 ;  /* 0x02a86002000075a7 */ /* 0x0044e4000800017f */
[----:B---3--:R-:W-:Y:S05]  /*18da0*/  @!P0 NANOSLEEP.SYNCS 0x989680 ;  /* 0x009896800000895d */ /* 0x008fea0003900000 */
[----:B------:R-:W3:Y:S02]  /*18db0*/  @!P0 SYNCS.PHASECHK.TRANS64 P0, [R0+URZ+0x2a860], R2 ;  /* 0x02a86002000085a7 */ /* 0x000ee4000800007f */
[----:B---3--:R-:W-:Y:S05]  /*18dc0*/  @!P0 BRA `(.L_x_1334) ;  /* 0xfffffffc00f08947 */ /* 0x008fea000383ffff */
[----:B------:R-:W-:Y:S05]  /*18dd0*/  BRA `(.L_x_1397) ;  /* 0xffffffd000c87947 */ /* 0x000fea000383ffff */
.L_x_1341:
[----:B------:R-:W3:Y:S01]  /*18de0*/  LDL R3, [R1] ;  /* 0x0000000001037983 */ /* 0x000ee20000100800 */
[----:B------:R-:W-:Y:S01]  /*18df0*/  BSSY B0, `(.L_x_1398) ;  /* 0x0000008000007945 */ /* 0x000fe20003800000 */
[----:B0-----:R-:W-:Y:S02]  /*18e00*/  IMAD.MOV.U32 R12, RZ, RZ, RZ ;  /* 0x000000ffff0c7224 */ /* 0x001fe400078e00ff */
[----:B------:R-:W-:Y:S02]  /*18e10*/  IMAD.MOV.U32 R11, RZ, RZ, 0x1f ;  /* 0x0000001fff0b7424 */ /* 0x000fe400078e00ff */
[----:B------:R-:W-:Y:S02]  /*18e20*/  IMAD.MOV.U32 R15, RZ, RZ, -0x1 ;  /* 0xffffffffff0f7424 */ /* 0x000fe400078e00ff */
[----:B---3--:R-:W-:-:S07]  /*18e30*/  IMAD.MOV.U32 R13, RZ, RZ, R3 ;  /* 0x000000ffff0d7224 */ /* 0x008fce00078e0003 */
[----:B-12---:R-:W-:Y:S05]  /*18e40*/  WARPSYNC.COLLECTIVE R15, `(.L_x_1399) ;  /* 0x000000000f087348 */ /* 0x006fea0003c00000 */
[----:B------:R0:W3:Y:S02]  /*18e50*/  SHFL.IDX P6, R14, R13, R12, R11 ;  /* 0x0000000c0d0e7389 */ /* 0x0000e400000c000b */
[----:B0123--:R-:W-:Y:S01]  /*18e60*/  ENDCOLLECTIVE ;  /* 0x000000000000791b */ /* 0x00ffe20003800000 */
.L_x_1399:
[----:B------:R-:W-:Y:S05]  /*18e70*/  BSYNC B0 ;  /* 0x0000000000007941 */ /* 0x000fea0003800000 */
.L_x_1398:
        /* <DEDUP_REMOVED lines=9> */
.L_x_1400:
[----:B------:R-:W-:Y:S01]  /*18f10*/  ULDC UR4, c[0x0][0xc3c] ;  /* 0x00030f0000047ab9 */ /* 0x000fe20000000800 */
[----:B------:R-:W-:Y:S01]  /*18f20*/  ULDC.64 UR6, c[0x0][0x208] ;  /* 0x0000820000067ab9 */ /* 0x000fe20000000a00 */
        /* <DEDUP_REMOVED lines=24> */
.L_x_1401:
        /* <DEDUP_REMOVED lines=8> */
.L_x_1402:
        /* <DEDUP_REMOVED lines=8> */
.L_x_1403:
        /* <DEDUP_REMOVED lines=8> */
.L_x_1404:
        /* <DEDUP_REMOVED lines=8> */
.L_x_1405:
        /* <DEDUP_REMOVED lines=9> */
.L_x_1406:
[----:B------:R-:W-:Y:S01]  /*19340*/  IMAD.MOV.U32 R10, RZ, RZ, R14 ;  /* 0x000000ffff0a7224 */ /* 0x000fe200078e000e */
[----:B------:R-:W-:Y:S06]  /*19350*/  BRA `(.L_x_1407) ;  /* 0xffffffd4003c7947 */ /* 0x000fec000383ffff */
.L_x_1344:
[----:B------:R-:W-:Y:S01]  /*19360*/  BSSY B0, `(.L_x_1408) ;  /* 0x0000008000007945 */ /* 0x000fe20003800000 */
[----:B------:R-:W-:Y:S02]  /*19370*/  IMAD.MOV.U32 R13, RZ, RZ, R2 ;  /* 0x000000ffff0d7224 */ /* 0x000fe400078e0002 */
[----:B------:R-:W-:Y:S02]  /*19380*/  IMAD.MOV.U32 R12, RZ, RZ, 0x1 ;  /* 0x00000001ff0c7424 */ /* 0x000fe400078e00ff */
[----:B------:R-:W-:Y:S02]  /*19390*/  IMAD.MOV.U32 R11, RZ, RZ, RZ ;  /* 0x000000ffff0b7224 */ /* 0x000fe400078e00ff */
[----:B------:R-:W-:-:S07]  /*193a0*/  IMAD.MOV.U32 R15, RZ, RZ, -0x1 ;  /* 0xffffffffff0f7424 */ /* 0x000fce00078e00ff */
[----:B------:R-:W-:Y:S05]  /*193b0*/  WARPSYNC.COLLECTIVE R15, `(.L_x_1409) ;  /* 0x000000000f087348 */ /* 0x000fea0003c00000 */
[----:B------:R0:W1:Y:S02]  /*193c0*/  SHFL.UP P6, R14, R13, R12, R11 ;  /* 0x0400000c0d0e7389 */ /* 0x00006400000c000b */
[----:B01----:R-:W-:Y:S01]  /*193d0*/  ENDCOLLECTIVE ;  /* 0x000000000000791b */ /* 0x003fe20003800000 */
.L_x_1409:
[----:B------:R-:W-:Y:S05]  /*193e0*/  BSYNC B0 ;  /* 0x0000000000007941 */ /* 0x000fea0003800000 */
.L_x_1408:
        /* <DEDUP_REMOVED lines=10> */
.L_x_1410:
        /* <DEDUP_REMOVED lines=8> */
.L_x_1411:
        /* <DEDUP_REMOVED lines=8> */
.L_x_1412:
        /* <DEDUP_REMOVED lines=8> */
.L_x_1413:
        /* <DEDUP_REMOVED lines=9> */
.L_x_1414:
[----:B------:R-:W-:Y:S01]  /*196a0*/  IMAD.MOV.U32 R10, RZ, RZ, R14 ;  /* 0x000000ffff0a7224 */ /* 0x000fe200078e000e */
[----:B------:R-:W-:Y:S06]  /*196b0*/  BRA `(.L_x_1415) ;  /* 0xffffffd400147947 */ /* 0x000fec000383ffff */
.L_x_1346:
[----:B------:R-:W-:Y:S01]  /*196c0*/  BSSY B0, `(.L_x_1416) ;  /* 0x0000006000007945 */ /* 0x000fe20003800000 */
[----:B------:R-:W-:Y:S01]  /*196d0*/  PLOP3.LUT P6, PT, P6, PT, PT, 0x8, 0x0 ;  /* 0x000000000000781c */ /* 0x000fe200037ce170 */
[----:B------:R-:W-:-:S12]  /*196e0*/  IMAD.MOV.U32 R15, RZ, RZ, -0x1 ;  /* 0xffffffffff0f7424 */ /* 0x000fd800078e00ff */
[----:B0-----:R-:W-:Y:S05]  /*196f0*/  WARPSYNC.COLLECTIVE R15, `(.L_x_1417) ;  /* 0x000000000f087348 */ /* 0x001fea0003c00000 */
[----:B------:R-:W-:Y:S01]  /*19700*/  VOTE.ANY R14, PT, P6 ;  /* 0x00000000000e7806 */ /* 0x000fe200030e0100 */
[----:B0-----:R-:W-:Y:S06]  /*19710*/  ENDCOLLECTIVE ;  /* 0x000000000000791b */ /* 0x001fec0003800000 */
.L_x_1417:
[----:B------:R-:W-:Y:S05]  /*19720*/  BSYNC B0 ;  /* 0x0000000000007941 */ /* 0x000fea0003800000 */
.L_x_1416:
[----:B------:R0:W5:Y:S01]  /*19730*/  LDL.LU R16, [R1+0xc] ;  /* 0x00000c0001107983 */ /* 0x0001620000300800 */
[----:B------:R-:W-:Y:S02]  /*19740*/  IMAD.MOV.U32 R3, RZ, RZ, R14 ;  /* 0x000000ffff037224 */ /* 0x000fe400078e000e */
[----:B------:R-:W-:Y:S02]  /*19750*/  IMAD.MOV.U32 R13, RZ, RZ, R5 ;  /* 0x000000ffff0d7224 */ /* 0x000fe400078e0005 */
[----:B------:R-:W1:Y:S01]  /*19760*/  POPC R9, R3 ;  /* 0x0000000300097309 */ /* 0x000e620000000000 */
[----:B------:R-:W-:Y:S02]  /*19770*/  IMAD.MOV.U32 R11, RZ, RZ, 0x1f ;  /* 0x0000001fff0b7424 */ /* 0x000fe400078e00ff */
[----:B------:R-:W-:Y:S02]  /*19780*/  IMAD.MOV.U32 R15, RZ, RZ, -0x1 ;  /* 0xffffffffff0f7424 */ /* 0x000fe400078e00ff */
[----:B01----:R-:W-:-:S07]  /*19790*/  IMAD.MOV.U32 R12, RZ, RZ, R9 ;  /* 0x000000ffff0c7224 */ /* 0x003fce00078e0009 */
[----:B-----5:R-:W-:Y:S05]  /*197a0*/  WARPSYNC.COLLECTIVE R15, `(.L_x_1418) ;  /* 0x000000000f087348 */ /* 0x020fea0003c00000 */
[----:B------:R0:W1:Y:S02]  /*197b0*/  SHFL.IDX P6, R14, R13, R12, R11 ;  /* 0x0000000c0d0e7389 */ /* 0x00006400000c000b */
[----:B01---5:R-:W-:Y:S01]  /*197c0*/  ENDCOLLECTIVE ;  /* 0x000000000000791b */ /* 0x023fe20003800000 */
.L_x_1418:
[----:B------:R-:W-:Y:S02]  /*197d0*/  IMAD.MOV.U32 R13, RZ, RZ, R7 ;  /* 0x000000ffff0d7224 */ /* 0x000fe400078e0007 */
[----:B------:R-:W-:-:S07]  /*197e0*/  IMAD.MOV.U32 R4, RZ, RZ, R14 ;  /* 0x000000ffff047224 */ /* 0x000fce00078e000e */
[----:B------:R-:W-:Y:S05]  /*197f0*/  WARPSYNC.COLLECTIVE R15, `(.L_x_1419) ;  /* 0x000000000f087348 */ /* 0x000fea0003c00000 */
[----:B------:R0:W1:Y:S02]  /*19800*/  SHFL.IDX P6, R14, R13, R12, R11 ;  /* 0x0000000c0d0e7389 */ /* 0x00006400000c000b */
[----:B01----:R-:W-:Y:S01]  /*19810*/  ENDCOLLECTIVE ;  /* 0x000000000000791b */ /* 0x003fe20003800000 */
.L_x_1419:
[----:B------:R-:W-:Y:S02]  /*19820*/  IMAD.MOV.U32 R7, RZ, RZ, R14 ;  /* 0x000000ffff077224 */ /* 0x000fe400078e000e */
[----:B------:R-:W-:-:S05]  /*19830*/  IMAD.IADD R5, R9, 0x1, R16 ;  /* 0x0000000109057824 */ /* 0x000fca00078e0210 */
[----:B------:R0:W-:Y:S01]  /*19840*/  STL [R1+0xc], R5 ;  /* 0x00000c0501007387 */ /* 0x0001e20000100800 */
[----:B------:R-:W-:Y:S05]  /*19850*/  BRA `(.L_x_1420) ;  /* 0xffffffd000f47947 */ /* 0x000fea000383ffff */
.L_x_1348:
[----:B------:R-:W-:Y:S01]  /*19860*/  BSSY B0, `(.L_x_1421) ;  /* 0x0000008000007945 */ /* 0x000fe20003800000 */
[----:B------:R-:W-:Y:S02]  /*19870*/  IMAD.MOV.U32 R13, RZ, RZ, R2 ;  /* 0x000000ffff0d7224 */ /* 0x000fe400078e0002 */
[----:B------:R-:W-:Y:S02]  /*19880*/  IMAD.MOV.U32 R12, RZ, RZ, R9 ;  /* 0x000000ffff0c7224 */ /* 0x000fe400078e0009 */
[----:B------:R-:W-:Y:S02]  /*19890*/  IMAD.MOV.U32 R11, RZ, RZ, 0x1f ;  /* 0x0000001fff0b7424 */ /* 0x000fe400078e00ff */
[----:B------:R-:W-:-:S07]  /*198a0*/  IMAD.MOV.U32 R15, RZ, RZ, -0x1 ;  /* 0xffffffffff0f7424 */ /* 0x000fce00078e00ff */
[----:B0-----:R-:W-:Y:S05]  /*198b0*/  WARPSYNC.COLLECTIVE R15, `(.L_x_1422) ;  /* 0x000000000f087348 */ /* 0x001fea0003c00000 */
[----:B------:R1:W2:Y:S02]  /*198c0*/  SHFL.IDX P6, R14, R13, R12, R11 ;  /* 0x0000000c0d0e7389 */ /* 0x0002a400000c000b */
[----:B012---:R-:W-:Y:S01]  /*198d0*/  ENDCOLLECTIVE ;  /* 0x000000000000791b */ /* 0x007fe20003800000 */
.L_x_1422:
[----:B------:R-:W-:Y:S05]  /*198e0*/  BSYNC B0 ;  /* 0x0000000000007941 */ /* 0x000fea0003800000 */
.L_x_1421:
[----:B------:R-:W-:Y:S01]  /*198f0*/  IMAD.MOV.U32 R2, RZ, RZ, R14 ;  /* 0x000000ffff027224 */ /* 0x000fe200078e000e */
[----:B------:R-:W-:Y:S06]  /*19900*/  BRA `(.L_x_1423) ;  /* 0xffffffd000e07947 */ /* 0x000fec000383ffff */
.L_x_1354:
[----:B0-----:R0:W1:Y:S02]  /*19910*/  SYNCS.PHASECHK.TRANS64.TRYWAIT P0, [R0+URZ+0x2a820], R3 ;  /* 0x02a82003000075a7 */ /* 0x001064000800017f */
[----:B-1----:R-:W-:Y:S05]  /*19920*/  @!P0 NANOSLEEP.SYNCS 0x989680 ;  /* 0x009896800000895d */ /* 0x002fea0003900000 */
[----:B------:R-:W1:Y:S02]  /*19930*/  @!P0 SYNCS.PHASECHK.TRANS64 P0, [R0+URZ+0x2a820], R3 ;  /* 0x02a82003000085a7 */ /* 0x000e64000800007f */
[----:B-1----:R-:W-:Y:S05]  /*19940*/  @!P0 BRA `(.L_x_1354) ;  /* 0xfffffffc00f08947 */ /* 0x002fea000383ffff */
[----:B------:R-:W-:Y:S05]  /*19950*/  BRA `(.L_x_1424) ;  /* 0xffffffdc00847947 */ /* 0x000fea000383ffff */
.L_x_1355:
[----:B------:R-:W1:Y:S01]  /*19960*/  S2R R2, SR_TID.X ;  /* 0x0000000000027919 */ /* 0x000e620000002100 */
[----:B------:R-:W-:Y:S01]  /*19970*/  BSSY B0, `(.L_x_1425) ;  /* 0x000000a000007945 */ /* 0x000fe20003800000 */
[----:B------:R-:W-:Y:S02]  /*19980*/  IMAD.MOV.U32 R12, RZ, RZ, RZ ;  /* 0x000000ffff0c7224 */ /* 0x000fe400078e00ff */
[----:B---3--:R-:W-:Y:S02]  /*19990*/  IMAD.MOV.U32 R11, RZ, RZ, 0x1f ;  /* 0x0000001fff0b7424 */ /* 0x008fe400078e00ff */
[----:B------:R-:W-:Y:S01]  /*199a0*/  IMAD.MOV.U32 R15, RZ, RZ, -0x1 ;  /* 0xffffffffff0f7424 */ /* 0x000fe200078e00ff */
[----:B-1----:R-:W-:-:S04]  /*199b0*/  SHF.R.U32.HI R2, RZ, 0x5, R2 ;  /* 0x00000005ff027819 */ /* 0x002fc80000011602 */
[----:B------:R-:W-:-:S05]  /*199c0*/  LOP3.LUT R2, R2, 0x3, RZ, 0xc0, !PT ;  /* 0x0000000302027812 */ /* 0x000fca00078ec0ff */
[----:B------:R-:W-:-:S07]  /*199d0*/  IMAD.MOV.U32 R13, RZ, RZ, R2 ;  /* 0x000000ffff0d7224 */ /* 0x000fce00078e0002 */
[----:B0-----:R-:W-:Y:S05]  /*199e0*/  WARPSYNC.COLLECTIVE R15, `(.L_x_1426) ;  /* 0x000000000f087348 */ /* 0x001fea0003c00000 */
[----:B------:R1:W2:Y:S02]  /*199f0*/  SHFL.IDX P6, R14, R13, R12, R11 ;  /* 0x0000000c0d0e7389 */ /* 0x0002a400000c000b */
[----:B012---:R-:W-:Y:S01]  /*19a00*/  ENDCOLLECTIVE ;  /* 0x000000000000791b */ /* 0x007fe20003800000 */
.L_x_1426:
[----:B------:R-:W-:Y:S05]  /*19a10*/  BSYNC B0 ;  /* 0x0000000000007941 */ /* 0x000fea0003800000 */
.L_x_1425:
[----:B------:R-:W-:Y:S05]  /*19a20*/  BRA `(.L_x_1427) ;  /* 0xffffffdc006c7947 */ /* 0x000fea000383ffff */
.L_x_1358:
[----:B------:R-:W-:Y:S01]  /*19a30*/  BSSY B1, `(.L_x_1428) ;  /* 0x0000006000017945 */ /* 0x000fe20003800000 */
[----:B------:R-:W-:-:S07]  /*19a40*/  IMAD.MOV.U32 R15, RZ, RZ, -0x1 ;  /* 0xffffffffff0f7424 */ /* 0x000fce00078e00ff */
[----:B01-3--:R-:W-:Y:S05]  /*19a50*/  WARPSYNC.COLLECTIVE R15, `(.L_x_1429) ;  /* 0x000000000f0c7348 */ /* 0x00bfea0003c00000 */
[----:B------:R-:W-:Y:S02]  /*19a60*/  ELECT P6, UR62, PT ;  /* 0x00000000003e782f */ /* 0x000fe400038c0000 */
[----:B------:R-:W-:Y:S01]  /*19a70*/  MOV R14, UR62 ;  /* 0x0000003e000e7c02 */ /* 0x000fe20008000f00 */
[----:B01-3--:R-:W-:Y:S10]  /*19a80*/  ENDCOLLECTIVE ;  /* 0x000000000000791b */ /* 0x00bff40003800000 */
.L_x_1429:
[----:B------:R-:W-:Y:S05]  /*19a90*/  BSYNC B1 ;  /* 0x0000000000017941 */ /* 0x000fea0003800000 */
.L_x_1428:
[----:B------:R-:W-:Y:S05]  /*19aa0*/  BRA `(.L_x_1430) ;  /* 0xffffffdc00647947 */ /* 0x000fea000383ffff */
.L_x_1360:
[----:B0-----:R0:W1:Y:S02]  /*19ab0*/  SYNCS.PHASECHK.TRANS64.TRYWAIT P0, [R6+URZ], R5 ;  /* 0x00000005060075a7 */ /* 0x001064000800017f */
[----:B-1----:R-:W-:Y:S05]  /*19ac0*/  @!P0 NANOSLEEP.SYNCS 0x989680 ;  /* 0x009896800000895d */ /* 0x002fea0003900000 */
[----:B------:R-:W1:Y:S02]  /*19ad0*/  @!P0 SYNCS.PHASECHK.TRANS64 P0, [R6+URZ], R5 ;  /* 0x00000005060085a7 */ /* 0x000e64000800007f */
[----:B-1----:R-:W-:Y:S05]  /*19ae0*/  @!P0 BRA `(.L_x_1360) ;  /* 0xfffffffc00f08947 */ /* 0x002fea000383ffff */
[----:B------:R-:W-:Y:S05]  /*19af0*/  BRA `(.L_x_1431) ;  /* 0xffffffdc00a47947 */ /* 0x000fea000383ffff */
.L_x_1361:
[----:B-1----:R1:W2:Y:S02]  /*19b00*/  SYNCS.PHASECHK.TRANS64.TRYWAIT P0, [R7+URZ], R2 ;  /* 0x00000002070075a7 */ /* 0x0022a4000800017f */
[----:B--2---:R-:W-:Y:S05]  /*19b10*/  @!P0 NANOSLEEP.SYNCS 0x989680 ;  /* 0x009896800000895d */ /* 0x004fea0003900000 */
[----:B------:R-:W2:Y:S02]  /*19b20*/  @!P0 SYNCS.PHASECHK.TRANS64 P0, [R7+URZ], R2 ;  /* 0x00000002070085a7 */ /* 0x000ea4000800007f */
[----:B--2---:R-:W-:Y:S05]  /*19b30*/  @!P0 BRA `(.L_x_1361) ;  /* 0xfffffffc00f08947 */ /* 0x004fea000383ffff */
[----:B------:R-:W-:Y:S05]  /*19b40*/  BRA `(.L_x_1432) ;  /* 0xffffffdc00987947 */ /* 0x000fea000383ffff */
.L_x_1363:
[----:B--2---:R2:W4:Y:S02]  /*19b50*/  SYNCS.PHASECHK.TRANS64.TRYWAIT P0, [R4+URZ], R5 ;  /* 0x00000005040075a7 */ /* 0x004524000800017f */
[----:B----4-:R-:W-:Y:S05]  /*19b60*/  @!P0 NANOSLEEP.SYNCS 0x989680 ;  /* 0x009896800000895d */ /* 0x010fea0003900000 */
[----:B------:R-:W4:Y:S02]  /*19b70*/  @!P0 SYNCS.PHASECHK.TRANS64 P0, [R4+URZ], R5 ;  /* 0x00000005040085a7 */ /* 0x000f24000800007f */
[----:B----4-:R-:W-:Y:S05]  /*19b80*/  @!P0 BRA `(.L_x_1363) ;  /* 0xfffffffc00f08947 */ /* 0x010fea000383ffff */
[----:B------:R-:W-:Y:S05]  /*19b90*/  BRA `(.L_x_1433) ;  /* 0xffffffdc009c7947 */ /* 0x000fea000383ffff */
.L_x_1434:
        /* <DEDUP_REMOVED lines=14> */
.L_x_2985:


//--------------------- .text._ZN7cutlass13device_kernelIN5flash11enable_sm90INS1_16FlashAttnFwdSm90INS1_25CollectiveMainloopFwdSm90ILi2EN4cute5tupleIJNS5_1CILi1EEES8_S8_EEENS6_IJNS7_ILi128EEENS7_ILi96EEENS7_ILi192EEEEEELi128ENS_6half_tEfNS_4arch4Sm90ELb0ELb1ELb0ELb1ELb0ELb1ELb0ELb1ELb1ELb1ELb1ELb0EEENS1_21CollectiveEpilogueFwdINS6_IJSA_SA_SB_EEES9_SE_SG_Li256ELb1ELb1ELb1ELb0EEENS1_36VarlenDynamicPersistentTileSchedulerILi128ELi96ELi256ELi128ELb1ELb1ELb1ELb1ELb0ELb1EEEEEEEEEvNT_6ParamsE --------------------------
	.section	.text._ZN7cutlass13device_kernelIN5flash11enable_sm90INS1_16FlashAttnFwdSm90INS1_25CollectiveMainloopFwdSm90ILi2EN4cute5tupleIJNS5_1CILi1EEES8_S8_EEENS6_IJNS7_ILi128EEENS7_ILi96EEENS7_ILi192EEEEEELi128ENS_6half_tEfNS_4arch4Sm90ELb0ELb1ELb0ELb1ELb0ELb1ELb0ELb1ELb1ELb1ELb1ELb0EEENS1_21CollectiveEpilogueFwdINS6_IJSA_SA_SB_EEES9_SE_SG_Li256ELb1ELb1ELb1ELb0EEENS1_36VarlenDynamicPersistentTileSchedulerILi128ELi96ELi256ELi128ELb1ELb1ELb1ELb1ELb0ELb1EEEEEEEEEvNT_6ParamsE,"ax",@progbits
	.align	128
.text._ZN7cutlass13device_kernelIN5flash11enable_sm90INS1_16FlashAttnFwdSm90INS1_25CollectiveMainloopFwdSm90ILi2EN4cute5tupleIJNS5_1CILi1EEES8_S8_EEENS6_IJNS7_ILi128EEENS7_ILi96EEENS7_ILi192EEEEEELi128ENS_6half_tEfNS_4arch4Sm90ELb0ELb1ELb0ELb1ELb0ELb1ELb0ELb1ELb1ELb1ELb1ELb0EEENS1_21CollectiveEpilogueFwdINS6_IJSA_SA_SB_EEES9_SE_SG_Li256ELb1ELb1ELb1ELb0EEENS1_36VarlenDynamicPersistentTileSchedulerILi128ELi96ELi256ELi128ELb1ELb1ELb1ELb1ELb0ELb1EEEEEEEEEvNT_6ParamsE:
        .type           _ZN7cutlass13device_kernelIN5flash11enable_sm90INS1_16FlashAttnFwdSm90INS1_25CollectiveMainloopFwdSm90ILi2EN4cute5tupleIJNS5_1CILi1EEES8_S8_EEENS6_IJNS7_ILi128EEENS7_ILi96EEENS7_ILi192EEEEEELi128ENS_6half_tEfNS_4arch4Sm90ELb0ELb1ELb0ELb1ELb0ELb1ELb0ELb1ELb1ELb1ELb1ELb0EEENS1_21CollectiveEpilogueFwdINS6_IJSA_SA_SB_EEES9_SE_SG_Li256ELb1ELb1ELb1ELb0EEENS1_36VarlenDynamicPersistentTileSchedulerILi128ELi96ELi256ELi128ELb1ELb1ELb1ELb1ELb0ELb1EEEEEEEEEvNT_6ParamsE,@function
        .size           _ZN7cutlass13device_kernelIN5flash11enable_sm90INS1_16FlashAttnFwdSm90INS1_25CollectiveMainloopFwdSm90ILi2EN4cute5tupleIJNS5_1CILi1EEES8_S8_EEENS6_IJNS7_ILi128EEENS7_ILi96EEENS7_ILi192EEEEEELi128ENS_6half_tEfNS_4arch4Sm90ELb0ELb1ELb0ELb1ELb0ELb1ELb0ELb1ELb1ELb1ELb1ELb0EEENS1_21CollectiveEpilogueFwdINS6_IJSA_SA_SB_EEES9_SE_SG_Li256ELb1ELb1ELb1ELb0EEENS1_36VarlenDynamicPersistentTileSchedulerILi128ELi96ELi256ELi128ELb1ELb1ELb1ELb1ELb0ELb1EEEEEEEEEvNT_6ParamsE,(.L_x_2986 - _ZN7cutlass13device_kernelIN5flash11enable_sm90INS1_16FlashAttnFwdSm90INS1_25CollectiveMainloopFwdSm90ILi2EN4cute5tupleIJNS5_1CILi1EEES8_S8_EEENS6_IJNS7_ILi128EEENS7_ILi96EEENS7_ILi192EEEEEELi128ENS_6half_tEfNS_4arch4Sm90ELb0ELb1ELb0ELb1ELb0ELb1ELb0ELb1ELb1ELb1ELb1ELb0EEENS1_21CollectiveEpilogueFwdINS6_IJSA_SA_SB_EEES9_SE_SG_Li256ELb1ELb1ELb1ELb0EEENS1_36VarlenDynamicPersistentTileSchedulerILi128ELi96ELi256ELi128ELb1ELb1ELb1ELb1ELb0ELb1EEEEEEEEEvNT_6ParamsE)
        .other          _ZN7cutlass13device_kernelIN5flash11enable_sm90INS1_16FlashAttnFwdSm90INS1_25CollectiveMainloopFwdSm90ILi2EN4cute5tupleIJNS5_1CILi1EEES8_S8_EEENS6_IJNS7_ILi128EEENS7_ILi96EEENS7_ILi192EEEEEELi128ENS_6half_tEfNS_4arch4Sm90ELb0ELb1ELb0ELb1ELb0ELb1ELb0ELb1ELb1ELb1ELb1ELb0EEENS1_21CollectiveEpilogueFwdINS6_IJSA_SA_SB_EEES9_SE_SG_Li256ELb1ELb1ELb1ELb0EEENS1_36VarlenDynamicPersistentTileSchedulerILi128ELi96ELi256ELi128ELb1ELb1ELb1ELb1ELb0ELb1EEEEEEEEEvNT_6ParamsE,@"STO_CUDA_ENTRY STV_DEFAULT"
_ZN7cutlass13device_kernelIN5flash11enable_sm90INS1_16FlashAttnFwdSm90INS1_25CollectiveMainloopFwdSm90ILi2EN4cute5tupleIJNS5_1CILi1EEES8_S8_EEENS6_IJNS7_ILi128EEENS7_ILi96EEENS7_ILi192EEEEEELi128ENS_6half_tEfNS_4arch4Sm90ELb0ELb1ELb0ELb1ELb0ELb1ELb0ELb1ELb1ELb1ELb1ELb0EEENS1_21CollectiveEpilogueFwdINS6_IJSA_SA_SB_EEES9_SE_SG_Li256ELb1ELb1ELb1ELb0EEENS1_36VarlenDynamicPersistentTileSchedulerILi128ELi96ELi256ELi128ELb1ELb1ELb1ELb1ELb0ELb1EEEEEEEEEvNT_6ParamsE:
        /* <DEDUP_REMOVED lines=24> */
.L_x_1436:
[----:B------:R-:W-:Y:S05]  /*0180*/  BSYNC B0 ;  /* 0x0000000000007941 */ /* 0x000fea0003800000 */
.L_x_1435:
        /* <DEDUP_REMOVED lines=41> */
.L_x_1437:
        /* <DEDUP_REMOVED lines=22> */
.L_x_1438:
        /* <DEDUP_REMOVED lines=18> */
.L_x_1439:
        /* <DEDUP_REMOVED lines=22> */
.L_x_1440:
        /* <DEDUP_REMOVED lines=22> */
.L_x_1441:
        /* <DEDUP_REMOVED lines=10> */
.L_x_1444:
        /* <DEDUP_REMOVED lines=16> */
[----:B------:R-:W-:Y:S01]  /*0b00*/  VIADD R6, R6, 0xffffff80 ;  /* 0xffffff8006067836 */ /* 0x000fe20000000000 */
[----:B------:R-:W-:Y:S01]  /*0b10*/  R2UR UR4, R2 ;  /* 0x00000000020472ca */ /* 0x000fe200000e0000 */
[----:B------:R-:W-:Y:S01]  /*0b20*/  IMAD.MOV.U32 R188, RZ, RZ, RZ ;  /* 0x000000ffffbc7224 */ /* 0x000fe200078e00ff */
[----:B------:R-:W-:Y:S01]  /*0b30*/  CS2R R22, SRZ ;  /* 0x0000000000167805 */ /* 0x000fe2000001ff00 */
[----:B------:R-:W-:Y:S01]  /*0b40*/  IMAD.MOV.U32 R16, RZ, RZ, RZ ;  /* 0x000000ffff107224 */ /* 0x000fe200078e00ff */
[----:B------:R-:W-:Y:S01]  /*0b50*/  SHF.R.S32.HI R3, RZ, 0x1f, R6 ;  /* 0x0000001fff037819 */ /* 0x000fe20000011406 */
[----:B------:R-:W-:-:S03]  /*0b60*/  IMAD.MOV.U32 R167, RZ, RZ, RZ ;  /* 0x000000ffffa77224 */ /* 0x000fc600078e00ff */
[CC--:B------:R-:W-:Y:S02]  /*0b70*/  LEA.HI R4, R3.reuse, R6.reuse, RZ, 0x4 ;  /* 0x0000000603047211 */ /* 0x0c0fe400078f20ff */
[----:B------:R-:W-:-:S03]  /*0b80*/  LEA.HI R208, R3, R6, RZ, 0x3 ;  /* 0x0000000603d07211 */ /* 0x000fc600078f18ff */
[----:B------:R-:W-:Y:S01]  /*0b90*/  UIADD3 UR4, UR4, 0xc400, URZ ;  /* 0x0000c40004047890 */ /* 0x000fe2000fffe03f */
[----:B------:R-:W-:Y:S02]  /*0ba0*/  LOP3.LUT R185, R208, 0xfffffff8, RZ, 0xc0, !PT ;  /* 0xfffffff8d0b97812 */ /* 0x000fe400078ec0ff */
[----:B------:R-:W-:-:S03]  /*0bb0*/  SHF.R.S32.HI R208, RZ, 0x3, R208 ;  /* 0x00000003ffd07819 */ /* 0x000fc600000114d0 */
[----:B------:R-:W-:-:S05]  /*0bc0*/  IMAD.IADD R185, R6, 0x1, -R185 ;  /* 0x0000000106b97824 */ /* 0x000fca00078e0ab9 */
[----:B------:R-:W-:-:S05]  /*0bd0*/  SHF.L.U32 R182, R185, 0x3, RZ ;  /* 0x00000003b9b67819 */ /* 0x000fca00000006ff */
[----:B------:R-:W-:Y:S01]  /*0be0*/  VIADD R184, R182, 0x40 ;  /* 0x00000040b6b87836 */ /* 0x000fe20000000000 */
[----:B--2---:R-:W-:Y:S02]  /*0bf0*/  R2UR UR5, R0 ;  /* 0x00000000000572ca */ /* 0x004fe400000e0000 */
[----:B------:R-:W-:-:S04]  /*0c00*/  LEA.HI R0, R3, R6, RZ, 0x7 ;  /* 0x0000000603007211 */ /* 0x000fc800078f38ff */
[----:B------:R-:W-:Y:S02]  /*0c10*/  LOP3.LUT R5, R0, 0xffffff80, RZ, 0xc0, !PT ;  /* 0xffffff8000057812 */ /* 0x000fe400078ec0ff */
[----:B------:R-:W-:-:S03]  /*0c20*/  SHF.R.S32.HI R13, RZ, 0x7, R0 ;  /* 0x00000007ff0d7819 */ /* 0x000fc60000011400 */
[----:B------:R-:W-:Y:S01]  /*0c30*/  IMAD.IADD R230, R6, 0x1, -R5 ;  /* 0x0000000106e67824 */ /* 0x000fe200078e0a05 */
[----:B------:R-:W-:Y:S01]  /*0c40*/  SHF.R.S32.HI R5, RZ, 0x4, R4 ;  /* 0x00000004ff057819 */ /* 0x000fe20000011404 */
[----:B------:R0:W-:Y:S01]  /*0c50*/  STL [R1+0x80], R13 ;  /* 0x0000800d01007387 */ /* 0x0001e20000100800 */
[----:B------:R-:W-:Y:S01]  /*0c60*/  LEA.HI R0, R0, R13, RZ, 0x1 ;  /* 0x0000000d00007211 */ /* 0x000fe200078f08ff */
[----:B------:R-:W-:Y:S01]  /*0c70*/  ULOP3.LUT UR5, UR5, 0x1, URZ, 0xfc, !UPT ;  /* 0x0000000105057892 */ /* 0x000fe2000f8efc3f */
[----:B------:R-:W-:Y:S02]  /*0c80*/  SHF.R.S32.HI R9, RZ, 0x1f, R230 ;  /* 0x0000001fff097819 */ /* 0x000fe400000114e6 */
[----:B------:R-:W-:Y:S02]  /*0c90*/  LEA.HI R7, R4, R5, RZ, 0x1 ;  /* 0x0000000504077211 */ /* 0x000fe400078f08ff */
[CC--:B------:R-:W-:Y:S02]  /*0ca0*/  LEA.HI R10, R9.reuse, R230.reuse, RZ, 0x2 ;  /* 0x000000e6090a7211 */ /* 0x0c0fe400078f10ff */
[----:B------:R-:W-:-:S02]  /*0cb0*/  LEA.HI R9, R9, R230, RZ, 0x5 ;  /* 0x000000e609097211 */ /* 0x000fc400078f28ff */
[--C-:B------:R-:W-:Y:S02]  /*0cc0*/  SHF.R.S32.HI R11, RZ, 0x2, R10.reuse ;  /* 0x00000002ff0b7819 */ /* 0x100fe4000001140a */
[----:B------:R-:W-:Y:S02]  /*0cd0*/  SHF.R.S32.HI R8, RZ, 0x1f, R10 ;  /* 0x0000001fff087819 */ /* 0x000fe4000001140a */
[----:B------:R-:W-:Y:S02]  /*0ce0*/  SHF.R.S32.HI R9, RZ, 0x5, R9 ;  /* 0x00000005ff097819 */ /* 0x000fe40000011409 */
[----:B------:R-:W-:Y:S02]  /*0cf0*/  LEA.HI R8, R8, R11, RZ, 0x3 ;  /* 0x0000000b08087211 */ /* 0x000fe400078f18ff */
[----:B------:R-:W-:Y:S02]  /*0d00*/  LOP3.LUT R0, R0, 0x3fffffe, RZ, 0xc0, !PT ;  /* 0x03fffffe00007812 */ /* 0x000fe400078ec0ff */
[----:B------:R-:W-:-:S02]  /*0d10*/  LOP3.LUT R12, R8, 0xfffffff8, RZ, 0xc0, !PT ;  /* 0xfffffff8080c7812 */ /* 0x000fc400078ec0ff */
[----:B------:R-:W-:Y:S02]  /*0d20*/  LOP3.LUT R8, R7, 0x1ffffffe, RZ, 0xc0, !PT ;  /* 0x1ffffffe07087812 */ /* 0x000fe400078ec0ff */
[----:B------:R-:W-:Y:S01]  /*0d30*/  LEA.HI R7, R3, R6, RZ, 0x2 ;  /* 0x0000000603077211 */ /* 0x000fe200078f10ff */
[----:B------:R-:W-:Y:S01]  /*0d40*/  IMAD.IADD R12, R11, 0x1, -R12 ;  /* 0x000000010b0c7824 */ /* 0x000fe200078e0a0c */
[----:B------:R-:W-:Y:S01]  /*0d50*/  IADD3 R0, R13, -R0, RZ ;  /* 0x800000000d007210 */ /* 0x000fe20007ffe0ff */
[----:B------:R-:W-:Y:S01]  /*0d60*/  IMAD.IADD R8, R5, 0x1, -R8 ;  /* 0x0000000105087824 */ /* 0x000fe200078e0a08 */
[----:B------:R-:W-:Y:S01]  /*0d70*/  LOP3.LUT R191, R7, 0xfffffffc, RZ, 0xc0, !PT ;  /* 0xfffffffc07bf7812 */ /* 0x000fe200078ec0ff */
[----:B------:R-:W-:Y:S01]  /*0d80*/  IMAD R9, R9, 0x10, R12 ;  /* 0x0000001009097824 */ /* 0x000fe200078e020c */
[--C-:B------:R-:W-:Y:S02]  /*0d90*/  SHF.R.S32.HI R162, RZ, 0x2, R7.reuse ;  /* 0x00000002ffa27819 */ /* 0x100fe40000011407 */
[----:B------:R-:W-:Y:S01]  /*0da0*/  SHF.R.S32.HI R7, RZ, 0x1f, R7 ;  /* 0x0000001fff077819 */ /* 0x000fe20000011407 */
[----:B------:R-:W-:Y:S01]  /*0db0*/  IMAD.IADD R191, R6, 0x1, -R191 ;  /* 0x0000000106bf7824 */ /* 0x000fe200078e0abf */
[----:B------:R-:W-:Y:S01]  /*0dc0*/  LEA.HI R5, R3, R6, RZ, 0x5 ;  /* 0x0000000603057211 */ /* 0x000fe200078f28ff */
[----:B------:R-:W-:Y:S01]  /*0dd0*/  VIADD R189, R162, 0x40 ;  /* 0x00000040a2bd7836 */ /* 0x000fe20000000000 */
[----:B------:R-:W-:Y:S01]  /*0de0*/  LOP3.LUT R3, R4, 0x3fffff0, RZ, 0xc0, !PT ;  /* 0x03fffff004037812 */ /* 0x000fe200078ec0ff */
[----:B------:R-:W-:Y:S01]  /*0df0*/  IMAD.SHL.U32 R160, R191, 0x4, RZ ;  /* 0x00000004bfa07824 */ /* 0x000fe200078e00ff */
[----:B------:R-:W-:Y:S01]  /*0e00*/  LEA.HI R7, R7, R162, RZ, 0x3 ;  /* 0x000000a207077211 */ /* 0x000fe200078f18ff */
[----:B0-----:R-:W-:Y:S01]  /*0e10*/  IMAD R13, R0, 0x40, R9 ;  /* 0x00000040000d7824 */ /* 0x001fe200078e0209 */
[----:B------:R-:W-:Y:S01]  /*0e20*/  SHF.R.S32.HI R0, RZ, 0x1f, R189 ;  /* 0x0000001fff007819 */ /* 0x000fe200000114bd */
[----:B------:R-:W-:Y:S01]  /*0e30*/  VIADD R169, R160, 0x20 ;  /* 0x00000020a0a97836 */ /* 0x000fe20000000000 */
[----:B------:R-:W-:Y:S01]  /*0e40*/  SHF.R.S32.HI R4, RZ, 0x5, R5 ;  /* 0x00000005ff047819 */ /* 0x000fe20000011405 */
[----:B------:R-:W-:Y:S01]  /*0e50*/  IMAD.IADD R3, R6, 0x1, -R3 ;  /* 0x0000000106037824 */ /* 0x000fe200078e0a03 */
[----:B------:R-:W-:Y:S01]  /*0e60*/  LOP3.LUT R7, R7, 0xfffffff8, RZ, 0xc0, !PT ;  /* 0xfffffff807077812 */ /* 0x000fe200078ec0ff */
[C---:B------:R-:W-:Y:S01]  /*0e70*/  IMAD.IADD R165, R160.reuse, 0x1, R169 ;  /* 0x00000001a0a57824 */ /* 0x040fe200078e02a9 */
[----:B------:R-:W-:Y:S01]  /*0e80*/  IADD3 R168, R160, 0x40, RZ ;  /* 0x00000040a0a87810 */ /* 0x000fe20007ffe0ff */
[----:B------:R-:W-:Y:S01]  /*0e90*/  IMAD R3, R4, 0x10, R3 ;  /* 0x0000001004037824 */ /* 0x000fe200078e0203 */
[----:B------:R-:W-:Y:S01]  /*0ea0*/  LEA.HI R0, R0, R189, RZ, 0x3 ;  /* 0x000000bd00007211 */ /* 0x000fe200078f18ff */
[----:B------:R-:W-:Y:S01]  /*0eb0*/  IMAD.IADD R229, R162, 0x1, -R7 ;  /* 0x00000001a2e57824 */ /* 0x000fe200078e0a07 */
[----:B------:R-:W-:Y:S01]  /*0ec0*/  STL [R1+0x84], R13 ;  /* 0x0000840d01007387 */ /* 0x000fe20000100800 */
[--C-:B------:R-:W-:Y:S01]  /*0ed0*/  IMAD.IADD R166, R160, 0x1, R168.reuse ;  /* 0x00000001a0a67824 */ /* 0x100fe200078e02a8 */
[----:B------:R-:W-:Y:S01]  /*0ee0*/  SHF.R.S32.HI R227, RZ, 0x1f, R169 ;  /* 0x0000001fffe37819 */ /* 0x000fe200000114a9 */
[----:B------:R-:W-:Y:S01]  /*0ef0*/  IMAD.SHL.U32 R0, R0, 0x40, RZ ;  /* 0x0000004000007824 */ /* 0x000fe200078e00ff */
[----:B------:R-:W-:Y:S01]  /*0f00*/  SHF.R.S32.HI R225, RZ, 0x1f, R168 ;  /* 0x0000001fffe17819 */ /* 0x000fe200000114a8 */
[----:B------:R-:W-:Y:S01]  /*0f10*/  IMAD.SHL.U32 R177, R4, 0x200, RZ ;  /* 0x0000020004b17824 */ /* 0x000fe200078e00ff */
[----:B------:R-:W-:Y:S01]  /*0f20*/  SHF.R.S32.HI R4, RZ, 0x1f, R165 ;  /* 0x0000001fff047819 */ /* 0x000fe200000114a5 */
[----:B------:R-:W-:Y:S01]  /*0f30*/  IMAD R12, R3, 0x8, R8 ;  /* 0x00000008030c7824 */ /* 0x000fe200078e0208 */
[----:B------:R-:W-:Y:S01]  /*0f40*/  SHF.R.S32.HI R3, RZ, 0x1f, R166 ;  /* 0x0000001fff037819 */ /* 0x000fe200000114a6 */
[----:B------:R-:W-:Y:S01]  /*0f50*/  IMAD.SHL.U32 R173, R189, 0x40, RZ ;  /* 0x00000040bdad7824 */ /* 0x000fe200078e00ff */
[----:B------:R-:W-:Y:S01]  /*0f60*/  LOP3.LUT R179, R0, 0xfffffe00, RZ, 0xc0, !PT ;  /* 0xfffffe0000b37812 */ /* 0x000fe200078ec0ff */
[----:B------:R-:W-:Y:S01]  /*0f70*/  IMAD.SHL.U32 R175, R229, 0x40, RZ ;  /* 0x00000040e5af7824 */ /* 0x000fe200078e00ff */
[-C--:B------:R-:W-:Y:S01]  /*0f80*/  LEA.HI R0, R4, R165.reuse, RZ, 0x6 ;  /* 0x000000a504007211 */ /* 0x080fe200078f30ff */
[----:B------:R-:W-:Y:S01]  /*0f90*/  IMAD.SHL.U32 R18, R191, 0x8, RZ ;  /* 0x00000008bf127824 */ /* 0x000fe200078e00ff */
[----:B------:R-:W-:Y:S01]  /*0fa0*/  LOP3.LUT R173, R173, 0x1c0, RZ, 0xc0, !PT ;  /* 0x000001c0adad7812 */ /* 0x000fe200078ec0ff */
[----:B------:R-:W-:Y:S01]  /*0fb0*/  VIADD R171, R160, 0x10 ;  /* 0x00000010a0ab7836 */ /* 0x000fe20000000000 */
[----:B------:R-:W-:Y:S01]  /*0fc0*/  LOP3.LUT R175, R175, 0x1c0, RZ, 0xc0, !PT ;  /* 0x000001c0afaf7812 */ /* 0x000fe200078ec0ff */
[----:B------:R-:W-:Y:S01]  /*0fd0*/  IMAD.SHL.U32 R0, R0, 0x80, RZ ;  /* 0x0000008000007824 */ /* 0x000fe200078e00ff */
[----:B------:R-:W-:Y:S01]  /*0fe0*/  LEA.HI R6, R4, R165, RZ, 0x3 ;  /* 0x000000a504067211 */ /* 0x000fe200078f18ff */
[C---:B------:R-:W-:Y:S01]  /*0ff0*/  VIADD R170, R160.reuse, 0x30 ;  /* 0x00000030a0aa7836 */ /* 0x040fe20000000000 */
[CC--:B------:R-:W-:Y:S01]  /*1000*/  LEA.HI R5, R3.reuse, R166.reuse, RZ, 0x6 ;  /* 0x000000a603057211 */ /* 0x0c0fe200078f30ff */
[----:B------:R-:W-:Y:S01]  /*1010*/  VIADD R172, R160, 0x50 ;  /* 0x00000050a0ac7836 */ /* 0x000fe20000000000 */
[----:B------:R-:W-:-:S02]  /*1020*/  LEA.HI R4, R3, R166, RZ, 0x3 ;  /* 0x000000a603047211 */ /* 0x000fc400078f18ff */
[----:B------:R-:W-:Y:S01]  /*1030*/  SHF.R.U32.HI R14, RZ, 0x3, R173 ;  /* 0x00000003ff0e7819 */ /* 0x000fe200000116ad */
[----:B------:R-:W-:Y:S01]  /*1040*/  IMAD.SHL.U32 R7, R5, 0x80, RZ ;  /* 0x0000008005077824 */ /* 0x000fe200078e00ff */
[----:B------:R-:W-:Y:S02]  /*1050*/  SHF.R.U32.HI R176, RZ, 0x3, R175 ;  /* 0x00000003ffb07819 */ /* 0x000fe400000116af */
[--C-:B------:R-:W-:Y:S02]  /*1060*/  LOP3.LUT R3, R175, 0x38, R6.reuse, 0xf8, !PT ;  /* 0x00000038af037812 */ /* 0x100fe400078ef806 */
[----:B------:R-:W-:Y:S02]  /*1070*/  LOP3.LUT R8, R173, 0x38, R6, 0xf8, !PT ;  /* 0x00000038ad087812 */ /* 0x000fe400078ef806 */
[----:B------:R-:W-:Y:S02]  /*1080*/  LOP3.LUT R5, R175, 0x38, R4, 0xf8, !PT ;  /* 0x00000038af057812 */ /* 0x000fe400078ef804 */
[----:B------:R-:W-:-:S02]  /*1090*/  LOP3.LUT R0, R0, 0xffffe000, RZ, 0xc0, !PT ;  /* 0xffffe00000007812 */ /* 0x000fc400078ec0ff */
[----:B------:R-:W-:Y:S02]  /*10a0*/  LOP3.LUT R3, R3, R176, RZ, 0x3c, !PT ;  /* 0x000000b003037212 */ /* 0x000fe400078e3cff */
[----:B------:R-:W-:Y:S02]  /*10b0*/  LOP3.LUT R9, R8, R14, RZ, 0x3c, !PT ;  /* 0x0000000e08097212 */ /* 0x000fe400078e3cff */
[----:B------:R-:W-:Y:S02]  /*10c0*/  LOP3.LUT R8, R7, 0xffffe000, RZ, 0xc0, !PT ;  /* 0xffffe00007087812 */ /* 0x000fe400078ec0ff */
[----:B------:R-:W-:Y:S02]  /*10d0*/  LOP3.LUT R7, R5, R176, RZ, 0x3c, !PT ;  /* 0x000000b005077212 */ /* 0x000fe400078e3cff */
[-C--:B------:R-:W-:Y:S01]  /*10e0*/  IADD3 R5, R3, R0.reuse, R177 ;  /* 0x0000000003057210 */ /* 0x080fe20007ffe0b1 */
[----:B------:R-:W-:Y:S01]  /*10f0*/  IMAD.U32 R3, RZ, RZ, UR4 ;  /* 0x00000004ff037e24 */ /* 0x000fe2000f8e00ff */
[----:B------:R-:W-:Y:S01]  /*1100*/  IADD3 R9, R9, R0, R179 ;  /* 0x0000000009097210 */ /* 0x000fe20007ffe0b3 */
[----:B------:R-:W-:Y:S01]  /*1110*/  IMAD.U32 R0, RZ, RZ, UR5 ;  /* 0x00000005ff007e24 */ /* 0x000fe2000f8e00ff */
[----:B------:R-:W-:-:S02]  /*1120*/  LOP3.LUT R11, R173, 0x38, R4, 0xf8, !PT ;  /* 0x00000038ad0b7812 */ /* 0x000fc400078ef804 */
[----:B------:R-:W-:Y:S02]  /*1130*/  IADD3 R7, R7, R8, R177 ;  /* 0x0000000807077210 */ /* 0x000fe40007ffe0b1 */
[----:B------:R0:W-:Y:S01]  /*1140*/  STL [R1+0x38], R0 ;  /* 0x0000380001007387 */ /* 0x0001e20000100800 */
[----:B------:R-:W-:Y:S02]  /*1150*/  LOP3.LUT R11, R11, R14, RZ, 0x3c, !PT ;  /* 0x0000000e0b0b7212 */ /* 0x000fe400078e3cff */
[----:B------:R-:W-:Y:S01]  /*1160*/  SHF.R.S32.HI R223, RZ, 0x3, R4 ;  /* 0x00000003ffdf7819 */ /* 0x000fe20000011404 */
[----:B------:R1:W-:Y:S01]  /*1170*/  STL [R1+0x7c], R3 ;  /* 0x00007c0301007387 */ /* 0x0003e20000100800 */
[----:B------:R-:W-:Y:S02]  /*1180*/  IADD3 R11, R11, R8, R179 ;  /* 0x000000080b0b7210 */ /* 0x000fe40007ffe0b3 */
[----:B------:R-:W-:Y:S02]  /*1190*/  LOP3.LUT R8, R173, 0x38, R18, 0xf8, !PT ;  /* 0x00000038ad087812 */ /* 0x000fe400078ef812 */
[----:B------:R-:W-:-:S02]  /*11a0*/  SHF.R.S32.HI R209, RZ, 0x3, R6 ;  /* 0x00000003ffd17819 */ /* 0x000fc40000011406 */
[----:B------:R-:W-:Y:S02]  /*11b0*/  LOP3.LUT R8, R179, R8, R14, 0xf6, !PT ;  /* 0x00000008b3087212 */ /* 0x000fe400078ef60e */
[----:B0-----:R-:W-:Y:S02]  /*11c0*/  LEA.HI R0, R191, R191, RZ, 0x1 ;  /* 0x000000bfbf007211 */ /* 0x001fe400078f08ff */
[----:B-1----:R-:W-:Y:S02]  /*11d0*/  SHF.R.S32.HI R3, RZ, 0x1f, R182 ;  /* 0x0000001fff037819 */ /* 0x002fe400000114b6 */
[----:B------:R-:W-:Y:S02]  /*11e0*/  LOP3.LUT R3, R10, 0x7ffffffc, RZ, 0xc0, !PT ;  /* 0x7ffffffc0a037812 */ /* 0x000fe400078ec0ff */
[----:B------:R-:W-:Y:S01]  /*11f0*/  SHF.R.S32.HI R10, RZ, 0x1f, R184 ;  /* 0x0000001fff0a7819 */ /* 0x000fe200000114b8 */
[----:B------:R-:W-:Y:S01]  /*1200*/  IMAD.SHL.U32 R10, R12, 0x8, RZ ;  /* 0x000000080c0a7824 */ /* 0x000fe200078e00ff */
[----:B------:R-:W-:Y:S01]  /*1210*/  LOP3.LUT R0, R0, 0x1ffffffe, RZ, 0xc0, !PT ;  /* 0x1ffffffe00007812 */ /* 0x000fe200078ec0ff */
[----:B------:R-:W-:Y:S01]  /*1220*/  IMAD.IADD R3, R230, 0x1, -R3 ;  /* 0x00000001e6037824 */ /* 0x000fe200078e0a03 */
[----:B------:R-:W-:-:S02]  /*1230*/  SHF.R.S32.HI R228, RZ, 0x1f, R171 ;  /* 0x0000001fffe47819 */ /* 0x000fc400000114ab */
[----:B------:R-:W-:Y:S01]  /*1240*/  STL [R1+0x88], R10 ;  /* 0x0000880a01007387 */ /* 0x000fe20000100800 */
[----:B------:R-:W-:Y:S01]  /*1250*/  IMAD.SHL.U32 R174, R3, 0x2, RZ ;  /* 0x0000000203ae7824 */ /* 0x000fe200078e00ff */
[----:B------:R-:W-:Y:S01]  /*1260*/  LEA R3, R8, UR4, 0x1 ;  /* 0x0000000408037c11 */ /* 0x000fe2000f8e08ff */
[----:B------:R-:W-:Y:S01]  /*1270*/  IMAD.IADD R0, R191, 0x1, -R0 ;  /* 0x00000001bf007824 */ /* 0x000fe200078e0a00 */
[----:B------:R-:W-:Y:S01]  /*1280*/  SHF.R.S32.HI R226, RZ, 0x1f, R170 ;  /* 0x0000001fffe27819 */ /* 0x000fe200000114aa */
[C---:B------:R-:W-:Y:S01]  /*1290*/  VIADD R204, R174.reuse, 0x18 ;  /* 0x00000018aecc7836 */ /* 0x040fe20000000000 */
[C---:B------:R-:W-:Y:S01]  /*12a0*/  IADD3 R207, R174.reuse, 0x8, RZ ;  /* 0x00000008aecf7810 */ /* 0x040fe20007ffe0ff */
[C---:B------:R-:W-:Y:S01]  /*12b0*/  VIADD R201, R174.reuse, 0x30 ;  /* 0x00000030aec97836 */ /* 0x040fe20000000000 */
[----:B------:R0:W-:Y:S01]  /*12c0*/  STL [R1+0x74], R3 ;  /* 0x0000740301007387 */ /* 0x0001e20000100800 */
[C---:B------:R-:W-:Y:S01]  /*12d0*/  VIADD R198, R174.reuse, 0x48 ;  /* 0x00000048aec67836 */ /* 0x040fe20000000000 */
[C---:B------:R-:W-:Y:S01]  /*12e0*/  IADD3 R195, R174.reuse, 0x60, RZ ;  /* 0x00000060aec37810 */ /* 0x040fe20007ffe0ff */
[C---:B------:R-:W-:Y:S01]  /*12f0*/  VIADD R205, R174.reuse, 0x10 ;  /* 0x00000010aecd7836 */ /* 0x040fe20000000000 */
[----:B------:R-:W-:Y:S01]  /*1300*/  SHF.R.S32.HI R6, RZ, 0x1f, R207 ;  /* 0x0000001fff067819 */ /* 0x000fe200000114cf */
[C---:B------:R-:W-:Y:S01]  /*1310*/  VIADD R202, R174.reuse, 0x28 ;  /* 0x00000028aeca7836 */ /* 0x040fe20000000000 */
[----:B------:R-:W-:Y:S01]  /*1320*/  SHF.R.S32.HI R224, RZ, 0x1f, R172 ;  /* 0x0000001fffe07819 */ /* 0x000fe200000114ac */
[C---:B------:R-:W-:Y:S01]  /*1330*/  VIADD R199, R174.reuse, 0x40 ;  /* 0x00000040aec77836 */ /* 0x040fe20000000000 */
[----:B------:R-:W-:Y:S01]  /*1340*/  SHF.R.S32.HI R4, RZ, 0x1f, R205 ;  /* 0x0000001fff047819 */ /* 0x000fe200000114cd */
[C---:B------:R-:W-:Y:S01]  /*1350*/  VIADD R203, R174.reuse, 0x20 ;  /* 0x00000020aecb7836 */ /* 0x040fe20000000000 */
[----:B0-----:R-:W-:Y:S01]  /*1360*/  SHF.R.S32.HI R3, RZ, 0x1f, R204 ;  /* 0x0000001fff037819 */ /* 0x001fe200000114cc */
[C---:B------:R-:W-:Y:S01]  /*1370*/  VIADD R200, R174.reuse, 0x38 ;  /* 0x00000038aec87836 */ /* 0x040fe20000000000 */
[----:B------:R-:W-:Y:S01]  /*1380*/  SHF.R.S32.HI R3, RZ, 0x1f, R201 ;  /* 0x0000001fff037819 */ /* 0x000fe200000114c9 */
[C---:B------:R-:W-:Y:S01]  /*1390*/  VIADD R197, R174.reuse, 0x50 ;  /* 0x00000050aec57836 */ /* 0x040fe20000000000 */
[----:B------:R-:W-:Y:S01]  /*13a0*/  SHF.R.S32.HI R3, RZ, 0x1f, R198 ;  /* 0x0000001fff037819 */ /* 0x000fe200000114c6 */
[C---:B------:R-:W-:Y:S01]  /*13b0*/  VIADD R196, R174.reuse, 0x58 ;  /* 0x00000058aec47836 */ /* 0x040fe20000000000 */
[----:B------:R-:W-:Y:S01]  /*13c0*/  LEA R3, R5, UR4, 0x1 ;  /* 0x0000000405037c11 */ /* 0x000fe2000f8e08ff */
[C---:B------:R-:W-:Y:S01]  /*13d0*/  VIADD R194, R174.reuse, 0x68 ;  /* 0x00000068aec27836 */ /* 0x040fe20000000000 */
[----:B------:R-:W-:Y:S01]  /*13e0*/  SHF.R.S32.HI R4, RZ, 0x1f, R202 ;  /* 0x0000001fff047819 */ /* 0x000fe200000114ca */
[C---:B------:R-:W-:Y:S01]  /*13f0*/  VIADD R193, R174.reuse, 0x70 ;  /* 0x00000070aec17836 */ /* 0x040fe20000000000 */
[----:B------:R-:W-:Y:S01]  /*1400*/  SHF.R.S32.HI R4, RZ, 0x1f, R199 ;  /* 0x0000001fff047819 */ /* 0x000fe200000114c7 */
[----:B------:R0:W-:Y:S01]  /*1410*/  STL [R1+0x78], R3 ;  /* 0x0000780301007387 */ /* 0x0001e20000100800 */
[----:B------:R-:W-:Y:S01]  /*1420*/  LEA R5, R9, UR4, 0x1 ;  /* 0x0000000409057c11 */ /* 0x000fe2000f8e08ff */
[----:B------:R-:W-:Y:S01]  /*1430*/  VIADD R192, R174, 0x78 ;  /* 0x00000078aec07836 */ /* 0x000fe20000000000 */
[----:B------:R-:W-:Y:S01]  /*1440*/  LEA R4, R7, UR4, 0x1 ;  /* 0x0000000407047c11 */ /* 0x000fe2000f8e08ff */
[----:B------:R-:W-:Y:S01]  /*1450*/  IMAD R181, R0, 0x8, R13 ;  /* 0x0000000800b57824 */ /* 0x000fe200078e020d */
[----:B------:R-:W-:Y:S01]  /*1460*/  SHF.R.S32.HI R6, RZ, 0x1f, R203 ;  /* 0x0000001fff067819 */ /* 0x000fe200000114cb */
[----:B------:R1:W-:Y:S01]  /*1470*/  STL [R1+0x6c], R5 ;  /* 0x00006c0501007387 */ /* 0x0003e20000100800 */
[----:B------:R-:W-:-:S02]  /*1480*/  SHF.R.S32.HI R6, RZ, 0x1f, R200 ;  /* 0x0000001fff067819 */ /* 0x000fc400000114c8 */
[----:B------:R-:W-:Y:S01]  /*1490*/  SHF.R.S32.HI R237, RZ, 0x1f, R197 ;  /* 0x0000001fffed7819 */ /* 0x000fe200000114c5 */
[----:B------:R1:W-:Y:S01]  /*14a0*/  STL [R1+0x70], R4 ;  /* 0x0000700401007387 */ /* 0x0003e20000100800 */
[----:B0-----:R-:W-:Y:S02]  /*14b0*/  LEA R3, R11, UR4, 0x1 ;  /* 0x000000040b037c11 */ /* 0x001fe4000f8e08ff */
[----:B------:R-:W-:Y:S02]  /*14c0*/  SHF.R.S32.HI R236, RZ, 0x1f, R196 ;  /* 0x0000001fffec7819 */ /* 0x000fe400000114c4 */
[----:B------:R-:W-:Y:S01]  /*14d0*/  SHF.R.S32.HI R235, RZ, 0x1f, R195 ;  /* 0x0000001fffeb7819 */ /* 0x000fe200000114c3 */
[----:B------:R1:W-:Y:S01]  /*14e0*/  STL [R1+0x64], R3 ;  /* 0x0000640301007387 */ /* 0x0003e20000100800 */
[----:B------:R-:W-:Y:S02]  /*14f0*/  SHF.R.S32.HI R234, RZ, 0x1f, R194 ;  /* 0x0000001fffea7819 */ /* 0x000fe400000114c2 */
[----:B------:R-:W-:-:S02]  /*1500*/  SHF.R.S32.HI R232, RZ, 0x1f, R193 ;  /* 0x0000001fffe87819 */ /* 0x000fc400000114c1 */
[----:B------:R-:W-:-:S07]  /*1510*/  SHF.R.S32.HI R231, RZ, 0x1f, R192 ;  /* 0x0000001fffe77819 */ /* 0x000fce00000114c0 */
.L_x_1739:
[----:B------:R-:W-:Y:S01]  /*1520*/  ULDC.64 UR4, c[0x0][0xa28] ;  /* 0x00028a0000047ab9 */ /* 0x000fe20000000a00 */
[----:B012-4-:R-:W0:Y:S01]  /*1530*/  LDC.64 R6, c[0x0][0xa08] ;  /* 0x00028200ff067b82 */ /* 0x017e220000000a00 */
[----:B------:R-:W-:Y:S01]  /*1540*/  ISETP.NE.U32.AND P0, PT, RZ, UR4, PT ;  /* 0x00000004ff007c0c */ /* 0x000fe2000bf05070 */
[----:B------:R-:W-:Y:S01]  /*1550*/  IMAD.MOV.U32 R12, RZ, RZ, RZ ;  /* 0x000000ffff0c7224 */ /* 0x000fe200078e00ff */
[----:B------:R-:W-:Y:S01]  /*1560*/  ULDC.64 UR6, c[0x0][0xa20] ;  /* 0x0002880000067ab9 */ /* 0x000fe20000000a00 */
[----:B------:R-:W-:Y:S01]  /*1570*/  IMAD.MOV.U32 R26, RZ, RZ, RZ ;  /* 0x000000ffff1a7224 */ /* 0x000fe200078e00ff */
[----:B------:R-:W-:Y:S01]  /*1580*/  ISETP.NE.AND.EX P0, PT, RZ, UR5, PT, P0 ;  /* 0x00000005ff007c0c */ /* 0x000fe2000bf05300 */
[----:B------:R-:W-:Y:S02]  /*1590*/  ULDC.64 UR4, c[0x0][0xa18] ;  /* 0x0002860000047ab9 */ /* 0x000fe40000000a00 */
[----:B------:R-:W-:-:S04]  /*15a0*/  ISETP.NE.U32.AND P1, PT, RZ, UR4, PT ;  /* 0x00000004ff007c0c */ /* 0x000fc8000bf25070 */
[----:B------:R-:W-:Y:S01]  /*15b0*/  ISETP.NE.AND.EX P1, PT, RZ, UR5, PT, P1 ;  /* 0x00000005ff007c0c */ /* 0x000fe2000bf25310 */
[----:B------:R-:W-:Y:S02]  /*15c0*/  ULDC.64 UR4, c[0x0][0xa08] ;  /* 0x0002820000047ab9 */ /* 0x000fe40000000a00 */
[----:B------:R-:W-:-:S03]  /*15d0*/  ISETP.NE.U32.AND P3, PT, RZ, UR4, PT ;  /* 0x00000004ff007c0c */ /* 0x000fc6000bf65070 */
[----:B-1-3--:R-:W1:Y:S01]  /*15e0*/  @P0 LDC.64 R4, c[0x0][0xa28] ;  /* 0x00028a00ff040b82 */ /* 0x00ae620000000a00 */
[----:B------:R-:W-:Y:S01]  /*15f0*/  ISETP.NE.AND.EX P3, PT, RZ, UR5, PT, P3 ;  /* 0x00000005ff007c0c */ /* 0x000fe2000bf65330 */
[----:B0-----:R-:W-:-:S06]  /*1600*/  IMAD.WIDE R10, R31, 0x4, R6 ;  /* 0x000000041f0a7825 */ /* 0x001fcc00078e0206 */
[----:B------:R-:W0:Y:S01]  /*1610*/  @P1 LDC.64 R8, c[0x0][0xa18] ;  /* 0x00028600ff081b82 */ /* 0x000e220000000a00 */
[----:B------:R-:W-:Y:S02]  /*1620*/  ULDC UR4, c[0x0][0x288] ;  /* 0x0000a20000047ab9 */ /* 0x000fe40000000800 */
[----:B------:R-:W-:Y:S01]  /*1630*/  IMAD.U32 R163, RZ, RZ, UR4 ;  /* 0x00000004ffa37e24 */ /* 0x000fe2000f8e00ff */
[----:B------:R-:W-:Y:S02]  /*1640*/  ULDC.64 UR4, c[0x0][0x418] ;  /* 0x0001060000047ab9 */ /* 0x000fe40000000a00 */
[----:B------:R2:W5:Y:S01]  /*1650*/  @P3 LDG.E R26, desc[UR46][R10.64] ;  /* 0x0000002e0a1a3981 */ /* 0x000562000c1e1900 */
[----:B-1----:R-:W-:-:S05]  /*1660*/  @P0 IMAD.WIDE R4, R31, 0x4, R4 ;  /* 0x000000041f040825 */ /* 0x002fca00078e0204 */
[----:B------:R2:W5:Y:S01]  /*1670*/  @P0 LDG.E R12, desc[UR46][R4.64] ;  /* 0x0000002e040c0981 */ /* 0x000562000c1e1900 */
[----:B0-----:R-:W-:-:S05]  /*1680*/  @P1 IMAD.WIDE R6, R31, 0x4, R8 ;  /* 0x000000041f061825 */ /* 0x001fca00078e0208 */
[----:B------:R2:W5:Y:S01]  /*1690*/  @P1 LDG.E R163, desc[UR46][R6.64] ;  /* 0x0000002e06a31981 */ /* 0x000562000c1e1900 */
[----:B------:R-:W-:Y:S01]  /*16a0*/  UISETP.NE.U32.AND UP0, UPT, UR4, URZ, UPT ;  /* 0x0000003f0400728c */ /* 0x000fe2000bf05070 */
[----:B------:R-:W-:Y:S01]  /*16b0*/  ISETP.NE.U32.AND P2, PT, RZ, UR6, PT ;  /* 0x00000006ff007c0c */ /* 0x000fe2000bf45070 */
[----:B------:R-:W-:Y:S01]  /*16c0*/  ULDC UR6, c[0x0][0x2f0] ;  /* 0x0000bc0000067ab9 */ /* 0x000fe20000000800 */
[----:B------:R-:W-:Y:S01]  /*16d0*/  ULDC UR4, c[0x0][0x424] ;  /* 0x0001090000047ab9 */ /* 0x000fe20000000800 */
[----:B------:R-:W-:Y:S01]  /*16e0*/  UISETP.NE.AND.EX UP0, UPT, UR5, URZ, UPT, UP0 ;  /* 0x0000003f0500728c */ /* 0x000fe2000bf05300 */
[----:B------:R-:W-:-:S03]  /*16f0*/  LOP3.LUT R3, R30, 0xff000000, RZ, 0xc0, !PT ;  /* 0xff0000001e037812 */ /* 0x000fc600078ec0ff */
[----:B------:R-:W-:Y:S01]  /*1700*/  USEL UR4, UR4, 0x1, UP0 ;  /* 0x0000000104047887 */ /* 0x000fe20008000000 */
[----:B------:R-:W-:Y:S01]  /*1710*/  ISETP.NE.AND.EX P2, PT, RZ, UR7, PT, P2 ;  /* 0x00000007ff007c0c */ /* 0x000fe2000bf45320 */
[----:B------:R-:W-:Y:S01]  /*1720*/  ULDC UR7, c[0x0][0x348] ;  /* 0x0000d20000077ab9 */ /* 0x000fe20000000800 */
[C---:B------:R-:W-:Y:S01]  /*1730*/  LOP3.LUT R0, R30.reuse, 0xff0000, RZ, 0xc0, !PT ;  /* 0x00ff00001e007812 */ /* 0x040fe200078ec0ff */
[----:B------:R-:W-:Y:S01]  /*1740*/  UIMAD UR6, UR4, UR6, URZ ;  /* 0x00000006040672a4 */ /* 0x000fe2000f8e023f */
[----:B------:R-:W-:Y:S01]  /*1750*/  SHF.R.U32.HI R3, RZ, 0x8, R3 ;  /* 0x00000008ff037819 */ /* 0x000fe20000011603 */
[----:B------:R-:W-:Y:S01]  /*1760*/  IMAD.MOV.U32 R187, RZ, RZ, R31 ;  /* 0x000000ffffbb7224 */ /* 0x000fe200078e001f */
[----:B------:R-:W-:Y:S02]  /*1770*/  LOP3.LUT R183, R30, 0xffff, RZ, 0xc0, !PT ;  /* 0x0000ffff1eb77812 */ /* 0x000fe400078ec0ff */
[----:B------:R-:W-:Y:S01]  /*1780*/  LEA.HI R186, R0, R3, RZ, 0x10 ;  /* 0x0000000300ba7211 */ /* 0x000fe200078f80ff */
[----:B--2---:R-:W-:Y:S06]  /*1790*/  @P1 BRA `(.L_x_1446) ;  /* 0x0000000000241947 */ /* 0x004fec0003800000 */
        /* <DEDUP_REMOVED lines=9> */
.L_x_1446:
[----:B------:R-:W-:Y:S01]  /*1830*/  IMAD.U32 R25, RZ, RZ, UR7 ;  /* 0x00000007ff197e24 */ /* 0x000fe2000f8e00ff */
[----:B------:R-:W-:Y:S01]  /*1840*/  MOV R27, UR6 ;  /* 0x00000006001b7c02 */ /* 0x000fe20008000f00 */
[----:B------:R-:W-:Y:S06]  /*1850*/  @!P2 BRA `(.L_x_1447) ;  /* 0x000000000010a947 */ /* 0x000fec0003800000 */
[----:B------:R-:W0:Y:S02]  /*1860*/  LDC.64 R4, c[0x0][0xa20] ;  /* 0x00028800ff047b82 */ /* 0x000e240000000a00 */
[----:B0-----:R-:W-:-:S05]  /*1870*/  IMAD.WIDE R4, R31, 0x4, R4 ;  /* 0x000000041f047825 */ /* 0x001fca00078e0204 */
[----:B------:R0:W5:Y:S01]  /*1880*/  LDG.E R27, desc[UR46][R4.64] ;  /* 0x0000002e041b7981 */ /* 0x000162000c1e1900 */
[----:B------:R-:W-:Y:S05]  /*1890*/  BRA `(.L_x_1448) ;  /* 0x0000000000107947 */ /* 0x000fea0003800000 */
.L_x_1447:
[----:B------:R-:W-:Y:S05]  /*18a0*/  @!P3 BRA `(.L_x_1448) ;  /* 0x00000000000cb947 */ /* 0x000fea0003800000 */
[----:B------:R-:W2:Y:S04]  /*18b0*/  LDG.E R0, desc[UR46][R10.64] ;  /* 0x0000002e0a007981 */ /* 0x000ea8000c1e1900 */
[----:B------:R-:W2:Y:S02]  /*18c0*/  LDG.E R27, desc[UR46][R10.64+0x4] ;  /* 0x0000042e0a1b7981 */ /* 0x000ea4000c1e1900 */
[----:B--2---:R-:W-:-:S07]  /*18d0*/  IMAD.IADD R27, R27, 0x1, -R0 ;  /* 0x000000011b1b7824 */ /* 0x004fce00078e0a00 */
.L_x_1448:
[----:B------:R-:W-:Y:S01]  /*18e0*/  ULDC.64 UR4, c[0x0][0xa10] ;  /* 0x0002840000047ab9 */ /* 0x000fe20000000a00 */
[----:B0-----:R-:W0:Y:S01]  /*18f0*/  LDC R4, c[0x0][0x448] ;  /* 0x00011200ff047b82 */ /* 0x001e220000000800 */
[----:B------:R-:W-:-:S04]  /*1900*/  ISETP.NE.U32.AND P0, PT, RZ, UR4, PT ;  /* 0x00000004ff007c0c */ /* 0x000fc8000bf05070 */
[----:B------:R-:W-:Y:S01]  /*1910*/  ISETP.NE.AND.EX P0, PT, RZ, UR5, PT, P0 ;  /* 0x00000005ff007c0c */ /* 0x000fe2000bf05300 */
[----:B------:R-:W-:Y:S02]  /*1920*/  ULDC.64 UR4, c[0x0][0xa30] ;  /* 0x00028c0000047ab9 */ /* 0x000fe40000000a00 */
[----:B------:R-:W-:-:S04]  /*1930*/  ISETP.NE.U32.AND P1, PT, RZ, UR4, PT ;  /* 0x00000004ff007c0c */ /* 0x000fc8000bf25070 */
[----:B------:R-:W-:-:S06]  /*1940*/  ISETP.NE.AND.EX P1, PT, RZ, UR5, PT, P1 ;  /* 0x00000005ff007c0c */ /* 0x000fcc000bf25310 */
[----:B------:R-:W1:Y:S08]  /*1950*/  @P0 LDC.64 R6, c[0x0][0xa10] ;  /* 0x00028400ff060b82 */ /* 0x000e700000000a00 */
[----:B------:R-:W2:Y:S01]  /*1960*/  @P1 LDC.64 R8, c[0x0][0xa30] ;  /* 0x00028c00ff081b82 */ /* 0x000ea20000000a00 */
[----:B-1----:R-:W-:-:S05]  /*1970*/  @P0 IMAD.WIDE R6, R31, 0x4, R6 ;  /* 0x000000041f060825 */ /* 0x002fca00078e0206 */
[----:B------:R-:W3:Y:S04]  /*1980*/  @P0 LDG.E R0, desc[UR46][R6.64] ;  /* 0x0000002e06000981 */ /* 0x000ee8000c1e1900 */
[----:B------:R-:W3:Y:S01]  /*1990*/  @P0 LDG.E R3, desc[UR46][R6.64+0x4] ;  /* 0x0000042e06030981 */ /* 0x000ee2000c1e1900 */
[----:B-----5:R-:W-:Y:S02]  /*19a0*/  IMAD.MOV.U32 R144, RZ, RZ, R27 ;  /* 0x000000ffff907224 */ /* 0x020fe400078e001b */
[----:B--2---:R-:W-:-:S05]  /*19b0*/  @P1 IMAD.WIDE R8, R31, 0x4, R8 ;  /* 0x000000041f081825 */ /* 0x004fca00078e0208 */
[----:B------:R1:W5:Y:S01]  /*19c0*/  @P1 LDG.E R144, desc[UR46][R8.64] ;  /* 0x0000002e08901981 */ /* 0x000362000c1e1900 */
[----:B0-----:R-:W-:Y:S01]  /*19d0*/  ISETP.NE.AND P1, PT, R4, 0x1, PT ;  /* 0x000000010400780c */ /* 0x001fe20003f25270 */
[----:B------:R-:W-:Y:S01]  /*19e0*/  IMAD.SHL.U32 R178, R29, 0x80, RZ ;  /* 0x000000801db27824 */ /* 0x000fe200078e00ff */
[----:B------:R-:W0:Y:S01]  /*19f0*/  LDC.64 R4, c[0x0][0x9e0] ;  /* 0x00027800ff047b82 */ /* 0x000e220000000a00 */
[----:B------:R-:W-:-:S10]  /*1a00*/  IMAD.IADD R12, R27, 0x1, -R12 ;  /* 0x000000011b0c7824 */ /* 0x000fd400078e0a0c */
[----:B------:R-:W2:Y:S08]  /*1a10*/  @P1 LDC R10, c[0x0][0x44c] ;  /* 0x00011300ff0a1b82 */ /* 0x000eb00000000800 */
[----:B------:R-:W4:Y:S01]  /*1a20*/  @P1 LDC R11, c[0x0][0x450] ;  /* 0x00011400ff0b1b82 */ /* 0x000f220000000800 */
[----:B0-----:R-:W-:Y:S01]  /*1a30*/  ISETP.GE.AND P2, PT, R5, 0x1, PT ;  /* 0x000000010500780c */ /* 0x001fe20003f46270 */
[----:B---3--:R-:W-:-:S02]  /*1a40*/  @P0 IMAD.IADD R25, R3, 0x1, -R0 ;  /* 0x0000000103190824 */ /* 0x008fc400078e0a00 */
[----:B------:R-:W-:Y:S02]  /*1a50*/  VIADD R3, R178, 0x7f ;  /* 0x0000007fb2037836 */ /* 0x000fe40000000000 */
[----:B------:R-:W-:Y:S02]  /*1a60*/  IMAD.IADD R164, R12, 0x1, R25 ;  /* 0x000000010ca47824 */ /* 0x000fe400078e0219 */
[----:B--2---:R-:W-:-:S04]  /*1a70*/  @P1 IMAD.HI.U32 R6, R3, R10, RZ ;  /* 0x0000000a03061227 */ /* 0x004fc800078e00ff */
[C---:B------:R-:W-:Y:S01]  /*1a80*/  VIADD R0, R164.reuse, 0x5f ;  /* 0x0000005fa4007836 */ /* 0x040fe20000000000 */
[----:B----4-:R-:W-:Y:S02]  /*1a90*/  @P1 SHF.R.U32.HI R3, RZ, R11, R6 ;  /* 0x0000000bff031219 */ /* 0x010fe40000011606 */
[----:B------:R-:W-:Y:S01]  /*1aa0*/  IADD3 R6, R164, 0x1, -R163 ;  /* 0x00000001a4067810 */ /* 0x000fe20007ffe8a3 */
[----:B------:R-:W-:-:S04]  /*1ab0*/  IMAD.HI R0, R0, 0x2aaaaaab, RZ ;  /* 0x2aaaaaab00007827 */ /* 0x000fc800078e02ff */
[----:B------:R-:W-:Y:S01]  /*1ac0*/  IMAD.IADD R3, R6, 0x1, R3 ;  /* 0x0000000106037824 */ /* 0x000fe200078e0203 */
[----:B------:R-:W-:-:S03]  /*1ad0*/  SHF.R.U32.HI R149, RZ, 0x1f, R0 ;  /* 0x0000001fff957819 */ /* 0x000fc60000011600 */
[----:B------:R-:W-:Y:S01]  /*1ae0*/  IMAD.IADD R4, R3, 0x1, R4 ;  /* 0x0000000103047824 */ /* 0x000fe200078e0204 */
[----:B------:R-:W-:Y:S01]  /*1af0*/  LEA.HI.SX32 R149, R0, R149, 0x1c ;  /* 0x0000009500957211 */ /* 0x000fe200078fe2ff */
[----:B-1----:R-:W-:Y:S06]  /*1b00*/  @!P2 BRA `(.L_x_1449) ;  /* 0x000000000048a947 */ /* 0x002fec0003800000 */
[C---:B------:R-:W-:Y:S01]  /*1b10*/  ISETP.GT.AND P0, PT, R3.reuse, RZ, PT ;  /* 0x000000ff0300720c */ /* 0x040fe20003f04270 */
[----:B------:R-:W-:Y:S01]  /*1b20*/  BSSY B0, `(.L_x_1450) ;  /* 0x000000e000007945 */ /* 0x000fe20003800000 */
[----:B------:R-:W-:-:S11]  /*1b30*/  IADD3 R0, R3, -0x1, RZ ;  /* 0xffffffff03007810 */ /* 0x000fd60007ffe0ff */
        /* <DEDUP_REMOVED lines=8> */
.L_x_1451:
[----:B------:R-:W-:-:S13]  /*1bc0*/  ISETP.NE.AND P0, PT, R5, 0x1, PT ;  /* 0x000000010500780c */ /* 0x000fda0003f05270 */
[----:B------:R-:W0:Y:S02]  /*1bd0*/  @P0 LDC.64 R6, c[0x0][0x9e8] ;  /* 0x00027a00ff060b82 */ /* 0x000e240000000a00 */
[----:B0-----:R-:W-:-:S05]  /*1be0*/  @P0 IMAD.HI.U32 R6, R0, R6, RZ ;  /* 0x0000000600060227 */ /* 0x001fca00078e00ff */
[----:B------:R-:W-:-:S07]  /*1bf0*/  @P0 SHF.R.U32.HI R0, RZ, R7, R6 ;  /* 0x00000007ff000219 */ /* 0x000fce0000011606 */
.L_x_1452:
[----:B------:R-:W-:Y:S05]  /*1c00*/  BSYNC B0 ;  /* 0x0000000000007941 */ /* 0x000fea0003800000 */
.L_x_1450:
[----:B------:R-:W-:-:S05]  /*1c10*/  IMAD R3, R0, R5, R5 ;  /* 0x0000000500037224 */ /* 0x000fca00078e0205 */
[----:B------:R-:W-:-:S07]  /*1c20*/  VIMNMX R4, R4, R3, PT ;  /* 0x0000000304047248 */ /* 0x000fce0003fe0100 */
.L_x_1449:
[----:B------:R-:W0:Y:S01]  /*1c30*/  @P1 LDC R3, c[0x0][0x44c] ;  /* 0x00011300ff031b82 */ /* 0x000e220000000800 */
[----:B------:R-:W-:Y:S01]  /*1c40*/  VIADD R4, R4, 0x5f ;  /* 0x0000005f04047836 */ /* 0x000fe20000000000 */
[----:B------:R-:W-:Y:S01]  /*1c50*/  ULDC UR4, c[0x0][0x9dc] ;  /* 0x0002770000047ab9 */ /* 0x000fe20000000800 */
[----:B------:R-:W-:Y:S02]  /*1c60*/  IMAD.MOV.U32 R7, RZ, RZ, R178 ;  /* 0x000000ffff077224 */ /* 0x000fe400078e00b2 */
[----:B------:R-:W-:-:S03]  /*1c70*/  IMAD.HI R4, R4, 0x2aaaaaab, RZ ;  /* 0x2aaaaaab04047827 */ /* 0x000fc600078e02ff */
[----:B------:R-:W1:Y:S01]  /*1c80*/  @P1 LDC R9, c[0x0][0x450] ;  /* 0x00011400ff091b82 */ /* 0x000e620000000800 */
[----:B------:R-:W-:Y:S02]  /*1c90*/  IMAD.IADD R150, R164, 0x1, -R163 ;  /* 0x00000001a4967824 */ /* 0x000fe400078e0aa3 */
        /* <DEDUP_REMOVED lines=8> */
[----:B------:R-:W-:Y:S01]  /*1d20*/  ISETP.GT.AND P0, PT, R0, -0x1, PT ;  /* 0xffffffff0000780c */ /* 0x000fe20003f04270 */
[----:B------:R-:W-:-:S12]  /*1d30*/  BSSY B0, `(.L_x_1454) ;  /* 0x000000d000007945 */ /* 0x000fd80003800000 */
        /* <DEDUP_REMOVED lines=8> */
.L_x_1455:
[----:B------:R-:W-:-:S13]  /*1dc0*/  ISETP.NE.AND P0, PT, R5, 0x1, PT ;  /* 0x000000010500780c */ /* 0x000fda0003f05270 */
[----:B------:R-:W0:Y:S02]  /*1dd0*/  @P0 LDC.64 R6, c[0x0][0x9e8] ;  /* 0x00027a00ff060b82 */ /* 0x000e240000000a00 */
[----:B0-----:R-:W-:-:S05]  /*1de0*/  @P0 IMAD.HI.U32 R4, R0, R6, RZ ;  /* 0x0000000600040227 */ /* 0x001fca00078e00ff */
[----:B------:R-:W-:-:S07]  /*1df0*/  @P0 SHF.R.U32.HI R0, RZ, R7, R4 ;  /* 0x00000007ff000219 */ /* 0x000fce0000011604 */
.L_x_1456:
[----:B------:R-:W-:Y:S05]  /*1e00*/  BSYNC B0 ;  /* 0x0000000000007941 */ /* 0x000fea0003800000 */
.L_x_1454:
[----:B------:R-:W-:-:S05]  /*1e10*/  IMAD R0, R0, R5, RZ ;  /* 0x0000000500007224 */ /* 0x000fca00078e02ff */
[----:B------:R-:W-:-:S07]  /*1e20*/  VIMNMX R3, R3, R0, !PT ;  /* 0x0000000003037248 */ /* 0x000fce0007fe0100 */
.L_x_1453:
[----:B------:R-:W-:Y:S01]  /*1e30*/  IMAD.HI R3, R3, 0x2aaaaaab, RZ ;  /* 0x2aaaaaab03037827 */ /* 0x000fe200078e02ff */
[----:B------:R-:W-:Y:S01]  /*1e40*/  BSSY B0, `(.L_x_1457) ;  /* 0x0000028000007945 */ /* 0x000fe20003800000 */
[----:B------:R-:W-:Y:S02]  /*1e50*/  LOP3.LUT R190, R186, 0xff, RZ, 0xc0, !PT ;  /* 0x000000ffbabe7812 */ /* 0x000fe400078ec0ff */
[----:B------:R-:W-:Y:S02]  /*1e60*/  SHF.R.U32.HI R186, RZ, 0x10, R186 ;  /* 0x00000010ffba7819 */ /* 0x000fe400000116ba */
[----:B------:R-:W-:-:S04]  /*1e70*/  SHF.R.U32.HI R0, RZ, 0x1f, R3 ;  /* 0x0000001fff007819 */ /* 0x000fc80000011603 */
[----:B------:R-:W-:Y:S01]  /*1e80*/  LEA.HI.SX32 R0, R3, R0, 0x1c ;  /* 0x0000000003007211 */ /* 0x000fe200078fe2ff */
[----:B------:R-:W-:-:S03]  /*1e90*/  IMAD.MOV.U32 R3, RZ, RZ, RZ ;  /* 0x000000ffff037224 */ /* 0x000fc600078e00ff */
[----:B------:R-:W-:-:S04]  /*1ea0*/  VIMNMX R9, RZ, R0, !PT ;  /* 0x00000000ff097248 */ /* 0x000fc80007fe0100 */
[----:B------:R-:W-:-:S13]  /*1eb0*/  ISETP.GT.AND P0, PT, R8, R9, PT ;  /* 0x000000090800720c */ /* 0x000fda0003f04270 */
[----:B------:R-:W-:Y:S05]  /*1ec0*/  @!P0 BRA `(.L_x_1458) ;  /* 0x00000000007c8947 */ /* 0x000fea0003800000 */
[----:B------:R-:W-:Y:S01]  /*1ed0*/  ISETP.NE.AND P0, PT, R186, RZ, PT ;  /* 0x000000ffba00720c */ /* 0x000fe20003f05270 */
[----:B------:R-:W-:-:S03]  /*1ee0*/  ULDC UR4, c[0x0][0x9f0] ;  /* 0x00027c0000047ab9 */ /* 0x000fc60000000800 */
[----:B------:R-:W-:-:S04]  /*1ef0*/  SEL R11, R186, UR4, P0 ;  /* 0x00000004ba0b7c07 */ /* 0x000fc80008000000 */
[-C--:B------:R-:W-:Y:S02]  /*1f00*/  IABS R6, R11.reuse ;  /* 0x0000000b00067213 */ /* 0x080fe40000000000 */
[----:B------:R-:W-:Y:S02]  /*1f10*/  IADD3 R0, R11, -0x1, R8 ;  /* 0xffffffff0b007810 */ /* 0x000fe40007ffe008 */
[----:B------:R-:W0:Y:S01]  /*1f20*/  I2F.RP R3, R6 ;  /* 0x0000000600037306 */ /* 0x000e220000209400 */
[----:B------:R-:W-:Y:S02]  /*1f30*/  IABS R13, R11 ;  /* 0x0000000b000d7213 */ /* 0x000fe40000000000 */
[----:B------:R-:W-:-:S05]  /*1f40*/  IMAD.IADD R0, R0, 0x1, -R9 ;  /* 0x0000000100007824 */ /* 0x000fca00078e0a09 */
[----:B------:R-:W-:Y:S02]  /*1f50*/  IABS R10, R0 ;  /* 0x00000000000a7213 */ /* 0x000fe40000000000 */
[----:B------:R-:W-:-:S04]  /*1f60*/  LOP3.LUT R0, R0, R11, RZ, 0x3c, !PT ;  /* 0x0000000b00007212 */ /* 0x000fc800078e3cff */
[----:B------:R-:W-:Y:S01]  /*1f70*/  ISETP.GE.AND P2, PT, R0, RZ, PT ;  /* 0x000000ff0000720c */ /* 0x000fe20003f46270 */
[----:B0-----:R-:W0:Y:S02]  /*1f80*/  MUFU.RCP R3, R3 ;  /* 0x0000000300037308 */ /* 0x001e240000001000 */
[----:B0-----:R-:W-:Y:S01]  /*1f90*/  VIADD R4, R3, 0xffffffe ;  /* 0x0ffffffe03047836 */ /* 0x001fe20000000000 */
[----:B------:R-:W-:-:S05]  /*1fa0*/  IADD3 R3, RZ, -R13, RZ ;  /* 0x8000000dff037210 */ /* 0x000fca0007ffe0ff */
[----:B------:R0:W1:Y:S02]  /*1fb0*/  F2I.FTZ.U32.TRUNC.NTZ R5, R4 ;  /* 0x0000000400057305 */ /* 0x000064000021f000 */
[----:B0-----:R-:W-:Y:S02]  /*1fc0*/  IMAD.MOV.U32 R4, RZ, RZ, RZ ;  /* 0x000000ffff047224 */ /* 0x001fe400078e00ff */
[----:B-1----:R-:W-:-:S04]  /*1fd0*/  IMAD.MOV R7, RZ, RZ, -R5 ;  /* 0x000000ffff077224 */ /* 0x002fc800078e0a05 */
        /* <DEDUP_REMOVED lines=11> */
[----:B------:R-:W-:-:S04]  /*2090*/  IMAD.MOV.U32 R3, RZ, RZ, R5 ;  /* 0x000000ffff037224 */ /* 0x000fc800078e0005 */
[----:B------:R-:W-:Y:S01]  /*20a0*/  @!P2 IMAD.MOV R3, RZ, RZ, -R3 ;  /* 0x000000ffff03a224 */ /* 0x000fe200078e0a03 */
[----:B------:R-:W-:-:S07]  /*20b0*/  @!P1 LOP3.LUT R3, RZ, R11, RZ, 0x33, !PT ;  /* 0x0000000bff039212 */ /* 0x000fce00078e33ff */
.L_x_1458:
[----:B------:R-:W-:Y:S05]  /*20c0*/  BSYNC B0 ;  /* 0x0000000000007941 */ /* 0x000fea0003800000 */
.L_x_1457:
[----:B------:R-:W-:Y:S01]  /*20d0*/  IMAD R0, R190, R3, R9 ;  /* 0x00000003be007224 */ /* 0x000fe200078e0209 */
[----:B------:R-:W-:-:S04]  /*20e0*/  PLOP3.LUT P2, PT, PT, PT, PT, 0x80, 0x0 ;  /* 0x000000000000781c */ /* 0x000fc80003f4f070 */
[C---:B------:R-:W-:Y:S01]  /*20f0*/  VIADDMNMX R3, R0.reuse, R3, R8, PT ;  /* 0x0000000300037246 */ /* 0x040fe20003800108 */
[----:B------:R-:W-:-:S04]  /*2100*/  IMAD R0, R0, 0x60, -R12 ;  /* 0x0000006000007824 */ /* 0x000fc800078e0a0c */
[----:B------:R-:W-:Y:S01]  /*2110*/  IMAD R4, R3, 0x60, -R12 ;  /* 0x0000006003047824 */ /* 0x000fe200078e0a0c */
[----:B------:R-:W-:-:S04]  /*2120*/  VIMNMX R0, RZ, R0, !PT ;  /* 0x00000000ff007248 */ /* 0x000fc80007fe0100 */
[----:B------:R-:W-:Y:S01]  /*2130*/  VIMNMX R3, R4, R25, PT ;  /* 0x0000001904037248 */ /* 0x000fe20003fe0100 */
[----:B------:R-:W-:-:S03]  /*2140*/  IMAD.WIDE.U32 R128, R0, -0x55555555, RZ ;  /* 0xaaaaaaab00807825 */ /* 0x000fc600078e00ff */
[----:B------:R-:W-:Y:S02]  /*2150*/  ISETP.GT.AND P0, PT, R3, R0, PT ;  /* 0x000000000300720c */ /* 0x000fe40003f04270 */
[----:B------:R-:W-:-:S05]  /*2160*/  SHF.R.U32.HI R128, RZ, 0x6, R129 ;  /* 0x00000006ff807819 */ /* 0x000fca0000011681 */
[----:B------:R-:W-:-:S06]  /*2170*/  IMAD.MOV.U32 R24, RZ, RZ, R128 ;  /* 0x000000ffff187224 */ /* 0x000fcc00078e0080 */
[----:B------:R-:W-:-:S04]  /*2180*/  @P0 VIADD R0, R3, 0x5f ;  /* 0x0000005f03000836 */ /* 0x000fc80000000000 */
[----:B------:R-:W-:-:S05]  /*2190*/  @P0 IMAD.HI R0, R0, 0x2aaaaaab, RZ ;  /* 0x2aaaaaab00000827 */ /* 0x000fca00078e02ff */
[----:B------:R-:W-:-:S04]  /*21a0*/  @P0 SHF.R.U32.HI R3, RZ, 0x1f, R0 ;  /* 0x0000001fff030819 */ /* 0x000fc80000011600 */
[----:B------:R-:W-:-:S04]  /*21b0*/  @P0 LEA.HI.SX32 R24, R0, R3, 0x1c ;  /* 0x0000000300180211 */ /* 0x000fc800078fe2ff */
        /* <DEDUP_REMOVED lines=9> */
[----:B------:R-:W-:Y:S01]  /*2250*/  MOV R4, UR4 ;  /* 0x0000000400047c02 */ /* 0x000fe20008000f00 */
[----:B------:R-:W-:Y:S01]  /*2260*/  IMAD.U32 R5, RZ, RZ, UR5 ;  /* 0x00000005ff057e24 */ /* 0x000fe2000f8e00ff */
[----:B------:R-:W-:Y:S01]  /*2270*/  ULDC.64 UR4, c[0x4][0xc0] ;  /* 0x0100300000047ab9 */ /* 0x000fe20000000a00 */
[----:B------:R-:W0:Y:S01]  /*2280*/  LDC.64 R14, c[0x4][R14] ;  /* 0x010000000e0e7b82 */ /* 0x000e220000000a00 */
        /* <DEDUP_REMOVED lines=8> */
[----:B0----5:R-:W-:Y:S05]  /*2310*/  CALL.ABS.NOINC R14 ;  /* 0x000000000e007343 */ /* 0x021fea0003c00000 */
.L_x_1461:
[----:B------:R-:W-:Y:S05]  /*2320*/  BSYNC B6 ;  /* 0x0000000000067941 */ /* 0x000fea0003800000 */
.L_x_1460:
        /* <DEDUP_REMOVED lines=20> */
.L_x_1463:
[----:B------:R-:W-:Y:S05]  /*2470*/  BSYNC B6 ;  /* 0x0000000000067941 */ /* 0x000fea0003800000 */
.L_x_1462:
[----:B------:R-:W-:Y:S01]  /*2480*/  ULDC.64 UR4, c[0x0][0x9f8] ;  /* 0x00027e0000047ab9 */ /* 0x000fe20000000a00 */
[----:B------:R-:W0:Y:S01]  /*2490*/  LDC.64 R90, c[0x0][0x300] ;  /* 0x0000c000ff5a7b82 */ /* 0x000e220000000a00 */
[----:B------:R-:W-:Y:S01]  /*24a0*/  ISETP.NE.U32.AND P0, PT, RZ, UR4, PT ;  /* 0x00000004ff007c0c */ /* 0x000fe2000bf05070 */
[----:B------:R-:W-:-:S03]  /*24b0*/  ULDC UR6, c[0x0][0x2f4] ;  /* 0x0000bd0000067ab9 */ /* 0x000fc60000000800 */
[----:B------:R-:W-:Y:S01]  /*24c0*/  ISETP.NE.AND.EX P0, PT, RZ, UR5, PT, P0 ;  /* 0x00000005ff007c0c */ /* 0x000fe2000bf05300 */
[----:B------:R-:W-:Y:S01]  /*24d0*/  IMAD.IADD R121, R26, 0x1, R27 ;  /* 0x000000011a797824 */ /* 0x000fe200078e021b */
[----:B------:R-:W-:Y:S02]  /*24e0*/  ISETP.GE.AND P1, PT, R165, UR6, PT ;  /* 0x00000006a5007c0c */ /* 0x000fe4000bf26270 */
[----:B------:R-:W-:Y:S01]  /*24f0*/  SHF.R.S32.HI R19, RZ, 0x1f, R18 ;  /* 0x0000001fff137819 */ /* 0x000fe20000011412 */
[C---:B------:R-:W-:Y:S01]  /*2500*/  VIADD R3, R18.reuse, 0x80 ;  /* 0x0000008012037836 */ /* 0x040fe20000000000 */
[C---:B------:R-:W-:Y:S01]  /*2510*/  IADD3 R104, R18.reuse, 0x60, RZ ;  /* 0x0000006012687810 */ /* 0x040fe20007ffe0ff */
[----:B------:R-:W-:Y:S01]  /*2520*/  ULDC.64 UR4, c[0x0][0x330] ;  /* 0x0000cc0000047ab9 */ /* 0x000fe20000000a00 */
[----:B------:R-:W-:Y:S01]  /*2530*/  VIADD R8, R18, 0xa0 ;  /* 0x000000a012087836 */ /* 0x000fe20000000000 */
[----:B------:R-:W1:Y:S08]  /*2540*/  LDC.64 R96, c[0x0][0x3f8] ;  /* 0x0000fe00ff607b82 */ /* 0x000e700000000a00 */
[----:B------:R-:W2:Y:S01]  /*2550*/  @P0 LDC.64 R4, c[0x0][0x9f8] ;  /* 0x00027e00ff040b82 */ /* 0x000ea20000000a00 */
[----:B------:R-:W-:-:S07]  /*2560*/  SHF.R.S32.HI R147, RZ, 0x1f, R162 ;  /* 0x0000001fff937819 */ /* 0x000fce00000114a2 */
[----:B------:R-:W3:Y:S08]  /*2570*/  LDC R123, c[0x0][0x3f4] ;  /* 0x0000fd00ff7b7b82 */ /* 0x000ef00000000800 */
[----:B------:R-:W4:Y:S01]  /*2580*/  LDC.64 R102, c[0x0][0x408] ;  /* 0x00010200ff667b82 */ /* 0x000f220000000a00 */
[----:B--2---:R-:W-:-:S05]  /*2590*/  @P0 IMAD.WIDE R4, R31, 0x4, R4 ;  /* 0x000000041f040825 */ /* 0x004fca00078e0204 */
[----:B------:R2:W3:Y:S01]  /*25a0*/  @P0 LDG.E R31, desc[UR46][R4.64] ;  /* 0x0000002e041f0981 */ /* 0x0004e2000c1e1900 */
[----:B------:R-:W-:Y:S01]  /*25b0*/  SEL R6, RZ, 0xffffffff, P1 ;  /* 0xffffffffff067807 */ /* 0x000fe20000800000 */
[C---:B------:R-:W-:Y:S01]  /*25c0*/  IMAD.WIDE.U32 R88, R183.reuse, UR4, R18 ;  /* 0x00000004b7587c25 */ /* 0x040fe2000f8e0012 */
[----:B------:R-:W-:Y:S01]  /*25d0*/  ISETP.GE.AND P0, PT, R18, UR6, PT ;  /* 0x0000000612007c0c */ /* 0x000fe2000bf06270 */
[----:B------:R-:W3:Y:S01]  /*25e0*/  S2R R222, SR_TID.X ;  /* 0x0000000000de7919 */ /* 0x000ee20000002100 */
[----:B------:R-:W-:Y:S01]  /*25f0*/  SHF.R.S32.HI R0, RZ, 0x1f, R121 ;  /* 0x0000001fff007819 */ /* 0x000fe20000011479 */
[----:B------:R-:W-:Y:S01]  /*2600*/  IMAD R89, R183, UR5, R89 ;  /* 0x00000005b7597c24 */ /* 0x000fe2000f8e0259 */
[----:B------:R-:W-:Y:S01]  /*2610*/  ISETP.GE.AND P1, PT, R104, UR6, PT ;  /* 0x0000000668007c0c */ /* 0x000fe2000bf26270 */
[----:B------:R-:W-:Y:S01]  /*2620*/  ULDC.64 UR4, c[0x0][0xa08] ;  /* 0x0002820000047ab9 */ /* 0x000fe20000000a00 */
[----:B------:R-:W-:Y:S01]  /*2630*/  ISETP.GE.AND P3, PT, R3, UR6, PT ;  /* 0x0000000603007c0c */ /* 0x000fe2000bf66270 */
[----:B--2---:R-:W-:Y:S01]  /*2640*/  IMAD.SHL.U32 R5, R6, 0x2, RZ ;  /* 0x0000000206057824 */ /* 0x004fe200078e00ff */
[----:B------:R-:W-:Y:S01]  /*2650*/  SEL R4, RZ, 0x1, P0 ;  /* 0x00000001ff047807 */ /* 0x000fe20000000000 */
[----:B0-----:R-:W-:Y:S01]  /*2660*/  IMAD R6, R0, R90, RZ ;  /* 0x0000005a00067224 */ /* 0x001fe200078e02ff */
[----:B------:R-:W-:Y:S01]  /*2670*/  ISETP.GE.AND P0, PT, R166, UR6, PT ;  /* 0x00000006a6007c0c */ /* 0x000fe2000bf06270 */
[----:B-1----:R-:W-:Y:S01]  /*2680*/  IMAD.WIDE.U32 R94, R162, R96, R18 ;  /* 0x00000060a25e7225 */ /* 0x002fe200078e0012 */
[----:B------:R-:W-:-:S02]  /*2690*/  LOP3.LUT R3, R5, 0x2, R4, 0xe2, !PT ;  /* 0x0000000205037812 */ /* 0x000fc400078ee204 */
[----:B------:R-:W-:Y:S01]  /*26a0*/  SEL R7, RZ, 0x8, P1 ;  /* 0x00000008ff077807 */ /* 0x000fe20000800000 */
[C---:B------:R-:W-:Y:S01]  /*26b0*/  IMAD.WIDE.U32 R4, R121.reuse, R90, RZ ;  /* 0x0000005a79047225 */ /* 0x040fe200078e00ff */
[----:B------:R-:W-:Y:S01]  /*26c0*/  ISETP.GE.AND P2, PT, R8, UR6, PT ;  /* 0x0000000608007c0c */ /* 0x000fe2000bf46270 */
[----:B------:R-:W-:Y:S01]  /*26d0*/  ULDC.64 UR6, c[0x0][0x308] ;  /* 0x0000c20000067ab9 */ /* 0x000fe20000000a00 */
[----:B------:R-:W-:Y:S01]  /*26e0*/  SHF.R.S32.HI R161, RZ, 0x1f, R160 ;  /* 0x0000001fffa17819 */ /* 0x000fe200000114a0 */
[----:B------:R-:W-:Y:S01]  /*26f0*/  IMAD R9, R121, R91, R6 ;  /* 0x0000005b79097224 */ /* 0x000fe200078e0206 */
[----:B------:R-:W-:Y:S01]  /*2700*/  SEL R6, RZ, 0x4, P0 ;  /* 0x00000004ff067807 */ /* 0x000fe20000000000 */
[C---:B----4-:R-:W-:Y:S01]  /*2710*/  IMAD.WIDE.U32 R100, R162.reuse, R102, R18 ;  /* 0x00000066a2647225 */ /* 0x050fe200078e0012 */
[----:B------:R-:W-:Y:S02]  /*2720*/  ISETP.NE.U32.AND P0, PT, RZ, UR4, PT ;  /* 0x00000004ff007c0c */ /* 0x000fe4000bf05070 */
[----:B------:R-:W-:Y:S01]  /*2730*/  LOP3.LUT R3, R7, R3, R6, 0xfe, !PT ;  /* 0x0000000307037212 */ /* 0x000fe200078efe06 */
[----:B------:R-:W-:Y:S01]  /*2740*/  IMAD.IADD R5, R5, 0x1, R9 ;  /* 0x0000000105057824 */ /* 0x000fe200078e0209 */
[----:B------:R-:W-:Y:S01]  /*2750*/  SEL R6, RZ, 0x10, P3 ;  /* 0x00000010ff067807 */ /* 0x000fe20001800000 */
[----:B------:R-:W-:Y:S01]  /*2760*/  IMAD.WIDE.U32 R92, R162, R96, R160 ;  /* 0x00000060a25c7225 */ /* 0x000fe200078e00a0 */
[----:B------:R-:W-:Y:S01]  /*2770*/  ISETP.NE.AND.EX P0, PT, RZ, UR5, PT, P0 ;  /* 0x00000005ff007c0c */ /* 0x000fe2000bf05300 */
[----:B------:R-:W-:Y:S01]  /*2780*/  ULDC.64 UR4, c[0x0][0x310] ;  /* 0x0000c40000047ab9 */ /* 0x000fe20000000a00 */
[----:B------:R-:W-:Y:S01]  /*2790*/  LOP3.LUT R11, R3, R6, RZ, 0xfc, !PT ;  /* 0x00000006030b7212 */ /* 0x000fe200078efcff */
[----:B------:R-:W-:Y:S01]  /*27a0*/  IMAD.WIDE.U32 R4, R183, UR6, R4 ;  /* 0x00000006b7047c25 */ /* 0x000fe2000f8e0004 */
[----:B---3--:R-:W-:-:S02]  /*27b0*/  ISETP.GE.AND P1, PT, R165, R123, PT ;  /* 0x0000007ba500720c */ /* 0x008fc40003f26270 */
[----:B------:R-:W-:Y:S01]  /*27c0*/  ISETP.GE.AND P4, PT, R166, R123, PT ;  /* 0x0000007ba600720c */ /* 0x000fe20003f86270 */
[----:B------:R-:W-:Y:S01]  /*27d0*/  IMAD R5, R183, UR7, R5 ;  /* 0x00000007b7057c24 */ /* 0x000fe2000f8e0205 */
[----:B------:R-:W-:Y:S01]  /*27e0*/  SHF.R.U32.HI R20, RZ, 0x3, R173 ;  /* 0x00000003ff147819 */ /* 0x000fe200000116ad */
[----:B------:R-:W-:Y:S01]  /*27f0*/  IMAD R6, R147, R96, RZ ;  /* 0x0000006093067224 */ /* 0x000fe200078e02ff */
[----:B------:R-:W-:Y:S01]  /*2800*/  LOP3.LUT R17, R17, 0xfffffffe, RZ, 0xc0, !PT ;  /* 0xfffffffe11117812 */ /* 0x000fe200078ec0ff */
[----:B------:R-:W-:Y:S01]  /*2810*/  IMAD.WIDE.U32 R98, R162, R102, R160 ;  /* 0x00000066a2627225 */ /* 0x000fe200078e00a0 */
[----:B------:R-:W-:Y:S02]  /*2820*/  LOP3.LUT P3, RZ, R229, 0x4, RZ, 0xc0, !PT ;  /* 0x00000004e5ff7812 */ /* 0x000fe4000786c0ff */
[----:B------:R-:W-:Y:S01]  /*2830*/  SHF.L.U64.HI R135, R90, 0x6, R91 ;  /* 0x000000065a877819 */ /* 0x000fe2000001025b */
[----:B------:R-:W-:Y:S01]  /*2840*/  IMAD R9, R162, R97, R6 ;  /* 0x00000061a2097224 */ /* 0x000fe200078e0206 */
[----:B------:R-:W-:Y:S01]  /*2850*/  SHF.L.U64.HI R106, R102, 0x6, R103 ;  /* 0x00000006666a7819 */ /* 0x000fe20000010267 */
[----:B------:R-:W-:Y:S01]  /*2860*/  IMAD.MOV.U32 R129, RZ, RZ, 0x20 ;  /* 0x00000020ff817424 */ /* 0x000fe200078e00ff */
[----:B------:R-:W-:Y:S01]  /*2870*/  SHF.L.U64.HI R108, R96, 0x6, R97 ;  /* 0x00000006606c7819 */ /* 0x000fe20000010261 */
[----:B------:R-:W-:Y:S01]  /*2880*/  IMAD.IADD R93, R93, 0x1, R9 ;  /* 0x000000015d5d7824 */ /* 0x000fe200078e0209 */
[----:B------:R-:W-:Y:S01]  /*2890*/  @P4 LOP3.LUT R17, R17, 0x1, RZ, 0xfc, !PT ;  /* 0x0000000111114812 */ /* 0x000fe200078efcff */
[----:B------:R-:W-:Y:S01]  /*28a0*/  IMAD.IADD R95, R9, 0x1, R95 ;  /* 0x00000001095f7824 */ /* 0x000fe200078e025f */
[----:B------:R-:W-:Y:S01]  /*28b0*/  SEL R129, R129, 0xffffffe0, !P3 ;  /* 0xffffffe081817807 */ /* 0x000fe20005800000 */
[----:B------:R-:W-:Y:S01]  /*28c0*/  IMAD.SHL.U32 R136, R90, 0x40, RZ ;  /* 0x000000405a887824 */ /* 0x000fe200078e00ff */
[----:B------:R-:W-:Y:S01]  /*28d0*/  SHF.R.S32.HI R148, RZ, 0x1f, R189 ;  /* 0x0000001fff947819 */ /* 0x000fe200000114bd */
[----:B------:R-:W-:Y:S01]  /*28e0*/  IMAD.SHL.U32 R107, R102, 0x40, RZ ;  /* 0x00000040666b7824 */ /* 0x000fe200078e00ff */
[----:B------:R-:W-:Y:S01]  /*28f0*/  LEA.HI R222, R222, 0x8, RZ, 0x19 ;  /* 0x00000008dede7811 */ /* 0x000fe200078fc8ff */
[----:B------:R-:W-:-:S02]  /*2900*/  IMAD R133, R97, 0x60, RZ ;  /* 0x0000006061857824 */ /* 0x000fc400078e02ff */
[----:B------:R-:W-:Y:S02]  /*2910*/  IMAD.SHL.U32 R109, R96, 0x40, RZ ;  /* 0x00000040606d7824 */ /* 0x000fe400078e00ff */
[----:B-----5:R-:W-:-:S04]  /*2920*/  IMAD.WIDE.U32 R92, R144, R96, R92 ;  /* 0x00000060905c7225 */ /* 0x020fc800078e005c */
[----:B------:R-:W-:Y:S01]  /*2930*/  IMAD.WIDE.U32 R94, R144, R96, R94 ;  /* 0x00000060905e7225 */ /* 0x000fe200078e005e */
[----:B------:R-:W-:Y:S02]  /*2940*/  SHF.R.S32.HI R7, RZ, 0x1f, R31 ;  /* 0x0000001fff077819 */ /* 0x000fe4000001141f */
[----:B------:R-:W-:Y:S02]  /*2950*/  SEL R3, R31, RZ, !P0 ;  /* 0x000000ff1f037207 */ /* 0x000fe40004000000 */
[----:B------:R-:W-:-:S03]  /*2960*/  SEL R7, R7, RZ, !P0 ;  /* 0x000000ff07077207 */ /* 0x000fc60004000000 */
[----:B------:R-:W-:-:S04]  /*2970*/  IMAD.WIDE.U32 R86, R3, UR4, R4 ;  /* 0x0000000403567c25 */ /* 0x000fc8000f8e0004 */
[-C--:B------:R-:W-:Y:S02]  /*2980*/  IMAD R4, R147, R90.reuse, RZ ;  /* 0x0000005a93047224 */ /* 0x080fe400078e02ff */
[----:B------:R-:W-:Y:S02]  /*2990*/  IMAD R8, R7, UR4, RZ ;  /* 0x0000000407087c24 */ /* 0x000fe4000f8e02ff */
[C---:B------:R-:W-:Y:S02]  /*29a0*/  IMAD R27, R162.reuse, R91, R4 ;  /* 0x0000005ba21b7224 */ /* 0x040fe400078e0204 */
[----:B------:R-:W-:Y:S01]  /*29b0*/  IMAD R85, R3, UR5, R8 ;  /* 0x0000000503557c24 */ /* 0x000fe2000f8e0208 */
[----:B------:R-:W-:Y:S01]  /*29c0*/  ULDC.64 UR4, c[0x0][0x338] ;  /* 0x0000ce0000047ab9 */ /* 0x000fe20000000a00 */
[----:B------:R-:W-:-:S04]  /*29d0*/  IMAD.WIDE.U32 R4, R162, R90, R18 ;  /* 0x0000005aa2047225 */ /* 0x000fc800078e0012 */
[----:B------:R-:W-:Y:S01]  /*29e0*/  IMAD.IADD R85, R87, 0x1, R85 ;  /* 0x0000000157557824 */ /* 0x000fe200078e0255 */
[----:B------:R-:W-:Y:S01]  /*29f0*/  IADD3 R84, P0, R86, R4, RZ ;  /* 0x0000000456547210 */ /* 0x000fe20007f1e0ff */
[----:B------:R-:W-:Y:S02]  /*2a00*/  IMAD R4, R147, R102, RZ ;  /* 0x0000006693047224 */ /* 0x000fe400078e02ff */
[----:B------:R-:W-:Y:S01]  /*2a10*/  IMAD R6, R7, UR4, RZ ;  /* 0x0000000407067c24 */ /* 0x000fe2000f8e02ff */
[----:B------:R-:W-:Y:S01]  /*2a20*/  IADD3.X R27, R85, R5, R27, P0, !PT ;  /* 0x00000005551b7210 */ /* 0x000fe200007fe41b */
[----:B------:R-:W-:Y:S01]  /*2a30*/  IMAD R9, R162, R103, R4 ;  /* 0x00000067a2097224 */ /* 0x000fe200078e0204 */
[----:B------:R-:W-:Y:S01]  /*2a40*/  ISETP.GE.AND P0, PT, R18, R123, PT ;  /* 0x0000007b1200720c */ /* 0x000fe20003f06270 */
[----:B------:R-:W-:Y:S01]  /*2a50*/  IMAD.WIDE.U32 R88, R3, UR4, R88 ;  /* 0x0000000403587c25 */ /* 0x000fe2000f8e0058 */
[C---:B------:R-:W-:Y:S02]  /*2a60*/  SEL R4, R123.reuse, RZ, P1 ;  /* 0x000000ff7b047207 */ /* 0x040fe40000800000 */
[----:B------:R-:W-:Y:S01]  /*2a70*/  SEL R5, R123, RZ, P0 ;  /* 0x000000ff7b057207 */ /* 0x000fe20000000000 */
[----:B------:R-:W-:Y:S01]  /*2a80*/  IMAD R3, R3, UR5, R6 ;  /* 0x0000000503037c24 */ /* 0x000fe2000f8e0206 */
[----:B------:R-:W-:Y:S01]  /*2a90*/  SEL R7, R123, RZ, P4 ;  /* 0x000000ff7b077207 */ /* 0x000fe20002000000 */
[----:B------:R-:W-:Y:S01]  /*2aa0*/  IMAD.IADD R6, R165, 0x1, R4 ;  /* 0x00000001a5067824 */ /* 0x000fe200078e0204 */
[----:B------:R-:W-:Y:S01]  /*2ab0*/  IADD3 R120, P4, R162, R121, RZ ;  /* 0x00000079a2787210 */ /* 0x000fe20007f9e0ff */
[----:B------:R-:W-:-:S02]  /*2ac0*/  IMAD.IADD R5, R18, 0x1, R5 ;  /* 0x0000000112057824 */ /* 0x000fc400078e0205 */
[----:B------:R-:W-:Y:S01]  /*2ad0*/  IMAD.IADD R12, R166, 0x1, R7 ;  /* 0x00000001a60c7824 */ /* 0x000fe200078e0207 */
[----:B------:R-:W-:Y:S01]  /*2ae0*/  SHF.R.S32.HI R7, RZ, 0x1f, R6 ;  /* 0x0000001fff077819 */ /* 0x000fe20000011406 */
[----:B------:R-:W-:Y:S01]  /*2af0*/  IMAD.IADD R99, R99, 0x1, R9 ;  /* 0x0000000163637824 */ /* 0x000fe200078e0209 */
[----:B------:R-:W-:Y:S01]  /*2b00*/  SHF.R.S32.HI R4, RZ, 0x1f, R5 ;  /* 0x0000001fff047819 */ /* 0x000fe20000011405 */
[----:B------:R-:W-:Y:S01]  /*2b10*/  IMAD.IADD R101, R9, 0x1, R101 ;  /* 0x0000000109657824 */ /* 0x000fe200078e0265 */
[----:B------:R-:W-:Y:S01]  /*2b20*/  SHF.R.S32.HI R13, RZ, 0x1f, R12 ;  /* 0x0000001fff0d7819 */ /* 0x000fe2000001140c */
[-C--:B------:R-:W-:Y:S01]  /*2b30*/  IMAD.WIDE.U32 R98, R144, R102.reuse, R98 ;  /* 0x0000006690627225 */ /* 0x080fe200078e0062 */
[CC--:B------:R-:W-:Y:S02]  /*2b40*/  LEA.HI R14, R4.reuse, R5.reuse, RZ, 0x3 ;  /* 0x00000005040e7211 */ /* 0x0c0fe400078f18ff */
[----:B------:R-:W-:Y:S01]  /*2b50*/  LEA.HI R4, R4, R5, RZ, 0x6 ;  /* 0x0000000504047211 */ /* 0x000fe200078f30ff */
[----:B------:R-:W-:Y:S01]  /*2b60*/  IMAD.WIDE.U32 R100, R144, R102, R100 ;  /* 0x0000006690647225 */ /* 0x000fe200078e0064 */
[----:B------:R-:W-:-:S02]  /*2b70*/  LEA.HI R5, R7, R6, RZ, 0x6 ;  /* 0x0000000607057211 */ /* 0x000fc400078f30ff */
[----:B------:R-:W-:Y:S01]  /*2b80*/  SHF.R.S32.HI R4, RZ, 0x6, R4 ;  /* 0x00000006ff047819 */ /* 0x000fe20000011404 */
[----:B------:R-:W-:Y:S01]  /*2b90*/  IMAD.SHL.U32 R123, R123, 0x2, RZ ;  /* 0x000000027b7b7824 */ /* 0x000fe200078e00ff */
[----:B------:R-:W-:Y:S02]  /*2ba0*/  SHF.R.S32.HI R8, RZ, 0x6, R5 ;  /* 0x00000006ff087819 */ /* 0x000fe40000011405 */
[----:B------:R-:W-:Y:S01]  /*2bb0*/  LOP3.LUT R5, R175, 0x38, R14, 0xf8, !PT ;  /* 0x00000038af057812 */ /* 0x000fe200078ef80e */
[C---:B------:R-:W-:Y:S01]  /*2bc0*/  IMAD R143, R4.reuse, 0x1800, R177 ;  /* 0x00001800048f7824 */ /* 0x040fe200078e02b1 */
[----:B------:R-:W-:Y:S01]  /*2bd0*/  LEA.HI R6, R7, R6, RZ, 0x3 ;  /* 0x0000000607067211 */ /* 0x000fe200078f18ff */
[----:B------:R-:W-:Y:S01]  /*2be0*/  IMAD R141, R4, 0x1800, R179 ;  /* 0x00001800048d7824 */ /* 0x000fe200078e02b3 */
[----:B------:R-:W-:Y:S01]  /*2bf0*/  LOP3.LUT R4, R5, R176, RZ, 0x3c, !PT ;  /* 0x000000b005047212 */ /* 0x000fe200078e3cff */
[C---:B------:R-:W-:Y:S01]  /*2c00*/  IMAD R142, R8.reuse, 0x1800, R177 ;  /* 0x00001800088e7824 */ /* 0x040fe200078e02b1 */
[CC--:B------:R-:W-:Y:S01]  /*2c10*/  LEA.HI R28, R13.reuse, R12.reuse, RZ, 0x3 ;  /* 0x0000000c0d1c7211 */ /* 0x0c0fe200078f18ff */
[----:B------:R-:W-:Y:S01]  /*2c20*/  IMAD R139, R8, 0x1800, R179 ;  /* 0x00001800088b7824 */ /* 0x000fe200078e02b3 */
[----:B------:R-:W-:-:S02]  /*2c30*/  LEA.HI R12, R13, R12, RZ, 0x6 ;  /* 0x0000000c0d0c7211 */ /* 0x000fc400078f30ff */
[----:B------:R-:W-:Y:S02]  /*2c40*/  LOP3.LUT R7, R175, 0x38, R6, 0xf8, !PT ;  /* 0x00000038af077812 */ /* 0x000fe400078ef806 */
[----:B------:R-:W-:Y:S02]  /*2c50*/  IADD3 R143, R143, R4, RZ ;  /* 0x000000048f8f7210 */ /* 0x000fe40007ffe0ff */
[C---:B------:R-:W-:Y:S02]  /*2c60*/  LOP3.LUT R9, R173.reuse, 0x38, R14, 0xf8, !PT ;  /* 0x00000038ad097812 */ /* 0x040fe400078ef80e */
[----:B------:R-:W-:Y:S02]  /*2c70*/  LOP3.LUT R4, R173, 0x38, R6, 0xf8, !PT ;  /* 0x00000038ad047812 */ /* 0x000fe400078ef806 */
[----:B------:R-:W-:Y:S02]  /*2c80*/  SHF.R.S32.HI R12, RZ, 0x6, R12 ;  /* 0x00000006ff0c7819 */ /* 0x000fe4000001140c */
[----:B------:R-:W-:-:S02]  /*2c90*/  LOP3.LUT R5, R175, 0x38, R28, 0xf8, !PT ;  /* 0x00000038af057812 */ /* 0x000fc400078ef81c */
[----:B------:R-:W-:Y:S01]  /*2ca0*/  LOP3.LUT R7, R7, R176, RZ, 0x3c, !PT ;  /* 0x000000b007077212 */ /* 0x000fe200078e3cff */
[C---:B------:R-:W-:Y:S01]  /*2cb0*/  IMAD R140, R12.reuse, 0x1800, R177 ;  /* 0x000018000c8c7824 */ /* 0x040fe200078e02b1 */
[-C--:B------:R-:W-:Y:S01]  /*2cc0*/  LOP3.LUT R10, R9, R20.reuse, RZ, 0x3c, !PT ;  /* 0x00000014090a7212 */ /* 0x080fe200078e3cff */
[----:B------:R-:W-:Y:S01]  /*2cd0*/  IMAD R138, R12, 0x1800, R179 ;  /* 0x000018000c8a7824 */ /* 0x000fe200078e02b3 */
[----:B------:R-:W-:Y:S01]  /*2ce0*/  LOP3.LUT R4, R4, R20, RZ, 0x3c, !PT ;  /* 0x0000001404047212 */ /* 0x000fe200078e3cff */
[----:B------:R-:W-:Y:S01]  /*2cf0*/  IMAD.IADD R142, R142, 0x1, R7 ;  /* 0x000000018e8e7824 */ /* 0x000fe200078e0207 */
[----:B------:R-:W-:Y:S01]  /*2d00*/  SHF.R.S32.HI R9, RZ, 0x1f, R144 ;  /* 0x0000001fff097819 */ /* 0x000fe20000011490 */
[----:B------:R-:W-:Y:S01]  /*2d10*/  IMAD.IADD R141, R141, 0x1, R10 ;  /* 0x000000018d8d7824 */ /* 0x000fe200078e020a */
[----:B------:R-:W-:Y:S01]  /*2d20*/  LOP3.LUT R5, R5, R176, RZ, 0x3c, !PT ;  /* 0x000000b005057212 */ /* 0x000fe200078e3cff */
[----:B------:R-:W-:Y:S01]  /*2d30*/  IMAD.IADD R139, R139, 0x1, R4 ;  /* 0x000000018b8b7824 */ /* 0x000fe200078e0204 */
[----:B------:R-:W-:Y:S01]  /*2d40*/  LOP3.LUT R7, R173, 0x38, R28, 0xf8, !PT ;  /* 0x00000038ad077812 */ /* 0x000fe200078ef81c */
[----:B------:R-:W-:Y:S01]  /*2d50*/  IMAD R4, R9, R96, RZ ;  /* 0x0000006009047224 */ /* 0x000fe200078e02ff */
[----:B------:R-:W-:Y:S01]  /*2d60*/  IADD3.X R121, R0, R147, RZ, P4, !PT ;  /* 0x0000009300797210 */ /* 0x000fe200027fe4ff */
[----:B------:R-:W-:Y:S01]  /*2d70*/  IMAD.IADD R140, R140, 0x1, R5 ;  /* 0x000000018c8c7824 */ /* 0x000fe200078e0205 */
[----:B------:R-:W-:Y:S01]  /*2d80*/  LOP3.LUT R5, R175, 0x18, R18, 0xf8, !PT ;  /* 0x00000018af057812 */ /* 0x000fe200078ef812 */
[----:B------:R-:W-:Y:S01]  /*2d90*/  IMAD R21, R144, R97, R4 ;  /* 0x0000006190157224 */ /* 0x000fe200078e0204 */
[----:B------:R-:W-:Y:S01]  /*2da0*/  LOP3.LUT R7, R7, R20, RZ, 0x3c, !PT ;  /* 0x0000001407077212 */ /* 0x000fe200078e3cff */
[----:B------:R-:W-:Y:S01]  /*2db0*/  IMAD R4, R9, R102, RZ ;  /* 0x0000006609047224 */ /* 0x000fe200078e02ff */
[----:B------:R-:W-:Y:S01]  /*2dc0*/  LOP3.LUT R26, R5, R176, RZ, 0x3c, !PT ;  /* 0x000000b0051a7212 */ /* 0x000fe200078e3cff */
[----:B------:R-:W-:Y:S01]  /*2dd0*/  IMAD R9, R103, 0x60, RZ ;  /* 0x0000006067097824 */ /* 0x000fe200078e02ff */
[----:B------:R-:W-:Y:S01]  /*2de0*/  SEL R0, RZ, 0x20, P2 ;  /* 0x00000020ff007807 */ /* 0x000fe20001000000 */
[----:B------:R-:W-:Y:S01]  /*2df0*/  IMAD.IADD R138, R138, 0x1, R7 ;  /* 0x000000018a8a7824 */ /* 0x000fe200078e0207 */
[----:B------:R-:W-:Y:S01]  /*2e00*/  SHF.R.S32.HI R117, RZ, 0x3, R14 ;  /* 0x00000003ff757819 */ /* 0x000fe2000001140e */
[----:B------:R-:W-:Y:S01]  /*2e10*/  IMAD R7, R91, 0x60, RZ ;  /* 0x000000605b077824 */ /* 0x000fe200078e02ff */
[----:B------:R-:W-:Y:S01]  /*2e20*/  LOP3.LUT R14, R14, 0xfffffff8, RZ, 0xc0, !PT ;  /* 0xfffffff80e0e7812 */ /* 0x000fe200078ec0ff */
[----:B------:R-:W-:Y:S01]  /*2e30*/  IMAD R15, R144, R103, R4 ;  /* 0x00000067900f7224 */ /* 0x000fe200078e0204 */
[----:B------:R-:W-:Y:S01]  /*2e40*/  LOP3.LUT R13, R6, 0xfffffff8, RZ, 0xc0, !PT ;  /* 0xfffffff8060d7812 */ /* 0x000fe200078ec0ff */
[----:B------:R-:W-:Y:S01]  /*2e50*/  IMAD.WIDE.U32 R90, R90, 0x60, RZ ;  /* 0x000000605a5a7825 */ /* 0x000fe200078e00ff */
[----:B------:R-:W-:-:S02]  /*2e60*/  LOP3.LUT R12, R28, 0xfffffff8, RZ, 0xc0, !PT ;  /* 0xfffffff81c0c7812 */ /* 0x000fc400078ec0ff */
[C---:B------:R-:W-:Y:S01]  /*2e70*/  LOP3.LUT R0, R11.reuse, R0, RZ, 0xfc, !PT ;  /* 0x000000000b007212 */ /* 0x040fe200078efcff */
[----:B------:R-:W-:Y:S01]  /*2e80*/  IMAD.WIDE.U32 R102, R102, 0x60, RZ ;  /* 0x0000006066667825 */ /* 0x000fe200078e00ff */
[----:B------:R-:W-:Y:S02]  /*2e90*/  SHF.R.S32.HI R116, RZ, 0x3, R6 ;  /* 0x00000003ff747819 */ /* 0x000fe40000011406 */
[----:B------:R-:W-:Y:S01]  /*2ea0*/  SHF.R.S32.HI R113, RZ, 0x3, R28 ;  /* 0x00000003ff717819 */ /* 0x000fe2000001141c */
[----:B------:R-:W-:Y:S01]  /*2eb0*/  IMAD.WIDE.U32 R96, R96, 0x60, RZ ;  /* 0x0000006060607825 */ /* 0x000fe200078e00ff */
[----:B------:R-:W-:Y:S02]  /*2ec0*/  LOP3.LUT R11, R11, 0x1, RZ, 0xc0, !PT ;  /* 0x000000010b0b7812 */ /* 0x000fe400078ec0ff */
[----:B------:R-:W-:Y:S01]  /*2ed0*/  SHF.R.S32.HI R112, RZ, 0x1f, R14 ;  /* 0x0000001fff707819 */ /* 0x000fe2000001140e */
[----:B------:R-:W-:Y:S01]  /*2ee0*/  IMAD.IADD R26, R177, 0x1, R26 ;  /* 0x00000001b11a7824 */ /* 0x000fe200078e021a */
[----:B------:R-:W-:Y:S01]  /*2ef0*/  SHF.R.S32.HI R111, RZ, 0x1f, R13 ;  /* 0x0000001fff6f7819 */ /* 0x000fe2000001140d */
[----:B------:R-:W-:Y:S01]  /*2f00*/  IMAD.IADD R132, R91, 0x1, R7 ;  /* 0x000000015b847824 */ /* 0x000fe200078e0207 */
[----:B------:R-:W-:Y:S01]  /*2f10*/  SHF.R.S32.HI R110, RZ, 0x1f, R12 ;  /* 0x0000001fff6e7819 */ /* 0x000fe2000001140c */
[----:B------:R-:W-:Y:S01]  /*2f20*/  IMAD.IADD R134, R103, 0x1, R9 ;  /* 0x0000000167867824 */ /* 0x000fe200078e0209 */
[C---:B------:R-:W-:Y:S01]  /*2f30*/  LOP3.LUT R10, R0.reuse, 0x2, RZ, 0xc0, !PT ;  /* 0x00000002000a7812 */ /* 0x040fe200078ec0ff */
[----:B------:R-:W-:Y:S01]  /*2f40*/  IMAD.IADD R105, R93, 0x1, R21 ;  /* 0x000000015d697824 */ /* 0x000fe200078e0215 */
[C---:B------:R-:W-:Y:S01]  /*2f50*/  LOP3.LUT R9, R0.reuse, 0x4, RZ, 0xc0, !PT ;  /* 0x0000000400097812 */ /* 0x040fe200078ec0ff */
[----:B------:R-:W-:Y:S01]  /*2f60*/  IMAD.IADD R20, R99, 0x1, R15 ;  /* 0x0000000163147824 */ /* 0x000fe200078e020f */
[C---:B------:R-:W-:Y:S01]  /*2f70*/  LOP3.LUT R8, R0.reuse, 0x8, RZ, 0xc0, !PT ;  /* 0x0000000800087812 */ /* 0x040fe200078ec0ff */
[----:B------:R-:W-:Y:S01]  /*2f80*/  IMAD.IADD R133, R97, 0x1, R133 ;  /* 0x0000000161857824 */ /* 0x000fe200078e0285 */
[C---:B------:R-:W-:Y:S01]  /*2f90*/  LOP3.LUT R7, R0.reuse, 0x10, RZ, 0xc0, !PT ;  /* 0x0000001000077812 */ /* 0x040fe200078ec0ff */
[----:B------:R-:W-:Y:S01]  /*2fa0*/  IMAD.IADD R137, R129, 0x1, R26 ;  /* 0x0000000181897824 */ /* 0x000fe200078e021a */
[----:B------:R-:W-:Y:S01]  /*2fb0*/  LOP3.LUT R6, R0, 0x20, RZ, 0xc0, !PT ;  /* 0x0000002000067812 */ /* 0x000fe200078ec0ff */
[----:B------:R-:W-:-:S02]  /*2fc0*/  IMAD.IADD R21, R21, 0x1, R95 ;  /* 0x0000000115157824 */ /* 0x000fc400078e025f */
[----:B------:R-:W-:Y:S02]  /*2fd0*/  IMAD.IADD R15, R15, 0x1, R101 ;  /* 0x000000010f0f7824 */ /* 0x000fe400078e0265 */
[----:B------:R-:W-:-:S07]  /*2fe0*/  IMAD.IADD R5, R89, 0x1, R3 ;  /* 0x0000000159057824 */ /* 0x000fce00078e0203 */
.L_x_1563:
[----:B0-----:R-:W0:Y:S01]  /*2ff0*/  LDC.64 R114, c[0x0][0x2e8] ;  /* 0x0000ba00ff727b82 */ /* 0x001e220000000a00 */
[----:B--2---:R-:W-:Y:S01]  /*3000*/  IADD3 R31, R24, -0x1, RZ ;  /* 0xffffffff181f7810 */ /* 0x004fe20007ffe0ff */
[----:B------:R-:W-:Y:S01]  /*3010*/  IMAD R38, R16, 0x4800, R137 ;  /* 0x0000480010267824 */ /* 0x000fe200078e0289 */
[----:B------:R-:W-:Y:S05]  /*3020*/  YIELD ;  /* 0x0000000000007946 */ /* 0x000fea0003800000 */
[----:B-1----:R-:W1:Y:S01]  /*3030*/  LDC R122, c[0x0][0x3f4] ;  /* 0x0000fd00ff7a7b82 */ /* 0x002e620000000800 */
[----:B------:R-:W-:Y:S01]  /*3040*/  SHF.R.S32.HI R28, RZ, 0x1f, R31 ;  /* 0x0000001fff1c7819 */ /* 0x000fe2000001141f */
[-C--:B------:R-:W-:Y:S01]  /*3050*/  IMAD R3, R132, R31.reuse, RZ ;  /* 0x0000001f84037224 */ /* 0x080fe200078e02ff */
[----:B------:R-:W-:Y:S01]  /*3060*/  LOP3.LUT R17, R17, 0xfffffffd, RZ, 0xc0, !PT ;  /* 0xfffffffd11117812 */ /* 0x000fe200078ec0ff */
[----:B------:R-:W-:Y:S01]  /*3070*/  IMAD.WIDE.U32 R124, R90, R31, RZ ;  /* 0x0000001f5a7c7225 */ /* 0x000fe200078e00ff */
[----:B------:R-:W-:Y:S03]  /*3080*/  BSSY B0, `(.L_x_1464) ;  /* 0x000076a000007945 */ /* 0x000fe60003800000 */
[----:B------:R-:W-:Y:S01]  /*3090*/  IMAD R3, R28, R90, R3 ;  /* 0x0000005a1c037224 */ /* 0x000fe200078e0203 */
[-C--:B------:R-:W-:Y:S01]  /*30a0*/  IADD3 R4, P5, R84, R124.reuse, RZ ;  /* 0x0000007c54047210 */ /* 0x080fe20007fbe0ff */
[----:B------:R-:W-:Y:S01]  /*30b0*/  IMAD R38, R38, 0x2, R119 ;  /* 0x0000000226267824 */ /* 0x000fe200078e0277 */
[----:B------:R-:W-:Y:S01]  /*30c0*/  IADD3 R0, P3, P4, R84, R124, R136 ;  /* 0x0000007c54007210 */ /* 0x000fe20007c7e088 */
[----:B------:R-:W-:-:S04]  /*30d0*/  IMAD.IADD R80, R125, 0x1, R3 ;  /* 0x000000017d507824 */ /* 0x000fc800078e0203 */
[----:B------:R-:W-:Y:S01]  /*30e0*/  IMAD.X R24, R80, 0x1, R27, P5 ;  /* 0x0000000150187824 */ /* 0x000fe200028e061b */
[C---:B0-----:R-:W-:Y:S02]  /*30f0*/  LEA R40, P2, R4.reuse, R114, 0x1 ;  /* 0x0000007204287211 */ /* 0x041fe400078408ff */
[----:B------:R-:W-:Y:S02]  /*3100*/  IADD3.X R3, R27, R80, R135, P3, P4 ;  /* 0x000000501b037210 */ /* 0x000fe40001fe8487 */
[----:B------:R-:W-:Y:S01]  /*3110*/  LEA.HI.X R41, R4, R115, R24, 0x1, P2 ;  /* 0x0000007304297211 */ /* 0x000fe200010f0c18 */
[----:B------:R-:W-:Y:S01]  /*3120*/  IMAD.MOV.U32 R24, RZ, RZ, R31 ;  /* 0x000000ffff187224 */ /* 0x000fe200078e001f */
[----:B------:R-:W-:Y:S02]  /*3130*/  ISETP.GT.AND P3, PT, R31, R128, PT ;  /* 0x000000801f00720c */ /* 0x000fe40003f64270 */
[----:B-1----:R-:W-:Y:S02]  /*3140*/  ISETP.GE.AND P2, PT, R122, 0x1, PT ;  /* 0x000000017a00780c */ /* 0x002fe40003f46270 */
[----:B------:R-:W-:-:S04]  /*3150*/  LEA R36, P5, R0, R114, 0x1 ;  /* 0x0000007200247211 */ /* 0x000fc800078a08ff */
[----:B------:R-:W-:Y:S01]  /*3160*/  LEA.HI.X R37, R0, R115, R3, 0x1, P5 ;  /* 0x0000007300257211 */ /* 0x000fe200028f0c03 */
[----:B------:R-:W-:-:S04]  /*3170*/  IMAD R0, R16, 0x4800, R26 ;  /* 0x0000480010007824 */ /* 0x000fc800078e021a */
[----:B------:R-:W-:Y:S01]  /*3180*/  @P3 LOP3.LUT R17, R17, 0x2, RZ, 0xfc, !PT ;  /* 0x0000000211113812 */ /* 0x000fe200078efcff */
[----:B------:R-:W-:Y:S01]  /*3190*/  IMAD R39, R0, 0x2, R119 ;  /* 0x0000000200277824 */ /* 0x000fe200078e0277 */
[----:B------:R-:W-:Y:S06]  /*31a0*/  @!P2 BRA `(.L_x_1465) ;  /* 0x00000070007ca947 */ /* 0x000fec0003800000 */
[----:B------:R-:W-:Y:S01]  /*31b0*/  ULDC.U8 UR4, c[0x0][0x410] ;  /* 0x0001040000047ab9 */ /* 0x000fe20000000000 */
[-C--:B------:R-:W-:Y:S01]  /*31c0*/  IMAD R3, R133, R31.reuse, RZ ;  /* 0x0000001f85037224 */ /* 0x080fe200078e02ff */
[----:B------:R-:W-:Y:S01]  /*31d0*/  ISETP.NE.AND P2, PT, RZ, UR4, PT ;  /* 0x00000004ff007c0c */ /* 0x000fe2000bf45270 */
[-C--:B------:R-:W-:Y:S02]  /*31e0*/  IMAD R29, R134, R31.reuse, RZ ;  /* 0x0000001f861d7224 */ /* 0x080fe400078e02ff */
[----:B------:R-:W-:Y:S02]  /*31f0*/  IMAD R3, R28, R96, R3 ;  /* 0x000000601c037224 */ /* 0x000fe400078e0203 */
[----:B------:R-:W-:Y:S02]  /*3200*/  IMAD R4, R24, -0x60, R25 ;  /* 0xffffffa018047824 */ /* 0x000fe400078e0219 */
[----:B------:R-:W-:-:S03]  /*3210*/  IMAD.WIDE.U32 R78, R96, R31, RZ ;  /* 0x0000001f604e7225 */ /* 0x000fc600078e00ff */
[----:B------:R-:W-:Y:S01]  /*3220*/  VIMNMX R4, R4, 0x60, PT ;  /* 0x0000006004047848 */ /* 0x000fe20003fe0100 */
[----:B------:R-:W-:Y:S02]  /*3230*/  IMAD R29, R28, R102, R29 ;  /* 0x000000661c1d7224 */ /* 0x000fe400078e021d */
        /* <DEDUP_REMOVED lines=22> */
[----:B------:R-:W-:Y:S01]  /*33a0*/  IADD3 R31, P2, R98, R76, RZ ;  /* 0x0000004c621f7210 */ /* 0x000fe20007f5e0ff */
[----:B------:R-:W-:Y:S01]  /*33b0*/  ULDC.64 UR6, c[0x0][0x400] ;  /* 0x0001000000067ab9 */ /* 0x000fe20000000a00 */
[----:B------:R-:W-:Y:S01]  /*33c0*/  CS2R R124, SRZ ;  /* 0x00000000007c7805 */ /* 0x000fe2000001ff00 */
[----:B------:R-:W-:Y:S01]  /*33d0*/  IMAD.X R30, R0, 0x1, R105, P4 ;  /* 0x00000001001e7824 */ /* 0x000fe200020e0669 */
[----:B------:R-:W-:Y:S01]  /*33e0*/  LEA R28, P4, R29, UR4, 0x1 ;  /* 0x000000041d1c7c11 */ /* 0x000fe2000f8808ff */
[----:B------:R-:W-:Y:S01]  /*33f0*/  IMAD.X R34, R3, 0x1, R20, P2 ;  /* 0x0000000103227824 */ /* 0x000fe200010e0614 */
[----:B------:R-:W-:Y:S02]  /*3400*/  ISETP.GE.AND P2, PT, R160, R122, PT ;  /* 0x0000007aa000720c */ /* 0x000fe40003f46270 */
[----:B------:R-:W-:-:S02]  /*3410*/  CS2R R82, SRZ ;  /* 0x0000000000527805 */ /* 0x000fc4000001ff00 */
[----:B------:R-:W-:Y:S02]  /*3420*/  LEA.HI.X R29, R29, UR5, R30, 0x1, P4 ;  /* 0x000000051d1d7c11 */ /* 0x000fe4000a0f0c1e */
[----:B------:R-:W-:Y:S02]  /*3430*/  CS2R R126, SRZ ;  /* 0x00000000007e7805 */ /* 0x000fe4000001ff00 */
[C---:B------:R-:W-:Y:S02]  /*3440*/  LEA R30, P4, R31.reuse, UR6, 0x1 ;  /* 0x000000061f1e7c11 */ /* 0x040fe4000f8808ff */
[----:B------:R-:W-:Y:S02]  /*3450*/  CS2R R114, SRZ ;  /* 0x0000000000727805 */ /* 0x000fe4000001ff00 */
[----:B------:R-:W-:Y:S02]  /*3460*/  LEA.HI.X R31, R31, UR7, R34, 0x1, P4 ;  /* 0x000000071f1f7c11 */ /* 0x000fe4000a0f0c22 */
[-C--:B------:R-:W-:Y:S01]  /*3470*/  ISETP.GE.AND P4, PT, R171, R122.reuse, PT ;  /* 0x0000007aab00720c */ /* 0x080fe20003f86270 */
[----:B------:R0:W5:Y:S04]  /*3480*/  @!P2 LDG.E.64 R124, desc[UR46][R28.64] ;  /* 0x0000002e1c7ca981 */ /* 0x000168000c1e1b00 */
[----:B------:R0:W5:Y:S01]  /*3490*/  @!P2 LDG.E.64 R126, desc[UR46][R30.64] ;  /* 0x0000002e1e7ea981 */ /* 0x000162000c1e1b00 */
[----:B------:R-:W-:-:S07]  /*34a0*/  ISETP.GE.AND P2, PT, R169, R122, PT ;  /* 0x0000007aa900720c */ /* 0x000fce0003f46270 */
[----:B------:R0:W5:Y:S04]  /*34b0*/  @!P4 LDG.E.64 R82, desc[UR46][R28.64+0x20] ;  /* 0x0000202e1c52c981 */ /* 0x000168000c1e1b00 */
[----:B------:R0:W5:Y:S01]  /*34c0*/  @!P4 LDG.E.64 R114, desc[UR46][R30.64+0x20] ;  /* 0x0000202e1e72c981 */ /* 0x000162000c1e1b00 */
[----:B------:R-:W-:Y:S02]  /*34d0*/  ISETP.GE.AND P4, PT, R170, R122, PT ;  /* 0x0000007aaa00720c */ /* 0x000fe40003f86270 */
[----:B------:R-:W-:Y:S02]  /*34e0*/  CS2R R74, SRZ ;  /* 0x00000000004a7805 */ /* 0x000fe4000001ff00 */
[----:B------:R-:W-:Y:S02]  /*34f0*/  CS2R R80, SRZ ;  /* 0x0000000000507805 */ /* 0x000fe4000001ff00 */
[----:B------:R-:W-:-:S02]  /*3500*/  CS2R R70, SRZ ;  /* 0x0000000000467805 */ /* 0x000fc4000001ff00 */
[----:B------:R-:W-:Y:S01]  /*3510*/  CS2R R72, SRZ ;  /* 0x0000000000487805 */ /* 0x000fe2000001ff00 */
[----:B------:R0:W5:Y:S04]  /*3520*/  @!P2 LDG.E.64 R74, desc[UR46][R28.64+0x40] ;  /* 0x0000402e1c4aa981 */ /* 0x000168000c1e1b00 */
[----:B------:R0:W5:Y:S01]  /*3530*/  @!P2 LDG.E.64 R80, desc[UR46][R30.64+0x40] ;  /* 0x0000402e1e50a981 */ /* 0x000162000c1e1b00 */
[----:B------:R-:W-:-:S03]  /*3540*/  ISETP.GE.AND P2, PT, R168, R122, PT ;  /* 0x0000007aa800720c */ /* 0x000fc60003f46270 */
        /* <DEDUP_REMOVED lines=8> */
[----:B------:R0:W5:Y:S04]  /*35d0*/  @!P2 LDG.E.64 R68, desc[UR46][R30.64+0x80] ;  /* 0x0000802e1e44a981 */ /* 0x000168000c1e1b00 */
[----:B------:R0:W5:Y:S04]  /*35e0*/  @!P4 LDG.E.64 R62, desc[UR46][R28.64+0xa0] ;  /* 0x0000a02e1c3ec981 */ /* 0x000168000c1e1b00 */
[----:B------:R0:W5:Y:S02]  /*35f0*/  @!P4 LDG.E.64 R64, desc[UR46][R30.64+0xa0] ;  /* 0x0000a02e1e40c981 */ /* 0x000164000c1e1b00 */
.L_x_1468:
[----:B------:R-:W-:Y:S05]  /*3600*/  BSYNC B1 ;  /* 0x0000000000017941 */ /* 0x000fea0003800000 */
.L_x_1467:
        /* <DEDUP_REMOVED lines=16> */
[----:B------:R-:W-:Y:S01]  /*3710*/  ULDC.64 UR6, c[0x0][0x400] ;  /* 0x0001000000067ab9 */ /* 0x000fe20000000a00 */
[----:B------:R-:W-:Y:S02]  /*3720*/  CS2R R58, SRZ ;  /* 0x00000000003a7805 */ /* 0x000fe4000001ff00 */
[----:B0-----:R-:W-:Y:S02]  /*3730*/  IADD3.X R29, R105, R0, R108, P2, P5 ;  /* 0x00000000691d7210 */ /* 0x001fe400017ea46c */
[----:B------:R-:W-:Y:S02]  /*3740*/  CS2R R60, SRZ ;  /* 0x00000000003c7805 */ /* 0x000fe4000001ff00 */
[----:B------:R-:W-:-:S04]  /*3750*/  IADD3 R76, P2, P5, R98, R76, R107 ;  /* 0x0000004c624c7210 */ /* 0x000fc80007d5e06b */
[----:B------:R-:W-:Y:S02]  /*3760*/  IADD3.X R3, R20, R3, R106, P2, P5 ;  /* 0x0000000314037210 */ /* 0x000fe400017ea46a */
[----:B------:R-:W-:-:S04]  /*3770*/  LEA R28, P2, R78, UR4, 0x1 ;  /* 0x000000044e1c7c11 */ /* 0x000fc8000f8408ff */
[----:B------:R-:W-:Y:S02]  /*3780*/  LEA.HI.X R29, R78, UR5, R29, 0x1, P2 ;  /* 0x000000054e1d7c11 */ /* 0x000fe400090f0c1d */
        /* <DEDUP_REMOVED lines=30> */
.L_x_1470:
[----:B------:R-:W-:Y:S05]  /*3970*/  BSYNC B1 ;  /* 0x0000000000017941 */ /* 0x000fea0003800000 */
.L_x_1469:
[----:B------:R-:W2:Y:S01]  /*3980*/  LDL R0, [R1+0x38] ;  /* 0x0000380001007983 */ /* 0x000ea20000100800 */
[----:B-----5:R-:W-:Y:S02]  /*3990*/  IMAD.MOV.U32 R3, RZ, RZ, R62 ;  /* 0x000000ffff037224 */ /* 0x020fe400078e003e */
[----:B01----:R-:W-:Y:S02]  /*39a0*/  IMAD.MOV.U32 R29, RZ, RZ, R66 ;  /* 0x000000ffff1d7224 */ /* 0x003fe400078e0042 */
[----:B------:R-:W-:Y:S01]  /*39b0*/  IMAD.MOV.U32 R28, RZ, RZ, R67 ;  /* 0x000000ffff1c7224 */ /* 0x000fe200078e0043 */
[----:B------:R-:W-:Y:S01]  /*39c0*/  PRMT R156, R156, 0x5410, R3 ;  /* 0x000054109c9c7816 */ /* 0x000fe20000000003 */
[----:B------:R-:W-:-:S03]  /*39d0*/  IMAD.MOV.U32 R3, RZ, RZ, R70 ;  /* 0x000000ffff037224 */ /* 0x000fc600078e0046 */
[----:B------:R-:W-:Y:S01]  /*39e0*/  PRMT R159, R28, 0x5410, R29 ;  /* 0x000054101c9f7816 */ /* 0x000fe2000000001d */
[----:B------:R-:W-:Y:S01]  /*39f0*/  IMAD.MOV.U32 R28, RZ, RZ, R82 ;  /* 0x000000ffff1c7224 */ /* 0x000fe200078e0052 */
[----:B------:R-:W-:Y:S01]  /*3a00*/  PRMT R211, R3, 0x7610, R211 ;  /* 0x0000761003d37816 */ /* 0x000fe200000000d3 */
[----:B------:R-:W-:Y:S02]  /*3a10*/  IMAD.MOV.U32 R3, RZ, RZ, R75 ;  /* 0x000000ffff037224 */ /* 0x000fe400078e004b */
[----:B------:R-:W-:-:S05]  /*3a20*/  IMAD.MOV.U32 R29, RZ, RZ, R83 ;  /* 0x000000ffff1d7224 */ /* 0x000fca00078e0053 */
[----:B------:R-:W-:Y:S02]  /*3a30*/  PRMT R213, R28, 0x5410, R29 ;  /* 0x000054101cd57816 */ /* 0x000fe4000000001d */
[----:B--2---:R-:W-:Y:S02]  /*3a40*/  R2UR UR4, R0 ;  /* 0x00000000000472ca */ /* 0x004fe400000e0000 */
[----:B------:R-:W-:-:S04]  /*3a50*/  MOV R0, R63 ;  /* 0x0000003f00007202 */ /* 0x000fc80000000f00 */
[----:B------:R-:W-:Y:S01]  /*3a60*/  PRMT R157, R0, 0x7610, R157 ;  /* 0x00007610009d7816 */ /* 0x000fe2000000009d */
[----:B------:R-:W-:-:S05]  /*3a70*/  IMAD.MOV.U32 R0, RZ, RZ, R71 ;  /* 0x000000ffff007224 */ /* 0x000fca00078e0047 */
[----:B------:R-:W-:Y:S01]  /*3a80*/  PRMT R210, R0, 0x7610, R210 ;  /* 0x0000761000d27816 */ /* 0x000fe200000000d2 */
[----:B------:R-:W-:Y:S01]  /*3a90*/  IMAD.MOV.U32 R0, RZ, RZ, R74 ;  /* 0x000000ffff007224 */ /* 0x000fe200078e004a */
[----:B------:R-:W-:-:S04]  /*3aa0*/  UISETP.NE.AND UP0, UPT, UR4, 0x3, UPT ;  /* 0x000000030400788c */ /* 0x000fc8000bf05270 */
[----:B------:R-:W-:Y:S01]  /*3ab0*/  PRMT R212, R0, 0x5410, R3 ;  /* 0x0000541000d47816 */ /* 0x000fe20000000003 */
[----:B------:R-:W-:Y:S01]  /*3ac0*/  IMAD.MOV.U32 R0, RZ, RZ, R124 ;  /* 0x000000ffff007224 */ /* 0x000fe200078e007c */
[----:B------:R-:W-:Y:S01]  /*3ad0*/  PLOP3.LUT P2, PT, PT, PT, UP0, 0x80, 0x0 ;  /* 0x000000000000781c */ /* 0x000fe20003f4f008 */
        /* <DEDUP_REMOVED lines=9> */
[----:B------:R-:W-:Y:S02]  /*3b70*/  IMAD.MOV.U32 R0, RZ, RZ, R72 ;  /* 0x000000ffff007224 */ /* 0x000fe400078e0048 */
[----:B------:R-:W-:-:S03]  /*3b80*/  IMAD.MOV.U32 R3, RZ, RZ, R73 ;  /* 0x000000ffff037224 */ /* 0x000fc600078e0049 */
[----:B------:R-:W-:Y:S01]  /*3b90*/  PRMT R211, R211, 0x5410, R0 ;  /* 0x00005410d3d37816 */ /* 0x000fe20000000000 */
[----:B------:R-:W-:Y:S01]  /*3ba0*/  IMAD.MOV.U32 R0, RZ, RZ, R80 ;  /* 0x000000ffff007224 */ /* 0x000fe200078e0050 */
[----:B------:R-:W-:Y:S01]  /*3bb0*/  PRMT R210, R210, 0x5410, R3 ;  /* 0x00005410d2d27816 */ /* 0x000fe20000000003 */
[----:B------:R-:W-:-:S05]  /*3bc0*/  IMAD.MOV.U32 R3, RZ, RZ, R81 ;  /* 0x000000ffff037224 */ /* 0x000fca00078e0051 */
        /* <DEDUP_REMOVED lines=36> */
[----:B------:R-:W-:-:S04]  /*3e10*/  PRMT R145, R3, 0x7610, R145 ;  /* 0x0000761003917816 */ /* 0x000fc80000000091 */
        /* <DEDUP_REMOVED lines=13> */
.L_x_1471:
[----:B------:R-:W-:Y:S01]  /*3ef0*/  IMAD R3, R16, 0x8, R2 ;  /* 0x0000000810037824 */ /* 0x000fe200078e0202 */
[----:B------:R-:W-:Y:S01]  /*3f00*/  SHF.L.U32 R0, R167, 0x1f, RZ ;  /* 0x0000001fa7007819 */ /* 0x000fe200000006ff */
[----:B------:R-:W-:Y:S03]  /*3f10*/  BSSY B1, `(.L_x_1472) ;  /* 0x0000003000017945 */ /* 0x000fe60003800000 */
[----:B------:R-:W0:Y:S02]  /*3f20*/  SYNCS.PHASECHK.TRANS64.TRYWAIT P5, [R3+URZ+0x2a890], R0 ;  /* 0x02a89000030075a7 */ /* 0x000e2400080a017f */
[----:B0-----:R-:W-:Y:S05]  /*3f30*/  @!P5 BRA `(.L_x_1473) ;  /* 0x0000026400b8d947 */ /* 0x001fea0003800000 */
.L_x_1920:
[----:B------:R-:W-:Y:S05]  /*3f40*/  BSYNC B1 ;  /* 0x0000000000017941 */ /* 0x000fea0003800000 */
.L_x_1472:
        /* <DEDUP_REMOVED lines=22> */
[----:B------:R-:W-:Y:S02]  /*40b0*/  IMAD.MOV.U32 R127, RZ, RZ, R31 ;  /* 0x000000ffff7f7224 */ /* 0x000fe400078e001f */
[----:B------:R-:W-:Y:S02]  /*40c0*/  HADD2.F32 R130, -RZ, R124.H0_H0 ;  /* 0x2000007cff827230 */ /* 0x000fe40000004100 */
[----:B------:R-:W-:Y:S01]  /*40d0*/  IMAD.MOV.U32 R151, RZ, RZ, R28 ;  /* 0x000000ffff977224 */ /* 0x000fe200078e001c */
[----:B------:R-:W-:Y:S01]  /*40e0*/  F2FP.F16.F32.PACK_AB R29, R125, R29 ;  /* 0x0000001d7d1d723e */ /* 0x000fe200000000ff */
[--C-:B------:R-:W-:Y:S02]  /*40f0*/  HADD2.F32 R31, -RZ, R127.reuse.H1_H1 ;  /* 0x3000007fff1f7230 */ /* 0x100fe40000004100 */
[----:B------:R-:W-:-:S02]  /*4100*/  HADD2.F32 R127, -RZ, R127.H0_H0 ;  /* 0x2000007fff7f7230 */ /* 0x000fc40000004100 */
[--C-:B------:R-:W-:Y:S02]  /*4110*/  HADD2.F32 R28, -RZ, R151.reuse.H1_H1 ;  /* 0x30000097ff1c7230 */ /* 0x100fe40000004100 */
        /* <DEDUP_REMOVED lines=22> */
.L_x_1479:
[----:B------:R-:W-:Y:S05]  /*4280*/  BSYNC B3 ;  /* 0x0000000000037941 */ /* 0x000fea0003800000 */
.L_x_1478:
[----:B--2---:R1:W-:Y:S02]  /*4290*/  STG.E.128 desc[UR46][R40.64], R28 ;  /* 0x0000001c28007986 */ /* 0x0043e4000c101d2e */
.L_x_1477:
[----:B------:R-:W-:Y:S05]  /*42a0*/  BSYNC B2 ;  /* 0x0000000000027941 */ /* 0x000fea0003800000 */
.L_x_1476:
        /* <DEDUP_REMOVED lines=50> */
.L_x_1483:
[----:B------:R-:W-:Y:S05]  /*45d0*/  BSYNC B3 ;  /* 0x0000000000037941 */ /* 0x000fea0003800000 */
.L_x_1482:
[----:B--2---:R2:W-:Y:S02]  /*45e0*/  STG.E.128 desc[UR46][R40.64+0x40], R28 ;  /* 0x0000401c28007986 */ /* 0x0045e4000c101d2e */
.L_x_1481:
[----:B------:R-:W-:Y:S05]  /*45f0*/  BSYNC B2 ;  /* 0x0000000000027941 */ /* 0x000fea0003800000 */
.L_x_1480:
        /* <DEDUP_REMOVED lines=19> */
[----:B------:R-:W-:Y:S01]  /*4730*/  FFMA.FTZ R75, R83, R82, -R75 ;  /* 0x00000052534b7223 */ /* 0x000fe2000001084b */
[----:B------:R-:W-:Y:S01]  /*4740*/  MOV R83, R28 ;  /* 0x0000001c00537202 */ /* 0x000fe20000000f00 */
[----:B------:R-:W-:Y:S01]  /*4750*/  FFMA.FTZ R29, R81, R82, R29 ;  /* 0x00000052511d7223 */ /* 0x000fe2000001001d */
[----:B------:R-:W-:Y:S02]  /*4760*/  IMAD.MOV.U32 R81, RZ, RZ, R31 ;  /* 0x000000ffff517224 */ /* 0x000fe400078e001f */
[----:B------:R-:W-:Y:S02]  /*4770*/  HADD2.F32 R82, -RZ, R74.H0_H0 ;  /* 0x2000004aff527230 */ /* 0x000fe40000004100 */
[----:B------:R-:W-:Y:S01]  /*4780*/  HADD2.F32 R28, -RZ, R83.H1_H1 ;  /* 0x30000053ff1c7230 */ /* 0x000fe20000004100 */
[----:B------:R-:W-:Y:S01]  /*4790*/  F2FP.F16.F32.PACK_AB R29, R29, R75 ;  /* 0x0000004b1d1d723e */ /* 0x000fe200000000ff */
[--C-:B------:R-:W-:Y:S02]  /*47a0*/  HADD2.F32 R31, -RZ, R81.reuse.H1_H1 ;  /* 0x30000051ff1f7230 */ /* 0x100fe40000004100 */
[----:B------:R-:W-:-:S02]  /*47b0*/  HADD2.F32 R81, -RZ, R81.H0_H0 ;  /* 0x20000051ff517230 */ /* 0x000fc40000004100 */
        /* <DEDUP_REMOVED lines=22> */
.L_x_1487:
[----:B------:R-:W-:Y:S05]  /*4920*/  BSYNC B3 ;  /* 0x0000000000037941 */ /* 0x000fea0003800000 */
.L_x_1486:
[----:B--2---:R3:W-:Y:S02]  /*4930*/  STG.E.128 desc[UR46][R40.64+0x80], R28 ;  /* 0x0000801c28007986 */ /* 0x0047e4000c101d2e */
.L_x_1485:
[----:B------:R-:W-:Y:S05]  /*4940*/  BSYNC B2 ;  /* 0x0000000000027941 */ /* 0x000fea0003800000 */
.L_x_1484:
        /* <DEDUP_REMOVED lines=9> */
[----:B------:R-:W-:Y:S01]  /*49e0*/  SHF.R.U64 R70, R70, 0x10, R71 ;  /* 0x0000001046467819 */ /* 0x000fe20000001247 */
[----:B------:R-:W-:Y:S02]  /*49f0*/  HADD2.F32 R80, -RZ, R210.H1_H1 ;  /* 0x300000d2ff507230 */ /* 0x000fe40000004100 */
        /* <DEDUP_REMOVED lines=9> */
[----:B------:R-:W-:Y:S01]  /*4a90*/  SHF.R.U32.HI R70, RZ, 0x10, R71 ;  /* 0x00000010ff467819 */ /* 0x000fe20000011647 */
[----:B------:R-:W-:Y:S02]  /*4aa0*/  IMAD.MOV.U32 R71, RZ, RZ, R28 ;  /* 0x000000ffff477224 */ /* 0x000fe400078e001c */
[----:B------:R-:W-:Y:S01]  /*4ab0*/  IMAD.MOV.U32 R28, RZ, RZ, R31 ;  /* 0x000000ffff1c7224 */ /* 0x000fe200078e001f */
[----:B------:R-:W-:Y:S01]  /*4ac0*/  F2FP.F16.F32.PACK_AB R74, R75, R74 ;  /* 0x0000004a4b4a723e */ /* 0x000fe200000000ff */
[----:B------:R-:W-:Y:S02]  /*4ad0*/  HADD2.F32 R31, -RZ, R72.H0_H0 ;  /* 0x20000048ff1f7230 */ /* 0x000fe40000004100 */
[----:B------:R-:W-:-:S02]  /*4ae0*/  HADD2.F32 R70, -RZ, R70.H0_H0 ;  /* 0x20000046ff467230 */ /* 0x000fc40000004100 */
        /* <DEDUP_REMOVED lines=15> */
[--C-:B------:R-:W-:Y:S02]  /*4be0*/  HADD2.F32 R72, -RZ, R70.reuse.H0_H0 ;  /* 0x20000046ff487230 */ /* 0x100fe40000004100 */
[----:B------:R-:W-:Y:S02]  /*4bf0*/  HADD2.F32 R70, -RZ, R70.H1_H1 ;  /* 0x30000046ff467230 */ /* 0x000fe40000004100 */
[----:B------:R-:W-:Y:S01]  /*4c00*/  HADD2.F32 R71, -RZ, R210.H0_H0 ;  /* 0x200000d2ff477230 */ /* 0x000fe20000004100 */
[----:B------:R-:W-:Y:S02]  /*4c10*/  F2FP.F16.F32.PACK_AB R30, R30, R31 ;  /* 0x0000001f1e1e723e */ /* 0x000fe400000000ff */
[-C--:B------:R-:W-:Y:S01]  /*4c20*/  FMUL.FTZ R73, R70, R80.reuse ;  /* 0x0000005046497220 */ /* 0x080fe20000410000 */
[----:B------:R-:W-:-:S03]  /*4c30*/  FMUL.FTZ R80, R72, R80 ;  /* 0x0000005048507220 */ /* 0x000fc60000410000 */
[-C--:B------:R-:W-:Y:S01]  /*4c40*/  FFMA.FTZ R73, R72, R71.reuse, -R73 ;  /* 0x0000004748497223 */ /* 0x080fe20000010849 */
[----:B------:R-:W-:Y:S01]  /*4c50*/  FFMA.FTZ R80, R70, R71, R80 ;  /* 0x0000004746507223 */ /* 0x000fe20000010050 */
[----:B------:R-:W-:Y:S01]  /*4c60*/  F2FP.F16.F32.PACK_AB R70, R29, R28 ;  /* 0x0000001c1d46723e */ /* 0x000fe200000000ff */
[----:B------:R-:W-:Y:S02]  /*4c70*/  IMAD.MOV.U32 R28, RZ, RZ, R30 ;  /* 0x000000ffff1c7224 */ /* 0x000fe400078e001e */
[----:B------:R-:W-:Y:S01]  /*4c80*/  IMAD.MOV.U32 R29, RZ, RZ, R74 ;  /* 0x000000ffff1d7224 */ /* 0x000fe200078e004a */
[----:B------:R-:W-:Y:S01]  /*4c90*/  F2FP.F16.F32.PACK_AB R73, R80, R73 ;  /* 0x000000495049723e */ /* 0x000fe200000000ff */
[----:B------:R-:W-:-:S04]  /*4ca0*/  IMAD.MOV.U32 R31, RZ, RZ, R70 ;  /* 0x000000ffff1f7224 */ /* 0x000fc800078e0046 */
[----:B------:R-:W-:-:S07]  /*4cb0*/  IMAD.MOV.U32 R30, RZ, RZ, R73 ;  /* 0x000000ffff1e7224 */ /* 0x000fce00078e0049 */
.L_x_1491:
[----:B------:R-:W-:Y:S05]  /*4cc0*/  BSYNC B3 ;  /* 0x0000000000037941 */ /* 0x000fea0003800000 */
.L_x_1490:
[----:B--2---:R4:W-:Y:S02]  /*4cd0*/  STG.E.128 desc[UR46][R40.64+0xc0], R28 ;  /* 0x0000c01c28007986 */ /* 0x0049e4000c101d2e */
.L_x_1489:
[----:B------:R-:W-:Y:S05]  /*4ce0*/  BSYNC B2 ;  /* 0x0000000000027941 */ /* 0x000fea0003800000 */
.L_x_1488:
        /* <DEDUP_REMOVED lines=47> */
[----:B------:R-:W-:Y:S02]  /*4fe0*/  IMAD.MOV.U32 R28, RZ, RZ, R31 ;  /* 0x000000ffff1c7224 */ /* 0x000fe400078e001f */
[----:B------:R-:W-:Y:S02]  /*4ff0*/  IMAD.MOV.U32 R31, RZ, RZ, R67 ;  /* 0x000000ffff1f7224 */ /* 0x000fe400078e0043 */
[----:B------:R-:W-:Y:S02]  /*5000*/  F2FP.F16.F32.PACK_AB R180, R180, R29 ;  /* 0x0000001db4b4723e */ /* 0x000fe400000000ff */
[----:B------:R-:W-:-:S03]  /*5010*/  MOV R29, R70 ;  /* 0x00000046001d7202 */ /* 0x000fc60000000f00 */
[----:B------:R-:W-:-:S07]  /*5020*/  IMAD.MOV.U32 R30, RZ, RZ, R180 ;  /* 0x000000ffff1e7224 */ /* 0x000fce00078e00b4 */
.L_x_1495:
[----:B------:R-:W-:Y:S05]  /*5030*/  BSYNC B3 ;  /* 0x0000000000037941 */ /* 0x000fea0003800000 */
.L_x_1494:
[----:B--2---:R1:W-:Y:S02]  /*5040*/  STG.E.128 desc[UR46][R40.64+0x100], R28 ;  /* 0x0001001c28007986 */ /* 0x0043e4000c101d2e */
.L_x_1493:
[----:B------:R-:W-:Y:S05]  /*5050*/  BSYNC B2 ;  /* 0x0000000000027941 */ /* 0x000fea0003800000 */
.L_x_1492:
[----:B------:R-:W-:-:S13]  /*5060*/  ISETP.NE.AND P3, PT, R6, RZ, PT ;  /* 0x000000ff0600720c */ /* 0x000fda0003f65270 */
[----:B------:R-:W-:Y:S05]  /*5070*/  @!P3 BRA `(.L_x_1475) ;  /* 0x0000000000d0b947 */ /* 0x000fea0003800000 */
[----:B-1234-:R1:W2:Y:S01]  /*5080*/  LDS.128 R28, [R38+0x6000] ;  /* 0x00600000261c7984 */ /* 0x01e2a20000000c00 */
        /* <DEDUP_REMOVED lines=17> */
[----:B------:R-:W-:Y:S01]  /*51a0*/  IMAD.MOV.U32 R29, RZ, RZ, R31 ;  /* 0x000000ffff1d7224 */ /* 0x000fe200078e001f */
[----:B------:R-:W-:Y:S01]  /*51b0*/  SHF.R.U32.HI R62, RZ, 0x10, R63 ;  /* 0x00000010ff3e7819 */ /* 0x000fe2000001163f */
[----:B------:R-:W-:-:S02]  /*51c0*/  HADD2.F32 R65, -RZ, R157.H1_H1 ;  /* 0x3000009dff417230 */ /* 0x000fc40000004100 */
[----:B------:R-:W-:Y:S01]  /*51d0*/  HADD2.F32 R64, -RZ, R64.H0_H0 ;  /* 0x20000040ff407230 */ /* 0x000fe20000004100 */
[----:B------:R-:W-:Y:S01]  /*51e0*/  F2FP.F16.F32.PACK_AB R66, R67, R66 ;  /* 0x000000424342723e */ /* 0x000fe200000000ff */
[--C-:B------:R-:W-:Y:S02]  /*51f0*/  HADD2.F32 R31, -RZ, R29.reuse.H1_H1 ;  /* 0x3000001dff1f7230 */ /* 0x100fe40000004100 */
[----:B------:R-:W-:Y:S02]  /*5200*/  HADD2.F32 R29, -RZ, R29.H0_H0 ;  /* 0x2000001dff1d7230 */ /* 0x000fe40000004100 */
[----:B------:R-:W-:Y:S02]  /*5210*/  HADD2.F32 R62, -RZ, R62.H0_H0 ;  /* 0x2000003eff3e7230 */ /* 0x000fe40000004100 */
[-C--:B------:R-:W-:Y:S01]  /*5220*/  FMUL.FTZ R63, R31, R64.reuse ;  /* 0x000000401f3f7220 */ /* 0x080fe20000410000 */
[----:B------:R-:W-:Y:S02]  /*5230*/  HADD2.F32 R157, -RZ, R157.H0_H0 ;  /* 0x2000009dff9d7230 */ /* 0x000fe40000004100 */
[C---:B------:R-:W-:Y:S01]  /*5240*/  FMUL.FTZ R64, R29.reuse, R64 ;  /* 0x000000401d407220 */ /* 0x040fe20000410000 */
[----:B------:R-:W-:Y:S01]  /*5250*/  FFMA.FTZ R63, R29, R62, -R63 ;  /* 0x0000003e1d3f7223 */ /* 0x000fe2000001083f */
[----:B------:R-:W-:-:S02]  /*5260*/  HADD2.F32 R29, -RZ, R28.H1_H1 ;  /* 0x3000001cff1d7230 */ /* 0x000fc40000004100 */
[----:B------:R-:W-:Y:S01]  /*5270*/  FFMA.FTZ R64, R31, R62, R64 ;  /* 0x0000003e1f407223 */ /* 0x000fe20000010040 */
[----:B------:R-:W-:Y:S02]  /*5280*/  HADD2.F32 R31, -RZ, R156.H1_H1 ;  /* 0x3000009cff1f7230 */ /* 0x000fe40000004100 */
[----:B------:R-:W-:Y:S02]  /*5290*/  HADD2.F32 R28, -RZ, R28.H0_H0 ;  /* 0x2000001cff1c7230 */ /* 0x000fe40000004100 */
[----:B------:R-:W-:Y:S01]  /*52a0*/  FMUL.FTZ R68, R29, R65 ;  /* 0x000000411d447220 */ /* 0x000fe20000410000 */
[----:B------:R-:W-:Y:S01]  /*52b0*/  HADD2.F32 R62, -RZ, R158.H0_H0 ;  /* 0x2000009eff3e7230 */ /* 0x000fe20000004100 */
[----:B------:R-:W-:Y:S01]  /*52c0*/  F2FP.F16.F32.PACK_AB R63, R64, R63 ;  /* 0x0000003f403f723e */ /* 0x000fe200000000ff */
[C---:B------:R-:W-:Y:S01]  /*52d0*/  FMUL.FTZ R65, R28.reuse, R65 ;  /* 0x000000411c417220 */ /* 0x040fe20000410000 */
[-C--:B------:R-:W-:Y:S02]  /*52e0*/  FFMA.FTZ R68, R28, R31.reuse, -R68 ;  /* 0x0000001f1c447223 */ /* 0x080fe40000010844 */
[-C--:B------:R-:W-:Y:S01]  /*52f0*/  FMUL.FTZ R28, R69, R62.reuse ;  /* 0x0000003e451c7220 */ /* 0x080fe20000410000 */
[----:B------:R-:W-:Y:S01]  /*5300*/  FMUL.FTZ R62, R30, R62 ;  /* 0x0000003e1e3e7220 */ /* 0x000fe20000410000 */
[----:B------:R-:W-:Y:S01]  /*5310*/  FFMA.FTZ R65, R29, R31, R65 ;  /* 0x0000001f1d417223 */ /* 0x000fe20000010041 */
[----:B------:R-:W-:-:S02]  /*5320*/  IMAD.MOV.U32 R29, RZ, RZ, R66 ;  /* 0x000000ffff1d7224 */ /* 0x000fc400078e0042 */
[-C--:B------:R-:W-:Y:S01]  /*5330*/  FFMA.FTZ R28, R30, R157.reuse, -R28 ;  /* 0x0000009d1e1c7223 */ /* 0x080fe2000001081c */
[----:B------:R-:W-:Y:S01]  /*5340*/  FFMA.FTZ R62, R69, R157, R62 ;  /* 0x0000009d453e7223 */ /* 0x000fe2000001003e */
[----:B------:R-:W-:Y:S01]  /*5350*/  IMAD.MOV.U32 R31, RZ, RZ, R63 ;  /* 0x000000ffff1f7224 */ /* 0x000fe200078e003f */
[----:B------:R-:W-:-:S03]  /*5360*/  F2FP.F16.F32.PACK_AB R65, R65, R68 ;  /* 0x000000444141723e */ /* 0x000fc600000000ff */
[----:B------:R-:W-:Y:S02]  /*5370*/  F2FP.F16.F32.PACK_AB R62, R62, R28 ;  /* 0x0000001c3e3e723e */ /* 0x000fe400000000ff */
[----:B------:R-:W-:-:S03]  /*5380*/  IMAD.MOV.U32 R28, RZ, RZ, R65 ;  /* 0x000000ffff1c7224 */ /* 0x000fc600078e0041 */
[----:B------:R-:W-:-:S07]  /*5390*/  IMAD.MOV.U32 R30, RZ, RZ, R62 ;  /* 0x000000ffff1e7224 */ /* 0x000fce00078e003e */
.L_x_1497:
[----:B------:R-:W-:Y:S05]  /*53a0*/  BSYNC B2 ;  /* 0x0000000000027941 */ /* 0x000fea0003800000 */
.L_x_1496:
[----:B--2---:R1:W-:Y:S02]  /*53b0*/  STG.E.128 desc[UR46][R40.64+0x140], R28 ;  /* 0x0001401c28007986 */ /* 0x0043e4000c101d2e */
.L_x_1475:
[----:B------:R-:W-:Y:S05]  /*53c0*/  BSYNC B1 ;  /* 0x0000000000017941 */ /* 0x000fea0003800000 */
.L_x_1474:
        /* <DEDUP_REMOVED lines=27> */
[-C--:B------:R-:W-:Y:S01]  /*5580*/  FFMA.FTZ R41, R31, R62.reuse, -R41 ;  /* 0x0000003e1f297223 */ /* 0x080fe20000010829 */
[----:B------:R-:W-:Y:S02]  /*5590*/  HADD2.F32 R31, -RZ, R206.H0_H0 ;  /* 0x200000ceff1f7230 */ /* 0x000fe40000004100 */
        /* <DEDUP_REMOVED lines=18> */
[----:B------:R-:W-:Y:S01]  /*56c0*/  F2FP.F16.F32.PACK_AB R30, R206, R31 ;  /* 0x0000001fce1e723e */ /* 0x000fe200000000ff */
[----:B------:R-:W-:-:S07]  /*56d0*/  IMAD.MOV.U32 R31, RZ, RZ, R41 ;  /* 0x000000ffff1f7224 */ /* 0x000fce00078e0029 */
.L_x_1502:
[----:B------:R-:W-:Y:S05]  /*56e0*/  BSYNC B2 ;  /* 0x0000000000027941 */ /* 0x000fea0003800000 */
.L_x_1501:
[----:B--2---:R1:W-:Y:S02]  /*56f0*/  STG.E.128 desc[UR46][R36.64], R28 ;  /* 0x0000001c24007986 */ /* 0x0043e4000c101d2e */
.L_x_1500:
[----:B------:R-:W-:Y:S05]  /*5700*/  BSYNC B1 ;  /* 0x0000000000017941 */ /* 0x000fea0003800000 */
.L_x_1499:
        /* <DEDUP_REMOVED lines=13> */
[----:B------:R-:W-:Y:S02]  /*57e0*/  HADD2.F32 R56, -RZ, R56.H0_H0 ;  /* 0x20000038ff387230 */ /* 0x000fe40000004100 */
[--C-:B------:R-:W-:Y:S02]  /*57f0*/  HADD2.F32 R55, -RZ, R29.reuse.H1_H1 ;  /* 0x3000001dff377230 */ /* 0x100fe40000004100 */
[----:B------:R-:W-:-:S02]  /*5800*/  HADD2.F32 R29, -RZ, R29.H0_H0 ;  /* 0x2000001dff1d7230 */ /* 0x000fc40000004100 */
[-C--:B------:R-:W-:Y:S01]  /*5810*/  FMUL.FTZ R60, R57, R56.reuse ;  /* 0x00000038393c7220 */ /* 0x080fe20000410000 */
[----:B------:R-:W-:Y:S02]  /*5820*/  HADD2.F32 R31, -RZ, R31.H0_H0 ;  /* 0x2000001fff1f7230 */ /* 0x000fe40000004100 */
[----:B------:R-:W-:Y:S02]  /*5830*/  HADD2.F32 R40, -RZ, R40.H0_H0 ;  /* 0x20000028ff287230 */ /* 0x000fe40000004100 */
[-C--:B------:R-:W-:Y:S01]  /*5840*/  FMUL.FTZ R62, R29, R41.reuse ;  /* 0x000000291d3e7220 */ /* 0x080fe20000410000 */
[----:B------:R-:W-:Y:S02]  /*5850*/  HADD2.F32 R58, -RZ, R54.H0_H0 ;  /* 0x20000036ff3a7230 */ /* 0x000fe40000004100 */
[----:B------:R-:W-:Y:S01]  /*5860*/  FMUL.FTZ R54, R55, R41 ;  /* 0x0000002937367220 */ /* 0x000fe20000410000 */
[----:B------:R-:W-:Y:S01]  /*5870*/  FMUL.FTZ R56, R31, R56 ;  /* 0x000000381f387220 */ /* 0x000fe20000410000 */
[----:B------:R-:W-:Y:S01]  /*5880*/  FFMA.FTZ R55, R55, R40, R62 ;  /* 0x0000002837377223 */ /* 0x000fe2000001003e */
[----:B------:R-:W-:-:S02]  /*5890*/  HADD2.F32 R41, -RZ, R156.H0_H0 ;  /* 0x2000009cff297230 */ /* 0x000fc40000004100 */
[----:B------:R-:W-:Y:S01]  /*58a0*/  FFMA.FTZ R54, R29, R40, -R54 ;  /* 0x000000281d367223 */ /* 0x000fe20000010836 */
[-C--:B------:R-:W-:Y:S01]  /*58b0*/  FFMA.FTZ R57, R57, R58.reuse, R56 ;  /* 0x0000003a39397223 */ /* 0x080fe20000010038 */
[--C-:B------:R-:W-:Y:S02]  /*58c0*/  HADD2.F32 R40, -RZ, R28.reuse.H1_H1 ;  /* 0x3000001cff287230 */ /* 0x100fe40000004100 */
[----:B------:R-:W-:Y:S01]  /*58d0*/  FFMA.FTZ R60, R31, R58, -R60 ;  /* 0x0000003a1f3c7223 */ /* 0x000fe2000001083c */
[----:B------:R-:W-:Y:S02]  /*58e0*/  HADD2.F32 R56, -RZ, R28.H0_H0 ;  /* 0x2000001cff387230 */ /* 0x000fe40000004100 */
[----:B------:R-:W-:Y:S02]  /*58f0*/  HADD2.F32 R31, -RZ, R158.H1_H1 ;  /* 0x3000009eff1f7230 */ /* 0x000fe40000004100 */
[----:B------:R-:W-:Y:S01]  /*5900*/  FMUL.FTZ R59, R40, R41 ;  /* 0x00000029283b7220 */ /* 0x000fe20000410000 */
[----:B------:R-:W-:-:S02]  /*5910*/  HADD2.F32 R28, -RZ, R30.H1_H1 ;  /* 0x3000001eff1c7230 */ /* 0x000fc40000004100 */
[----:B------:R-:W-:Y:S01]  /*5920*/  FMUL.FTZ R61, R56, R41 ;  /* 0x00000029383d7220 */ /* 0x000fe20000410000 */
[--C-:B------:R-:W-:Y:S02]  /*5930*/  HADD2.F32 R29, -RZ, R153.reuse.H0_H0 ;  /* 0x20000099ff1d7230 */ /* 0x100fe40000004100 */
[----:B------:R-:W-:Y:S02]  /*5940*/  HADD2.F32 R30, -RZ, R30.H0_H0 ;  /* 0x2000001eff1e7230 */ /* 0x000fe40000004100 */
[----:B------:R-:W-:Y:S01]  /*5950*/  FMUL.FTZ R41, R28, R31 ;  /* 0x0000001f1c297220 */ /* 0x000fe20000410000 */
[----:B------:R-:W-:Y:S02]  /*5960*/  HADD2.F32 R153, -RZ, R153.H1_H1 ;  /* 0x30000099ff997230 */ /* 0x000fe40000004100 */
[-C--:B------:R-:W-:Y:S01]  /*5970*/  FFMA.FTZ R56, R56, R29.reuse, -R59 ;  /* 0x0000001d38387223 */ /* 0x080fe2000001083b */
[----:B------:R-:W-:Y:S01]  /*5980*/  FFMA.FTZ R61, R40, R29, R61 ;  /* 0x0000001d283d7223 */ /* 0x000fe2000001003d */
[C---:B------:R-:W-:Y:S01]  /*5990*/  FMUL.FTZ R31, R30.reuse, R31 ;  /* 0x0000001f1e1f7220 */ /* 0x040fe20000410000 */
[----:B------:R-:W-:Y:S01]  /*59a0*/  F2FP.F16.F32.PACK_AB R29, R55, R54 ;  /* 0x00000036371d723e */ /* 0x000fe200000000ff */
[----:B------:R-:W-:-:S02]  /*59b0*/  FFMA.FTZ R41, R30, R153, -R41 ;  /* 0x000000991e297223 */ /* 0x000fc40000010829 */
[----:B------:R-:W-:Y:S01]  /*59c0*/  FFMA.FTZ R28, R28, R153, R31 ;  /* 0x000000991c1c7223 */ /* 0x000fe2000001001f */
[----:B------:R-:W-:Y:S02]  /*59d0*/  F2FP.F16.F32.PACK_AB R56, R61, R56 ;  /* 0x000000383d38723e */ /* 0x000fe400000000ff */
[----:B------:R-:W-:Y:S02]  /*59e0*/  F2FP.F16.F32.PACK_AB R31, R57, R60 ;  /* 0x0000003c391f723e */ /* 0x000fe400000000ff */
[----:B------:R-:W-:Y:S01]  /*59f0*/  F2FP.F16.F32.PACK_AB R30, R28, R41 ;  /* 0x000000291c1e723e */ /* 0x000fe200000000ff */
[----:B------:R-:W-:-:S07]  /*5a00*/  IMAD.MOV.U32 R28, RZ, RZ, R56 ;  /* 0x000000ffff1c7224 */ /* 0x000fce00078e0038 */
.L_x_1506:
[----:B------:R-:W-:Y:S05]  /*5a10*/  BSYNC B2 ;  /* 0x0000000000027941 */ /* 0x000fea0003800000 */
.L_x_1505:
[----:B--2---:R1:W-:Y:S02]  /*5a20*/  STG.E.128 desc[UR46][R36.64+0x40], R28 ;  /* 0x0000401c24007986 */ /* 0x0043e4000c101d2e */
.L_x_1504:
[----:B------:R-:W-:Y:S05]  /*5a30*/  BSYNC B1 ;  /* 0x0000000000017941 */ /* 0x000fea0003800000 */
.L_x_1503:
        /* <DEDUP_REMOVED lines=8> */
[--C-:B--2---:R-:W-:Y:S01]  /*5ac0*/  HADD2.F32 R41, -RZ, R31.reuse.H1_H1 ;  /* 0x3000001fff297230 */ /* 0x104fe20000004100 */
[--C-:B------:R-:W-:Y:S01]  /*5ad0*/  SHF.R.U64 R52, R52, 0x10, R53.reuse ;  /* 0x0000001034347819 */ /* 0x100fe20000001235 */
[----:B------:R-:W-:Y:S01]  /*5ae0*/  HADD2.F32 R31, -RZ, R31.H0_H0 ;  /* 0x2000001fff1f7230 */ /* 0x000fe20000004100 */
[----:B------:R-:W-:Y:S02]  /*5af0*/  SHF.R.U32.HI R54, RZ, 0x10, R53 ;  /* 0x00000010ff367819 */ /* 0x000fe40000011635 */
[----:B------:R-:W-:Y:S01]  /*5b00*/  SHF.R.U32.HI R50, RZ, 0x10, R51 ;  /* 0x00000010ff327819 */ /* 0x000fe20000011633 */
[----:B------:R-:W-:Y:S02]  /*5b10*/  HADD2.F32 R51, -RZ, R40.H0_H0 ;  /* 0x20000028ff337230 */ /* 0x000fe40000004100 */
[----:B------:R-:W-:Y:S02]  /*5b20*/  HADD2.F32 R40, -RZ, R29.H1_H1 ;  /* 0x3000001dff287230 */ /* 0x000fe40000004100 */
[----:B------:R-:W-:-:S02]  /*5b30*/  HADD2.F32 R52, -RZ, R52.H0_H0 ;  /* 0x20000034ff347230 */ /* 0x000fc40000004100 */
[----:B------:R-:W-:Y:S02]  /*5b40*/  HADD2.F32 R29, -RZ, R29.H0_H0 ;  /* 0x2000001dff1d7230 */ /* 0x000fe40000004100 */
[----:B------:R-:W-:Y:S02]  /*5b50*/  HADD2.F32 R54, -RZ, R54.H0_H0 ;  /* 0x20000036ff367230 */ /* 0x000fe40000004100 */
[CC--:B------:R-:W-:Y:S01]  /*5b60*/  FMUL.FTZ R56, R40.reuse, R52.reuse ;  /* 0x0000003428387220 */ /* 0x0c0fe20000410000 */
[----:B------:R-:W-:Y:S02]  /*5b70*/  HADD2.F32 R50, -RZ, R50.H0_H0 ;  /* 0x20000032ff327230 */ /* 0x000fe40000004100 */
[----:B------:R-:W-:Y:S01]  /*5b80*/  FMUL.FTZ R53, R29, R52 ;  /* 0x000000341d357220 */ /* 0x000fe20000410000 */
[-C--:B------:R-:W-:Y:S01]  /*5b90*/  FMUL.FTZ R52, R41, R54.reuse ;  /* 0x0000003629347220 */ /* 0x080fe20000410000 */
        /* <DEDUP_REMOVED lines=17> */
[----:B------:R-:W-:Y:S02]  /*5cb0*/  HADD2.F32 R53, -RZ, R146.H0_H0 ;  /* 0x20000092ff357230 */ /* 0x000fe40000004100 */
[----:B------:R-:W-:Y:S01]  /*5cc0*/  FMUL.FTZ R154, R30, R154 ;  /* 0x0000009a1e9a7220 */ /* 0x000fe20000410000 */
[-C--:B------:R-:W-:Y:S01]  /*5cd0*/  FFMA.FTZ R55, R28, R52.reuse, -R55 ;  /* 0x000000341c377223 */ /* 0x080fe20000010837 */
[----:B------:R-:W-:Y:S01]  /*5ce0*/  FFMA.FTZ R54, R41, R52, R54 ;  /* 0x0000003429367223 */ /* 0x000fe20000010036 */
[-C--:B------:R-:W-:Y:S01]  /*5cf0*/  FFMA.FTZ R57, R30, R53.reuse, -R57 ;  /* 0x000000351e397223 */ /* 0x080fe20000010839 */
[----:B------:R-:W-:-:S03]  /*5d00*/  FFMA.FTZ R154, R51, R53, R154 ;  /* 0x00000035339a7223 */ /* 0x000fc6000001009a */
[----:B------:R-:W-:Y:S02]  /*5d10*/  F2FP.F16.F32.PACK_AB R28, R54, R55 ;  /* 0x00000037361c723e */ /* 0x000fe400000000ff */
[----:B------:R-:W-:-:S07]  /*5d20*/  F2FP.F16.F32.PACK_AB R30, R154, R57 ;  /* 0x000000399a1e723e */ /* 0x000fce00000000ff */
.L_x_1510:
[----:B------:R-:W-:Y:S05]  /*5d30*/  BSYNC B2 ;  /* 0x0000000000027941 */ /* 0x000fea0003800000 */
.L_x_1509:
[----:B--2---:R1:W-:Y:S02]  /*5d40*/  STG.E.128 desc[UR46][R36.64+0x80], R28 ;  /* 0x0000801c24007986 */ /* 0x0043e4000c101d2e */
.L_x_1508:
[----:B------:R-:W-:Y:S05]  /*5d50*/  BSYNC B1 ;  /* 0x0000000000017941 */ /* 0x000fea0003800000 */
.L_x_1507:
        /* <DEDUP_REMOVED lines=10> */
[----:B------:R-:W-:Y:S01]  /*5e00*/  HADD2.F32 R31, -RZ, R29.H1_H1 ;  /* 0x3000001dff1f7230 */ /* 0x000fe20000004100 */
[--C-:B------:R-:W-:Y:S01]  /*5e10*/  SHF.R.U64 R47, R48, 0x10, R49.reuse ;  /* 0x00000010302f7819 */ /* 0x100fe20000001231 */
[----:B------:R-:W-:Y:S01]  /*5e20*/  HADD2.F32 R46, -RZ, R46.H0_H0 ;  /* 0x2000002eff2e7230 */ /* 0x000fe20000004100 */
[----:B------:R-:W-:Y:S01]  /*5e30*/  SHF.R.U32.HI R50, RZ, 0x10, R49 ;  /* 0x00000010ff327819 */ /* 0x000fe20000011631 */
[----:B------:R-:W-:Y:S01]  /*5e40*/  HADD2.F32 R48, -RZ, R51.H0_H0 ;  /* 0x20000033ff307230 */ /* 0x000fe20000004100 */
[----:B------:R-:W-:Y:S01]  /*5e50*/  MOV R40, R28 ;  /* 0x0000001c00287202 */ /* 0x000fe20000000f00 */
[----:B------:R-:W-:Y:S02]  /*5e60*/  HADD2.F32 R28, -RZ, R29.H0_H0 ;  /* 0x2000001dff1c7230 */ /* 0x000fe40000004100 */
[----:B------:R-:W-:-:S02]  /*5e70*/  HADD2.F32 R47, -RZ, R47.H0_H0 ;  /* 0x2000002fff2f7230 */ /* 0x000fc40000004100 */
[----:B------:R-:W-:Y:S02]  /*5e80*/  HADD2.F32 R50, -RZ, R50.H0_H0 ;  /* 0x20000032ff327230 */ /* 0x000fe40000004100 */
[--C-:B------:R-:W-:Y:S02]  /*5e90*/  HADD2.F32 R29, -RZ, R41.reuse.H1_H1 ;  /* 0x30000029ff1d7230 */ /* 0x100fe40000004100 */
[-C--:B------:R-:W-:Y:S01]  /*5ea0*/  FMUL.FTZ R49, R31, R47.reuse ;  /* 0x0000002f1f317220 */ /* 0x080fe20000410000 */
[----:B------:R-:W-:Y:S02]  /*5eb0*/  HADD2.F32 R41, -RZ, R41.H0_H0 ;  /* 0x20000029ff297230 */ /* 0x000fe40000004100 */
[C---:B------:R-:W-:Y:S01]  /*5ec0*/  FMUL.FTZ R52, R28.reuse, R47 ;  /* 0x0000002f1c347220 */ /* 0x040fe20000410000 */
[----:B------:R-:W-:Y:S02]  /*5ed0*/  HADD2.F32 R146, -RZ, R146.H1_H1 ;  /* 0x30000092ff927230 */ /* 0x000fe40000004100 */
[----:B------:R-:W-:Y:S01]  /*5ee0*/  FMUL.FTZ R54, R29, R50 ;  /* 0x000000321d367220 */ /* 0x000fe20000410000 */
[----:B------:R-:W-:Y:S01]  /*5ef0*/  FFMA.FTZ R28, R28, R46, -R49 ;  /* 0x0000002e1c1c7223 */ /* 0x000fe20000010831 */
[----:B------:R-:W-:Y:S01]  /*5f00*/  FMUL.FTZ R50, R41, R50 ;  /* 0x0000003229327220 */ /* 0x000fe20000410000 */
[----:B------:R-:W-:Y:S01]  /*5f10*/  FFMA.FTZ R49, R31, R46, R52 ;  /* 0x0000002e1f317223 */ /* 0x000fe20000010034 */
[----:B------:R-:W-:-:S02]  /*5f20*/  HADD2.F32 R31, -RZ, R30.H1_H1 ;  /* 0x3000001eff1f7230 */ /* 0x000fc40000004100 */
[-C--:B------:R-:W-:Y:S01]  /*5f30*/  FFMA.FTZ R54, R41, R48.reuse, -R54 ;  /* 0x0000003029367223 */ /* 0x080fe20000010836 */
[----:B------:R-:W-:Y:S01]  /*5f40*/  FFMA.FTZ R53, R29, R48, R50 ;  /* 0x000000301d357223 */ /* 0x000fe20000010032 */
[--C-:B------:R-:W-:Y:S02]  /*5f50*/  HADD2.F32 R29, -RZ, R40.reuse.H1_H1 ;  /* 0x30000028ff1d7230 */ /* 0x100fe40000004100 */
[----:B------:R-:W-:Y:S02]  /*5f60*/  HADD2.F32 R145, -RZ, R145.H0_H0 ;  /* 0x20000091ff917230 */ /* 0x000fe40000004100 */
[----:B------:R-:W-:Y:S01]  /*5f70*/  FMUL.FTZ R51, R31, R146 ;  /* 0x000000921f337220 */ /* 0x000fe20000410000 */
[----:B------:R-:W-:Y:S02]  /*5f80*/  HADD2.F32 R40, -RZ, R40.H0_H0 ;  /* 0x20000028ff287230 */ /* 0x000fe40000004100 */
        /* <DEDUP_REMOVED lines=14> */
.L_x_1514:
[----:B------:R-:W-:Y:S05]  /*6070*/  BSYNC B2 ;  /* 0x0000000000027941 */ /* 0x000fea0003800000 */
.L_x_1513:
[----:B--2---:R1:W-:Y:S02]  /*6080*/  STG.E.128 desc[UR46][R36.64+0xc0], R28 ;  /* 0x0000c01c24007986 */ /* 0x0043e4000c101d2e */
.L_x_1512:
[----:B------:R-:W-:Y:S05]  /*6090*/  BSYNC B1 ;  /* 0x0000000000017941 */ /* 0x000fea0003800000 */
.L_x_1511:
        /* <DEDUP_REMOVED lines=48> */
.L_x_1518:
[----:B------:R-:W-:Y:S05]  /*63a0*/  BSYNC B2 ;  /* 0x0000000000027941 */ /* 0x000fea0003800000 */
.L_x_1517:
[----:B--2---:R1:W-:Y:S02]  /*63b0*/  STG.E.128 desc[UR46][R36.64+0x100], R28 ;  /* 0x0001001c24007986 */ /* 0x0043e4000c101d2e */
.L_x_1516:
[----:B------:R-:W-:Y:S05]  /*63c0*/  BSYNC B1 ;  /* 0x0000000000017941 */ /* 0x000fea0003800000 */
.L_x_1515:
[----:B------:R-:W-:-:S13]  /*63d0*/  ISETP.NE.AND P3, PT, R6, RZ, PT ;  /* 0x000000ff0600720c */ /* 0x000fda0003f65270 */
        /* <DEDUP_REMOVED lines=8> */
[--C-:B------:R-:W-:Y:S01]  /*6460*/  HADD2.F32 R30, -RZ, R29.reuse.H1_H1 ;  /* 0x3000001dff1e7230 */ /* 0x100fe20000004100 */
[--C-:B------:R-:W-:Y:S01]  /*6470*/  SHF.R.U64 R33, R34, 0x10, R35.reuse ;  /* 0x0000001022217819 */ /* 0x100fe20000001223 */
[----:B------:R-:W-:Y:S01]  /*6480*/  HADD2.F32 R29, -RZ, R29.H0_H0 ;  /* 0x2000001dff1d7230 */ /* 0x000fe20000004100 */
[----:B------:R-:W-:Y:S01]  /*6490*/  SHF.R.U32.HI R40, RZ, 0x10, R35 ;  /* 0x00000010ff287819 */ /* 0x000fe20000011623 */
[----:B------:R-:W-:Y:S02]  /*64a0*/  HADD2.F32 R34, -RZ, R39.H0_H0 ;  /* 0x20000027ff227230 */ /* 0x000fe40000004100 */
[----:B------:R-:W-:Y:S02]  /*64b0*/  HADD2.F32 R35, -RZ, R33.H0_H0 ;  /* 0x20000021ff237230 */ /* 0x000fe40000004100 */
[----:B------:R-:W-:-:S02]  /*64c0*/  HADD2.F32 R40, -RZ, R40.H0_H0 ;  /* 0x20000028ff287230 */ /* 0x000fc40000004100 */
[--C-:B------:R-:W-:Y:S02]  /*64d0*/  HADD2.F32 R33, -RZ, R31.reuse.H1_H1 ;  /* 0x3000001fff217230 */ /* 0x100fe40000004100 */
[CC--:B------:R-:W-:Y:S01]  /*64e0*/  FMUL.FTZ R42, R30.reuse, R35.reuse ;  /* 0x000000231e2a7220 */ /* 0x0c0fe20000410000 */
[C---:B------:R-:W-:Y:S01]  /*64f0*/  FMUL.FTZ R35, R29.reuse, R35 ;  /* 0x000000231d237220 */ /* 0x040fe20000410000 */
[----:B------:R-:W-:Y:S02]  /*6500*/  HADD2.F32 R31, -RZ, R31.H0_H0 ;  /* 0x2000001fff1f7230 */ /* 0x000fe40000004100 */
[-C--:B------:R-:W-:Y:S01]  /*6510*/  FFMA.FTZ R42, R29, R34.reuse, -R42 ;  /* 0x000000221d2a7223 */ /* 0x080fe2000001082a */
[----:B------:R-:W-:Y:S01]  /*6520*/  FFMA.FTZ R39, R30, R34, R35 ;  /* 0x000000221e277223 */ /* 0x000fe20000010023 */
[----:B------:R-:W-:Y:S02]  /*6530*/  HADD2.F32 R38, -RZ, R38.H0_H0 ;  /* 0x20000026ff267230 */ /* 0x000fe40000004100 */
[----:B------:R-:W-:Y:S01]  /*6540*/  FMUL.FTZ R44, R33, R40 ;  /* 0x00000028212c7220 */ /* 0x000fe20000410000 */
[----:B------:R-:W-:-:S02]  /*6550*/  HADD2.F32 R34, -RZ, R77.H0_H0 ;  /* 0x2000004dff227230 */ /* 0x000fc40000004100 */
[C---:B------:R-:W-:Y:S01]  /*6560*/  FMUL.FTZ R40, R31.reuse, R40 ;  /* 0x000000281f287220 */ /* 0x040fe20000410000 */
[----:B------:R-:W-:Y:S02]  /*6570*/  HADD2.F32 R77, -RZ, R77.H1_H1 ;  /* 0x3000004dff4d7230 */ /* 0x000fe40000004100 */
[-C--:B------:R-:W-:Y:S01]  /*6580*/  FFMA.FTZ R44, R31, R38.reuse, -R44 ;  /* 0x000000261f2c7223 */ /* 0x080fe2000001082c */
[----:B------:R-:W-:Y:S02]  /*6590*/  HADD2.F32 R29, -RZ, R28.H1_H1 ;  /* 0x3000001cff1d7230 */ /* 0x000fe40000004100 */
[----:B------:R-:W-:Y:S01]  /*65a0*/  FFMA.FTZ R43, R33, R38, R40 ;  /* 0x00000026212b7223 */ /* 0x000fe20000010028 */
[----:B------:R-:W-:Y:S02]  /*65b0*/  HADD2.F32 R30, -RZ, R32.H1_H1 ;  /* 0x30000020ff1e7230 */ /* 0x000fe40000004100 */
[----:B------:R-:W-:Y:S02]  /*65c0*/  HADD2.F32 R28, -RZ, R28.H0_H0 ;  /* 0x2000001cff1c7230 */ /* 0x000fe40000004100 */
[----:B------:R-:W-:Y:S01]  /*65d0*/  FMUL.FTZ R35, R29, R34 ;  /* 0x000000221d237220 */ /* 0x000fe20000410000 */
[----:B------:R-:W-:-:S02]  /*65e0*/  HADD2.F32 R32, -RZ, R32.H0_H0 ;  /* 0x20000020ff207230 */ /* 0x000fc40000004100 */
[-C--:B------:R-:W-:Y:S01]  /*65f0*/  FMUL.FTZ R41, R30, R77.reuse ;  /* 0x0000004d1e297220 */ /* 0x080fe20000410000 */
        /* <DEDUP_REMOVED lines=12> */
.L_x_1520:
[----:B------:R-:W-:Y:S05]  /*66c0*/  BSYNC B1 ;  /* 0x0000000000017941 */ /* 0x000fea0003800000 */
.L_x_1519:
[----:B--2---:R1:W-:Y:S01]  /*66d0*/  STG.E.128 desc[UR46][R36.64+0x140], R28 ;  /* 0x0001401c24007986 */ /* 0x0043e2000c101d2e */
[----:B------:R-:W-:Y:S05]  /*66e0*/  BRA `(.L_x_1498) ;  /* 0x00000040000c7947 */ /* 0x000fea0003800000 */
.L_x_1466:
        /* <DEDUP_REMOVED lines=18> */
[----:B------:R-:W-:Y:S02]  /*6810*/  IADD3 R28, P3, R100, R76, RZ ;  /* 0x0000004c641c7210 */ /* 0x000fe40007f7e0ff */
[----:B------:R-:W-:Y:S02]  /*6820*/  CS2R R38, SRZ ;  /* 0x0000000000267805 */ /* 0x000fe4000001ff00 */
[----:B------:R-:W-:Y:S01]  /*6830*/  CS2R R36, SRZ ;  /* 0x0000000000247805 */ /* 0x000fe2000001ff00 */
[----:B------:R-:W-:Y:S01]  /*6840*/  IMAD.X R30, R0, 0x1, R21, P2 ;  /* 0x00000001001e7824 */ /* 0x000fe200010e0615 */
[----:B------:R-:W-:Y:S02]  /*6850*/  LEA R52, P2, R29, UR4, 0x1 ;  /* 0x000000041d347c11 */ /* 0x000fe4000f8408ff */
[----:B------:R-:W-:-:S02]  /*6860*/  CS2R R50, SRZ ;  /* 0x0000000000327805 */ /* 0x000fc4000001ff00 */
[----:B------:R-:W-:Y:S02]  /*6870*/  CS2R R48, SRZ ;  /* 0x0000000000307805 */ /* 0x000fe4000001ff00 */
[----:B------:R-:W-:Y:S01]  /*6880*/  LEA.HI.X R53, R29, UR5, R30, 0x1, P2 ;  /* 0x000000051d357c11 */ /* 0x000fe200090f0c1e */
[----:B------:R-:W-:Y:S01]  /*6890*/  ULDC.64 UR4, c[0x0][0x400] ;  /* 0x0001000000047ab9 */ /* 0x000fe20000000a00 */
[----:B------:R-:W-:Y:S01]  /*68a0*/  ISETP.GE.AND P2, PT, R18, R122, PT ;  /* 0x0000007a1200720c */ /* 0x000fe20003f46270 */
[----:B------:R-:W-:Y:S01]  /*68b0*/  IMAD.X R29, R3, 0x1, R15, P3 ;  /* 0x00000001031d7824 */ /* 0x000fe200018e060f */
[----:B------:R-:W-:-:S04]  /*68c0*/  LEA R56, P3, R28, UR4, 0x1 ;  /* 0x000000041c387c11 */ /* 0x000fc8000f8608ff */
[----:B------:R-:W-:Y:S02]  /*68d0*/  LEA.HI.X R57, R28, UR5, R29, 0x1, P3 ;  /* 0x000000051c397c11 */ /* 0x000fe400098f0c1d */
[----:B------:R-:W-:-:S05]  /*68e0*/  ISETP.GE.AND P3, PT, R165, R122, PT ;  /* 0x0000007aa500720c */ /* 0x000fca0003f66270 */
[----:B------:R0:W5:Y:S04]  /*68f0*/  @!P2 LDG.E.128 R36, desc[UR46][R52.64] ;  /* 0x0000002e3424a981 */ /* 0x000168000c1e1d00 */
[----:B------:R0:W5:Y:S01]  /*6900*/  @!P2 LDG.E.128 R48, desc[UR46][R56.64] ;  /* 0x0000002e3830a981 */ /* 0x000162000c1e1d00 */
[----:B------:R-:W-:Y:S02]  /*6910*/  ISETP.GE.AND P2, PT, R166, R122, PT ;  /* 0x0000007aa600720c */ /* 0x000fe40003f46270 */
        /* <DEDUP_REMOVED lines=8> */
[----:B------:R0:W5:Y:S04]  /*69a0*/  @!P3 LDG.E.128 R32, desc[UR46][R52.64+0x40] ;  /* 0x0000402e3420b981 */ /* 0x000168000c1e1d00 */
[----:B------:R0:W5:Y:S04]  /*69b0*/  @!P2 LDG.E.128 R28, desc[UR46][R52.64+0x80] ;  /* 0x0000802e341ca981 */ /* 0x000168000c1e1d00 */
[----:B------:R0:W5:Y:S04]  /*69c0*/  @!P3 LDG.E.128 R44, desc[UR46][R56.64+0x40] ;  /* 0x0000402e382cb981 */ /* 0x000168000c1e1d00 */
[----:B------:R0:W5:Y:S02]  /*69d0*/  @!P2 LDG.E.128 R40, desc[UR46][R56.64+0x80] ;  /* 0x0000802e3828a981 */ /* 0x000164000c1e1d00 */
.L_x_1522:
[----:B------:R-:W-:Y:S05]  /*69e0*/  BSYNC B1 ;  /* 0x0000000000017941 */ /* 0x000fea0003800000 */
.L_x_1521:
        /* <DEDUP_REMOVED lines=18> */
[----:B------:R-:W-:Y:S02]  /*6b10*/  IADD3.X R53, R21, R0, R108, P2, P5 ;  /* 0x0000000015357210 */ /* 0x000fe400017ea46c */
[----:B------:R-:W-:Y:S02]  /*6b20*/  CS2R R60, SRZ ;  /* 0x00000000003c7805 */ /* 0x000fe4000001ff00 */
[----:B------:R-:W-:Y:S02]  /*6b30*/  IADD3 R0, P2, P5, R100, R76, R107 ;  /* 0x0000004c64007210 */ /* 0x000fe40007d5e06b */
[----:B------:R-:W-:-:S02]  /*6b40*/  CS2R R74, SRZ ;  /* 0x00000000004a7805 */ /* 0x000fc4000001ff00 */
[----:B------:R-:W-:Y:S02]  /*6b50*/  CS2R R72, SRZ ;  /* 0x0000000000487805 */ /* 0x000fe4000001ff00 */
[----:B------:R-:W-:Y:S02]  /*6b60*/  IADD3.X R3, R15, R3, R106, P2, P5 ;  /* 0x000000030f037210 */ /* 0x000fe400017ea46a */
[----:B------:R-:W-:-:S04]  /*6b70*/  LEA R76, P2, R78, UR4, 0x1 ;  /* 0x000000044e4c7c11 */ /* 0x000fc8000f8408ff */
[----:B------:R-:W-:Y:S02]  /*6b80*/  LEA.HI.X R77, R78, UR5, R53, 0x1, P2 ;  /* 0x000000054e4d7c11 */ /* 0x000fe400090f0c35 */
        /* <DEDUP_REMOVED lines=19> */
.L_x_1524:
[----:B------:R-:W-:Y:S05]  /*6cc0*/  BSYNC B1 ;  /* 0x0000000000017941 */ /* 0x000fea0003800000 */
.L_x_1523:
[----:B------:R-:W2:Y:S01]  /*6cd0*/  LDL R0, [R1+0x38] ;  /* 0x0000380001007983 */ /* 0x000ea20000100800 */
[----:B-----5:R-:W-:Y:S02]  /*6ce0*/  IMAD.MOV.U32 R3, RZ, RZ, R30 ;  /* 0x000000ffff037224 */ /* 0x020fe400078e001e */
[----:B0-----:R-:W-:Y:S02]  /*6cf0*/  IMAD.MOV.U32 R77, RZ, RZ, R28 ;  /* 0x000000ffff4d7224 */ /* 0x001fe400078e001c */
[----:B------:R-:W-:-:S05]  /*6d00*/  IMAD.MOV.U32 R76, RZ, RZ, R29 ;  /* 0x000000ffff4c7224 */ /* 0x000fca00078e001d */
[----:B------:R-:W-:Y:S01]  /*6d10*/  PRMT R219, R77, 0x5410, R76 ;  /* 0x000054104ddb7816 */ /* 0x000fe2000000004c */
[----:B------:R-:W-:Y:S02]  /*6d20*/  IMAD.MOV.U32 R77, RZ, RZ, R32 ;  /* 0x000000ffff4d7224 */ /* 0x000fe400078e0020 */
[----:B------:R-:W-:Y:S01]  /*6d30*/  IMAD.MOV.U32 R76, RZ, RZ, R39 ;  /* 0x000000ffff4c7224 */ /* 0x000fe200078e0027 */
[----:B--2---:R-:W-:Y:S01]  /*6d40*/  R2UR UR4, R0 ;  /* 0x00000000000472ca */ /* 0x004fe200000e0000 */
[----:B------:R-:W-:-:S05]  /*6d50*/  IMAD.MOV.U32 R0, RZ, RZ, R31 ;  /* 0x000000ffff007224 */ /* 0x000fca00078e001f */
[----:B------:R-:W-:Y:S01]  /*6d60*/  PRMT R218, R3, 0x5410, R0 ;  /* 0x0000541003da7816 */ /* 0x000fe20000000000 */
[----:B------:R-:W-:Y:S01]  /*6d70*/  IMAD.MOV.U32 R3, RZ, RZ, R34 ;  /* 0x000000ffff037224 */ /* 0x000fe200078e0022 */
[----:B------:R-:W-:-:S04]  /*6d80*/  MOV R0, R35 ;  /* 0x0000002300007202 */ /* 0x000fc80000000f00 */
[----:B------:R-:W-:Y:S01]  /*6d90*/  PRMT R233, R3, 0x7610, R233 ;  /* 0x0000761003e97816 */ /* 0x000fe200000000e9 */
[----:B------:R0:W-:Y:S01]  /*6da0*/  STL.S16 [R1+0x68], R0 ;  /* 0x0000680001007387 */ /* 0x0001e20000100600 */
[----:B------:R-:W-:Y:S01]  /*6db0*/  IMAD.MOV.U32 R3, RZ, RZ, R38 ;  /* 0x000000ffff037224 */ /* 0x000fe200078e0026 */
[----:B------:R-:W-:Y:S02]  /*6dc0*/  UISETP.NE.AND UP0, UPT, UR4, 0x3, UPT ;  /* 0x000000030400788c */ /* 0x000fe4000bf05270 */
[----:B------:R-:W-:Y:S04]  /*6dd0*/  STL.S16 [R1+0x48], R77 ;  /* 0x0000484d01007387 */ /* 0x000fe80000100600 */
[----:B------:R-:W-:Y:S01]  /*6de0*/  PLOP3.LUT P2, PT, PT, PT, UP0, 0x80, 0x0 ;  /* 0x000000000000781c */ /* 0x000fe20003f4f008 */
[----:B0-----:R-:W-:-:S05]  /*6df0*/  IMAD.MOV.U32 R0, RZ, RZ, R33 ;  /* 0x000000ffff007224 */ /* 0x001fca00078e0021 */
[----:B------:R0:W-:Y:S04]  /*6e00*/  STL.S16 [R1+0x8c], R0 ;  /* 0x00008c0001007387 */ /* 0x0001e80000100600 */
[----:B------:R1:W-:Y:S04]  /*6e10*/  STL.S16 [R1+0x8e], R3 ;  /* 0x00008e0301007387 */ /* 0x0003e80000100600 */
[----:B------:R-:W-:Y:S01]  /*6e20*/  STL.S16 [R1+0x94], R76 ;  /* 0x0000944c01007387 */ /* 0x000fe20000100600 */
[----:B0-----:R-:W-:Y:S02]  /*6e30*/  IMAD.MOV.U32 R0, RZ, RZ, R36 ;  /* 0x000000ffff007224 */ /* 0x001fe400078e0024 */
[----:B-1----:R-:W-:-:S03]  /*6e40*/  IMAD.MOV.U32 R3, RZ, RZ, R37 ;  /* 0x000000ffff037224 */ /* 0x002fc600078e0025 */
[----:B------:R0:W-:Y:S02]  /*6e50*/  STL.S16 [R1+0x96], R0 ;  /* 0x0000960001007387 */ /* 0x0001e40000100600 */
[----:B------:R-:W-:Y:S01]  /*6e60*/  PRMT R211, R3, 0x7610, R211 ;  /* 0x0000761003d37816 */ /* 0x000fe200000000d3 */
[----:B------:R-:W-:Y:S02]  /*6e70*/  IMAD.MOV.U32 R3, RZ, RZ, R42 ;  /* 0x000000ffff037224 */ /* 0x000fe400078e002a */
[----:B0-----:R-:W-:-:S05]  /*6e80*/  IMAD.MOV.U32 R0, RZ, RZ, R43 ;  /* 0x000000ffff007224 */ /* 0x001fca00078e002b */
[----:B------:R-:W-:Y:S01]  /*6e90*/  PRMT R220, R3, 0x5410, R0 ;  /* 0x0000541003dc7816 */ /* 0x000fe20000000000 */
[----:B------:R-:W-:Y:S02]  /*6ea0*/  IMAD.MOV.U32 R3, RZ, RZ, R40 ;  /* 0x000000ffff037224 */ /* 0x000fe400078e0028 */
[----:B------:R-:W-:-:S05]  /*6eb0*/  IMAD.MOV.U32 R0, RZ, RZ, R41 ;  /* 0x000000ffff007224 */ /* 0x000fca00078e0029 */
[----:B------:R-:W-:Y:S01]  /*6ec0*/  PRMT R221, R3, 0x5410, R0 ;  /* 0x0000541003dd7816 */ /* 0x000fe20000000000 */
[----:B------:R-:W-:Y:S01]  /*6ed0*/  IMAD.MOV.U32 R0, RZ, RZ, R47 ;  /* 0x000000ffff007224 */ /* 0x000fe200078e002f */
[----:B------:R-:W-:-:S04]  /*6ee0*/  MOV R3, R46 ;  /* 0x0000002e00037202 */ /* 0x000fc80000000f00 */
[----:B------:R-:W-:Y:S01]  /*6ef0*/  PRMT R233, R233, 0x5410, R3 ;  /* 0x00005410e9e97816 */ /* 0x000fe20000000003 */
[----:B------:R0:W-:Y:S01]  /*6f00*/  STL.S16 [R1+0x6a], R0 ;  /* 0x00006a0001007387 */ /* 0x0001e20000100600 */
[----:B------:R-:W-:-:S05]  /*6f10*/  IMAD.MOV.U32 R3, RZ, RZ, R44 ;  /* 0x000000ffff037224 */ /* 0x000fca00078e002c */
[----:B------:R1:W-:Y:S01]  /*6f20*/  STL.S16 [R1+0x4a], R3 ;  /* 0x00004a0301007387 */ /* 0x0003e20000100600 */
[----:B0-----:R-:W-:-:S05]  /*6f30*/  IMAD.MOV.U32 R0, RZ, RZ, R45 ;  /* 0x000000ffff007224 */ /* 0x001fca00078e002d */
[----:B------:R0:W-:Y:S01]  /*6f40*/  STL.S16 [R1+0x98], R0 ;  /* 0x0000980001007387 */ /* 0x0001e20000100600 */
[----:B-1----:R-:W-:Y:S02]  /*6f50*/  IMAD.MOV.U32 R3, RZ, RZ, R51 ;  /* 0x000000ffff037224 */ /* 0x002fe400078e0033 */
[----:B0-----:R-:W-:-:S05]  /*6f60*/  IMAD.MOV.U32 R0, RZ, RZ, R50 ;  /* 0x000000ffff007224 */ /* 0x001fca00078e0032 */
[----:B------:R0:W-:Y:S04]  /*6f70*/  STL.S16 [R1+0x9a], R0 ;  /* 0x00009a0001007387 */ /* 0x0001e80000100600 */
[----:B------:R1:W-:Y:S01]  /*6f80*/  STL.S16 [R1+0x9c], R3 ;  /* 0x00009c0301007387 */ /* 0x0003e20000100600 */
[----:B0-----:R-:W-:Y:S02]  /*6f90*/  IMAD.MOV.U32 R0, RZ, RZ, R48 ;  /* 0x000000ffff007224 */ /* 0x001fe400078e0030 */
[----:B-1----:R-:W-:-:S03]  /*6fa0*/  IMAD.MOV.U32 R3, RZ, RZ, R49 ;  /* 0x000000ffff037224 */ /* 0x002fc600078e0031 */
[----:B------:R0:W-:Y:S02]  /*6fb0*/  STL.S16 [R1+0x9e], R0 ;  /* 0x00009e0001007387 */ /* 0x0001e40000100600 */
[----:B------:R-:W-:Y:S01]  /*6fc0*/  PRMT R180, R3, 0x7610, R180 ;  /* 0x0000761003b47816 */ /* 0x000fe200000000b4 */
[----:B------:R-:W-:Y:S02]  /*6fd0*/  IMAD.MOV.U32 R3, RZ, RZ, R54 ;  /* 0x000000ffff037224 */ /* 0x000fe400078e0036 */
[----:B0-----:R-:W-:-:S05]  /*6fe0*/  IMAD.MOV.U32 R0, RZ, RZ, R55 ;  /* 0x000000ffff007224 */ /* 0x001fca00078e0037 */
[----:B------:R-:W-:Y:S01]  /*6ff0*/  PRMT R151, R0, 0x5410, R3 ;  /* 0x0000541000977816 */ /* 0x000fe20000000003 */
[----:B------:R-:W-:Y:S01]  /*7000*/  IMAD.MOV.U32 R3, RZ, RZ, R52 ;  /* 0x000000ffff037224 */ /* 0x000fe200078e0034 */
[----:B------:R-:W-:-:S04]  /*7010*/  MOV R0, R53 ;  /* 0x0000003500007202 */ /* 0x000fc80000000f00 */
[----:B------:R-:W-:Y:S01]  /*7020*/  PRMT R152, R3, 0x5410, R0 ;  /* 0x0000541003987816 */ /* 0x000fe20000000000 */
[----:B------:R-:W-:Y:S02]  /*7030*/  IMAD.MOV.U32 R3, RZ, RZ, R58 ;  /* 0x000000ffff037224 */ /* 0x000fe400078e003a */
[----:B------:R-:W-:-:S03]  /*7040*/  IMAD.MOV.U32 R0, RZ, RZ, R59 ;  /* 0x000000ffff007224 */ /* 0x000fc600078e003b */
[----:B------:R-:W-:Y:S01]  /*7050*/  PRMT R157, R3, 0x7610, R157 ;  /* 0x00007610039d7816 */ /* 0x000fe2000000009d */
[----:B------:R-:W-:Y:S01]  /*7060*/  IMAD.MOV.U32 R3, RZ, RZ, R56 ;  /* 0x000000ffff037224 */ /* 0x000fe200078e0038 */
[----:B------:R-:W-:Y:S01]  /*7070*/  PRMT R156, R156, 0x5410, R0 ;  /* 0x000054109c9c7816 */ /* 0x000fe20000000000 */
        /* <DEDUP_REMOVED lines=30> */
[----:B------:R-:W-:Y:S06]  /*7260*/  @!P2 BRA `(.L_x_1525) ;  /* 0x000000000004a947 */ /* 0x000fec0003800000 */
[----:B------:R-:W-:Y:S01]  /*7270*/  BPT.TRAP 0x1 ;  /* 0x000000040000795c */ /* 0x000fe20000300000 */
.L_x_1525:
[----:B------:R-:W-:Y:S01]  /*7280*/  LEA R3, R16, R2, 0x3 ;  /* 0x0000000210037211 */ /* 0x000fe200078e18ff */
[----:B------:R-:W0:Y:S01]  /*7290*/  LDC R145, c[0x0][0x2f4] ;  /* 0x0000bd00ff917b82 */ /* 0x000e220000000800 */
[----:B------:R-:W-:Y:S01]  /*72a0*/  SHF.L.U32 R0, R167, 0x1f, RZ ;  /* 0x0000001fa7007819 */ /* 0x000fe200000006ff */
[----:B------:R-:W-:Y:S01]  /*72b0*/  BSSY B1, `(.L_x_1526) ;  /* 0x0000004000017945 */ /* 0x000fe20003800000 */
[----:B------:R-:W-:Y:S02]  /*72c0*/  IMAD.MOV.U32 R125, RZ, RZ, R80 ;  /* 0x000000ffff7d7224 */ /* 0x000fe400078e0050 */
[----:B------:R-:W1:Y:S02]  /*72d0*/  SYNCS.PHASECHK.TRANS64.TRYWAIT P5, [R3+URZ+0x2a890], R0 ;  /* 0x02a89000030075a7 */ /* 0x000e6400080a017f */
[----:B-1----:R-:W-:Y:S05]  /*72e0*/  @!P5 BRA `(.L_x_1527) ;  /* 0x0000023000e0d947 */ /* 0x002fea0003800000 */
.L_x_1921:
[----:B------:R-:W-:Y:S05]  /*72f0*/  BSYNC B1 ;  /* 0x0000000000017941 */ /* 0x000fea0003800000 */
.L_x_1526:
        /* <DEDUP_REMOVED lines=18> */
[----:B------:R-:W-:Y:S01]  /*7420*/  LEA.HI R77, R77, R159, RZ, 0x3 ;  /* 0x0000009f4d4d7211 */ /* 0x000fe200078f18ff */
[----:B------:R-:W-:-:S03]  /*7430*/  IMAD.SHL.U32 R159, R159, 0x8, RZ ;  /* 0x000000089f9f7824 */ /* 0x000fc600078e00ff */
[----:B------:R-:W-:Y:S02]  /*7440*/  SHF.R.S32.HI R77, RZ, 0x3, R77 ;  /* 0x00000003ff4d7819 */ /* 0x000fe4000001144d */
[----:B------:R-:W-:-:S03]  /*7450*/  LOP3.LUT R76, R175, 0x38, R159, 0xf8, !PT ;  /* 0x00000038af4c7812 */ /* 0x000fc600078ef89f */
[----:B------:R-:W-:Y:S01]  /*7460*/  IMAD R77, R77, 0x1800, R177 ;  /* 0x000018004d4d7824 */ /* 0x000fe200078e02b1 */
[----:B------:R-:W-:-:S05]  /*7470*/  LOP3.LUT R76, R76, R176, RZ, 0x3c, !PT ;  /* 0x000000b04c4c7212 */ /* 0x000fca00078e3cff */
[----:B------:R-:W-:-:S04]  /*7480*/  IMAD.IADD R76, R77, 0x1, R76 ;  /* 0x000000014d4c7824 */ /* 0x000fc800078e024c */
[C---:B------:R-:W-:Y:S02]  /*7490*/  IMAD R80, R16.reuse, 0x4800, R76 ;  /* 0x0000480010507824 */ /* 0x040fe400078e024c */
[----:B------:R-:W-:Y:S02]  /*74a0*/  IMAD R76, R16, 0x4800, R143 ;  /* 0x00004800104c7824 */ /* 0x000fe400078e028f */
[--C-:B------:R-:W-:Y:S02]  /*74b0*/  IMAD R80, R80, 0x2, R2.reuse ;  /* 0x0000000250507824 */ /* 0x100fe400078e0202 */
[----:B------:R-:W-:-:S04]  /*74c0*/  IMAD R76, R76, 0x2, R2 ;  /* 0x000000024c4c7824 */ /* 0x000fc800078e0202 */
[----:B------:R-:W0:Y:S04]  /*74d0*/  LDS.128 R80, [R80+0x18400] ;  /* 0x0184000050507984 */ /* 0x000e280000000c00 */
[----:B------:R-:W2:Y:S01]  /*74e0*/  LDS.128 R76, [R76+0x18400] ;  /* 0x018400004c4c7984 */ /* 0x000ea20000000c00 */
[----:B------:R-:W-:Y:S05]  /*74f0*/  @P4 BRA `(.L_x_1533) ;  /* 0x0000000400804947 */ /* 0x000fea0003800000 */
[----:B0-----:R-:W-:Y:S02]  /*7500*/  IMAD.MOV.U32 R210, RZ, RZ, R81 ;  /* 0x000000ffffd27224 */ /* 0x001fe400078e0051 */
[----:B--2---:R-:W-:Y:S02]  /*7510*/  IMAD.MOV.U32 R206, RZ, RZ, R77 ;  /* 0x000000ffffce7224 */ /* 0x004fe400078e004d */
[----:B------:R-:W-:Y:S02]  /*7520*/  HADD2.F32 R180, -RZ, R180.H0_H0 ;  /* 0x200000b4ffb47230 */ /* 0x000fe40000004100 */
[----:B------:R-:W-:Y:S02]  /*7530*/  HADD2.F32 R77, -RZ, R210.H0_H0 ;  /* 0x200000d2ff4d7230 */ /* 0x000fe40000004100 */
[----:B------:R-:W-:Y:S02]  /*7540*/  HADD2.F32 R212, -RZ, R206.H0_H0 ;  /* 0x200000ceffd47230 */ /* 0x000fe40000004100 */
[----:B------:R-:W-:-:S02]  /*7550*/  HADD2.F32 R211, -RZ, R211.H0_H0 ;  /* 0x200000d3ffd37230 */ /* 0x000fc40000004100 */
[-C--:B------:R-:W-:Y:S01]  /*7560*/  FMUL.FTZ R81, R77, R180.reuse ;  /* 0x000000b44d517220 */ /* 0x080fe20000410000 */
[----:B------:R-:W-:-:S03]  /*7570*/  FMUL.FTZ R180, R212, R180 ;  /* 0x000000b4d4b47220 */ /* 0x000fc60000410000 */
[-C--:B------:R-:W-:Y:S01]  /*7580*/  FFMA.FTZ R81, R212, R211.reuse, -R81 ;  /* 0x000000d3d4517223 */ /* 0x080fe20000010851 */
[----:B------:R-:W-:Y:S01]  /*7590*/  FFMA.FTZ R77, R77, R211, R180 ;  /* 0x000000d34d4d7223 */ /* 0x000fe200000100b4 */
[--C-:B------:R-:W-:Y:S01]  /*75a0*/  SHF.R.U64 R180, R48, 0x10, R49.reuse ;  /* 0x0000001030b47819 */ /* 0x100fe20000001231 */
[----:B------:R-:W-:Y:S01]  /*75b0*/  HADD2.F32 R48, -RZ, R210.H1_H1 ;  /* 0x300000d2ff307230 */ /* 0x000fe20000004100 */
[----:B------:R-:W2:Y:S01]  /*75c0*/  LDL.S16 R212, [R1+0x94] ;  /* 0x0000940001d47983 */ /* 0x000ea20000100600 */
[----:B------:R-:W-:Y:S02]  /*75d0*/  SHF.R.U32.HI R211, RZ, 0x10, R49 ;  /* 0x00000010ffd37819 */ /* 0x000fe40000011631 */
[--C-:B------:R-:W-:Y:S01]  /*75e0*/  SHF.R.U64 R36, R36, 0x10, R37.reuse ;  /* 0x0000001024247819 */ /* 0x100fe20000001225 */
[----:B------:R-:W3:Y:S01]  /*75f0*/  LDL.S16 R210, [R1+0x9c] ;  /* 0x00009c0001d27983 */ /* 0x000ee20000100600 */
[----:B------:R-:W-:Y:S01]  /*7600*/  SHF.R.U32.HI R37, RZ, 0x10, R37 ;  /* 0x00000010ff257819 */ /* 0x000fe20000011625 */
[----:B------:R-:W-:-:S02]  /*7610*/  HADD2.F32 R211, -RZ, R211.H0_H0 ;  /* 0x200000d3ffd37230 */ /* 0x000fc40000004100 */
[----:B------:R-:W-:Y:S02]  /*7620*/  HADD2.F32 R49, -RZ, R206.H1_H1 ;  /* 0x300000ceff317230 */ /* 0x000fe40000004100 */
[----:B------:R-:W-:Y:S02]  /*7630*/  HADD2.F32 R37, -RZ, R37.H0_H0 ;  /* 0x20000025ff257230 */ /* 0x000fe40000004100 */
[-C--:B------:R-:W-:Y:S01]  /*7640*/  FMUL.FTZ R206, R48, R211.reuse ;  /* 0x000000d330ce7220 */ /* 0x080fe20000410000 */
[----:B------:R-:W-:-:S03]  /*7650*/  FMUL.FTZ R211, R49, R211 ;  /* 0x000000d331d37220 */ /* 0x000fc60000410000 */
[-C--:B------:R-:W-:Y:S01]  /*7660*/  FFMA.FTZ R49, R49, R37.reuse, -R206 ;  /* 0x0000002531317223 */ /* 0x080fe200000108ce */
[----:B------:R-:W-:Y:S01]  /*7670*/  FFMA.FTZ R37, R48, R37, R211 ;  /* 0x0000002530257223 */ /* 0x000fe200000100d3 */
[----:B------:R-:W-:Y:S02]  /*7680*/  IMAD.MOV.U32 R48, RZ, RZ, R79 ;  /* 0x000000ffff307224 */ /* 0x000fe400078e004f */
[----:B------:R-:W-:Y:S02]  /*7690*/  HADD2.F32 R79, -RZ, R83.H0_H0 ;  /* 0x20000053ff4f7230 */ /* 0x000fe40000004100 */
[----:B--2---:R-:W-:Y:S02]  /*76a0*/  HADD2.F32 R206, -RZ, R212.H0_H0 ;  /* 0x200000d4ffce7230 */ /* 0x004fe40000004100 */
[----:B---3--:R-:W-:Y:S02]  /*76b0*/  HADD2.F32 R211, -RZ, R210.H0_H0 ;  /* 0x200000d2ffd37230 */ /* 0x008fe40000004100 */
[----:B------:R-:W-:-:S03]  /*76c0*/  HADD2.F32 R210, -RZ, R48.H0_H0 ;  /* 0x20000030ffd27230 */ /* 0x000fc60000004100 */
[----:B------:R-:W-:-:S04]  /*76d0*/  FMUL.FTZ R212, R79, R211 ;  /* 0x000000d34fd47220 */ /* 0x000fc80000410000 */
[CC--:B------:R-:W-:Y:S01]  /*76e0*/  FFMA.FTZ R212, R210.reuse, R206.reuse, -R212 ;  /* 0x000000ced2d47223 */ /* 0x0c0fe200000108d4 */
[----:B------:R-:W-:Y:S02]  /*76f0*/  FMUL.FTZ R210, R210, R211 ;  /* 0x000000d3d2d27220 */ /* 0x000fe40000410000 */
[----:B------:R-:W2:Y:S02]  /*7700*/  LDL.LU.S16 R211, [R1+0x9e] ;  /* 0x00009e0001d37983 */ /* 0x000ea40000300600 */
[----:B------:R-:W-:Y:S02]  /*7710*/  FFMA.FTZ R210, R79, R206, R210 ;  /* 0x000000ce4fd27223 */ /* 0x000fe400000100d2 */
[----:B------:R-:W3:Y:S01]  /*7720*/  LDL.LU.S16 R206, [R1+0x96] ;  /* 0x0000960001ce7983 */ /* 0x000ee20000300600 */
[--C-:B------:R-:W-:Y:S02]  /*7730*/  SHF.R.U64 R38, R38, 0x10, R39.reuse ;  /* 0x0000001026267819 */ /* 0x100fe40000001227 */
[----:B------:R-:W-:-:S02]  /*7740*/  SHF.R.U32.HI R79, RZ, 0x10, R39 ;  /* 0x00000010ff4f7819 */ /* 0x000fc40000011627 */
[--C-:B------:R-:W-:Y:S02]  /*7750*/  SHF.R.U64 R39, R50, 0x10, R51.reuse ;  /* 0x0000001032277819 */ /* 0x100fe40000001233 */
[----:B------:R-:W-:Y:S01]  /*7760*/  SHF.R.U32.HI R51, RZ, 0x10, R51 ;  /* 0x00000010ff337819 */ /* 0x000fe20000011633 */
[----:B------:R-:W-:-:S04]  /*7770*/  HADD2.F32 R50, -RZ, R83.H1_H1 ;  /* 0x30000053ff327230 */ /* 0x000fc80000004100 */
[----:B------:R-:W-:Y:S02]  /*7780*/  HADD2.F32 R51, -RZ, R51.H0_H0 ;  /* 0x20000033ff337230 */ /* 0x000fe40000004100 */
[----:B------:R-:W-:Y:S02]  /*7790*/  HADD2.F32 R48, -RZ, R48.H1_H1 ;  /* 0x30000030ff307230 */ /* 0x000fe40000004100 */
[----:B------:R-:W-:Y:S02]  /*77a0*/  HADD2.F32 R83, -RZ, R79.H0_H0 ;  /* 0x2000004fff537230 */ /* 0x000fe40000004100 */
[----:B------:R-:W-:-:S04]  /*77b0*/  FMUL.FTZ R79, R50, R51 ;  /* 0x00000033324f7220 */ /* 0x000fc80000410000 */
[C---:B------:R-:W-:Y:S01]  /*77c0*/  FFMA.FTZ R79, R48.reuse, R83, -R79 ;  /* 0x00000053304f7223 */ /* 0x040fe2000001084f */
[----:B------:R-:W-:-:S04]  /*77d0*/  FMUL.FTZ R48, R48, R51 ;  /* 0x0000003330307220 */ /* 0x000fc80000410000 */
[----:B------:R-:W-:Y:S01]  /*77e0*/  FFMA.FTZ R48, R50, R83, R48 ;  /* 0x0000005332307223 */ /* 0x000fe20000010030 */
[----:B------:R-:W-:Y:S02]  /*77f0*/  HADD2.F32 R50, -RZ, R80.H0_H0 ;  /* 0x20000050ff327230 */ /* 0x000fe40000004100 */
[----:B------:R-:W-:Y:S02]  /*7800*/  HADD2.F32 R83, -RZ, R76.H0_H0 ;  /* 0x2000004cff537230 */ /* 0x000fe40000004100 */
[----:B--2---:R-:W-:Y:S02]  /*7810*/  HADD2.F32 R211, -RZ, R211.H0_H0 ;  /* 0x200000d3ffd37230 */ /* 0x004fe40000004100 */
[----:B---3--:R-:W-:-:S03]  /*7820*/  HADD2.F32 R51, -RZ, R206.H0_H0 ;  /* 0x200000ceff337230 */ /* 0x008fc60000004100 */
[-C--:B------:R-:W-:Y:S01]  /*7830*/  FMUL.FTZ R206, R50, R211.reuse ;  /* 0x000000d332ce7220 */ /* 0x080fe20000410000 */
[----:B------:R-:W-:-:S04]  /*7840*/  FMUL.FTZ R211, R83, R211 ;  /* 0x000000d353d37220 */ /* 0x000fc80000410000 */
[-C--:B------:R-:W-:Y:S01]  /*7850*/  FFMA.FTZ R211, R50, R51.reuse, R211 ;  /* 0x0000003332d37223 */ /* 0x080fe200000100d3 */
[----:B------:R-:W-:Y:S02]  /*7860*/  HADD2.F32 R50, -RZ, R80.H1_H1 ;  /* 0x30000050ff327230 */ /* 0x000fe40000004100 */
[----:B------:R-:W2:Y:S01]  /*7870*/  LDL.S16 R80, [R1+0x9a] ;  /* 0x00009a0001507983 */ /* 0x000ea20000100600 */
[----:B------:R-:W-:-:S03]  /*7880*/  FFMA.FTZ R206, R83, R51, -R206 ;  /* 0x0000003353ce7223 */ /* 0x000fc600000108ce */
[----:B------:R-:W3:Y:S01]  /*7890*/  LDL.S16 R83, [R1+0x8e] ;  /* 0x00008e0001537983 */ /* 0x000ee20000100600 */
[----:B------:R-:W-:Y:S02]  /*78a0*/  HADD2.F32 R180, -RZ, R180.H0_H0 ;  /* 0x200000b4ffb47230 */ /* 0x000fe40000004100 */
[----:B------:R-:W-:Y:S02]  /*78b0*/  HADD2.F32 R76, -RZ, R76.H1_H1 ;  /* 0x3000004cff4c7230 */ /* 0x000fe40000004100 */
[----:B------:R-:W-:Y:S02]  /*78c0*/  HADD2.F32 R51, -RZ, R36.H0_H0 ;  /* 0x20000024ff337230 */ /* 0x000fe40000004100 */
[-C--:B------:R-:W-:Y:S01]  /*78d0*/  FMUL.FTZ R36, R50, R180.reuse ;  /* 0x000000b432247220 */ /* 0x080fe20000410000 */
[----:B------:R-:W-:-:S03]  /*78e0*/  FMUL.FTZ R180, R76, R180 ;  /* 0x000000b44cb47220 */ /* 0x000fc60000410000 */
[-C--:B------:R-:W-:Y:S01]  /*78f0*/  FFMA.FTZ R36, R76, R51.reuse, -R36 ;  /* 0x000000334c247223 */ /* 0x080fe20000010824 */
[----:B------:R-:W-:Y:S01]  /*7900*/  FFMA.FTZ R50, R50, R51, R180 ;  /* 0x0000003332327223 */ /* 0x000fe200000100b4 */
[--C-:B------:R-:W-:Y:S02]  /*7910*/  HADD2.F32 R51, -RZ, R82.reuse.H0_H0 ;  /* 0x20000052ff337230 */ /* 0x100fe40000004100 */
[----:B------:R-:W-:Y:S02]  /*7920*/  HADD2.F32 R39, -RZ, R39.H0_H0 ;  /* 0x20000027ff277230 */ /* 0x000fe40000004100 */
[----:B------:R-:W-:Y:S02]  /*7930*/  HADD2.F32 R82, -RZ, R82.H1_H1 ;  /* 0x30000052ff527230 */ /* 0x000fe40000004100 */
[----:B------:R-:W-:Y:S01]  /*7940*/  HADD2.F32 R38, -RZ, R38.H0_H0 ;  /* 0x20000026ff267230 */ /* 0x000fe20000004100 */
[----:B------:R-:W-:Y:S02]  /*7950*/  F2FP.F16.F32.PACK_AB R37, R37, R77 ;  /* 0x0000004d2525723e */ /* 0x000fe400000000ff */
[----:B------:R-:W-:-:S02]  /*7960*/  F2FP.F16.F32.PACK_AB R48, R48, R210 ;  /* 0x000000d23030723e */ /* 0x000fc400000000ff */
[----:B------:R-:W-:Y:S02]  /*7970*/  F2FP.F16.F32.PACK_AB R36, R36, R206 ;  /* 0x000000ce2424723e */ /* 0x000fe400000000ff */
[----:B------:R-:W-:Y:S02]  /*7980*/  F2FP.F16.F32.PACK_AB R50, R50, R211 ;  /* 0x000000d33232723e */ /* 0x000fe400000000ff */
[----:B------:R-:W-:Y:S01]  /*7990*/  F2FP.F16.F32.PACK_AB R49, R49, R81 ;  /* 0x000000513131723e */ /* 0x000fe200000000ff */
[----:B------:R-:W-:Y:S01]  /*79a0*/  IMAD.MOV.U32 R81, RZ, RZ, R37 ;  /* 0x000000ffff517224 */ /* 0x000fe200078e0025 */
[----:B------:R-:W-:Y:S02]  /*79b0*/  F2FP.F16.F32.PACK_AB R79, R79, R212 ;  /* 0x000000d44f4f723e */ /* 0x000fe400000000ff */
[----:B------:R-:W-:Y:S01]  /*79c0*/  MOV R77, R49 ;  /* 0x00000031004d7202 */ /* 0x000fe20000000f00 */
[----:B--2---:R-:W-:Y:S02]  /*79d0*/  HADD2.F32 R180, -RZ, R80.H0_H0 ;  /* 0x20000050ffb47230 */ /* 0x004fe40000004100 */
[----:B------:R-:W-:-:S02]  /*79e0*/  HADD2.F32 R80, -RZ, R78.H0_H0 ;  /* 0x2000004eff507230 */ /* 0x000fc40000004100 */
[----:B---3--:R-:W-:Y:S02]  /*79f0*/  HADD2.F32 R76, -RZ, R83.H0_H0 ;  /* 0x20000053ff4c7230 */ /* 0x008fe40000004100 */
[-C--:B------:R-:W-:Y:S01]  /*7a00*/  FMUL.FTZ R83, R51, R180.reuse ;  /* 0x000000b433537220 */ /* 0x080fe20000410000 */
[----:B------:R-:W-:Y:S02]  /*7a10*/  HADD2.F32 R78, -RZ, R78.H1_H1 ;  /* 0x3000004eff4e7230 */ /* 0x000fe40000004100 */
[----:B------:R-:W-:-:S04]  /*7a20*/  FMUL.FTZ R180, R80, R180 ;  /* 0x000000b450b47220 */ /* 0x000fc80000410000 */
[-C--:B------:R-:W-:Y:S01]  /*7a30*/  FFMA.FTZ R180, R51, R76.reuse, R180 ;  /* 0x0000004c33b47223 */ /* 0x080fe200000100b4 */
[-C--:B------:R-:W-:Y:S01]  /*7a40*/  FMUL.FTZ R51, R82, R39.reuse ;  /* 0x0000002752337220 */ /* 0x080fe20000410000 */
[----:B------:R-:W-:Y:S01]  /*7a50*/  FMUL.FTZ R39, R78, R39 ;  /* 0x000000274e277220 */ /* 0x000fe20000410000 */
[----:B------:R-:W-:Y:S02]  /*7a60*/  FFMA.FTZ R83, R80, R76, -R83 ;  /* 0x0000004c50537223 */ /* 0x000fe40000010853 */
[-C--:B------:R-:W-:Y:S01]  /*7a70*/  FFMA.FTZ R51, R78, R38.reuse, -R51 ;  /* 0x000000264e337223 */ /* 0x080fe20000010833 */
[----:B------:R-:W-:-:S04]  /*7a80*/  FFMA.FTZ R39, R82, R38, R39 ;  /* 0x0000002652277223 */ /* 0x000fc80000010027 */
[----:B------:R-:W-:Y:S02]  /*7a90*/  F2FP.F16.F32.PACK_AB R51, R51, R83 ;  /* 0x000000533333723e */ /* 0x000fe400000000ff */
[----:B------:R-:W-:Y:S01]  /*7aa0*/  F2FP.F16.F32.PACK_AB R39, R39, R180 ;  /* 0x000000b42727723e */ /* 0x000fe200000000ff */
[----:B------:R-:W-:Y:S02]  /*7ab0*/  IMAD.MOV.U32 R76, RZ, RZ, R36 ;  /* 0x000000ffff4c7224 */ /* 0x000fe400078e0024 */
[----:B------:R-:W-:Y:S02]  /*7ac0*/  IMAD.MOV.U32 R80, RZ, RZ, R50 ;  /* 0x000000ffff507224 */ /* 0x000fe400078e0032 */
[----:B------:R-:W-:Y:S02]  /*7ad0*/  IMAD.MOV.U32 R78, RZ, RZ, R51 ;  /* 0x000000ffff4e7224 */ /* 0x000fe400078e0033 */
[----:B------:R-:W-:Y:S02]  /*7ae0*/  IMAD.MOV.U32 R82, RZ, RZ, R39 ;  /* 0x000000ffff527224 */ /* 0x000fe400078e0027 */
[----:B------:R-:W-:-:S07]  /*7af0*/  IMAD.MOV.U32 R83, RZ, RZ, R48 ;  /* 0x000000ffff537224 */ /* 0x000fce00078e0030 */
.L_x_1533:
[----:B------:R-:W-:Y:S05]  /*7b00*/  BSYNC B3 ;  /* 0x0000000000037941 */ /* 0x000fea0003800000 */
.L_x_1532:
        /* <DEDUP_REMOVED lines=12> */
.L_x_1531:
[----:B------:R-:W-:Y:S05]  /*7bd0*/  BSYNC B2 ;  /* 0x0000000000027941 */ /* 0x000fea0003800000 */
.L_x_1530:
        /* <DEDUP_REMOVED lines=24> */
[----:B------:R-:W3:Y:S04]  /*7d60*/  LDL.LU.S16 R77, [R1+0x98] ;  /* 0x00009800014d7983 */ /* 0x000ee80000300600 */
[----:B------:R-:W4:Y:S04]  /*7d70*/  LDL.LU.S16 R80, [R1+0x8c] ;  /* 0x00008c0001507983 */ /* 0x000f280000300600 */
[----:B------:R-:W5:Y:S04]  /*7d80*/  LDL.S16 R180, [R1+0x6a] ;  /* 0x00006a0001b47983 */ /* 0x000f680000100600 */
[----:B------:R-:W5:Y:S01]  /*7d90*/  LDL.LU.S16 R159, [R1+0x68] ;  /* 0x00006800019f7983 */ /* 0x000f620000300600 */
[----:B0-----:R-:W-:-:S03]  /*7da0*/  IMAD.MOV.U32 R78, RZ, RZ, R49 ;  /* 0x000000ffff4e7224 */ /* 0x001fc600078e0031 */
[----:B------:R-:W5:Y:S04]  /*7db0*/  LDL.S16 R83, [R1+0x4a] ;  /* 0x00004a0001537983 */ /* 0x000f680000100600 */
[----:B------:R-:W5:Y:S01]  /*7dc0*/  LDL.LU.S16 R82, [R1+0x48] ;  /* 0x0000480001527983 */ /* 0x000f620000300600 */
[--C-:B------:R-:W-:Y:S02]  /*7dd0*/  SHF.R.U64 R32, R32, 0x10, R33.reuse ;  /* 0x0000001020207819 */ /* 0x100fe40000001221 */
[----:B------:R-:W-:-:S05]  /*7de0*/  SHF.R.U32.HI R33, RZ, 0x10, R33 ;  /* 0x00000010ff217819 */ /* 0x000fca0000011621 */
[----:B------:R-:W-:Y:S01]  /*7df0*/  HADD2.F32 R33, -RZ, R33.H0_H0 ;  /* 0x20000021ff217230 */ /* 0x000fe20000004100 */
[----:B------:R-:W-:-:S05]  /*7e00*/  SHF.R.U64 R34, R34, 0x10, R35 ;  /* 0x0000001022227819 */ /* 0x000fca0000001223 */
[----:B------:R-:W-:Y:S02]  /*7e10*/  HADD2.F32 R34, -RZ, R34.H0_H0 ;  /* 0x20000022ff227230 */ /* 0x000fe40000004100 */
[----:B---3--:R-:W-:Y:S01]  /*7e20*/  HADD2.F32 R79, -RZ, R77.H0_H0 ;  /* 0x2000004dff4f7230 */ /* 0x008fe20000004100 */
[----:B--2---:R-:W-:Y:S01]  /*7e30*/  MOV R77, R37 ;  /* 0x00000025004d7202 */ /* 0x004fe20000000f00 */
[----:B------:R-:W-:Y:S02]  /*7e40*/  HADD2.F32 R37, -RZ, R78.H0_H0 ;  /* 0x2000004eff257230 */ /* 0x000fe40000004100 */
[----:B----4-:R-:W-:Y:S02]  /*7e50*/  HADD2.F32 R80, -RZ, R80.H0_H0 ;  /* 0x20000050ff507230 */ /* 0x010fe40000004100 */
[----:B------:R-:W-:Y:S02]  /*7e60*/  HADD2.F32 R81, -RZ, R77.H0_H0 ;  /* 0x2000004dff517230 */ /* 0x000fe40000004100 */
[----:B------:R-:W-:-:S03]  /*7e70*/  FMUL.FTZ R49, R37, R79 ;  /* 0x0000004f25317220 */ /* 0x000fc60000410000 */
[----:B------:R-:W-:-:S04]  /*7e80*/  FMUL.FTZ R79, R81, R79 ;  /* 0x0000004f514f7220 */ /* 0x000fc80000410000 */
[----:B------:R-:W-:Y:S01]  /*7e90*/  FFMA.FTZ R37, R37, R80, R79 ;  /* 0x0000005025257223 */ /* 0x000fe2000001004f */
[--C-:B------:R-:W-:Y:S01]  /*7ea0*/  SHF.R.U32.HI R79, RZ, 0x10, R45.reuse ;  /* 0x00000010ff4f7819 */ /* 0x100fe2000001162d */
[----:B------:R-:W-:Y:S01]  /*7eb0*/  HADD2.F32 R78, -RZ, R78.H1_H1 ;  /* 0x3000004eff4e7230 */ /* 0x000fe20000004100 */
[----:B------:R-:W-:-:S03]  /*7ec0*/  SHF.R.U64 R45, R44, 0x10, R45 ;  /* 0x000000102c2d7819 */ /* 0x000fc6000000122d */
[----:B------:R-:W-:Y:S02]  /*7ed0*/  HADD2.F32 R79, -RZ, R79.H0_H0 ;  /* 0x2000004fff4f7230 */ /* 0x000fe40000004100 */
[----:B------:R-:W-:-:S03]  /*7ee0*/  HADD2.F32 R44, -RZ, R77.H1_H1 ;  /* 0x3000004dff2c7230 */ /* 0x000fc60000004100 */
[-C--:B------:R-:W-:Y:S01]  /*7ef0*/  FMUL.FTZ R77, R78, R79.reuse ;  /* 0x0000004f4e4d7220 */ /* 0x080fe20000410000 */
[----:B------:R-:W-:Y:S01]  /*7f00*/  FFMA.FTZ R49, R81, R80, -R49 ;  /* 0x0000005051317223 */ /* 0x000fe20000010831 */
[C---:B------:R-:W-:Y:S01]  /*7f10*/  FMUL.FTZ R79, R44.reuse, R79 ;  /* 0x0000004f2c4f7220 */ /* 0x040fe20000410000 */
[----:B-----5:R-:W-:Y:S02]  /*7f20*/  HADD2.F32 R80, -RZ, R180.H0_H0 ;  /* 0x200000b4ff507230 */ /* 0x020fe40000004100 */
[-C--:B------:R-:W-:Y:S01]  /*7f30*/  FFMA.FTZ R44, R44, R33.reuse, -R77 ;  /* 0x000000212c2c7223 */ /* 0x080fe2000001084d */
[----:B------:R-:W-:Y:S02]  /*7f40*/  HADD2.F32 R77, -RZ, R51.H0_H0 ;  /* 0x20000033ff4d7230 */ /* 0x000fe40000004100 */
[----:B------:R-:W-:Y:S01]  /*7f50*/  FFMA.FTZ R33, R78, R33, R79 ;  /* 0x000000214e217223 */ /* 0x000fe2000001004f */
[----:B------:R-:W-:Y:S02]  /*7f60*/  HADD2.F32 R78, -RZ, R159.H0_H0 ;  /* 0x2000009fff4e7230 */ /* 0x000fe40000004100 */
[----:B------:R-:W-:-:S02]  /*7f70*/  HADD2.F32 R79, -RZ, R39.H0_H0 ;  /* 0x20000027ff4f7230 */ /* 0x000fc40000004100 */
[----:B------:R-:W-:-:S04]  /*7f80*/  FMUL.FTZ R81, R77, R80 ;  /* 0x000000504d517220 */ /* 0x000fc80000410000 */
[C---:B------:R-:W-:Y:S01]  /*7f90*/  FFMA.FTZ R81, R79.reuse, R78, -R81 ;  /* 0x0000004e4f517223 */ /* 0x040fe20000010851 */
[----:B------:R-:W-:-:S04]  /*7fa0*/  FMUL.FTZ R79, R79, R80 ;  /* 0x000000504f4f7220 */ /* 0x000fc80000410000 */
[----:B------:R-:W-:Y:S01]  /*7fb0*/  FFMA.FTZ R79, R77, R78, R79 ;  /* 0x0000004e4d4f7223 */ /* 0x000fe2000001004f */
[----:B------:R-:W-:Y:S02]  /*7fc0*/  SHF.R.U32.HI R77, RZ, 0x10, R35 ;  /* 0x00000010ff4d7819 */ /* 0x000fe40000011623 */
        /* <DEDUP_REMOVED lines=8> */
[----:B------:R-:W-:Y:S01]  /*8050*/  FMUL.FTZ R39, R39, R47 ;  /* 0x0000002f27277220 */ /* 0x000fe20000410000 */
[----:B------:R-:W-:-:S03]  /*8060*/  HADD2.F32 R80, -RZ, R83.H0_H0 ;  /* 0x20000053ff507230 */ /* 0x000fc60000004100 */
[----:B------:R-:W-:Y:S01]  /*8070*/  FFMA.FTZ R39, R46, R77, R39 ;  /* 0x0000004d2e277223 */ /* 0x000fe20000010027 */
[----:B------:R-:W-:Y:S02]  /*8080*/  HADD2.F32 R46, -RZ, R48.H0_H0 ;  /* 0x20000030ff2e7230 */ /* 0x000fe40000004100 */
[----:B------:R-:W-:Y:S02]  /*8090*/  HADD2.F32 R77, -RZ, R36.H0_H0 ;  /* 0x20000024ff4d7230 */ /* 0x000fe40000004100 */
[----:B------:R-:W-:Y:S02]  /*80a0*/  HADD2.F32 R47, -RZ, R82.H0_H0 ;  /* 0x20000052ff2f7230 */ /* 0x000fe40000004100 */
[-C--:B------:R-:W-:Y:S01]  /*80b0*/  FMUL.FTZ R78, R46, R80.reuse ;  /* 0x000000502e4e7220 */ /* 0x080fe20000410000 */
[----:B------:R-:W-:Y:S01]  /*80c0*/  FMUL.FTZ R80, R77, R80 ;  /* 0x000000504d507220 */ /* 0x000fe20000410000 */
[----:B------:R-:W-:Y:S02]  /*80d0*/  HADD2.F32 R45, -RZ, R45.H0_H0 ;  /* 0x2000002dff2d7230 */ /* 0x000fe40000004100 */
[----:B------:R-:W-:-:S02]  /*80e0*/  HADD2.F32 R48, -RZ, R48.H1_H1 ;  /* 0x30000030ff307230 */ /* 0x000fc40000004100 */
[----:B------:R-:W-:Y:S01]  /*80f0*/  FFMA.FTZ R80, R46, R47, R80 ;  /* 0x0000002f2e507223 */ /* 0x000fe20000010050 */
[----:B------:R-:W-:Y:S02]  /*8100*/  HADD2.F32 R46, -RZ, R36.H1_H1 ;  /* 0x30000024ff2e7230 */ /* 0x000fe40000004100 */
[----:B------:R-:W-:Y:S02]  /*8110*/  HADD2.F32 R36, -RZ, R32.H0_H0 ;  /* 0x20000020ff247230 */ /* 0x000fe40000004100 */
[-C--:B------:R-:W-:Y:S01]  /*8120*/  FMUL.FTZ R32, R48, R45.reuse ;  /* 0x0000002d30207220 */ /* 0x080fe20000410000 */
[C---:B------:R-:W-:Y:S01]  /*8130*/  FMUL.FTZ R45, R46.reuse, R45 ;  /* 0x0000002d2e2d7220 */ /* 0x040fe20000410000 */
[----:B------:R-:W-:Y:S02]  /*8140*/  FFMA.FTZ R78, R77, R47, -R78 ;  /* 0x0000002f4d4e7223 */ /* 0x000fe4000001084e */
[----:B------:R-:W-:Y:S01]  /*8150*/  FFMA.FTZ R32, R46, R36, -R32 ;  /* 0x000000242e207223 */ /* 0x000fe20000010820 */
[----:B------:R-:W-:-:S02]  /*8160*/  HADD2.F32 R77, -RZ, R233.H1_H1 ;  /* 0x300000e9ff4d7230 */ /* 0x000fc40000004100 */
[----:B------:R-:W-:Y:S01]  /*8170*/  FFMA.FTZ R36, R48, R36, R45 ;  /* 0x0000002430247223 */ /* 0x000fe2000001002d */
[----:B------:R-:W-:Y:S02]  /*8180*/  HADD2.F32 R45, -RZ, R50.H0_H0 ;  /* 0x20000032ff2d7230 */ /* 0x000fe40000004100 */
[----:B------:R-:W-:Y:S02]  /*8190*/  HADD2.F32 R47, -RZ, R38.H0_H0 ;  /* 0x20000026ff2f7230 */ /* 0x000fe40000004100 */
[----:B------:R-:W-:Y:S02]  /*81a0*/  HADD2.F32 R46, -RZ, R233.H0_H0 ;  /* 0x200000e9ff2e7230 */ /* 0x000fe40000004100 */
[-C--:B------:R-:W-:Y:S01]  /*81b0*/  FMUL.FTZ R48, R45, R77.reuse ;  /* 0x0000004d2d307220 */ /* 0x080fe20000410000 */
[----:B------:R-:W-:Y:S02]  /*81c0*/  HADD2.F32 R35, -RZ, R35.H0_H0 ;  /* 0x20000023ff237230 */ /* 0x000fe40000004100 */
[----:B------:R-:W-:Y:S01]  /*81d0*/  FMUL.FTZ R77, R47, R77 ;  /* 0x0000004d2f4d7220 */ /* 0x000fe20000410000 */
[----:B------:R-:W-:-:S02]  /*81e0*/  HADD2.F32 R50, -RZ, R50.H1_H1 ;  /* 0x30000032ff327230 */ /* 0x000fc40000004100 */
[----:B------:R-:W-:Y:S02]  /*81f0*/  HADD2.F32 R38, -RZ, R38.H1_H1 ;  /* 0x30000026ff267230 */ /* 0x000fe40000004100 */
[-C--:B------:R-:W-:Y:S01]  /*8200*/  FFMA.FTZ R77, R45, R46.reuse, R77 ;  /* 0x0000002e2d4d7223 */ /* 0x080fe2000001004d */
[-C--:B------:R-:W-:Y:S02]  /*8210*/  FMUL.FTZ R45, R50, R35.reuse ;  /* 0x00000023322d7220 */ /* 0x080fe40000410000 */
[C---:B------:R-:W-:Y:S01]  /*8220*/  FMUL.FTZ R35, R38.reuse, R35 ;  /* 0x0000002326237220 */ /* 0x040fe20000410000 */
[----:B------:R-:W-:Y:S01]  /*8230*/  FFMA.FTZ R48, R47, R46, -R48 ;  /* 0x0000002e2f307223 */ /* 0x000fe20000010830 */
[-C--:B------:R-:W-:Y:S02]  /*8240*/  FFMA.FTZ R45, R38, R34.reuse, -R45 ;  /* 0x00000022262d7223 */ /* 0x080fe4000001082d */
[----:B------:R-:W-:Y:S01]  /*8250*/  FFMA.FTZ R35, R50, R34, R35 ;  /* 0x0000002232237223 */ /* 0x000fe20000010023 */
[----:B------:R-:W-:-:S02]  /*8260*/  F2FP.F16.F32.PACK_AB R51, R51, R81 ;  /* 0x000000513333723e */ /* 0x000fc400000000ff */
[----:B------:R-:W-:Y:S02]  /*8270*/  F2FP.F16.F32.PACK_AB R44, R44, R49 ;  /* 0x000000312c2c723e */ /* 0x000fe400000000ff */
[----:B------:R-:W-:Y:S02]  /*8280*/  F2FP.F16.F32.PACK_AB R33, R33, R37 ;  /* 0x000000252121723e */ /* 0x000fe400000000ff */
[----:B------:R-:W-:Y:S02]  /*8290*/  F2FP.F16.F32.PACK_AB R79, R39, R79 ;  /* 0x0000004f274f723e */ /* 0x000fe400000000ff */
[----:B------:R-:W-:Y:S02]  /*82a0*/  F2FP.F16.F32.PACK_AB R32, R32, R78 ;  /* 0x0000004e2020723e */ /* 0x000fe400000000ff */
[----:B------:R-:W-:Y:S02]  /*82b0*/  F2FP.F16.F32.PACK_AB R80, R36, R80 ;  /* 0x000000502450723e */ /* 0x000fe400000000ff */
[----:B------:R-:W-:-:S02]  /*82c0*/  F2FP.F16.F32.PACK_AB R45, R45, R48 ;  /* 0x000000302d2d723e */ /* 0x000fc400000000ff */
[----:B------:R-:W-:Y:S01]  /*82d0*/  F2FP.F16.F32.PACK_AB R35, R35, R77 ;  /* 0x0000004d2323723e */ /* 0x000fe200000000ff */
[----:B------:R-:W-:Y:S02]  /*82e0*/  IMAD.MOV.U32 R39, RZ, RZ, R51 ;  /* 0x000000ffff277224 */ /* 0x000fe400078e0033 */
[----:B------:R-:W-:Y:S02]  /*82f0*/  IMAD.MOV.U32 R36, RZ, RZ, R32 ;  /* 0x000000ffff247224 */ /* 0x000fe400078e0020 */
[----:B------:R-:W-:Y:S02]  /*8300*/  IMAD.MOV.U32 R37, RZ, RZ, R44 ;  /* 0x000000ffff257224 */ /* 0x000fe400078e002c */
[----:B------:R-:W-:Y:S02]  /*8310*/  IMAD.MOV.U32 R48, RZ, RZ, R80 ;  /* 0x000000ffff307224 */ /* 0x000fe400078e0050 */
[----:B------:R-:W-:Y:S02]  /*8320*/  IMAD.MOV.U32 R49, RZ, RZ, R33 ;  /* 0x000000ffff317224 */ /* 0x000fe400078e0021 */
[----:B------:R-:W-:-:S02]  /*8330*/  IMAD.MOV.U32 R38, RZ, RZ, R45 ;  /* 0x000000ffff267224 */ /* 0x000fc400078e002d */
[----:B------:R-:W-:Y:S02]  /*8340*/  IMAD.MOV.U32 R50, RZ, RZ, R35 ;  /* 0x000000ffff327224 */ /* 0x000fe400078e0023 */
[----:B------:R-:W-:-:S07]  /*8350*/  IMAD.MOV.U32 R51, RZ, RZ, R79 ;  /* 0x000000ffff337224 */ /* 0x000fce00078e004f */
.L_x_1537:
[----:B------:R-:W-:Y:S05]  /*8360*/  BSYNC B3 ;  /* 0x0000000000037941 */ /* 0x000fea0003800000 */
.L_x_1536:
        /* <DEDUP_REMOVED lines=12> */
.L_x_1535:
[----:B------:R-:W-:Y:S05]  /*8430*/  BSYNC B2 ;  /* 0x0000000000027941 */ /* 0x000fea0003800000 */
.L_x_1534:
[----:B------:R-:W-:-:S13]  /*8440*/  ISETP.NE.AND P4, PT, R9, RZ, PT ;  /* 0x000000ff0900720c */ /* 0x000fda0003f85270 */
[----:B------:R-:W-:Y:S05]  /*8450*/  @!P4 BRA `(.L_x_1529) ;  /* 0x0000000400e8c947 */ /* 0x000fea0003800000 */
[----:B------:R-:W-:Y:S01]  /*8460*/  LOP3.LUT P5, RZ, R17, 0x1, RZ, 0xc0, !PT ;  /* 0x0000000111ff7812 */ /* 0x000fe200078ac0ff */
[----:B------:R-:W-:Y:S03]  /*8470*/  BSSY B2, `(.L_x_1538) ;  /* 0x0000076000027945 */ /* 0x000fe60003800000 */
[----:B---3--:R-:W-:-:S04]  /*8480*/  SEL R32, R123, R146, !P5 ;  /* 0x000000927b207207 */ /* 0x008fc80006800000 */
[----:B------:R-:W-:-:S04]  /*8490*/  SHF.R.S32.HI R33, RZ, 0x1f, R32 ;  /* 0x0000001fff217819 */ /* 0x000fc80000011420 */
[----:B------:R-:W-:-:S04]  /*84a0*/  LEA.HI R32, R33, R32, RZ, 0x4 ;  /* 0x0000002021207211 */ /* 0x000fc800078f20ff */
[----:B------:R-:W-:-:S05]  /*84b0*/  LEA.HI.SX32 R32, R32, R113, 0x1c ;  /* 0x0000007120207211 */ /* 0x000fca00078fe2ff */
[----:B------:R-:W-:-:S05]  /*84c0*/  IMAD.SHL.U32 R33, R32, 0x8, RZ ;  /* 0x0000000820217824 */ /* 0x000fca00078e00ff */
[----:B------:R-:W-:-:S13]  /*84d0*/  ISETP.GE.AND P4, PT, R33, R145, PT ;  /* 0x000000912100720c */ /* 0x000fda0003f86270 */
[--C-:B------:R-:W-:Y:S02]  /*84e0*/  @!P4 SHF.R.S32.HI R35, RZ, 0x1f, R33.reuse ;  /* 0x0000001fff23c819 */ /* 0x100fe40000011421 */
[CCC-:B------:R-:W-:Y:S02]  /*84f0*/  @!P4 IADD3 R34, P5, P6, R86.reuse, R130.reuse, R33.reuse ;  /* 0x000000825622c210 */ /* 0x1c0fe40007ebe021 */
[----:B------:R-:W-:Y:S02]  /*8500*/  LOP3.LUT R33, R175, 0x38, R33, 0xf8, !PT ;  /* 0x00000038af217812 */ /* 0x000fe400078ef821 */
[----:B------:R-:W-:Y:S02]  /*8510*/  @!P4 IADD3.X R35, R85, R155, R35, P5, P6 ;  /* 0x0000009b5523c210 */ /* 0x000fe40002fec423 */
[----:B------:R-:W-:Y:S02]  /*8520*/  IADD3 R130, P5, P6, R86, R130, R12 ;  /* 0x0000008256827210 */ /* 0x000fe40007ebe00c */
[----:B------:R-:W-:-:S02]  /*8530*/  LOP3.LUT R33, R33, R176, RZ, 0x3c, !PT ;  /* 0x000000b021217212 */ /* 0x000fc400078e3cff */
[----:B------:R-:W-:Y:S02]  /*8540*/  IADD3.X R155, R85, R155, R110, P5, P6 ;  /* 0x0000009b559b7210 */ /* 0x000fe40002fec46e */
[----:B------:R-:W-:-:S04]  /*8550*/  LEA R44, P5, R130, R114, 0x1 ;  /* 0x00000072822c7211 */ /* 0x000fc800078a08ff */
[----:B------:R-:W-:Y:S02]  /*8560*/  LEA.HI.X R45, R130, R115, R155, 0x1, P5 ;  /* 0x00000073822d7211 */ /* 0x000fe400028f0c9b */
[----:B------:R-:W-:-:S04]  /*8570*/  @!P4 LEA R46, P5, R34, R114, 0x1 ;  /* 0x00000072222ec211 */ /* 0x000fc800078a08ff */
[----:B------:R-:W-:Y:S02]  /*8580*/  @!P4 LEA.HI.X R47, R34, R115, R35, 0x1, P5 ;  /* 0x00000073222fc211 */ /* 0x000fe400028f0c23 */
[----:B------:R-:W-:Y:S02]  /*8590*/  SHF.R.S32.HI R34, RZ, 0x1f, R32 ;  /* 0x0000001fff227819 */ /* 0x000fe40000011420 */
[----:B------:R-:W-:Y:S02]  /*85a0*/  ISETP.GE.AND P5, PT, R166, R122, PT ;  /* 0x0000007aa600720c */ /* 0x000fe40003fa6270 */
[----:B------:R-:W-:-:S04]  /*85b0*/  LEA.HI R32, R34, R32, RZ, 0x3 ;  /* 0x0000002022207211 */ /* 0x000fc800078f18ff */
[----:B------:R-:W-:-:S05]  /*85c0*/  SHF.R.S32.HI R32, RZ, 0x3, R32 ;  /* 0x00000003ff207819 */ /* 0x000fca0000011420 */
[----:B------:R-:W-:-:S04]  /*85d0*/  IMAD R32, R32, 0x1800, R177 ;  /* 0x0000180020207824 */ /* 0x000fc800078e02b1 */
[----:B------:R-:W-:-:S04]  /*85e0*/  IMAD.IADD R32, R32, 0x1, R33 ;  /* 0x0000000120207824 */ /* 0x000fc800078e0221 */
[C---:B--2---:R-:W-:Y:S02]  /*85f0*/  IMAD R36, R16.reuse, 0x4800, R32 ;  /* 0x0000480010247824 */ /* 0x044fe400078e0220 */
[----:B------:R-:W-:Y:S02]  /*8600*/  IMAD R32, R16, 0x4800, R140 ;  /* 0x0000480010207824 */ /* 0x000fe400078e028c */
[----:B------:R-:W-:-:S03]  /*8610*/  IMAD R36, R36, 0x2, R2 ;  /* 0x0000000224247824 */ /* 0x000fc600078e0202 */
[----:B------:R-:W-:-:S03]  /*8620*/  LEA R32, R32, R2, 0x1 ;  /* 0x0000000220207211 */ /* 0x000fc600078e08ff */
        /* <DEDUP_REMOVED lines=37> */
[CC--:B------:R-:W-:Y:S01]  /*8880*/  FMUL.FTZ R51, R41.reuse, R39.reuse ;  /* 0x0000002729337220 */ /* 0x0c0fe20000410000 */
[----:B------:R-:W-:Y:S01]  /*8890*/  FMUL.FTZ R39, R50, R39 ;  /* 0x0000002732277220 */ /* 0x000fe20000410000 */
[----:B------:R-:W-:Y:S02]  /*88a0*/  HADD2.F32 R220, -RZ, R220.H0_H0 ;  /* 0x200000dcffdc7230 */ /* 0x000fe40000004100 */
[----:B------:R-:W-:Y:S02]  /*88b0*/  HADD2.F32 R218, -RZ, R218.H0_H0 ;  /* 0x200000daffda7230 */ /* 0x000fe40000004100 */
[-C--:B------:R-:W-:Y:S01]  /*88c0*/  FFMA.FTZ R39, R41, R49.reuse, R39 ;  /* 0x0000003129277223 */ /* 0x080fe20000010027 */
[----:B------:R-:W-:Y:S01]  /*88d0*/  SHF.R.U32.HI R41, RZ, 0x10, R31 ;  /* 0x00000010ff297819 */ /* 0x000fe2000001161f */
[----:B------:R-:W-:Y:S01]  /*88e0*/  HADD2.F32 R30, -RZ, R30.H0_H0 ;  /* 0x2000001eff1e7230 */ /* 0x000fe20000004100 */
[----:B------:R-:W-:Y:S01]  /*88f0*/  SHF.R.U64 R31, R42, 0x10, R43 ;  /* 0x000000102a1f7819 */ /* 0x000fe2000000122b */
        /* <DEDUP_REMOVED lines=42> */
[----:B------:R-:W-:-:S03]  /*8ba0*/  F2FP.F16.F32.PACK_AB R31, R31, R220 ;  /* 0x000000dc1f1f723e */ /* 0x000fc600000000ff */
[----:B------:R-:W-:Y:S02]  /*8bb0*/  IMAD.MOV.U32 R34, RZ, RZ, R28 ;  /* 0x000000ffff227224 */ /* 0x000fe400078e001c */
[----:B------:R-:W-:-:S07]  /*8bc0*/  IMAD.MOV.U32 R38, RZ, RZ, R31 ;  /* 0x000000ffff267224 */ /* 0x000fce00078e001f */
.L_x_1539:
[----:B------:R-:W-:Y:S05]  /*8bd0*/  BSYNC B2 ;  /* 0x0000000000027941 */ /* 0x000fea0003800000 */
.L_x_1538:
[----:B--2---:R4:W-:Y:S04]  /*8be0*/  STG.E.128 desc[UR46][R44.64], R32 ;  /* 0x000000202c007986 */ /* 0x0049e8000c101d2e */
[----:B0-----:R4:W-:Y:S02]  /*8bf0*/  @!P4 STG.E.128 desc[UR46][R46.64], R36 ;  /* 0x000000242e00c986 */ /* 0x0019e4000c101d2e */
.L_x_1529:
[----:B------:R-:W-:Y:S05]  /*8c00*/  BSYNC B1 ;  /* 0x0000000000017941 */ /* 0x000fea0003800000 */
.L_x_1528:
[-C--:B--2---:R-:W-:Y:S02]  /*8c10*/  IMAD R28, R148, R126.reuse, RZ ;  /* 0x0000007e941c7224 */ /* 0x084fe400078e02ff */
[----:B------:R-:W-:-:S04]  /*8c20*/  IMAD.WIDE.U32 R124, R189, R126, R124 ;  /* 0x0000007ebd7c7225 */ /* 0x000fc800078e007c */
[----:B------:R-:W-:Y:S01]  /*8c30*/  IMAD R28, R189, R127, R28 ;  /* 0x0000007fbd1c7224 */ /* 0x000fe200078e021c */
[----:B------:R-:W-:Y:S06]  /*8c40*/  @P3 BRA `(.L_x_1498) ;  /* 0x0000001800b43947 */ /* 0x000fec0003800000 */
[----:B------:R-:W-:Y:S01]  /*8c50*/  ISETP.NE.AND P3, PT, R11, RZ, PT ;  /* 0x000000ff0b00720c */ /* 0x000fe20003f65270 */
[----:B------:R-:W-:Y:S01]  /*8c60*/  BSSY B1, `(.L_x_1540) ;  /* 0x000007e000017945 */ /* 0x000fe20003800000 */
[----:B------:R-:W-:-:S11]  /*8c70*/  IMAD.IADD R40, R125, 0x1, R28 ;  /* 0x000000017d287824 */ /* 0x000fd600078e021c */
[----:B------:R-:W-:Y:S05]  /*8c80*/  @!P3 BRA `(.L_x_1541) ;  /* 0x0000000400ecb947 */ /* 0x000fea0003800000 */
[----:B------:R-:W-:Y:S01]  /*8c90*/  SEL R28, R123, R146, !P0 ;  /* 0x000000927b1c7207 */ /* 0x000fe20004000000 */
[----:B------:R-:W-:Y:S01]  /*8ca0*/  BSSY B2, `(.L_x_1542) ;  /* 0x0000077000027945 */ /* 0x000fe20003800000 */
[----:B------:R-:W-:Y:S02]  /*8cb0*/  IADD3 R31, P3, P4, R86, R124, R14 ;  /* 0x0000007c561f7210 */ /* 0x000fe40007c7e00e */
[----:B------:R-:W-:Y:S02]  /*8cc0*/  SHF.R.S32.HI R29, RZ, 0x1f, R28 ;  /* 0x0000001fff1d7819 */ /* 0x000fe4000001141c */
[----:B---34-:R-:W-:Y:S02]  /*8cd0*/  IADD3.X R33, R85, R40, R112, P3, P4 ;  /* 0x0000002855217210 */ /* 0x018fe40001fe8470 */
[----:B------:R-:W-:Y:S02]  /*8ce0*/  LEA.HI R29, R29, R28, RZ, 0x4 ;  /* 0x0000001c1d1d7211 */ /* 0x000fe400078f20ff */
[----:B------:R-:W-:-:S02]  /*8cf0*/  SHF.R.U32.HI R35, RZ, 0x3, R173 ;  /* 0x00000003ff237819 */ /* 0x000fc400000116ad */
[----:B------:R-:W-:-:S04]  /*8d00*/  LEA.HI.SX32 R30, R29, R117, 0x1c ;  /* 0x000000751d1e7211 */ /* 0x000fc800078fe2ff */
[----:B------:R-:W-:Y:S01]  /*8d10*/  SHF.R.S32.HI R34, RZ, 0x1f, R30 ;  /* 0x0000001fff227819 */ /* 0x000fe2000001141e */
[----:B------:R-:W-:-:S03]  /*8d20*/  IMAD.SHL.U32 R32, R30, 0x8, RZ ;  /* 0x000000081e207824 */ /* 0x000fc600078e00ff */
[----:B------:R-:W-:Y:S02]  /*8d30*/  LEA.HI R30, R34, R30, RZ, 0x3 ;  /* 0x0000001e221e7211 */ /* 0x000fe400078f18ff */
[----:B------:R-:W-:Y:S02]  /*8d40*/  ISETP.GE.AND P3, PT, R32, R145, PT ;  /* 0x000000912000720c */ /* 0x000fe40003f66270 */
[----:B------:R-:W-:-:S05]  /*8d50*/  SHF.R.S32.HI R30, RZ, 0x3, R30 ;  /* 0x00000003ff1e7819 */ /* 0x000fca000001141e */
[----:B------:R-:W-:-:S06]  /*8d60*/  IMAD R30, R30, 0x1800, R179 ;  /* 0x000018001e1e7824 */ /* 0x000fcc00078e02b3 */
[--C-:B------:R-:W-:Y:S02]  /*8d70*/  @!P3 SHF.R.S32.HI R28, RZ, 0x1f, R32.reuse ;  /* 0x0000001fff1cb819 */ /* 0x100fe40000011420 */
[--C-:B------:R-:W-:Y:S02]  /*8d80*/  @!P3 IADD3 R29, P4, P5, R86, R124, R32.reuse ;  /* 0x0000007c561db210 */ /* 0x100fe40007d9e020 */
[----:B------:R-:W-:Y:S02]  /*8d90*/  LOP3.LUT R32, R173, 0x38, R32, 0xf8, !PT ;  /* 0x00000038ad207812 */ /* 0x000fe400078ef820 */
[----:B------:R-:W-:Y:S02]  /*8da0*/  @!P3 IADD3.X R28, R85, R40, R28, P4, P5 ;  /* 0x00000028551cb210 */ /* 0x000fe400027ea41c */
[----:B------:R-:W-:Y:S02]  /*8db0*/  LOP3.LUT R32, R32, R35, RZ, 0x3c, !PT ;  /* 0x0000002320207212 */ /* 0x000fe400078e3cff */
[----:B------:R-:W-:-:S02]  /*8dc0*/  LEA R36, P4, R31, R114, 0x1 ;  /* 0x000000721f247211 */ /* 0x000fc400078808ff */
[----:B------:R-:W-:Y:S01]  /*8dd0*/  IADD3 R32, R30, R32, RZ ;  /* 0x000000201e207210 */ /* 0x000fe20007ffe0ff */
[C---:B------:R-:W-:Y:S01]  /*8de0*/  IMAD R30, R16.reuse, 0x4800, R141 ;  /* 0x00004800101e7824 */ /* 0x040fe200078e028d */
[-C--:B------:R-:W-:Y:S02]  /*8df0*/  LEA.HI.X R37, R31, R115.reuse, R33, 0x1, P4 ;  /* 0x000000731f257211 */ /* 0x080fe400020f0c21 */
[C---:B------:R-:W-:Y:S01]  /*8e00*/  @!P3 LEA R38, P4, R29.reuse, R114, 0x1 ;  /* 0x000000721d26b211 */ /* 0x040fe200078808ff */
[----:B------:R-:W-:Y:S02]  /*8e10*/  IMAD R32, R16, 0x4800, R32 ;  /* 0x0000480010207824 */ /* 0x000fe400078e0220 */
[----:B------:R-:W-:Y:S01]  /*8e20*/  IMAD R30, R30, 0x2, R2 ;  /* 0x000000021e1e7824 */ /* 0x000fe200078e0202 */
[----:B------:R-:W-:Y:S01]  /*8e30*/  @!P3 LEA.HI.X R39, R29, R115, R28, 0x1, P4 ;  /* 0x000000731d27b211 */ /* 0x000fe200020f0c1c */
[----:B------:R-:W-:Y:S01]  /*8e40*/  IMAD R32, R32, 0x2, R2 ;  /* 0x0000000220207824 */ /* 0x000fe200078e0202 */
[----:B------:R-:W-:-:S03]  /*8e50*/  ISETP.GE.AND P4, PT, R18, R122, PT ;  /* 0x0000007a1200720c */ /* 0x000fc60003f86270 */
[----:B------:R-:W0:Y:S04]  /*8e60*/  LDS.128 R28, [R30+0x18400] ;  /* 0x018400001e1c7984 */ /* 0x000e280000000c00 */
[----:B------:R-:W2:Y:S06]  /*8e70*/  LDS.128 R32, [R32+0x18400] ;  /* 0x0184000020207984 */ /* 0x000eac0000000c00 */
        /* <DEDUP_REMOVED lines=49> */
[----:B------:R-:W-:Y:S02]  /*9190*/  IMAD.MOV.U32 R29, RZ, RZ, R33 ;  /* 0x000000ffff1d7224 */ /* 0x000fe400078e0021 */
        /* <DEDUP_REMOVED lines=36> */
[----:B------:R-:W-:Y:S02]  /*93e0*/  IMAD.MOV.U32 R30, RZ, RZ, R35 ;  /* 0x000000ffff1e7224 */ /* 0x000fe400078e0023 */
[----:B------:R-:W-:Y:S02]  /*93f0*/  IMAD.MOV.U32 R34, RZ, RZ, R74 ;  /* 0x000000ffff227224 */ /* 0x000fe400078e004a */
[----:B------:R-:W-:-:S07]  /*9400*/  IMAD.MOV.U32 R35, RZ, RZ, R43 ;  /* 0x000000ffff237224 */ /* 0x000fce00078e002b */
.L_x_1543:
[----:B------:R-:W-:Y:S05]  /*9410*/  BSYNC B2 ;  /* 0x0000000000027941 */ /* 0x000fea0003800000 */
.L_x_1542:
[----:B0-----:R0:W-:Y:S04]  /*9420*/  STG.E.128 desc[UR46][R36.64], R28 ;  /* 0x0000001c24007986 */ /* 0x0011e8000c101d2e */
[----:B--2---:R0:W-:Y:S02]  /*9430*/  @!P3 STG.E.128 desc[UR46][R38.64], R32 ;  /* 0x000000202600b986 */ /* 0x0041e4000c101d2e */
.L_x_1541:
[----:B------:R-:W-:Y:S05]  /*9440*/  BSYNC B1 ;  /* 0x0000000000017941 */ /* 0x000fea0003800000 */
.L_x_1540:
[----:B------:R-:W-:Y:S01]  /*9450*/  ISETP.NE.AND P3, PT, R10, RZ, PT ;  /* 0x000000ff0a00720c */ /* 0x000fe20003f65270 */
[----:B------:R-:W-:-:S12]  /*9460*/  BSSY B1, `(.L_x_1544) ;  /* 0x0000078000017945 */ /* 0x000fd80003800000 */
[----:B------:R-:W-:Y:S05]  /*9470*/  @!P3 BRA `(.L_x_1545) ;  /* 0x0000000400d8b947 */ /* 0x000fea0003800000 */
[----:B0-----:R-:W-:Y:S01]  /*9480*/  SEL R28, R123, R146, !P1 ;  /* 0x000000927b1c7207 */ /* 0x001fe20004800000 */
[----:B------:R-:W-:Y:S01]  /*9490*/  BSSY B2, `(.L_x_1546) ;  /* 0x0000072000027945 */ /* 0x000fe20003800000 */
[----:B------:R-:W-:Y:S02]  /*94a0*/  IADD3 R30, P3, P4, R86, R124, R13 ;  /* 0x0000007c561e7210 */ /* 0x000fe40007c7e00d */
[----:B------:R-:W-:Y:S02]  /*94b0*/  SHF.R.S32.HI R29, RZ, 0x1f, R28 ;  /* 0x0000001fff1d7819 */ /* 0x000fe4000001141c */
[----:B------:R-:W-:Y:S02]  /*94c0*/  IADD3.X R31, R85, R40, R111, P3, P4 ;  /* 0x00000028551f7210 */ /* 0x000fe40001fe846f */
[----:B------:R-:W-:Y:S02]  /*94d0*/  LEA.HI R29, R29, R28, RZ, 0x4 ;  /* 0x0000001c1d1d7211 */ /* 0x000fe400078f20ff */
[----:B---34-:R-:W-:-:S02]  /*94e0*/  SHF.R.U32.HI R36, RZ, 0x3, R173 ;  /* 0x00000003ff247819 */ /* 0x018fc400000116ad */
[----:B------:R-:W-:-:S04]  /*94f0*/  LEA.HI.SX32 R32, R29, R116, 0x1c ;  /* 0x000000741d207211 */ /* 0x000fc800078fe2ff */
[----:B------:R-:W-:Y:S02]  /*9500*/  SHF.L.U32 R33, R32, 0x3, RZ ;  /* 0x0000000320217819 */ /* 0x000fe400000006ff */
[----:B------:R-:W-:Y:S02]  /*9510*/  SHF.R.S32.HI R35, RZ, 0x1f, R32 ;  /* 0x0000001fff237819 */ /* 0x000fe40000011420 */
[----:B------:R-:W-:Y:S02]  /*9520*/  ISETP.GE.AND P3, PT, R33, R145, PT ;  /* 0x000000912100720c */ /* 0x000fe40003f66270 */
[----:B------:R-:W-:Y:S02]  /*9530*/  LEA.HI R35, R35, R32, RZ, 0x3 ;  /* 0x0000002023237211 */ /* 0x000fe400078f18ff */
[----:B------:R-:W-:Y:S02]  /*9540*/  LOP3.LUT R32, R173, 0x38, R33, 0xf8, !PT ;  /* 0x00000038ad207812 */ /* 0x000fe400078ef821 */
[----:B------:R-:W-:-:S02]  /*9550*/  SHF.R.S32.HI R34, RZ, 0x3, R35 ;  /* 0x00000003ff227819 */ /* 0x000fc40000011423 */
[----:B------:R-:W-:-:S05]  /*9560*/  LOP3.LUT R32, R32, R36, RZ, 0x3c, !PT ;  /* 0x0000002420207212 */ /* 0x000fca00078e3cff */
[--C-:B------:R-:W-:Y:S02]  /*9570*/  @!P3 SHF.R.S32.HI R28, RZ, 0x1f, R33.reuse ;  /* 0x0000001fff1cb819 */ /* 0x100fe40000011421 */
[----:B------:R-:W-:Y:S01]  /*9580*/  @!P3 IADD3 R29, P4, P5, R86, R124, R33 ;  /* 0x0000007c561db210 */ /* 0x000fe20007d9e021 */
[----:B------:R-:W-:-:S03]  /*9590*/  IMAD R33, R34, 0x1800, R179 ;  /* 0x0000180022217824 */ /* 0x000fc600078e02b3 */
[----:B------:R-:W-:Y:S01]  /*95a0*/  @!P3 IADD3.X R28, R85, R40, R28, P4, P5 ;  /* 0x00000028551cb210 */ /* 0x000fe200027ea41c */
[----:B------:R-:W-:Y:S01]  /*95b0*/  IMAD.IADD R35, R33, 0x1, R32 ;  /* 0x0000000121237824 */ /* 0x000fe200078e0220 */
[-C--:B------:R-:W-:Y:S01]  /*95c0*/  LEA R36, P4, R30, R114.reuse, 0x1 ;  /* 0x000000721e247211 */ /* 0x080fe200078808ff */
[C---:B------:R-:W-:Y:S02]  /*95d0*/  IMAD R33, R16.reuse, 0x4800, R139 ;  /* 0x0000480010217824 */ /* 0x040fe400078e028b */
[----:B------:R-:W-:Y:S01]  /*95e0*/  IMAD R35, R16, 0x4800, R35 ;  /* 0x0000480010237824 */ /* 0x000fe200078e0223 */
[----:B------:R-:W-:Y:S01]  /*95f0*/  LEA.HI.X R37, R30, R115, R31, 0x1, P4 ;  /* 0x000000731e257211 */ /* 0x000fe200020f0c1f */
[--C-:B------:R-:W-:Y:S01]  /*9600*/  IMAD R30, R33, 0x2, R2.reuse ;  /* 0x00000002211e7824 */ /* 0x100fe200078e0202 */
[----:B------:R-:W-:Y:S01]  /*9610*/  @!P3 LEA R38, P4, R29, R114, 0x1 ;  /* 0x000000721d26b211 */ /* 0x000fe200078808ff */
[----:B------:R-:W-:-:S03]  /*9620*/  IMAD R35, R35, 0x2, R2 ;  /* 0x0000000223237824 */ /* 0x000fc600078e0202 */
[----:B------:R-:W-:Y:S02]  /*9630*/  @!P3 LEA.HI.X R39, R29, R115, R28, 0x1, P4 ;  /* 0x000000731d27b211 */ /* 0x000fe400020f0c1c */
[----:B------:R-:W0:Y:S01]  /*9640*/  LDS.128 R28, [R30+0x18400] ;  /* 0x018400001e1c7984 */ /* 0x000e220000000c00 */
[----:B------:R-:W-:-:S03]  /*9650*/  ISETP.GE.AND P4, PT, R165, R122, PT ;  /* 0x0000007aa500720c */ /* 0x000fc60003f86270 */
[----:B------:R-:W2:Y:S10]  /*9660*/  LDS.128 R32, [R35+0x18400] ;  /* 0x0184000023207984 */ /* 0x000eb40000000c00 */
        /* <DEDUP_REMOVED lines=43> */
[----:B------:R-:W-:-:S02]  /*9920*/  HADD2.F32 R45, -RZ, R28.H1_H1 ;  /* 0x3000001cff2d7230 */ /* 0x000fc40000004100 */
[----:B------:R-:W-:Y:S01]  /*9930*/  FFMA.FTZ R70, R47, R58, R70 ;  /* 0x0000003a2f467223 */ /* 0x000fe20000010046 */
[----:B------:R-:W-:Y:S02]  /*9940*/  HADD2.F32 R213, -RZ, R213.H0_H0 ;  /* 0x200000d5ffd57230 */ /* 0x000fe40000004100 */
[-C--:B------:R-:W-:Y:S01]  /*9950*/  FMUL.FTZ R56, R35, R42.reuse ;  /* 0x0000002a23387220 */ /* 0x080fe20000410000 */
[----:B------:R-:W-:Y:S02]  /*9960*/  HADD2.F32 R31, -RZ, R32.H0_H0 ;  /* 0x20000020ff1f7230 */ /* 0x000fe40000004100 */
[----:B------:R-:W-:Y:S01]  /*9970*/  FMUL.FTZ R42, R45, R42 ;  /* 0x0000002a2d2a7220 */ /* 0x000fe20000410000 */
[----:B------:R-:W-:Y:S01]  /*9980*/  HADD2.F32 R29, -RZ, R28.H0_H0 ;  /* 0x2000001cff1d7230 */ /* 0x000fe20000004100 */
[----:B------:R-:W-:Y:S01]  /*9990*/  F2FP.F16.F32.PACK_AB R51, R70, R51 ;  /* 0x000000334633723e */ /* 0x000fe200000000ff */
[----:B------:R-:W-:Y:S02]  /*99a0*/  HADD2.F32 R28, -RZ, R41.H0_H0 ;  /* 0x20000029ff1c7230 */ /* 0x000fe40000004100 */
[----:B------:R-:W-:Y:S01]  /*99b0*/  FMUL.FTZ R32, R31, R213 ;  /* 0x000000d51f207220 */ /* 0x000fe20000410000 */
[----:B------:R-:W-:-:S02]  /*99c0*/  HADD2.F32 R156, -RZ, R156.H0_H0 ;  /* 0x2000009cff9c7230 */ /* 0x000fc40000004100 */
[----:B------:R-:W-:Y:S01]  /*99d0*/  FMUL.FTZ R58, R29, R213 ;  /* 0x000000d51d3a7220 */ /* 0x000fe20000410000 */
        /* <DEDUP_REMOVED lines=10> */
[----:B------:R-:W-:-:S02]  /*9a80*/  HADD2.F32 R42, -RZ, R30.H0_H0 ;  /* 0x2000001eff2a7230 */ /* 0x000fc40000004100 */
[-C--:B------:R-:W-:Y:S01]  /*9a90*/  FMUL.FTZ R41, R28, R31.reuse ;  /* 0x0000001f1c297220 */ /* 0x080fe20000410000 */
[----:B------:R-:W-:Y:S02]  /*9aa0*/  HADD2.F32 R34, -RZ, R34.H1_H1 ;  /* 0x30000022ff227230 */ /* 0x000fe40000004100 */
[----:B------:R-:W-:Y:S02]  /*9ab0*/  HADD2.F32 R30, -RZ, R30.H1_H1 ;  /* 0x3000001eff1e7230 */ /* 0x000fe40000004100 */
[----:B------:R-:W-:Y:S01]  /*9ac0*/  FMUL.FTZ R31, R42, R31 ;  /* 0x0000001f2a1f7220 */ /* 0x000fe20000410000 */
[----:B------:R-:W-:Y:S02]  /*9ad0*/  HADD2.F32 R43, -RZ, R43.H0_H0 ;  /* 0x2000002bff2b7230 */ /* 0x000fe40000004100 */
[----:B------:R-:W-:Y:S01]  /*9ae0*/  FMUL.FTZ R47, R34, R29 ;  /* 0x0000001d222f7220 */ /* 0x000fe20000410000 */
[----:B------:R-:W-:Y:S01]  /*9af0*/  FFMA.FTZ R42, R42, R157, -R41 ;  /* 0x0000009d2a2a7223 */ /* 0x000fe20000010829 */
[----:B------:R-:W-:Y:S01]  /*9b00*/  FMUL.FTZ R29, R30, R29 ;  /* 0x0000001d1e1d7220 */ /* 0x000fe20000410000 */
[----:B------:R-:W-:Y:S01]  /*9b10*/  FFMA.FTZ R28, R28, R157, R31 ;  /* 0x0000009d1c1c7223 */ /* 0x000fe2000001001f */
[-C--:B------:R-:W-:Y:S01]  /*9b20*/  FFMA.FTZ R47, R30, R43.reuse, -R47 ;  /* 0x0000002b1e2f7223 */ /* 0x080fe2000001082f */
[----:B------:R-:W-:Y:S01]  /*9b30*/  F2FP.F16.F32.PACK_AB R31, R33, R48 ;  /* 0x00000030211f723e */ /* 0x000fe200000000ff */
[----:B------:R-:W-:Y:S01]  /*9b40*/  FFMA.FTZ R29, R34, R43, R29 ;  /* 0x0000002b221d7223 */ /* 0x000fe2000001001d */
[----:B------:R-:W-:Y:S01]  /*9b50*/  F2FP.F16.F32.PACK_AB R33, R68, R50 ;  /* 0x000000324421723e */ /* 0x000fe200000000ff */
[----:B------:R-:W-:Y:S01]  /*9b60*/  IMAD.MOV.U32 R35, RZ, RZ, R51 ;  /* 0x000000ffff237224 */ /* 0x000fe200078e0033 */
[----:B------:R-:W-:-:S02]  /*9b70*/  F2FP.F16.F32.PACK_AB R30, R47, R42 ;  /* 0x0000002a2f1e723e */ /* 0x000fc400000000ff */
[----:B------:R-:W-:Y:S01]  /*9b80*/  F2FP.F16.F32.PACK_AB R34, R29, R28 ;  /* 0x0000001c1d22723e */ /* 0x000fe200000000ff */
[----:B------:R-:W-:Y:S02]  /*9b90*/  IMAD.MOV.U32 R28, RZ, RZ, R45 ;  /* 0x000000ffff1c7224 */ /* 0x000fe400078e002d */
[----:B------:R-:W-:-:S07]  /*9ba0*/  IMAD.MOV.U32 R29, RZ, RZ, R46 ;  /* 0x000000ffff1d7224 */ /* 0x000fce00078e002e */
.L_x_1547:
[----:B------:R-:W-:Y:S05]  /*9bb0*/  BSYNC B2 ;  /* 0x0000000000027941 */ /* 0x000fea0003800000 */
.L_x_1546:
[----:B0-----:R0:W-:Y:S04]  /*9bc0*/  STG.E.128 desc[UR46][R36.64], R28 ;  /* 0x0000001c24007986 */ /* 0x0011e8000c101d2e */
[----:B--2---:R0:W-:Y:S02]  /*9bd0*/  @!P3 STG.E.128 desc[UR46][R38.64], R32 ;  /* 0x000000202600b986 */ /* 0x0041e4000c101d2e */
.L_x_1545:
[----:B------:R-:W-:Y:S05]  /*9be0*/  BSYNC B1 ;  /* 0x0000000000017941 */ /* 0x000fea0003800000 */
.L_x_1544:
[----:B------:R-:W-:-:S13]  /*9bf0*/  ISETP.NE.AND P3, PT, R9, RZ, PT ;  /* 0x000000ff0900720c */ /* 0x000fda0003f65270 */
[----:B------:R-:W-:Y:S05]  /*9c00*/  @!P3 BRA `(.L_x_1498) ;  /* 0x0000000800c4b947 */ /* 0x000fea0003800000 */
[----:B------:R-:W-:Y:S01]  /*9c10*/  LOP3.LUT P4, RZ, R17, 0x1, RZ, 0xc0, !PT ;  /* 0x0000000111ff7812 */ /* 0x000fe2000788c0ff */
[----:B------:R-:W-:Y:S01]  /*9c20*/  BSSY B1, `(.L_x_1548) ;  /* 0x000006d000017945 */ /* 0x000fe20003800000 */
[----:B0-----:R-:W-:Y:S02]  /*9c30*/  SHF.R.U32.HI R31, RZ, 0x3, R173 ;  /* 0x00000003ff1f7819 */ /* 0x001fe400000116ad */
[----:B------:R-:W-:Y:S02]  /*9c40*/  SEL R146, R123, R146, !P4 ;  /* 0x000000927b927207 */ /* 0x000fe40006000000 */
[----:B---34-:R-:W-:Y:S02]  /*9c50*/  IADD3 R37, P3, P4, R86, R124, R12 ;  /* 0x0000007c56257210 */ /* 0x018fe40007c7e00c */
[----:B------:R-:W-:Y:S02]  /*9c60*/  SHF.R.S32.HI R29, RZ, 0x1f, R146 ;  /* 0x0000001fff1d7819 */ /* 0x000fe40000011492 */
[----:B------:R-:W-:-:S02]  /*9c70*/  IADD3.X R42, R85, R40, R110, P3, P4 ;  /* 0x00000028552a7210 */ /* 0x000fc40001fe846e */
[----:B------:R-:W-:Y:S02]  /*9c80*/  LEA.HI R146, R29, R146, RZ, 0x4 ;  /* 0x000000921d927211 */ /* 0x000fe400078f20ff */
[----:B------:R-:W-:Y:S02]  /*9c90*/  ISETP.GE.AND P4, PT, R166, R122, PT ;  /* 0x0000007aa600720c */ /* 0x000fe40003f86270 */
[----:B------:R-:W-:Y:S02]  /*9ca0*/  LEA.HI.SX32 R146, R146, R113, 0x1c ;  /* 0x0000007192927211 */ /* 0x000fe400078fe2ff */
[C---:B------:R-:W-:Y:S02]  /*9cb0*/  LEA R36, P3, R37.reuse, R114, 0x1 ;  /* 0x0000007225247211 */ /* 0x040fe400078608ff */
[----:B------:R-:W-:Y:S01]  /*9cc0*/  SHF.R.S32.HI R29, RZ, 0x1f, R146 ;  /* 0x0000001fff1d7819 */ /* 0x000fe20000011492 */
[----:B------:R-:W-:Y:S01]  /*9cd0*/  IMAD.SHL.U32 R38, R146, 0x8, RZ ;  /* 0x0000000892267824 */ /* 0x000fe200078e00ff */
[----:B------:R-:W-:-:S02]  /*9ce0*/  LEA.HI.X R37, R37, R115, R42, 0x1, P3 ;  /* 0x0000007325257211 */ /* 0x000fc400018f0c2a */
[----:B------:R-:W-:Y:S02]  /*9cf0*/  LEA.HI R29, R29, R146, RZ, 0x3 ;  /* 0x000000921d1d7211 */ /* 0x000fe400078f18ff */
[----:B------:R-:W-:Y:S02]  /*9d00*/  LOP3.LUT R28, R173, 0x38, R38, 0xf8, !PT ;  /* 0x00000038ad1c7812 */ /* 0x000fe400078ef826 */
[----:B------:R-:W-:Y:S02]  /*9d10*/  SHF.R.S32.HI R30, RZ, 0x3, R29 ;  /* 0x00000003ff1e7819 */ /* 0x000fe4000001141d */
[----:B------:R-:W-:-:S03]  /*9d20*/  LOP3.LUT R28, R28, R31, RZ, 0x3c, !PT ;  /* 0x0000001f1c1c7212 */ /* 0x000fc600078e3cff */
[----:B------:R-:W-:-:S04]  /*9d30*/  IMAD R29, R30, 0x1800, R179 ;  /* 0x000018001e1d7824 */ /* 0x000fc800078e02b3 */
[----:B------:R-:W-:Y:S02]  /*9d40*/  IMAD.IADD R31, R29, 0x1, R28 ;  /* 0x000000011d1f7824 */ /* 0x000fe400078e021c */
[C---:B------:R-:W-:Y:S02]  /*9d50*/  IMAD R29, R16.reuse, 0x4800, R138 ;  /* 0x00004800101d7824 */ /* 0x040fe400078e028a */
[----:B------:R-:W-:Y:S02]  /*9d60*/  IMAD R31, R16, 0x4800, R31 ;  /* 0x00004800101f7824 */ /* 0x000fe400078e021f */
[--C-:B------:R-:W-:Y:S02]  /*9d70*/  IMAD R29, R29, 0x2, R2.reuse ;  /* 0x000000021d1d7824 */ /* 0x100fe400078e0202 */
[----:B------:R-:W-:-:S04]  /*9d80*/  IMAD R32, R31, 0x2, R2 ;  /* 0x000000021f207824 */ /* 0x000fc800078e0202 */
[----:B------:R-:W0:Y:S04]  /*9d90*/  LDS.128 R28, [R29+0x18400] ;  /* 0x018400001d1c7984 */ /* 0x000e280000000c00 */
[----:B------:R-:W2:Y:S01]  /*9da0*/  LDS.128 R32, [R32+0x18400] ;  /* 0x0184000020207984 */ /* 0x000ea20000000c00 */
[----:B------:R-:W-:Y:S05]  /*9db0*/  @P4 BRA `(.L_x_1549) ;  /* 0x00000004004c4947 */ /* 0x000fea0003800000 */
[----:B------:R-:W-:Y:S01]  /*9dc0*/  SHF.R.U32.HI R49, RZ, 0x10, R65 ;  /* 0x00000010ff317819 */ /* 0x000fe20000011641 */
[----:B------:R-:W-:Y:S01]  /*9dd0*/  HADD2.F32 R50, -RZ, R154.H1_H1 ;  /* 0x3000009aff327230 */ /* 0x000fe20000004100 */
[----:B--2---:R-:W-:Y:S01]  /*9de0*/  MOV R44, R33 ;  /* 0x00000021002c7202 */ /* 0x004fe20000000f00 */
[----:B0-----:R-:W-:Y:S01]  /*9df0*/  IMAD.MOV.U32 R33, RZ, RZ, R31 ;  /* 0x000000ffff217224 */ /* 0x001fe200078e001f */
[--C-:B------:R-:W-:Y:S01]  /*9e00*/  SHF.R.U64 R39, R52, 0x10, R53.reuse ;  /* 0x0000001034277819 */ /* 0x100fe20000001235 */
[----:B------:R-:W-:Y:S01]  /*9e10*/  HADD2.F32 R49, -RZ, R49.H0_H0 ;  /* 0x20000031ff317230 */ /* 0x000fe20000004100 */
[----:B------:R-:W-:Y:S01]  /*9e20*/  SHF.R.U32.HI R52, RZ, 0x10, R53 ;  /* 0x00000010ff347819 */ /* 0x000fe20000011635 */
[--C-:B------:R-:W-:Y:S01]  /*9e30*/  HADD2.F32 R45, -RZ, R44.reuse.H0_H0 ;  /* 0x2000002cff2d7230 */ /* 0x100fe20000004100 */
[--C-:B------:R-:W-:Y:S01]  /*9e40*/  SHF.R.U64 R43, R66, 0x10, R67.reuse ;  /* 0x00000010422b7819 */ /* 0x100fe20000001243 */
[----:B------:R-:W-:Y:S01]  /*9e50*/  HADD2.F32 R46, -RZ, R44.H1_H1 ;  /* 0x3000002cff2e7230 */ /* 0x000fe20000004100 */
[----:B------:R-:W-:Y:S01]  /*9e60*/  SHF.R.U32.HI R66, RZ, 0x10, R67 ;  /* 0x00000010ff427819 */ /* 0x000fe20000011643 */
[--C-:B------:R-:W-:Y:S01]  /*9e70*/  HADD2.F32 R31, -RZ, R29.reuse.H0_H0 ;  /* 0x2000001dff1f7230 */ /* 0x100fe20000004100 */
[----:B------:R-:W-:Y:S01]  /*9e80*/  SHF.R.U64 R41, R54, 0x10, R55 ;  /* 0x0000001036297819 */ /* 0x000fe20000001237 */
[----:B------:R-:W-:-:S02]  /*9e90*/  HADD2.F32 R44, -RZ, R29.H1_H1 ;  /* 0x3000001dff2c7230 */ /* 0x000fc40000004100 */
[-C--:B------:R-:W-:Y:S01]  /*9ea0*/  FMUL.FTZ R51, R46, R49.reuse ;  /* 0x000000312e337220 */ /* 0x080fe20000410000 */
[----:B------:R-:W-:Y:S01]  /*9eb0*/  HADD2.F32 R48, -RZ, R152.H1_H1 ;  /* 0x30000098ff307230 */ /* 0x000fe20000004100 */
[----:B------:R-:W-:Y:S01]  /*9ec0*/  SHF.R.U32.HI R54, RZ, 0x10, R55 ;  /* 0x00000010ff367819 */ /* 0x000fe20000011637 */
        /* <DEDUP_REMOVED lines=10> */
[----:B------:R-:W-:Y:S01]  /*9f70*/  HADD2.F32 R50, -RZ, R35.H1_H1 ;  /* 0x30000023ff327230 */ /* 0x000fe20000004100 */
[----:B------:R-:W-:Y:S01]  /*9f80*/  SHF.R.U64 R42, R64, 0x10, R65 ;  /* 0x00000010402a7819 */ /* 0x000fe20000001241 */
[----:B------:R-:W-:Y:S02]  /*9f90*/  HADD2.F32 R49, -RZ, R66.H0_H0 ;  /* 0x20000042ff317230 */ /* 0x000fe40000004100 */
[--C-:B------:R-:W-:Y:S01]  /*9fa0*/  HADD2.F32 R35, -RZ, R33.reuse.H0_H0 ;  /* 0x20000021ff237230 */ /* 0x100fe20000004100 */
[----:B------:R-:W-:Y:S01]  /*9fb0*/  F2FP.F16.F32.PACK_AB R29, R44, R29 ;  /* 0x0000001d2c1d723e */ /* 0x000fe200000000ff */
[----:B------:R-:W-:Y:S02]  /*9fc0*/  HADD2.F32 R48, -RZ, R33.H1_H1 ;  /* 0x30000021ff307230 */ /* 0x000fe40000004100 */
[----:B------:R-:W-:Y:S01]  /*9fd0*/  FMUL.FTZ R51, R50, R49 ;  /* 0x0000003132337220 */ /* 0x000fe20000410000 */
[----:B------:R-:W-:-:S02]  /*9fe0*/  HADD2.F32 R52, -RZ, R151.H0_H0 ;  /* 0x20000097ff347230 */ /* 0x000fc40000004100 */
[----:B------:R-:W-:Y:S02]  /*9ff0*/  HADD2.F32 R47, -RZ, R54.H0_H0 ;  /* 0x20000036ff2f7230 */ /* 0x000fe40000004100 */
        /* <DEDUP_REMOVED lines=8> */
[----:B------:R-:W-:-:S02]  /*a080*/  HADD2.F32 R45, -RZ, R32.H0_H0 ;  /* 0x20000020ff2d7230 */ /* 0x000fc40000004100 */
[----:B------:R-:W-:Y:S01]  /*a090*/  HADD2.F32 R47, -RZ, R32.H1_H1 ;  /* 0x30000020ff2f7230 */ /* 0x000fe20000004100 */
[----:B------:R-:W-:Y:S01]  /*a0a0*/  F2FP.F16.F32.PACK_AB R48, R48, R33 ;  /* 0x000000213030723e */ /* 0x000fe200000000ff */
[----:B------:R-:W-:Y:S01]  /*a0b0*/  HADD2.F32 R49, -RZ, R42.H0_H0 ;  /* 0x2000002aff317230 */ /* 0x000fe20000004100 */
[----:B------:R-:W-:Y:S01]  /*a0c0*/  F2FP.F16.F32.PACK_AB R33, R46, R31 ;  /* 0x0000001f2e21723e */ /* 0x000fe200000000ff */
[----:B------:R-:W-:Y:S01]  /*a0d0*/  HADD2.F32 R32, -RZ, R28.H1_H1 ;  /* 0x3000001cff207230 */ /* 0x000fe20000004100 */
[----:B------:R-:W-:Y:S01]  /*a0e0*/  F2FP.F16.F32.PACK_AB R35, R50, R35 ;  /* 0x000000233223723e */ /* 0x000fe200000000ff */
[----:B------:R-:W-:Y:S02]  /*a0f0*/  HADD2.F32 R154, -RZ, R154.H0_H0 ;  /* 0x2000009aff9a7230 */ /* 0x000fe40000004100 */
[-C--:B------:R-:W-:Y:S01]  /*a100*/  FMUL.FTZ R53, R47, R49.reuse ;  /* 0x000000312f357220 */ /* 0x080fe20000410000 */
[----:B------:R-:W-:Y:S02]  /*a110*/  HADD2.F32 R42, -RZ, R28.H0_H0 ;  /* 0x2000001cff2a7230 */ /* 0x000fe40000004100 */
[----:B------:R-:W-:Y:S01]  /*a120*/  FMUL.FTZ R52, R32, R49 ;  /* 0x0000003120347220 */ /* 0x000fe20000410000 */
[----:B------:R-:W-:-:S02]  /*a130*/  HADD2.F32 R152, -RZ, R152.H0_H0 ;  /* 0x20000098ff987230 */ /* 0x000fc40000004100 */
[-C--:B------:R-:W-:Y:S01]  /*a140*/  FFMA.FTZ R53, R32, R39.reuse, -R53 ;  /* 0x0000002720357223 */ /* 0x080fe20000010835 */
[-C--:B------:R-:W-:Y:S01]  /*a150*/  FMUL.FTZ R51, R45, R154.reuse ;  /* 0x0000009a2d337220 */ /* 0x080fe20000410000 */
[----:B------:R-:W-:Y:S01]  /*a160*/  FFMA.FTZ R47, R47, R39, R52 ;  /* 0x000000272f2f7223 */ /* 0x000fe20000010034 */
[----:B------:R-:W-:Y:S02]  /*a170*/  HADD2.F32 R39, -RZ, R34.H0_H0 ;  /* 0x20000022ff277230 */ /* 0x000fe40000004100 */
[C---:B------:R-:W-:Y:S01]  /*a180*/  FMUL.FTZ R154, R42.reuse, R154 ;  /* 0x0000009a2a9a7220 */ /* 0x040fe20000410000 */
[----:B------:R-:W-:Y:S02]  /*a190*/  HADD2.F32 R43, -RZ, R43.H0_H0 ;  /* 0x2000002bff2b7230 */ /* 0x000fe40000004100 */
[-C--:B------:R-:W-:Y:S01]  /*a1a0*/  FFMA.FTZ R28, R42, R152.reuse, -R51 ;  /* 0x000000982a1c7223 */ /* 0x080fe20000010833 */
[----:B------:R-:W-:Y:S02]  /*a1b0*/  HADD2.F32 R32, -RZ, R30.H0_H0 ;  /* 0x2000001eff207230 */ /* 0x000fe40000004100 */
[----:B------:R-:W-:Y:S01]  /*a1c0*/  FFMA.FTZ R154, R45, R152, R154 ;  /* 0x000000982d9a7223 */ /* 0x000fe2000001009a */
[----:B------:R-:W-:-:S02]  /*a1d0*/  HADD2.F32 R34, -RZ, R34.H1_H1 ;  /* 0x30000022ff227230 */ /* 0x000fc40000004100 */
[----:B------:R-:W-:Y:S01]  /*a1e0*/  HADD2.F32 R153, -RZ, R153.H0_H0 ;  /* 0x20000099ff997230 */ /* 0x000fe20000004100 */
[----:B------:R-:W-:Y:S01]  /*a1f0*/  F2FP.F16.F32.PACK_AB R28, R53, R28 ;  /* 0x0000001c351c723e */ /* 0x000fe200000000ff */
[----:B------:R-:W-:Y:S02]  /*a200*/  HADD2.F32 R30, -RZ, R30.H1_H1 ;  /* 0x3000001eff1e7230 */ /* 0x000fe40000004100 */
[----:B------:R-:W-:Y:S01]  /*a210*/  FMUL.FTZ R49, R34, R43 ;  /* 0x0000002b22317220 */ /* 0x000fe20000410000 */
[----:B------:R-:W-:Y:S02]  /*a220*/  HADD2.F32 R151, -RZ, R151.H1_H1 ;  /* 0x30000097ff977230 */ /* 0x000fe40000004100 */
[-C--:B------:R-:W-:Y:S01]  /*a230*/  FMUL.FTZ R45, R39, R153.reuse ;  /* 0x00000099272d7220 */ /* 0x080fe20000410000 */
[----:B------:R-:W-:Y:S02]  /*a240*/  HADD2.F32 R41, -RZ, R41.H0_H0 ;  /* 0x20000029ff297230 */ /* 0x000fe40000004100 */
[----:B------:R-:W-:Y:S01]  /*a250*/  FMUL.FTZ R42, R32, R153 ;  /* 0x00000099202a7220 */ /* 0x000fe20000410000 */
[----:B------:R-:W-:Y:S01]  /*a260*/  FMUL.FTZ R43, R30, R43 ;  /* 0x0000002b1e2b7220 */ /* 0x000fe20000410000 */
[-C--:B------:R-:W-:Y:S01]  /*a270*/  FFMA.FTZ R45, R32, R151.reuse, -R45 ;  /* 0x00000097202d7223 */ /* 0x080fe2000001082d */
[----:B------:R-:W-:Y:S01]  /*a280*/  F2FP.F16.F32.PACK_AB R32, R47, R154 ;  /* 0x0000009a2f20723e */ /* 0x000fe200000000ff */
[----:B------:R-:W-:Y:S01]  /*a290*/  FFMA.FTZ R42, R39, R151, R42 ;  /* 0x00000097272a7223 */ /* 0x000fe2000001002a */
[-C--:B------:R-:W-:Y:S01]  /*a2a0*/  FFMA.FTZ R30, R30, R41.reuse, -R49 ;  /* 0x000000291e1e7223 */ /* 0x080fe20000010831 */
[----:B------:R-:W-:Y:S01]  /*a2b0*/  FFMA.FTZ R43, R34, R41, R43 ;  /* 0x00000029222b7223 */ /* 0x000fe2000001002b */
[----:B------:R-:W-:-:S03]  /*a2c0*/  IMAD.MOV.U32 R31, RZ, RZ, R48 ;  /* 0x000000ffff1f7224 */ /* 0x000fc600078e0030 */
[----:B------:R-:W-:Y:S02]  /*a2d0*/  F2FP.F16.F32.PACK_AB R30, R30, R45 ;  /* 0x0000002d1e1e723e */ /* 0x000fe400000000ff */
[----:B------:R-:W-:-:S07]  /*a2e0*/  F2FP.F16.F32.PACK_AB R34, R43, R42 ;  /* 0x0000002a2b22723e */ /* 0x000fce00000000ff */
.L_x_1549:
[----:B------:R-:W-:Y:S05]  /*a2f0*/  BSYNC B1 ;  /* 0x0000000000017941 */ /* 0x000fea0003800000 */
.L_x_1548:
[----:B0-----:R0:W-:Y:S01]  /*a300*/  STG.E.128 desc[UR46][R36.64], R28 ;  /* 0x0000001c24007986 */ /* 0x0011e2000c101d2e */
[----:B------:R-:W-:-:S13]  /*a310*/  ISETP.GE.AND P3, PT, R38, R145, PT ;  /* 0x000000912600720c */ /* 0x000fda0003f66270 */
[----:B------:R-:W-:Y:S05]  /*a320*/  @P3 BRA `(.L_x_1498) ;  /* 0x0000000000fc3947 */ /* 0x000fea0003800000 */
[--C-:B------:R-:W-:Y:S02]  /*a330*/  IADD3 R124, P3, P4, R86, R124, R38.reuse ;  /* 0x0000007c567c7210 */ /* 0x100fe40007c7e026 */
[----:B------:R-:W-:-:S04]  /*a340*/  SHF.R.S32.HI R38, RZ, 0x1f, R38 ;  /* 0x0000001fff267819 */ /* 0x000fc80000011426 */
[----:B------:R-:W-:Y:S02]  /*a350*/  IADD3.X R40, R85, R40, R38, P3, P4 ;  /* 0x0000002855287210 */ /* 0x000fe40001fe8426 */
[----:B------:R-:W-:-:S04]  /*a360*/  LEA R114, P3, R124, R114, 0x1 ;  /* 0x000000727c727211 */ /* 0x000fc800078608ff */
[----:B------:R-:W-:-:S05]  /*a370*/  LEA.HI.X R115, R124, R115, R40, 0x1, P3 ;  /* 0x000000737c737211 */ /* 0x000fca00018f0c28 */
[----:B--2---:R2:W-:Y:S01]  /*a380*/  STG.E.128 desc[UR46][R114.64], R32 ;  /* 0x0000002072007986 */ /* 0x0045e2000c101d2e */
[----:B------:R-:W-:Y:S05]  /*a390*/  BRA `(.L_x_1498) ;  /* 0x0000000000e07947 */ /* 0x000fea0003800000 */
.L_x_1465:
[----:B------:R-:W2:Y:S02]  /*a3a0*/  LDL R28, [R1+0x38] ;  /* 0x00003800011c7983 */ /* 0x000ea40000100800 */
[----:B--2---:R-:W-:-:S13]  /*a3b0*/  R2UR UR4, R28 ;  /* 0x000000001c0472ca */ /* 0x004fda00000e0000 */
[----:B------:R-:W-:-:S06]  /*a3c0*/  UISETP.NE.AND UP0, UPT, UR4, 0x3, UPT ;  /* 0x000000030400788c */ /* 0x000fcc000bf05270 */
[----:B------:R-:W-:-:S13]  /*a3d0*/  PLOP3.LUT P2, PT, PT, PT, UP0, 0x80, 0x0 ;  /* 0x000000000000781c */ /* 0x000fda0003f4f008 */
[----:B------:R-:W-:Y:S05]  /*a3e0*/  @!P2 BRA `(.L_x_1550) ;  /* 0x000000000004a947 */ /* 0x000fea0003800000 */
[----:B------:R-:W-:Y:S01]  /*a3f0*/  BPT.TRAP 0x1 ;  /* 0x000000040000795c */ /* 0x000fe20000300000 */
.L_x_1550:
[----:B------:R-:W-:Y:S01]  /*a400*/  IMAD R3, R16, 0x8, R2 ;  /* 0x0000000810037824 */ /* 0x000fe200078e0202 */
[----:B------:R-:W-:Y:S01]  /*a410*/  SHF.L.U32 R0, R167, 0x1f, RZ ;  /* 0x0000001fa7007819 */ /* 0x000fe200000006ff */
[----:B------:R-:W-:Y:S01]  /*a420*/  IMAD R4, R24, -0x60, R25 ;  /* 0xffffffa018047824 */ /* 0x000fe200078e0219 */
[----:B------:R-:W-:Y:S02]  /*a430*/  BSSY B1, `(.L_x_1551) ;  /* 0x0000005000017945 */ /* 0x000fe40003800000 */
[----:B------:R-:W0:Y:S02]  /*a440*/  SYNCS.PHASECHK.TRANS64.TRYWAIT P4, [R3+URZ+0x2a890], R0 ;  /* 0x02a89000030075a7 */ /* 0x000e24000808017f */
[----:B------:R-:W-:-:S04]  /*a450*/  VIMNMX R4, R4, 0x60, PT ;  /* 0x0000006004047848 */ /* 0x000fc80003fe0100 */
[----:B------:R-:W-:Y:S01]  /*a460*/  ISETP.GE.AND P3, PT, R162, R4, PT ;  /* 0x00000004a200720c */ /* 0x000fe20003f66270 */
[----:B0-----:R-:W-:-:S12]  /*a470*/  @!P4 BRA `(.L_x_1552) ;  /* 0x000002000090c947 */ /* 0x001fd80003800000 */
.L_x_1922:
[----:B------:R-:W-:Y:S05]  /*a480*/  BSYNC B1 ;  /* 0x0000000000017941 */ /* 0x000fea0003800000 */
.L_x_1551:
[----:B------:R-:W-:Y:S04]  /*a490*/  BSSY B1, `(.L_x_1553) ;  /* 0x0000014000017945 */ /* 0x000fe80003800000 */
[----:B------:R-:W-:Y:S05]  /*a4a0*/  @P3 BRA `(.L_x_1554) ;  /* 0x0000000000483947 */ /* 0x000fea0003800000 */
[----:B------:R-:W-:Y:S02]  /*a4b0*/  ISETP.NE.AND P4, PT, R11, RZ, PT ;  /* 0x000000ff0b00720c */ /* 0x000fe40003f85270 */
[----:B------:R-:W-:-:S11]  /*a4c0*/  ISETP.NE.AND P3, PT, R10, RZ, PT ;  /* 0x000000ff0a00720c */ /* 0x000fd60003f65270 */
[----:B------:R-:W1:Y:S04]  /*a4d0*/  @P4 LDS.128 R28, [R39] ;  /* 0x00000000271c4984 */ /* 0x000e680000000c00 */
[----:B------:R-:W2:Y:S04]  /*a4e0*/  @P3 LDS.128 R32, [R38] ;  /* 0x0000000026203984 */ /* 0x000ea80000000c00 */
[----:B-1----:R-:W-:Y:S01]  /*a4f0*/  @P4 STG.E.128 desc[UR46][R40.64], R28 ;  /* 0x0000001c28004986 */ /* 0x002fe2000c101d2e */
[----:B------:R-:W-:-:S03]  /*a500*/  ISETP.NE.AND P4, PT, R9, RZ, PT ;  /* 0x000000ff0900720c */ /* 0x000fc60003f85270 */
[----:B--2---:R-:W-:Y:S01]  /*a510*/  @P3 STG.E.128 desc[UR46][R40.64+0x40], R32 ;  /* 0x0000402028003986 */ /* 0x004fe2000c101d2e */
[----:B------:R-:W-:-:S09]  /*a520*/  ISETP.NE.AND P3, PT, R8, RZ, PT ;  /* 0x000000ff0800720c */ /* 0x000fd20003f65270 */
[----:B------:R-:W1:Y:S04]  /*a530*/  @P4 LDS.128 R28, [R39+0x3000] ;  /* 0x00300000271c4984 */ /* 0x000e680000000c00 */
[----:B------:R-:W2:Y:S04]  /*a540*/  @P3 LDS.128 R32, [R38+0x3000] ;  /* 0x0030000026203984 */ /* 0x000ea80000000c00 */
[----:B-1----:R-:W-:Y:S01]  /*a550*/  @P4 STG.E.128 desc[UR46][R40.64+0x80], R28 ;  /* 0x0000801c28004986 */ /* 0x002fe2000c101d2e */
[----:B------:R-:W-:-:S03]  /*a560*/  ISETP.NE.AND P4, PT, R6, RZ, PT ;  /* 0x000000ff0600720c */ /* 0x000fc60003f85270 */
[----:B--2---:R-:W-:Y:S01]  /*a570*/  @P3 STG.E.128 desc[UR46][R40.64+0xc0], R32 ;  /* 0x0000c02028003986 */ /* 0x004fe2000c101d2e */
[----:B------:R-:W-:-:S09]  /*a580*/  ISETP.NE.AND P3, PT, R7, RZ, PT ;  /* 0x000000ff0700720c */ /* 0x000fd20003f65270 */
[----:B------:R-:W1:Y:S04]  /*a590*/  @P4 LDS.128 R32, [R38+0x6000] ;  /* 0x0060000026204984 */ /* 0x000e680000000c00 */
[----:B------:R-:W2:Y:S04]  /*a5a0*/  @P3 LDS.128 R28, [R39+0x6000] ;  /* 0x00600000271c3984 */ /* 0x000ea80000000c00 */
[----:B-1----:R1:W-:Y:S04]  /*a5b0*/  @P4 STG.E.128 desc[UR46][R40.64+0x140], R32 ;  /* 0x0001402028004986 */ /* 0x0023e8000c101d2e */
[----:B--2---:R1:W-:Y:S02]  /*a5c0*/  @P3 STG.E.128 desc[UR46][R40.64+0x100], R28 ;  /* 0x0001001c28003986 */ /* 0x0043e4000c101d2e */
.L_x_1554:
[----:B------:R-:W-:Y:S05]  /*a5d0*/  BSYNC B1 ;  /* 0x0000000000017941 */ /* 0x000fea0003800000 */
.L_x_1553:
[----:B------:R-:W-:-:S13]  /*a5e0*/  ISETP.GE.AND P3, PT, R189, R4, PT ;  /* 0x00000004bd00720c */ /* 0x000fda0003f66270 */
[----:B------:R-:W-:Y:S05]  /*a5f0*/  @P3 BRA `(.L_x_1498) ;  /* 0x0000000000483947 */ /* 0x000fea0003800000 */
[----:B------:R-:W-:Y:S02]  /*a600*/  ISETP.NE.AND P4, PT, R11, RZ, PT ;  /* 0x000000ff0b00720c */ /* 0x000fe40003f85270 */
[----:B------:R-:W-:-:S11]  /*a610*/  ISETP.NE.AND P3, PT, R9, RZ, PT ;  /* 0x000000ff0900720c */ /* 0x000fd60003f65270 */
[----:B-1----:R-:W1:Y:S04]  /*a620*/  @P4 LDS.128 R28, [R39+0x2000] ;  /* 0x00200000271c4984 */ /* 0x002e680000000c00 */
[----:B------:R-:W2:Y:S04]  /*a630*/  @P3 LDS.128 R32, [R39+0x5000] ;  /* 0x0050000027203984 */ /* 0x000ea80000000c00 */
        /* <DEDUP_REMOVED lines=14> */
.L_x_1498:
[----:B------:R-:W-:Y:S05]  /*a720*/  BSYNC B0 ;  /* 0x0000000000007941 */ /* 0x000fea0003800000 */
.L_x_1464:
        /* <DEDUP_REMOVED lines=17> */
.L_x_1556:
[----:B------:R-:W-:Y:S05]  /*a840*/  BSYNC B0 ;  /* 0x0000000000007941 */ /* 0x000fea0003800000 */
.L_x_1555:
[----:B------:R-:W1:Y:S01]  /*a850*/  SYNCS.PHASECHK.TRANS64.TRYWAIT P4, [R3+URZ+0x2a8b0], R0 ;  /* 0x02a8b000030075a7 */ /* 0x000e62000808017f */
[----:B0-----:R-:W-:Y:S01]  /*a860*/  IMAD R28, R16, 0x3000, R26 ;  /* 0x00003000101c7824 */ /* 0x001fe200078e021a */
[----:B------:R-:W-:Y:S01]  /*a870*/  ULDC.64 UR44, c[0x0][0x328] ;  /* 0x0000ca00002c7ab9 */ /* 0x000fe20000000a00 */
[----:B------:R-:W-:Y:S01]  /*a880*/  ULDC.64 UR60, c[0x0][0x318] ;  /* 0x0000c600003c7ab9 */ /* 0x000fe20000000a00 */
[----:B------:R-:W-:Y:S01]  /*a890*/  BSSY B0, `(.L_x_1557) ;  /* 0x0000004000007945 */ /* 0x000fe20003800000 */
[----:B------:R-:W-:Y:S01]  /*a8a0*/  ISETP.GE.AND P2, PT, R162, R4, PT ;  /* 0x00000004a200720c */ /* 0x000fe20003f46270 */
[----:B------:R-:W-:Y:S02]  /*a8b0*/  IMAD.IADD R29, R129, 0x1, R28 ;  /* 0x00000001811d7824 */ /* 0x000fe400078e021c */
[----:B-1----:R-:W-:Y:S10]  /*a8c0*/  @!P4 BRA `(.L_x_1558) ;  /* 0x000001fc0090c947 */ /* 0x002ff40003800000 */
.L_x_1923:
[----:B------:R-:W-:Y:S05]  /*a8d0*/  BSYNC B0 ;  /* 0x0000000000007941 */ /* 0x000fea0003800000 */
.L_x_1557:
[----:B------:R-:W-:Y:S01]  /*a8e0*/  BSSY B0, `(.L_x_1559) ;  /* 0x000001a000007945 */ /* 0x000fe20003800000 */
[----:B0-----:R-:W-:Y:S02]  /*a8f0*/  IMAD R0, R28, 0x2, R118 ;  /* 0x000000021c007824 */ /* 0x001fe400078e0276 */
[----:B------:R-:W-:-:S04]  /*a900*/  IMAD.WIDE R36, R24, 0x60, R120 ;  /* 0x0000006018247825 */ /* 0x000fc800078e0278 */
[----:B------:R-:W-:Y:S01]  /*a910*/  IMAD R40, R29, 0x2, R118 ;  /* 0x000000021d287824 */ /* 0x000fe200078e0276 */
[----:B------:R-:W-:Y:S06]  /*a920*/  @P2 BRA `(.L_x_1560) ;  /* 0x0000000000542947 */ /* 0x000fec0003800000 */
[----:B------:R-:W-:Y:S01]  /*a930*/  IMAD R31, R37, UR44, RZ ;  /* 0x0000002c251f7c24 */ /* 0x000fe2000f8e02ff */
[----:B------:R-:W-:Y:S01]  /*a940*/  ULDC UR4, c[0x0][0x320] ;  /* 0x0000c80000047ab9 */ /* 0x000fe20000000800 */
[----:B------:R-:W-:Y:S01]  /*a950*/  IMAD.MOV.U32 R28, RZ, RZ, R88 ;  /* 0x000000ffff1c7224 */ /* 0x000fe200078e0058 */
[----:B------:R-:W-:Y:S01]  /*a960*/  ISETP.GE.AND P4, PT, R18, UR4, PT ;  /* 0x0000000412007c0c */ /* 0x000fe2000bf86270 */
[----:B------:R-:W-:Y:S02]  /*a970*/  IMAD.MOV.U32 R29, RZ, RZ, R5 ;  /* 0x000000ffff1d7224 */ /* 0x000fe400078e0005 */
[C---:B------:R-:W-:Y:S02]  /*a980*/  IMAD R31, R36.reuse, UR45, R31 ;  /* 0x0000002d241f7c24 */ /* 0x040fe4000f8e021f */
[----:B------:R-:W-:-:S04]  /*a990*/  IMAD.WIDE.U32 R28, R36, UR44, R28 ;  /* 0x0000002c241c7c25 */ /* 0x000fc8000f8e001c */
[----:B------:R-:W-:Y:S01]  /*a9a0*/  IMAD.IADD R29, R29, 0x1, R31 ;  /* 0x000000011d1d7824 */ /* 0x000fe200078e021f */
[----:B------:R-:W-:-:S04]  /*a9b0*/  LEA R38, P2, R28, UR60, 0x1 ;  /* 0x0000003c1c267c11 */ /* 0x000fc8000f8408ff */
[----:B------:R-:W-:Y:S02]  /*a9c0*/  LEA.HI.X R39, R28, UR61, R29, 0x1, P2 ;  /* 0x0000003d1c277c11 */ /* 0x000fe400090f0c1d */
[----:B------:R-:W-:Y:S01]  /*a9d0*/  ISETP.GE.AND P2, PT, R165, UR4, PT ;  /* 0x00000004a5007c0c */ /* 0x000fe2000bf46270 */
[----:B------:R-:W0:-:S12]  /*a9e0*/  @!P4 LDS.128 R28, [R0] ;  /* 0x00000000001cc984 */ /* 0x000e180000000c00 */
[----:B------:R-:W1:Y:S04]  /*a9f0*/  @!P2 LDS.128 R32, [R40] ;  /* 0x000000002820a984 */ /* 0x000e680000000c00 */
[----:B0-----:R-:W-:Y:S01]  /*aa00*/  @!P4 STG.E.128 desc[UR46][R38.64], R28 ;  /* 0x0000001c2600c986 */ /* 0x001fe2000c101d2e */
[----:B------:R-:W-:-:S03]  /*aa10*/  ISETP.GE.AND P4, PT, R166, UR4, PT ;  /* 0x00000004a6007c0c */ /* 0x000fc6000bf86270 */
[----:B-1----:R-:W-:Y:S01]  /*aa20*/  @!P2 STG.E.128 desc[UR46][R38.64+0x40], R32 ;  /* 0x000040202600a986 */ /* 0x002fe2000c101d2e */
[----:B------:R-:W-:-:S09]  /*aa30*/  ISETP.GE.AND P2, PT, R104, UR4, PT ;  /* 0x0000000468007c0c */ /* 0x000fd2000bf46270 */
[----:B------:R-:W0:Y:S04]  /*aa40*/  @!P4 LDS.128 R28, [R0+0x3000] ;  /* 0x00300000001cc984 */ /* 0x000e280000000c00 */
[----:B------:R-:W1:Y:S04]  /*aa50*/  @!P2 LDS.128 R32, [R40+0x3000] ;  /* 0x003000002820a984 */ /* 0x000e680000000c00 */
[----:B0-----:R0:W-:Y:S04]  /*aa60*/  @!P4 STG.E.128 desc[UR46][R38.64+0x80], R28 ;  /* 0x0000801c2600c986 */ /* 0x0011e8000c101d2e */
[----:B-1----:R0:W-:Y:S02]  /*aa70*/  @!P2 STG.E.128 desc[UR46][R38.64+0xc0], R32 ;  /* 0x0000c0202600a986 */ /* 0x0021e4000c101d2e */
.L_x_1560:
[----:B------:R-:W-:Y:S05]  /*aa80*/  BSYNC B0 ;  /* 0x0000000000007941 */ /* 0x000fea0003800000 */
.L_x_1559:
[----:B------:R-:W-:Y:S01]  /*aa90*/  ISETP.GE.AND P2, PT, R189, R4, PT ;  /* 0x00000004bd00720c */ /* 0x000fe20003f46270 */
[----:B------:R-:W-:-:S12]  /*aaa0*/  BSSY B0, `(.L_x_1561) ;  /* 0x0000018000007945 */ /* 0x000fd80003800000 */
[----:B------:R-:W-:Y:S05]  /*aab0*/  @P2 BRA `(.L_x_1562) ;  /* 0x0000000000582947 */ /* 0x000fea0003800000 */
[----:B0-----:R-:W-:Y:S01]  /*aac0*/  IADD3 R31, P2, R36, 0x40, RZ ;  /* 0x00000040241f7810 */ /* 0x001fe20007f5e0ff */
[----:B------:R-:W-:Y:S01]  /*aad0*/  IMAD.MOV.U32 R4, RZ, RZ, R88 ;  /* 0x000000ffff047224 */ /* 0x000fe200078e0058 */
[----:B------:R-:W-:Y:S02]  /*aae0*/  ULDC UR4, c[0x0][0x320] ;  /* 0x0000c80000047ab9 */ /* 0x000fe40000000800 */
[----:B------:R-:W-:Y:S01]  /*aaf0*/  IADD3.X R36, RZ, R37, RZ, P2, !PT ;  /* 0x00000025ff247210 */ /* 0x000fe200017fe4ff */
[----:B------:R-:W-:Y:S01]  /*ab00*/  IMAD.WIDE.U32 R28, R31, UR44, R4 ;  /* 0x0000002c1f1c7c25 */ /* 0x000fe2000f8e0004 */
[----:B------:R-:W-:-:S03]  /*ab10*/  ISETP.GE.AND P4, PT, R18, UR4, PT ;  /* 0x0000000412007c0c */ /* 0x000fc6000bf86270 */
[----:B------:R-:W-:-:S04]  /*ab20*/  IMAD R36, R36, UR44, RZ ;  /* 0x0000002c24247c24 */ /* 0x000fc8000f8e02ff */
[----:B------:R-:W-:Y:S01]  /*ab30*/  IMAD R31, R31, UR45, R36 ;  /* 0x0000002d1f1f7c24 */ /* 0x000fe2000f8e0224 */
[----:B------:R-:W-:-:S03]  /*ab40*/  LEA R36, P2, R28, UR60, 0x1 ;  /* 0x0000003c1c247c11 */ /* 0x000fc6000f8408ff */
[----:B------:R-:W-:-:S05]  /*ab50*/  IMAD.IADD R29, R29, 0x1, R31 ;  /* 0x000000011d1d7824 */ /* 0x000fca00078e021f */
[----:B------:R-:W-:Y:S02]  /*ab60*/  LEA.HI.X R37, R28, UR61, R29, 0x1, P2 ;  /* 0x0000003d1c257c11 */ /* 0x000fe400090f0c1d */
[----:B------:R-:W-:Y:S01]  /*ab70*/  ISETP.GE.AND P2, PT, R166, UR4, PT ;  /* 0x00000004a6007c0c */ /* 0x000fe2000bf46270 */
[----:B------:R-:W0:-:S12]  /*ab80*/  @!P4 LDS.128 R28, [R0+0x2000] ;  /* 0x00200000001cc984 */ /* 0x000e180000000c00 */
[----:B------:R-:W1:Y:S04]  /*ab90*/  @!P2 LDS.128 R32, [R0+0x5000] ;  /* 0x005000000020a984 */ /* 0x000e680000000c00 */
        /* <DEDUP_REMOVED lines=8> */
.L_x_1562:
[----:B------:R-:W-:Y:S05]  /*ac20*/  BSYNC B0 ;  /* 0x0000000000007941 */ /* 0x000fea0003800000 */
.L_x_1561:
[----:B------:R-:W-:Y:S01]  /*ac30*/  @!PT LDS RZ, [RZ] ;  /* 0x00000000fffff984 */ /* 0x000fe20000000800 */
[----:B------:R-:W-:Y:S01]  /*ac40*/  @!PT LDS RZ, [RZ] ;  /* 0x00000000fffff984 */ /* 0x000fe20000000800 */
[----:B------:R-:W-:Y:S01]  /*ac50*/  @!PT LDS RZ, [RZ] ;  /* 0x00000000fffff984 */ /* 0x000fe20000000800 */
[----:B------:R-:W-:Y:S01]  /*ac60*/  @!PT LDS RZ, [RZ] ;  /* 0x00000000fffff984 */ /* 0x000fe20000000800 */
[----:B------:R1:W-:Y:S06]  /*ac70*/  MEMBAR.ALL.CTA ;  /* 0x0000000000007992 */ /* 0x0003ec0000008000 */
[----:B-1----:R-:W1:Y:S01]  /*ac80*/  FENCE.VIEW.ASYNC.S ;  /* 0x00000000000073c6 */ /* 0x002e620000000000 */
[----:B------:R-:W-:Y:S01]  /*ac90*/  @!P3 VIADD R3, R3, 0x2a8c0 ;  /* 0x0002a8c00303b836 */ /* 0x000fe20000000000 */
[----:B-1----:R1:W-:Y:S01]  /*aca0*/  BAR.SYNC.DEFER_BLOCKING R222, 0x80 ;  /* 0x000200de0000751d */ /* 0x0023e20000010000 */
[----:B------:R-:W-:Y:S01]  /*acb0*/  LOP3.LUT P4, RZ, R17, 0x2, RZ, 0xc0, !PT ;  /* 0x0000000211ff7812 */ /* 0x000fe2000788c0ff */
[----:B------:R-:W-:-:S02]  /*acc0*/  VIADD R16, R16, 0x1 ;  /* 0x0000000110107836 */ /* 0x000fc40000000000 */
[----:B------:R-:W-:Y:S02]  /*acd0*/  @!P3 PRMT R3, RZ, 0x654, R3 ;  /* 0x00000654ff03b816 */ /* 0x000fe40000000003 */
[----:B------:R-:W-:Y:S02]  /*ace0*/  PLOP3.LUT P2, PT, PT, PT, PT, 0x8, 0x0 ;  /* 0x000000000000781c */ /* 0x000fe40003f4e170 */
[----:B------:R1:W-:Y:S01]  /*acf0*/  @!P3 SYNCS.ARRIVE.TRANS64.RED.A1T0 RZ, [R3+URZ], RZ ;  /* 0x000000ff03ffb9a7 */ /* 0x0003e2000810043f */
[----:B------:R-:W-:-:S04]  /*ad00*/  ISETP.NE.AND P3, PT, R16, 0x2, PT ;  /* 0x000000021000780c */ /* 0x000fc80003f65270 */
[----:B------:R-:W-:Y:S02]  /*ad10*/  SEL R0, RZ, 0x1, P3 ;  /* 0x00000001ff007807 */ /* 0x000fe40001800000 */
[----:B------:R-:W-:Y:S02]  /*ad20*/  SEL R16, R16, RZ, P3 ;  /* 0x000000ff10107207 */ /* 0x000fe40001800000 */
[----:B------:R-:W-:Y:S01]  /*ad30*/  LOP3.LUT R167, R167, R0, RZ, 0x3c, !PT ;  /* 0x00000000a7a77212 */ /* 0x000fe200078e3cff */
[----:B------:R-:W-:Y:S06]  /*ad40*/  @P4 BRA `(.L_x_1563) ;  /* 0xffffff8000a84947 */ /* 0x000fec000383ffff */
.L_x_1459:
[----:B------:R-:W3:Y:S01]  /*ad50*/  LDC R0, c[0x0][0x448] ;  /* 0x00011200ff007b82 */ /* 0x000ee20000000800 */
[----:B------:R-:W-:Y:S01]  /*ad60*/  IADD3 R7, R164, 0x1, -R163 ;  /* 0x00000001a4077810 */ /* 0x000fe20007ffe8a3 */
[----:B------:R-:W-:Y:S06]  /*ad70*/  BSSY B0, `(.L_x_1564) ;  /* 0x000000d000007945 */ /* 0x000fec0003800000 */
[----:B------:R-:W4:Y:S01]  /*ad80*/  LDC.64 R4, c[0x0][0x9e0] ;  /* 0x00027800ff047b82 */ /* 0x000f220000000a00 */
[----:B---3--:R-:W-:Y:S01]  /*ad90*/  ISETP.NE.AND P1, PT, R0, 0x1, PT ;  /* 0x000000010000780c */ /* 0x008fe20003f25270 */
[----:B------:R-:W-:Y:S01]  /*ada0*/  VIADD R0, R178, 0x7f ;  /* 0x0000007fb2007836 */ /* 0x000fe20000000000 */
[----:B----4-:R-:W-:-:S11]  /*adb0*/  ISETP.GE.AND P3, PT, R5, 0x1, PT ;  /* 0x000000010500780c */ /* 0x010fd60003f66270 */
[----:B-1----:R-:W1:Y:S08]  /*adc0*/  @P1 LDC R3, c[0x0][0x44c] ;  /* 0x00011300ff031b82 */ /* 0x002e700000000800 */
[----:B------:R-:W3:Y:S01]  /*add0*/  @P1 LDC R6, c[0x0][0x450] ;  /* 0x00011400ff061b82 */ /* 0x000ee20000000800 */
[----:B-1----:R-:W-:-:S05]  /*ade0*/  @P1 IMAD.HI.U32 R3, R0, R3, RZ ;  /* 0x0000000300031227 */ /* 0x002fca00078e00ff */
[----:B---3--:R-:W-:-:S05]  /*adf0*/  @P1 SHF.R.U32.HI R0, RZ, R6, R3 ;  /* 0x00000006ff001219 */ /* 0x008fca0000011603 */
[----:B------:R-:W-:Y:S01]  /*ae00*/  IMAD.IADD R3, R7, 0x1, R0 ;  /* 0x0000000107037824 */ /* 0x000fe200078e0200 */
[----:B------:R-:W-:Y:S06]  /*ae10*/  @P2 BRA `(.L_x_1565) ;  /* 0x0000000000082947 */ /* 0x000fec0003800000 */
[----:B------:R-:W1:Y:S02]  /*ae20*/  FENCE.VIEW.ASYNC.G ;  /* 0x00000000000073c6 */ /* 0x000e640000000100 */
[----:B-1----:R-:W-:Y:S06]  /*ae30*/  BAR.ARV 0xc, 0x180 ;  /* 0x0306000000007b1d */ /* 0x002fec0000002000 */
.L_x_1565:
[----:B------:R-:W-:Y:S05]  /*ae40*/  BSYNC B0 ;  /* 0x0000000000007941 */ /* 0x000fea0003800000 */
.L_x_1564:
[----:B------:R-:W-:Y:S01]  /*ae50*/  IMAD.IADD R4, R3, 0x1, R4 ;  /* 0x0000000103047824 */ /* 0x000fe200078e0204 */
[----:B------:R-:W-:Y:S06]  /*ae60*/  @!P3 BRA `(.L_x_1566) ;  /* 0x000000000048b947 */ /* 0x000fec0003800000 */
[C---:B------:R-:W-:Y:S01]  /*ae70*/  ISETP.GT.AND P0, PT, R3.reuse, RZ, PT ;  /* 0x000000ff0300720c */ /* 0x040fe20003f04270 */
[----:B------:R-:W-:Y:S01]  /*ae80*/  BSSY B0, `(.L_x_1567) ;  /* 0x000000e000007945 */ /* 0x000fe20003800000 */
[----:B------:R-:W-:-:S11]  /*ae90*/  VIADD R0, R3, 0xffffffff ;  /* 0xffffffff03007836 */ /* 0x000fd60000000000 */
[----:B------:R-:W-:Y:S05]  /*aea0*/  @P0 BRA `(.L_x_1568) ;  /* 0x00000000001c0947 */ /* 0x000fea0003800000 */
[----:B------:R-:W-:Y:S01]  /*aeb0*/  ISETP.NE.AND P0, PT, R5, 0x1, PT ;  /* 0x000000010500780c */ /* 0x000fe20003f05270 */
[----:B------:R-:W-:-:S12]  /*aec0*/  IMAD.MOV R3, RZ, RZ, -R3 ;  /* 0x000000ffff037224 */ /* 0x000fd800078e0a03 */
[----:B------:R-:W1:Y:S02]  /*aed0*/  @P0 LDC.64 R6, c[0x0][0x9e8] ;  /* 0x00027a00ff060b82 */ /* 0x000e640000000a00 */
[----:B-1----:R-:W-:-:S05]  /*aee0*/  @P0 IMAD.HI.U32 R0, R3, R6, RZ ;  /* 0x0000000603000227 */ /* 0x002fca00078e00ff */
[----:B------:R-:W-:-:S04]  /*aef0*/  @P0 SHF.R.U32.HI R3, RZ, R7, R0 ;  /* 0x00000007ff030219 */ /* 0x000fc80000011600 */
[----:B------:R-:W-:Y:S01]  /*af00*/  LOP3.LUT R0, RZ, R3, RZ, 0x33, !PT ;  /* 0x00000003ff007212 */ /* 0x000fe200078e33ff */
[----:B------:R-:W-:Y:S06]  /*af10*/  BRA `(.L_x_1569) ;  /* 0x0000000000107947 */ /* 0x000fec0003800000 */
.L_x_1568:
[----:B------:R-:W-:-:S13]  /*af20*/  ISETP.NE.AND P0, PT, R5, 0x1, PT ;  /* 0x000000010500780c */ /* 0x000fda0003f05270 */
[----:B------:R-:W1:Y:S02]  /*af30*/  @P0 LDC.64 R6, c[0x0][0x9e8] ;  /* 0x00027a00ff060b82 */ /* 0x000e640000000a00 */
[----:B-1----:R-:W-:-:S05]  /*af40*/  @P0 IMAD.HI.U32 R6, R0, R6, RZ ;  /* 0x0000000600060227 */ /* 0x002fca00078e00ff */
[----:B------:R-:W-:-:S07]  /*af50*/  @P0 SHF.R.U32.HI R0, RZ, R7, R6 ;  /* 0x00000007ff000219 */ /* 0x000fce0000011606 */
.L_x_1569:
[----:B------:R-:W-:Y:S05]  /*af60*/  BSYNC B0 ;  /* 0x0000000000007941 */ /* 0x000fea0003800000 */
.L_x_1567:
[----:B------:R-:W-:-:S05]  /*af70*/  IMAD R3, R0, R5, R5 ;  /* 0x0000000500037224 */ /* 0x000fca00078e0205 */
[----:B------:R-:W-:-:S07]  /*af80*/  VIMNMX R4, R4, R3, PT ;  /* 0x0000000304047248 */ /* 0x000fce0003fe0100 */
.L_x_1566:
[----:B------:R-:W1:Y:S01]  /*af90*/  @P1 LDC R3, c[0x0][0x44c] ;  /* 0x00011300ff031b82 */ /* 0x000e620000000800 */
[----:B------:R-:W-:Y:S01]  /*afa0*/  VIADD R4, R4, 0x5f ;  /* 0x0000005f04047836 */ /* 0x000fe20000000000 */
[----:B------:R-:W-:Y:S01]  /*afb0*/  MOV R7, R178 ;  /* 0x000000b200077202 */ /* 0x000fe20000000f00 */
[----:B------:R-:W-:Y:S02]  /*afc0*/  ULDC UR4, c[0x0][0x9dc] ;  /* 0x0002770000047ab9 */ /* 0x000fe40000000800 */
[----:B------:R-:W-:-:S03]  /*afd0*/  IMAD.HI R4, R4, 0x2aaaaaab, RZ ;  /* 0x2aaaaaab04047827 */ /* 0x000fc600078e02ff */
[----:B------:R-:W3:Y:S01]  /*afe0*/  @P1 LDC R9, c[0x0][0x450] ;  /* 0x00011400ff091b82 */ /* 0x000ee20000000800 */
[----:B-1----:R-:W-:Y:S01]  /*aff0*/  @P1 IMAD.HI.U32 R0, R178, R3, RZ ;  /* 0x00000003b2001227 */ /* 0x002fe200078e00ff */
[----:B------:R-:W-:-:S04]  /*b000*/  SHF.R.U32.HI R3, RZ, 0x1f, R4 ;  /* 0x0000001fff037819 */ /* 0x000fc80000011604 */
[----:B------:R-:W-:Y:S02]  /*b010*/  LEA.HI.SX32 R4, R4, R3, 0x1c ;  /* 0x0000000304047211 */ /* 0x000fe400078fe2ff */
[----:B---3--:R-:W-:Y:S02]  /*b020*/  @P1 SHF.R.U32.HI R7, RZ, R9, R0 ;  /* 0x00000009ff071219 */ /* 0x008fe40000011600 */
        /* <DEDUP_REMOVED lines=9> */
[----:B------:R-:W1:Y:S02]  /*b0c0*/  @P0 LDC.64 R8, c[0x0][0x9e8] ;  /* 0x00027a00ff080b82 */ /* 0x000e640000000a00 */
[----:B-1----:R-:W-:-:S05]  /*b0d0*/  @P0 IMAD.HI.U32 R0, R7, R8, RZ ;  /* 0x0000000807000227 */ /* 0x002fca00078e00ff */
[----:B------:R-:W-:-:S04]  /*b0e0*/  @P0 SHF.R.U32.HI R7, RZ, R9, R0 ;  /* 0x00000009ff070219 */ /* 0x000fc80000011600 */
[----:B------:R-:W-:Y:S01]  /*b0f0*/  LOP3.LUT R0, RZ, R7, RZ, 0x33, !PT ;  /* 0x00000007ff007212 */ /* 0x000fe200078e33ff */
[----:B------:R-:W-:Y:S06]  /*b100*/  BRA `(.L_x_1573) ;  /* 0x0000000000107947 */ /* 0x000fec0003800000 */
.L_x_1572:
[----:B------:R-:W-:-:S13]  /*b110*/  ISETP.NE.AND P0, PT, R5, 0x1, PT ;  /* 0x000000010500780c */ /* 0x000fda0003f05270 */
[----:B------:R-:W1:Y:S02]  /*b120*/  @P0 LDC.64 R6, c[0x0][0x9e8] ;  /* 0x00027a00ff060b82 */ /* 0x000e640000000a00 */
[----:B-1----:R-:W-:-:S05]  /*b130*/  @P0 IMAD.HI.U32 R4, R0, R6, RZ ;  /* 0x0000000600040227 */ /* 0x002fca00078e00ff */
[----:B------:R-:W-:-:S07]  /*b140*/  @P0 SHF.R.U32.HI R0, RZ, R7, R4 ;  /* 0x00000007ff000219 */ /* 0x000fce0000011604 */
.L_x_1573:
[----:B------:R-:W-:Y:S05]  /*b150*/  BSYNC B0 ;  /* 0x0000000000007941 */ /* 0x000fea0003800000 */
.L_x_1571:
[----:B------:R-:W-:-:S05]  /*b160*/  IMAD R0, R0, R5, RZ ;  /* 0x0000000500007224 */ /* 0x000fca00078e02ff */
[----:B------:R-:W-:-:S07]  /*b170*/  VIMNMX R3, R3, R0, !PT ;  /* 0x0000000003037248 */ /* 0x000fce0007fe0100 */
.L_x_1570:
[----:B------:R-:W-:Y:S01]  /*b180*/  IMAD.HI R3, R3, 0x2aaaaaab, RZ ;  /* 0x2aaaaaab03037827 */ /* 0x000fe200078e02ff */
[----:B------:R-:W-:Y:S04]  /*b190*/  BSSY B0, `(.L_x_1574) ;  /* 0x0000026000007945 */ /* 0x000fe80003800000 */
        /* <DEDUP_REMOVED lines=11> */
[----:B------:R-:W1:Y:S01]  /*b250*/  I2F.RP R3, R6 ;  /* 0x0000000600037306 */ /* 0x000e620000209400 */
[----:B------:R-:W-:Y:S02]  /*b260*/  IABS R10, R11 ;  /* 0x0000000b000a7213 */ /* 0x000fe40000000000 */
[----:B------:R-:W-:-:S05]  /*b270*/  IMAD.IADD R0, R0, 0x1, -R9 ;  /* 0x0000000100007824 */ /* 0x000fca00078e0a09 */
[----:B------:R-:W-:Y:S02]  /*b280*/  IABS R8, R0 ;  /* 0x0000000000087213 */ /* 0x000fe40000000000 */
[----:B------:R-:W-:-:S04]  /*b290*/  LOP3.LUT R0, R0, R11, RZ, 0x3c, !PT ;  /* 0x0000000b00007212 */ /* 0x000fc800078e3cff */
[----:B------:R-:W-:Y:S01]  /*b2a0*/  ISETP.GE.AND P2, PT, R0, RZ, PT ;  /* 0x000000ff0000720c */ /* 0x000fe20003f46270 */
[----:B-1----:R-:W1:Y:S02]  /*b2b0*/  MUFU.RCP R3, R3 ;  /* 0x0000000300037308 */ /* 0x002e640000001000 */
[----:B-1----:R-:W-:Y:S02]  /*b2c0*/  VIADD R4, R3, 0xffffffe ;  /* 0x0ffffffe03047836 */ /* 0x002fe40000000000 */
[----:B------:R-:W-:-:S04]  /*b2d0*/  IMAD.MOV R3, RZ, RZ, -R10 ;  /* 0x000000ffff037224 */ /* 0x000fc800078e0a0a */
[----:B------:R1:W3:Y:S02]  /*b2e0*/  F2I.FTZ.U32.TRUNC.NTZ R5, R4 ;  /* 0x0000000400057305 */ /* 0x0002e4000021f000 */
[----:B-1----:R-:W-:Y:S02]  /*b2f0*/  IMAD.MOV.U32 R4, RZ, RZ, RZ ;  /* 0x000000ffff047224 */ /* 0x002fe400078e00ff */
[----:B---3--:R-:W-:-:S04]  /*b300*/  IMAD.MOV R7, RZ, RZ, -R5 ;  /* 0x000000ffff077224 */ /* 0x008fc800078e0a05 */
[----:B------:R-:W-:-:S04]  /*b310*/  IMAD R7, R7, R6, RZ ;  /* 0x0000000607077224 */ /* 0x000fc800078e02ff */
[----:B------:R-:W-:-:S04]  /*b320*/  IMAD.HI.U32 R5, R5, R7, R4 ;  /* 0x0000000705057227 */ /* 0x000fc800078e0004 */
[----:B------:R-:W-:-:S04]  /*b330*/  IMAD.MOV.U32 R4, RZ, RZ, R8 ;  /* 0x000000ffff047224 */ /* 0x000fc800078e0008 */
        /* <DEDUP_REMOVED lines=8> */
[----:B------:R-:W-:-:S04]  /*b3c0*/  IMAD.MOV.U32 R3, RZ, RZ, R5 ;  /* 0x000000ffff037224 */ /* 0x000fc800078e0005 */
[----:B------:R-:W-:Y:S01]  /*b3d0*/  @!P2 IMAD.MOV R3, RZ, RZ, -R3 ;  /* 0x000000ffff03a224 */ /* 0x000fe200078e0a03 */
[----:B------:R-:W-:-:S07]  /*b3e0*/  @!P1 LOP3.LUT R3, RZ, R11, RZ, 0x33, !PT ;  /* 0x0000000bff039212 */ /* 0x000fce00078e33ff */
.L_x_1575:
[----:B------:R-:W-:Y:S05]  /*b3f0*/  BSYNC B0 ;  /* 0x0000000000007941 */ /* 0x000fea0003800000 */
.L_x_1574:
[-C--:B------:R-:W-:Y:S01]  /*b400*/  IMAD R180, R190, R3.reuse, R9 ;  /* 0x00000003beb47224 */ /* 0x080fe200078e0209 */
        /* <DEDUP_REMOVED lines=28> */
[----:B0-----:R-:W-:Y:S02]  /*b5d0*/  CS2R R38, SRZ ;  /* 0x0000000000267805 */ /* 0x001fe4000001ff00 */
[----:B--2---:R-:W-:-:S02]  /*b5e0*/  CS2R R36, SRZ ;  /* 0x0000000000247805 */ /* 0x004fc4000001ff00 */
[----:B------:R-:W-:Y:S02]  /*b5f0*/  CS2R R100, SRZ ;  /* 0x0000000000647805 */ /* 0x000fe4000001ff00 */
[----:B------:R-:W-:Y:S02]  /*b600*/  CS2R R92, SRZ ;  /* 0x00000000005c7805 */ /* 0x000fe4000001ff00 */
[----:B------:R-:W-:Y:S02]  /*b610*/  CS2R R98, SRZ ;  /* 0x0000000000627805 */ /* 0x000fe4000001ff00 */
[----:B------:R-:W-:Y:S02]  /*b620*/  CS2R R90, SRZ ;  /* 0x00000000005a7805 */ /* 0x000fe4000001ff00 */
[----:B------:R-:W-:Y:S02]  /*b630*/  CS2R R96, SRZ ;  /* 0x0000000000607805 */ /* 0x000fe4000001ff00 */
[----:B------:R-:W-:Y:S01]  /*b640*/  CS2R R88, SRZ ;  /* 0x0000000000587805 */ /* 0x000fe2000001ff00 */
[----:B------:R-:W-:Y:S06]  /*b650*/  @!P1 BRA `(.L_x_1576) ;  /* 0x00000130005c9947 */ /* 0x000fec0003800000 */
[----:B------:R-:W2:Y:S04]  /*b660*/  LDL R0, [R1+0x80] ;  /* 0x0000800001007983 */ /* 0x000ea80000100800 */
[----:B------:R-:W3:Y:S04]  /*b670*/  LDL R4, [R1+0x7c] ;  /* 0x00007c0001047983 */ /* 0x000ee80000100800 */
[----:B--2---:R-:W0:Y:S01]  /*b680*/  SHFL.IDX PT, R0, R0, RZ, 0x1f ;  /* 0x00001fff00007589 */ /* 0x004e2200000e0000 */
[----:B---3--:R-:W-:-:S13]  /*b690*/  R2UR UR4, R4 ;  /* 0x00000000040472ca */ /* 0x008fda00000e0000 */
[----:B------:R-:W-:Y:S01]  /*b6a0*/  ULOP3.LUT UP0, URZ, UR4, 0x1bf, URZ, 0xc0, !UPT ;  /* 0x000001bf043f7892 */ /* 0x000fe2000f80c03f */
[----:B0-----:R-:W-:-:S04]  /*b6b0*/  LEA.HI R3, R0, R0, RZ, 0x1 ;  /* 0x0000000000037211 */ /* 0x001fc800078f08ff */
[----:B------:R-:W-:Y:S02]  /*b6c0*/  LOP3.LUT R3, R3, 0x1e, RZ, 0xc0, !PT ;  /* 0x0000001e03037812 */ /* 0x000fe400078ec0ff */
[----:B------:R-:W-:-:S03]  /*b6d0*/  PLOP3.LUT P0, PT, PT, PT, UP0, 0x80, 0x0 ;  /* 0x000000000000781c */ /* 0x000fc60003f0f008 */
[----:B------:R-:W-:-:S05]  /*b6e0*/  IMAD.IADD R3, R0, 0x1, -R3 ;  /* 0x0000000100037824 */ /* 0x000fca00078e0a03 */
[----:B------:R-:W-:-:S04]  /*b6f0*/  LEA R3, R3, UR4, 0xd ;  /* 0x0000000403037c11 */ /* 0x000fc8000f8e68ff */
[----:B------:R-:W-:-:S04]  /*b700*/  SHF.R.U32.HI R3, RZ, 0x4, R3 ;  /* 0x00000004ff037819 */ /* 0x000fc80000011603 */
[----:B------:R-:W-:Y:S01]  /*b710*/  LOP3.LUT R68, R3, 0x3fff, RZ, 0xc0, !PT ;  /* 0x00003fff03447812 */ /* 0x000fe200078ec0ff */
[----:B------:R-:W-:Y:S06]  /*b720*/  @!P0 BRA `(.L_x_1577) ;  /* 0x0000000000408947 */ /* 0x000fec0003800000 */
[----:B------:R-:W-:Y:S01]  /*b730*/  MOV R0, 0x0 ;  /* 0x0000000000007802 */ /* 0x000fe20000000f00 */
[----:B------:R-:W-:Y:S01]  /*b740*/  ULDC.64 UR4, c[0x4][0xb8] ;  /* 0x01002e0000047ab9 */ /* 0x000fe20000000a00 */
[----:B------:R-:W-:Y:S01]  /*b750*/  ULDC.64 UR6, c[0x4][0x58] ;  /* 0x0100160000067ab9 */ /* 0x000fe20000000a00 */
[----:B------:R-:W-:Y:S01]  /*b760*/  IMAD.U32 R4, RZ, RZ, UR4 ;  /* 0x00000004ff047e24 */ /* 0x000fe2000f8e00ff */
[----:B------:R0:W1:Y:S01]  /*b770*/  LDC.64 R14, c[0x4][R0] ;  /* 0x01000000000e7b82 */ /* 0x0000620000000a00 */
[----:B------:R-:W-:Y:S01]  /*b780*/  IMAD.U32 R5, RZ, RZ, UR5 ;  /* 0x00000005ff057e24 */ /* 0x000fe2000f8e00ff */
[----:B------:R-:W-:Y:S01]  /*b790*/  ULDC.64 UR4, c[0x4][0xc0] ;  /* 0x0100300000047ab9 */ /* 0x000fe20000000a00 */
        /* <DEDUP_REMOVED lines=8> */
[----:B-1---5:R-:W-:Y:S05]  /*b820*/  CALL.ABS.NOINC R14 ;  /* 0x000000000e007343 */ /* 0x022fea0003c00000 */
.L_x_1577:
[----:B------:R-:W-:Y:S02]  /*b830*/  ULDC UR4, c[0x0][0x3f4] ;  /* 0x0000fd0000047ab9 */ /* 0x000fe40000000800 */
[----:B------:R-:W-:-:S13]  /*b840*/  ISETP.LT.AND P0, PT, RZ, UR4, PT ;  /* 0x00000004ff007c0c */ /* 0x000fda000bf01270 */
[----:B------:R-:W-:Y:S05]  /*b850*/  @P0 BRA `(.L_x_1578) ;  /* 0x00000000003c0947 */ /* 0x000fea0003800000 */
[----:B------:R-:W-:-:S04]  /*b860*/  LEA.HI R0, R188, R188, RZ, 0x1 ;  /* 0x000000bcbc007211 */ /* 0x000fc800078f08ff */
[----:B------:R-:W-:-:S05]  /*b870*/  LOP3.LUT R3, R0, 0xfffffffe, RZ, 0xc0, !PT ;  /* 0xfffffffe00037812 */ /* 0x000fca00078ec0ff */
[----:B------:R-:W-:-:S05]  /*b880*/  IMAD.IADD R3, R188, 0x1, -R3 ;  /* 0x00000001bc037824 */ /* 0x000fca00078e0a03 */
[----:B------:R-:W-:-:S04]  /*b890*/  SHF.L.U32 R3, R3, 0x1f, RZ ;  /* 0x0000001f03037819 */ /* 0x000fc800000006ff */
[----:B------:R0:W1:Y:S03]  /*b8a0*/  SYNCS.PHASECHK.TRANS64.TRYWAIT P0, [R2+URZ+0x2a800], R3 ;  /* 0x02a80003020075a7 */ /* 0x000066000800017f */
[----:B-1----:R-:W-:Y:S05]  /*b8b0*/  @!P0 NANOSLEEP.SYNCS 0x989680 ;  /* 0x009896800000895d */ /* 0x002fea0003900000 */
[----:B------:R-:W1:Y:S01]  /*b8c0*/  @!P0 SYNCS.PHASECHK.TRANS64 P0, [R2+URZ+0x2a800], R3 ;  /* 0x02a80003020085a7 */ /* 0x000e62000800007f */
[----:B------:R-:W-:Y:S04]  /*b8d0*/  BSSY B0, `(.L_x_1579) ;  /* 0x0000006000007945 */ /* 0x000fe80003800000 */
[----:B-1----:R-:W-:Y:S05]  /*b8e0*/  @P0 BRA `(.L_x_1580) ;  /* 0x0000000000100947 */ /* 0x002fea0003800000 */
.L_x_1581:
[----:B-1----:R1:W2:Y:S02]  /*b8f0*/  SYNCS.PHASECHK.TRANS64.TRYWAIT P0, [R2+URZ+0x2a800], R3 ;  /* 0x02a80003020075a7 */ /* 0x0022a4000800017f */
[----:B--2---:R-:W-:Y:S05]  /*b900*/  @!P0 NANOSLEEP.SYNCS 0x989680 ;  /* 0x009896800000895d */ /* 0x004fea0003900000 */
[----:B------:R-:W2:Y:S02]  /*b910*/  @!P0 SYNCS.PHASECHK.TRANS64 P0, [R2+URZ+0x2a800], R3 ;  /* 0x02a80003020085a7 */ /* 0x000ea4000800007f */
[----:B--2---:R-:W-:Y:S05]  /*b920*/  @!P0 BRA `(.L_x_1581) ;  /* 0xfffffffc00f08947 */ /* 0x004fea000383ffff */
.L_x_1580:
[----:B------:R-:W-:Y:S05]  /*b930*/  BSYNC B0 ;  /* 0x0000000000007941 */ /* 0x000fea0003800000 */
.L_x_1579:
[----:B------:R-:W-:Y:S05]  /*b940*/  BRA `(.L_x_1582) ;  /* 0x0000006c00107947 */ /* 0x000fea0003800000 */
.L_x_1578:
[----:B------:R-:W2:Y:S01]  /*b950*/  LDL R0, [R1+0x7c] ;  /* 0x00007c0001007983 */ /* 0x000ea20000100800 */
[----:B------:R-:W-:Y:S01]  /*b960*/  ULDC.64 UR6, c[0x0][0x408] ;  /* 0x0001020000067ab9 */ /* 0x000fe20000000a00 */
[----:B--2---:R-:W-:Y:S02]  /*b970*/  R2UR UR4, R0 ;  /* 0x00000000000472ca */ /* 0x004fe400000e0000 */
[----:B-----5:R-:W-:-:S05]  /*b980*/  SHF.R.S32.HI R0, RZ, 0x1f, R144 ;  /* 0x0000001fff007819 */ /* 0x020fca0000011490 */
[----:B------:R-:W-:-:S04]  /*b990*/  IMAD R5, R0, UR6, RZ ;  /* 0x0000000600057c24 */ /* 0x000fc8000f8e02ff */
[----:B------:R-:W-:Y:S02]  /*b9a0*/  IMAD R5, R144, UR7, R5 ;  /* 0x0000000790057c24 */ /* 0x000fe4000f8e0205 */
[----:B------:R-:W-:-:S03]  /*b9b0*/  ULOP3.LUT UP0, URZ, UR4, 0x3ff, URZ, 0xc0, !UPT ;  /* 0x000003ff043f7892 */ /* 0x000fc6000f80c03f */
[----:B------:R-:W-:Y:S02]  /*b9c0*/  ULDC.64 UR4, c[0x0][0x3f8] ;  /* 0x0000fe0000047ab9 */ /* 0x000fe40000000a00 */
[----:B------:R-:W-:Y:S01]  /*b9d0*/  IMAD R3, R0, UR4, RZ ;  /* 0x0000000400037c24 */ /* 0x000fe2000f8e02ff */
[----:B------:R-:W-:Y:S01]  /*b9e0*/  PLOP3.LUT P0, PT, PT, PT, UP0, 0x80, 0x0 ;  /* 0x000000000000781c */ /* 0x000fe20003f0f008 */
[----:B------:R-:W-:-:S04]  /*b9f0*/  IMAD.WIDE.U32 R24, R144, UR4, RZ ;  /* 0x0000000490187c25 */ /* 0x000fc8000f8e00ff */
[C---:B------:R-:W-:Y:S02]  /*ba00*/  IMAD R3, R144.reuse, UR5, R3 ;  /* 0x0000000590037c24 */ /* 0x040fe4000f8e0203 */
[----:B------:R-:W-:-:S04]  /*ba10*/  IMAD.WIDE.U32 R144, R144, UR6, RZ ;  /* 0x0000000690907c25 */ /* 0x000fc8000f8e00ff */
[----:B------:R-:W-:Y:S02]  /*ba20*/  IMAD.IADD R27, R3, 0x1, R25 ;  /* 0x00000001031b7824 */ /* 0x000fe400078e0219 */
[----:B------:R-:W-:Y:S01]  /*ba30*/  IMAD.IADD R29, R5, 0x1, R145 ;  /* 0x00000001051d7824 */ /* 0x000fe200078e0291 */
[----:B------:R-:W-:Y:S06]  /*ba40*/  @!P0 BRA `(.L_x_1583) ;  /* 0x0000000000408947 */ /* 0x000fec0003800000 */
[----:B------:R-:W-:Y:S01]  /*ba50*/  MOV R14, 0x0 ;  /* 0x00000000000e7802 */ /* 0x000fe20000000f00 */
[----:B------:R-:W-:Y:S01]  /*ba60*/  ULDC.64 UR4, c[0x4][0xb8] ;  /* 0x01002e0000047ab9 */ /* 0x000fe20000000a00 */
[----:B------:R-:W-:Y:S01]  /*ba70*/  ULDC.64 UR6, c[0x4][0x20] ;  /* 0x0100080000067ab9 */ /* 0x000fe20000000a00 */
[----:B------:R-:W-:Y:S01]  /*ba80*/  IMAD.U32 R4, RZ, RZ, UR4 ;  /* 0x00000004ff047e24 */ /* 0x000fe2000f8e00ff */
[----:B------:R-:W-:Y:S01]  /*ba90*/  MOV R11, UR7 ;  /* 0x00000007000b7c02 */ /* 0x000fe20008000f00 */
[----:B------:R-:W-:Y:S01]  /*baa0*/  IMAD.U32 R5, RZ, RZ, UR5 ;  /* 0x00000005ff057e24 */ /* 0x000fe2000f8e00ff */
[----:B------:R-:W0:Y:S01]  /*bab0*/  LDC.64 R14, c[0x4][R14] ;  /* 0x010000000e0e7b82 */ /* 0x000e220000000a00 */
[----:B------:R-:W-:Y:S01]  /*bac0*/  ULDC.64 UR4, c[0x4][0xc0] ;  /* 0x0100300000047ab9 */ /* 0x000fe20000000a00 */
[----:B------:R-:W-:Y:S02]  /*bad0*/  IMAD.U32 R10, RZ, RZ, UR6 ;  /* 0x00000006ff0a7e24 */ /* 0x000fe4000f8e00ff */
[----:B------:R-:W-:-:S02]  /*bae0*/  IMAD.U32 R6, RZ, RZ, UR4 ;  /* 0x00000004ff067e24 */ /* 0x000fc4000f8e00ff */
[----:B------:R-:W-:Y:S02]  /*baf0*/  IMAD.U32 R7, RZ, RZ, UR5 ;  /* 0x00000005ff077e24 */ /* 0x000fe4000f8e00ff */
[----:B------:R-:W-:Y:S02]  /*bb00*/  IMAD.MOV.U32 R8, RZ, RZ, 0x70 ;  /* 0x00000070ff087424 */ /* 0x000fe400078e00ff */
[----:B------:R-:W-:Y:S02]  /*bb10*/  IMAD.MOV.U32 R12, RZ, RZ, 0x1 ;  /* 0x00000001ff0c7424 */ /* 0x000fe400078e00ff */
[----:B------:R-:W-:-:S07]  /*bb20*/  IMAD.MOV.U32 R13, RZ, RZ, RZ ;  /* 0x000000ffff0d7224 */ /* 0x000fce00078e00ff */
[----:B------:R-:W-:-:S07]  /*bb30*/  LEPC R20, `(.L_x_1583) ;  /* 0x000000001014794e */ /* 0x000fce0000000000 */
[----:B0-----:R-:W-:Y:S05]  /*bb40*/  CALL.ABS.NOINC R14 ;  /* 0x000000000e007343 */ /* 0x001fea0003c00000 */
.L_x_1583:
[----:B------:R-:W-:Y:S01]  /*bb50*/  ULDC.U8 UR4, c[0x0][0x410] ;  /* 0x0001040000047ab9 */ /* 0x000fe20000000000 */
[----:B------:R-:W-:Y:S01]  /*bb60*/  BSSY B0, `(.L_x_1584) ;  /* 0x000069a000007945 */ /* 0x000fe20003800000 */
[----:B------:R-:W-:Y:S01]  /*bb70*/  ISETP.NE.AND P0, PT, RZ, UR4, PT ;  /* 0x00000004ff007c0c */ /* 0x000fe2000bf05270 */
[----:B------:R-:W-:-:S12]  /*bb80*/  IMAD.IADD R64, R162, 0x1, R178 ;  /* 0x00000001a2407824 */ /* 0x000fd800078e02b2 */
[----:B------:R-:W-:Y:S05]  /*bb90*/  @!P0 BRA `(.L_x_1585) ;  /* 0x0000003400688947 */ /* 0x000fea0003800000 */
[----:B------:R-:W0:Y:S01]  /*bba0*/  LDC R20, c[0x0][0x448] ;  /* 0x00011200ff147b82 */ /* 0x000e220000000800 */
[----:B------:R-:W-:Y:S01]  /*bbb0*/  IMAD R3, R191, 0x40, R64 ;  /* 0x00000040bf037824 */ /* 0x000fe200078e0240 */
[----:B------:R-:W-:Y:S01]  /*bbc0*/  ULDC.64 UR4, c[0x0][0x3f8] ;  /* 0x0000fe0000047ab9 */ /* 0x000fe20000000a00 */
[----:B------:R-:W-:Y:S01]  /*bbd0*/  ULDC.64 UR6, c[0x0][0x408] ;  /* 0x0001020000067ab9 */ /* 0x000fe20000000a00 */
[----:B------:R-:W-:Y:S02]  /*bbe0*/  IMAD.MOV.U32 R4, RZ, RZ, R24 ;  /* 0x000000ffff047224 */ /* 0x000fe400078e0018 */
[----:B------:R-:W-:Y:S02]  /*bbf0*/  IMAD.MOV.U32 R6, RZ, RZ, R144 ;  /* 0x000000ffff067224 */ /* 0x000fe400078e0090 */
[----:B------:R-:W-:Y:S01]  /*bc00*/  IMAD.MOV.U32 R7, RZ, RZ, R29 ;  /* 0x000000ffff077224 */ /* 0x000fe200078e001d */
[----:B0-----:R-:W-:-:S13]  /*bc10*/  ISETP.NE.AND P0, PT, R20, 0x1, PT ;  /* 0x000000011400780c */ /* 0x001fda0003f05270 */
[----:B------:R-:W0:Y:S08]  /*bc20*/  @P0 LDC R0, c[0x0][0x44c] ;  /* 0x00011300ff000b82 */ /* 0x000e300000000800 */
[----:B------:R-:W1:Y:S01]  /*bc30*/  @P0 LDC R5, c[0x0][0x450] ;  /* 0x00011400ff050b82 */ /* 0x000e620000000800 */
[----:B0-----:R-:W-:-:S05]  /*bc40*/  @P0 IMAD.HI.U32 R0, R3, R0, RZ ;  /* 0x0000000003000227 */ /* 0x001fca00078e00ff */
[----:B-1----:R-:W-:Y:S01]  /*bc50*/  @P0 SHF.R.U32.HI R3, RZ, R5, R0 ;  /* 0x00000005ff030219 */ /* 0x002fe20000011600 */
[----:B------:R-:W-:-:S03]  /*bc60*/  IMAD.MOV.U32 R5, RZ, RZ, R27 ;  /* 0x000000ffff057224 */ /* 0x000fc600078e001b */
[----:B------:R-:W-:Y:S01]  /*bc70*/  SHF.R.S32.HI R0, RZ, 0x1f, R3 ;  /* 0x0000001fff007819 */ /* 0x000fe20000011403 */
[----:B------:R-:W-:-:S04]  /*bc80*/  IMAD.WIDE.U32 R4, R3, UR4, R4 ;  /* 0x0000000403047c25 */ /* 0x000fc8000f8e0004 */
[C---:B------:R-:W-:Y:S02]  /*bc90*/  IMAD R8, R0.reuse, UR4, RZ ;  /* 0x0000000400087c24 */ /* 0x040fe4000f8e02ff */
[----:B------:R-:W-:Y:S02]  /*bca0*/  IMAD R0, R0, UR6, RZ ;  /* 0x0000000600007c24 */ /* 0x000fe4000f8e02ff */
[C---:B------:R-:W-:Y:S01]  /*bcb0*/  IMAD R9, R3.reuse, UR5, R8 ;  /* 0x0000000503097c24 */ /* 0x040fe2000f8e0208 */
[----:B------:R-:W-:Y:S01]  /*bcc0*/  ULDC.64 UR4, c[0x0][0x3e8] ;  /* 0x0000fa0000047ab9 */ /* 0x000fe20000000a00 */
[C---:B------:R-:W-:Y:S01]  /*bcd0*/  IMAD.WIDE.U32 R6, R3.reuse, UR6, R6 ;  /* 0x0000000603067c25 */ /* 0x040fe2000f8e0006 */
[----:B------:R-:W-:Y:S01]  /*bce0*/  LEA R10, P0, R4, UR4, 0x1 ;  /* 0x00000004040a7c11 */ /* 0x000fe2000f8008ff */
[----:B------:R-:W-:Y:S02]  /*bcf0*/  UMOV UR4, 0xffffffff ;  /* 0xffffffff00047882 */ /* 0x000fe40000000000 */
[----:B------:R-:W-:Y:S01]  /*bd00*/  IMAD R63, R3, UR7, R0 ;  /* 0x00000007033f7c24 */ /* 0x000fe2000f8e0200 */
[----:B------:R-:W-:Y:S01]  /*bd10*/  ULDC.64 UR6, c[0x0][0x400] ;  /* 0x0001000000067ab9 */ /* 0x000fe20000000a00 */
[----:B------:R-:W-:Y:S01]  /*bd20*/  IMAD.IADD R5, R5, 0x1, R9 ;  /* 0x0000000105057824 */ /* 0x000fe200078e0209 */
[----:B------:R-:W-:-:S02]  /*bd30*/  LEA R3, P1, R6, UR6, 0x1 ;  /* 0x0000000606037c11 */ /* 0x000fc4000f8208ff */
[----:B------:R-:W-:Y:S02]  /*bd40*/  IADD3 R63, R7, R63, RZ ;  /* 0x0000003f073f7210 */ /* 0x000fe40007ffe0ff */
[----:B------:R-:W-:Y:S02]  /*bd50*/  LEA.HI.X R0, R4, UR5, R5, 0x1, P0 ;  /* 0x0000000504007c11 */ /* 0x000fe400080f0c05 */
[----:B------:R-:W-:Y:S01]  /*bd60*/  LEA.HI.X R63, R6, UR7, R63, 0x1, P1 ;  /* 0x00000007063f7c11 */ /* 0x000fe200088f0c3f */
[----:B------:R-:W-:Y:S06]  /*bd70*/  BRA.DIV UR4, `(.L_x_1586) ;  /* 0x000001ea04787947 */ /* 0x000fec000b800000 */
[----:B------:R0:W1:Y:S04]  /*bd80*/  SHFL.IDX PT, R7, R0, RZ, 0x1c1f ;  /* 0x001c1fff00077589 */ /* 0x00006800000e0000 */
[----:B------:R0:W2:Y:S04]  /*bd90*/  SHFL.IDX PT, R6, R10, RZ, 0x1c1f ;  /* 0x001c1fff0a067589 */ /* 0x0000a800000e0000 */
[----:B------:R0:W3:Y:S04]  /*bda0*/  SHFL.IDX PT, R9, R63, RZ, 0x1c1f ;  /* 0x001c1fff3f097589 */ /* 0x0000e800000e0000 */
[----:B------:R0:W4:Y:S02]  /*bdb0*/  SHFL.IDX PT, R8, R3, RZ, 0x1c1f ;  /* 0x001c1fff03087589 */ /* 0x00012400000e0000 */
.L_x_1929:
[----:B------:R-:W-:Y:S01]  /*bdc0*/  IMAD R67, R163, R20, RZ ;  /* 0x00000014a3437224 */ /* 0x000fe200078e02ff */
[----:B------:R-:W-:Y:S01]  /*bdd0*/  BSSY B1, `(.L_x_1587) ;  /* 0x0000050000017945 */ /* 0x000fe20003800000 */
[----:B------:R-:W-:Y:S02]  /*bde0*/  CS2R R58, SRZ ;  /* 0x00000000003a7805 */ /* 0x000fe4000001ff00 */
[----:B------:R-:W-:Y:S02]  /*bdf0*/  CS2R R54, SRZ ;  /* 0x0000000000367805 */ /* 0x000fe4000001ff00 */
[----:B------:R-:W-:Y:S02]  /*be00*/  CS2R R50, SRZ ;  /* 0x0000000000327805 */ /* 0x000fe4000001ff00 */
[----:B------:R-:W-:Y:S02]  /*be10*/  ISETP.GE.AND P0, PT, R64, R67, PT ;  /* 0x000000434000720c */ /* 0x000fe40003f06270 */
        /* <DEDUP_REMOVED lines=10> */
[----:B------:R-:W-:Y:S01]  /*bec0*/  ULDC UR4, c[0x0][0x3f4] ;  /* 0x0000fd0000047ab9 */ /* 0x000fe20000000800 */
[----:B------:R-:W-:Y:S02]  /*bed0*/  CS2R R60, SRZ ;  /* 0x00000000003c7805 */ /* 0x000fe4000001ff00 */
[----:B------:R-:W-:Y:S02]  /*bee0*/  ISETP.GE.AND P3, PT, R171, UR4, PT ;  /* 0x00000004ab007c0c */ /* 0x000fe4000bf66270 */
[----:B------:R-:W-:Y:S02]  /*bef0*/  CS2R R58, SRZ ;  /* 0x00000000003a7805 */ /* 0x000fe4000001ff00 */
[----:B------:R-:W-:Y:S02]  /*bf00*/  ISETP.GE.AND P2, PT, R169, UR4, PT ;  /* 0x00000004a9007c0c */ /* 0x000fe4000bf46270 */
[----:B------:R-:W-:Y:S02]  /*bf10*/  ISETP.GE.AND P1, PT, R170, UR4, PT ;  /* 0x00000004aa007c0c */ /* 0x000fe4000bf26270 */
[----:B------:R-:W-:-:S02]  /*bf20*/  ISETP.GE.AND P0, PT, R168, UR4, PT ;  /* 0x00000004a8007c0c */ /* 0x000fc4000bf06270 */
[----:B------:R-:W-:-:S03]  /*bf30*/  ISETP.GE.AND P4, PT, R160, UR4, PT ;  /* 0x00000004a0007c0c */ /* 0x000fc6000bf86270 */
[C---:B------:R-:W-:Y:S01]  /*bf40*/  @!P3 IMAD.SHL.U32 R29, R171.reuse, 0x2, RZ ;  /* 0x00000002ab1db824 */ /* 0x040fe200078e00ff */
[----:B------:R-:W-:-:S03]  /*bf50*/  @!P3 SHF.L.U64.HI R4, R171, 0x1, R228 ;  /* 0x00000001ab04b819 */ /* 0x000fc600000102e4 */
[C---:B------:R-:W-:Y:S01]  /*bf60*/  @!P2 IMAD.SHL.U32 R25, R169.reuse, 0x2, RZ ;  /* 0x00000002a919a824 */ /* 0x040fe200078e00ff */
[----:B------:R-:W-:Y:S01]  /*bf70*/  @!P2 SHF.L.U64.HI R12, R169, 0x1, R227 ;  /* 0x00000001a90ca819 */ /* 0x000fe200000102e3 */
[----:B------:R-:W-:Y:S01]  /*bf80*/  @!P1 IMAD.SHL.U32 R15, R170, 0x2, RZ ;  /* 0x00000002aa0f9824 */ /* 0x000fe200078e00ff */
[-C--:B--2---:R-:W-:Y:S01]  /*bf90*/  @!P3 IADD3 R30, P6, R6, R29.reuse, RZ ;  /* 0x0000001d061eb210 */ /* 0x084fe20007fde0ff */
[----:B------:R-:W-:Y:S01]  /*bfa0*/  @!P0 IMAD.SHL.U32 R11, R168, 0x2, RZ ;  /* 0x00000002a80b8824 */ /* 0x000fe200078e00ff */
[----:B----4-:R-:W-:Y:S01]  /*bfb0*/  @!P3 IADD3 R28, P5, R8, R29, RZ ;  /* 0x0000001d081cb210 */ /* 0x010fe20007fbe0ff */
[----:B---3--:R-:W-:Y:S01]  /*bfc0*/  @!P4 IMAD.MOV.U32 R5, RZ, RZ, R9 ;  /* 0x000000ffff05c224 */ /* 0x008fe200078e0009 */
[----:B------:R-:W-:Y:S01]  /*bfd0*/  @!P0 SHF.L.U64.HI R38, R168, 0x1, R225 ;  /* 0x00000001a8268819 */ /* 0x000fe200000102e1 */
[--C-:B-1----:R-:W-:Y:S01]  /*bfe0*/  @!P3 IMAD.X R31, R7, 0x1, R4.reuse, P6 ;  /* 0x00000001071fb824 */ /* 0x102fe200030e0604 */
[-C--:B------:R-:W-:Y:S01]  /*bff0*/  @!P2 IADD3 R26, P6, R6, R25.reuse, RZ ;  /* 0x00000019061aa210 */ /* 0x080fe20007fde0ff */
[----:B------:R-:W-:Y:S01]  /*c000*/  @!P3 IMAD.X R29, R9, 0x1, R4, P5 ;  /* 0x00000001091db824 */ /* 0x000fe200028e0604 */
[----:B------:R-:W-:Y:S01]  /*c010*/  @!P2 IADD3 R24, P5, R8, R25, RZ ;  /* 0x000000190818a210 */ /* 0x000fe20007fbe0ff */
[----:B------:R-:W-:Y:S01]  /*c020*/  @!P4 IMAD.WIDE R34, R160, 0x2, R6 ;  /* 0x00000002a022c825 */ /* 0x000fe200078e0206 */
[----:B------:R-:W-:-:S03]  /*c030*/  @!P1 SHF.L.U64.HI R4, R170, 0x1, R226 ;  /* 0x00000001aa049819 */ /* 0x000fc600000102e2 */
[--C-:B------:R-:W-:Y:S01]  /*c040*/  @!P2 IMAD.X R27, R7, 0x1, R12.reuse, P6 ;  /* 0x00000001071ba824 */ /* 0x100fe200030e060c */
[-C--:B------:R-:W-:Y:S01]  /*c050*/  @!P1 IADD3 R20, P6, R6, R15.reuse, RZ ;  /* 0x0000000f06149210 */ /* 0x080fe20007fde0ff */
[----:B------:R-:W-:Y:S01]  /*c060*/  @!P2 IMAD.X R25, R9, 0x1, R12, P5 ;  /* 0x000000010919a824 */ /* 0x000fe200028e060c */
[----:B------:R-:W-:Y:S01]  /*c070*/  ISETP.GE.AND P5, PT, R172, UR4, PT ;  /* 0x00000004ac007c0c */ /* 0x000fe2000bfa6270 */
[----:B------:R1:W5:Y:S02]  /*c080*/  @!P4 LD.E.64 R60, desc[UR46][R34.64] ;  /* 0x0000002e223cc980 */ /* 0x000364000c101b00 */
[----:B------:R-:W-:Y:S01]  /*c090*/  @!P1 IMAD.X R21, R7, 0x1, R4, P6 ;  /* 0x0000000107159824 */ /* 0x000fe200030e0604 */
[----:B------:R-:W-:-:S05]  /*c0a0*/  @!P1 IADD3 R14, P6, R8, R15, RZ ;  /* 0x0000000f080e9210 */ /* 0x000fca0007fde0ff */
[----:B------:R-:W-:Y:S01]  /*c0b0*/  @!P1 IMAD.X R15, R9, 0x1, R4, P6 ;  /* 0x00000001090f9824 */ /* 0x000fe200030e0604 */
[----:B------:R-:W-:Y:S02]  /*c0c0*/  @!P0 IADD3 R12, P6, R6, R11, RZ ;  /* 0x0000000b060c8210 */ /* 0x000fe40007fde0ff */
[----:B------:R-:W-:-:S03]  /*c0d0*/  @!P4 MOV R4, R8 ;  /* 0x000000080004c202 */ /* 0x000fc60000000f00 */
[----:B------:R-:W-:Y:S02]  /*c0e0*/  @!P0 IMAD.X R13, R7, 0x1, R38, P6 ;  /* 0x00000001070d8824 */ /* 0x000fe400030e0626 */
[----:B------:R-:W-:Y:S01]  /*c0f0*/  @!P4 IMAD.WIDE R32, R160, 0x2, R4 ;  /* 0x00000002a020c825 */ /* 0x000fe200078e0204 */
[----:B------:R-:W-:-:S03]  /*c100*/  @!P0 IADD3 R4, P6, R8, R11, RZ ;  /* 0x0000000b08048210 */ /* 0x000fc60007fde0ff */
[C---:B------:R-:W-:Y:S01]  /*c110*/  @!P5 IMAD.SHL.U32 R11, R172.reuse, 0x2, RZ ;  /* 0x00000002ac0bd824 */ /* 0x040fe200078e00ff */
[----:B------:R1:W5:Y:S01]  /*c120*/  @!P4 LD.E.64 R58, desc[UR46][R32.64] ;  /* 0x0000002e203ac980 */ /* 0x000362000c101b00 */
[----:B------:R-:W-:Y:S01]  /*c130*/  @!P0 IMAD.X R5, R9, 0x1, R38, P6 ;  /* 0x0000000109058824 */ /* 0x000fe200030e0626 */
[----:B------:R-:W-:Y:S02]  /*c140*/  @!P5 SHF.L.U64.HI R36, R172, 0x1, R224 ;  /* 0x00000001ac24d819 */ /* 0x000fe400000102e0 */
[-C--:B------:R-:W-:Y:S02]  /*c150*/  @!P5 IADD3 R6, P4, R6, R11.reuse, RZ ;  /* 0x0000000b0606d210 */ /* 0x080fe40007f9e0ff */
[----:B------:R-:W-:Y:S02]  /*c160*/  @!P5 IADD3 R8, P6, R8, R11, RZ ;  /* 0x0000000b0808d210 */ /* 0x000fe40007fde0ff */
[----:B------:R-:W-:Y:S02]  /*c170*/  CS2R R56, SRZ ;  /* 0x0000000000387805 */ /* 0x000fe4000001ff00 */
[----:B------:R-:W-:Y:S01]  /*c180*/  CS2R R54, SRZ ;  /* 0x0000000000367805 */ /* 0x000fe2000001ff00 */
[--C-:B------:R-:W-:Y:S01]  /*c190*/  @!P5 IMAD.X R7, R7, 0x1, R36.reuse, P4 ;  /* 0x000000010707d824 */ /* 0x100fe200020e0624 */
[----:B------:R-:W-:Y:S01]  /*c1a0*/  CS2R R52, SRZ ;  /* 0x0000000000347805 */ /* 0x000fe2000001ff00 */
[----:B------:R-:W-:Y:S01]  /*c1b0*/  @!P5 IMAD.X R9, R9, 0x1, R36, P6 ;  /* 0x000000010909d824 */ /* 0x000fe200030e0624 */
[----:B------:R-:W-:-:S02]  /*c1c0*/  CS2R R50, SRZ ;  /* 0x0000000000327805 */ /* 0x000fc4000001ff00 */
[----:B------:R-:W-:Y:S02]  /*c1d0*/  CS2R R48, SRZ ;  /* 0x0000000000307805 */ /* 0x000fe4000001ff00 */
[----:B------:R-:W-:Y:S02]  /*c1e0*/  CS2R R46, SRZ ;  /* 0x00000000002e7805 */ /* 0x000fe4000001ff00 */
[----:B------:R-:W-:Y:S02]  /*c1f0*/  CS2R R44, SRZ ;  /* 0x00000000002c7805 */ /* 0x000fe4000001ff00 */
[----:B------:R-:W-:Y:S02]  /*c200*/  CS2R R42, SRZ ;  /* 0x00000000002a7805 */ /* 0x000fe4000001ff00 */
[----:B------:R-:W-:Y:S02]  /*c210*/  CS2R R36, SRZ ;  /* 0x0000000000247805 */ /* 0x000fe4000001ff00 */
[----:B------:R-:W-:Y:S01]  /*c220*/  CS2R R38, SRZ ;  /* 0x0000000000267805 */ /* 0x000fe2000001ff00 */
[----:B------:R1:W5:Y:S04]  /*c230*/  @!P3 LD.E.64 R56, desc[UR46][R30.64] ;  /* 0x0000002e1e38b980 */ /* 0x000368000c101b00 */
        /* <DEDUP_REMOVED lines=8> */
[----:B------:R1:W5:Y:S02]  /*c2c0*/  @!P5 LD.E.64 R38, desc[UR46][R8.64] ;  /* 0x0000002e0826d980 */ /* 0x000364000c101b00 */
.L_x_1588:
[----:B------:R-:W-:Y:S05]  /*c2d0*/  BSYNC B1 ;  /* 0x0000000000017941 */ /* 0x000fea0003800000 */
.L_x_1587:
[----:B-1---5:R-:W-:Y:S01]  /*c2e0*/  IMAD.MOV.U32 R5, RZ, RZ, R59 ;  /* 0x000000ffff057224 */ /* 0x022fe200078e003b */
[----:B------:R-:W-:Y:S01]  /*c2f0*/  UMOV UR4, 0xffffffff ;  /* 0xffffffff00047882 */ /* 0x000fe20000000000 */
[----:B--2---:R-:W-:Y:S01]  /*c300*/  IMAD.MOV.U32 R6, RZ, RZ, R54 ;  /* 0x000000ffff067224 */ /* 0x004fe200078e0036 */
[----:B------:R-:W-:Y:S01]  /*c310*/  CS2R R30, SRZ ;  /* 0x00000000001e7805 */ /* 0x000fe2000001ff00 */
[----:B------:R-:W-:Y:S01]  /*c320*/  IMAD.MOV.U32 R7, RZ, RZ, R55 ;  /* 0x000000ffff077224 */ /* 0x000fe200078e0037 */
[----:B------:R-:W-:Y:S01]  /*c330*/  PRMT R87, R87, 0x5410, R5 ;  /* 0x0000541057577816 */ /* 0x000fe20000000005 */
[----:B------:R-:W-:Y:S02]  /*c340*/  IMAD.MOV.U32 R4, RZ, RZ, R58 ;  /* 0x000000ffff047224 */ /* 0x000fe400078e003a */
[----:B------:R-:W-:Y:S01]  /*c350*/  IMAD.MOV.U32 R5, RZ, RZ, R51 ;  /* 0x000000ffff057224 */ /* 0x000fe200078e0033 */
[----:B------:R-:W-:Y:S01]  /*c360*/  PRMT R83, R6, 0x5410, R7 ;  /* 0x0000541006537816 */ /* 0x000fe20000000007 */
[----:B------:R-:W-:Y:S01]  /*c370*/  IMAD.MOV.U32 R6, RZ, RZ, R46 ;  /* 0x000000ffff067224 */ /* 0x000fe200078e002e */
[----:B------:R-:W-:Y:S01]  /*c380*/  PRMT R88, R4, 0x7610, R88 ;  /* 0x0000761004587816 */ /* 0x000fe20000000058 */
[----:B------:R-:W-:Y:S01]  /*c390*/  IMAD.MOV.U32 R7, RZ, RZ, R47 ;  /* 0x000000ffff077224 */ /* 0x000fe200078e002f */
[----:B------:R-:W-:-:S04]  /*c3a0*/  MOV R4, R50 ;  /* 0x0000003200047202 */ /* 0x000fc80000000f00 */
[----:B------:R-:W-:Y:S01]  /*c3b0*/  PRMT R79, R4, 0x5410, R5 ;  /* 0x00005410044f7816 */ /* 0x000fe20000000005 */
[----:B------:R-:W-:Y:S01]  /*c3c0*/  IMAD.MOV.U32 R4, RZ, RZ, R42 ;  /* 0x000000ffff047224 */ /* 0x000fe200078e002a */
[----:B------:R-:W-:Y:S01]  /*c3d0*/  PRMT R75, R6, 0x5410, R7 ;  /* 0x00005410064b7816 */ /* 0x000fe20000000007 */
[----:B------:R-:W-:Y:S02]  /*c3e0*/  IMAD.MOV.U32 R5, RZ, RZ, R43 ;  /* 0x000000ffff057224 */ /* 0x000fe400078e002b */
[----:B------:R-:W-:Y:S02]  /*c3f0*/  IMAD.MOV.U32 R6, RZ, RZ, R38 ;  /* 0x000000ffff067224 */ /* 0x000fe400078e0026 */
[----:B------:R-:W-:Y:S01]  /*c400*/  IMAD.MOV.U32 R7, RZ, RZ, R39 ;  /* 0x000000ffff077224 */ /* 0x000fe200078e0027 */
[----:B------:R-:W-:Y:S01]  /*c410*/  PRMT R71, R5, 0x5410, R4 ;  /* 0x0000541005477816 */ /* 0x000fe20000000004 */
[----:B------:R-:W-:Y:S02]  /*c420*/  IMAD.MOV.U32 R4, RZ, RZ, R60 ;  /* 0x000000ffff047224 */ /* 0x000fe400078e003c */
[----:B------:R-:W-:Y:S01]  /*c430*/  IMAD.MOV.U32 R5, RZ, RZ, R61 ;  /* 0x000000ffff057224 */ /* 0x000fe200078e003d */
[----:B------:R-:W-:Y:S01]  /*c440*/  PRMT R69, R7, 0x5410, R6 ;  /* 0x0000541007457816 */ /* 0x000fe20000000006 */
[----:B------:R-:W-:Y:S01]  /*c450*/  IMAD.MOV.U32 R6, RZ, RZ, R56 ;  /* 0x000000ffff067224 */ /* 0x000fe200078e0038 */
[----:B------:R-:W-:-:S02]  /*c460*/  MOV R7, R57 ;  /* 0x0000003900077202 */ /* 0x000fc40000000f00 */
[----:B------:R-:W-:Y:S01]  /*c470*/  PRMT R88, R88, 0x5410, R4 ;  /* 0x0000541058587816 */ /* 0x000fe20000000004 */
[----:B------:R-:W-:Y:S01]  /*c480*/  IMAD.MOV.U32 R4, RZ, RZ, R52 ;  /* 0x000000ffff047224 */ /* 0x000fe200078e0034 */
[----:B------:R-:W-:Y:S01]  /*c490*/  PRMT R87, R5, 0x7610, R87 ;  /* 0x0000761005577816 */ /* 0x000fe20000000057 */
[----:B------:R-:W-:Y:S01]  /*c4a0*/  IMAD.MOV.U32 R5, RZ, RZ, R53 ;  /* 0x000000ffff057224 */ /* 0x000fe200078e0035 */
[----:B------:R-:W-:Y:S01]  /*c4b0*/  PRMT R84, R6, 0x5410, R7 ;  /* 0x0000541006547816 */ /* 0x000fe20000000007 */
[----:B------:R-:W-:Y:S02]  /*c4c0*/  IMAD.MOV.U32 R6, RZ, RZ, R48 ;  /* 0x000000ffff067224 */ /* 0x000fe400078e0030 */
[----:B------:R-:W-:Y:S01]  /*c4d0*/  IMAD.MOV.U32 R7, RZ, RZ, R49 ;  /* 0x000000ffff077224 */ /* 0x000fe200078e0031 */
[----:B------:R-:W-:Y:S01]  /*c4e0*/  PRMT R80, R4, 0x5410, R5 ;  /* 0x0000541004507816 */ /* 0x000fe20000000005 */
[----:B------:R-:W-:Y:S02]  /*c4f0*/  IMAD.MOV.U32 R4, RZ, RZ, R44 ;  /* 0x000000ffff047224 */ /* 0x000fe400078e002c */
[----:B------:R-:W-:Y:S01]  /*c500*/  IMAD.MOV.U32 R5, RZ, RZ, R45 ;  /* 0x000000ffff057224 */ /* 0x000fe200078e002d */
[----:B------:R-:W-:Y:S01]  /*c510*/  PRMT R76, R6, 0x5410, R7 ;  /* 0x00005410064c7816 */ /* 0x000fe20000000007 */
[----:B------:R-:W-:-:S02]  /*c520*/  IMAD.MOV.U32 R6, RZ, RZ, R36 ;  /* 0x000000ffff067224 */ /* 0x000fc400078e0024 */
[----:B------:R-:W-:Y:S01]  /*c530*/  IMAD.MOV.U32 R7, RZ, RZ, R37 ;  /* 0x000000ffff077224 */ /* 0x000fe200078e0025 */
[----:B------:R-:W-:-:S04]  /*c540*/  PRMT R70, R5, 0x5410, R4 ;  /* 0x0000541005467816 */ /* 0x000fc80000000004 */
[----:B------:R-:W-:Y:S01]  /*c550*/  PRMT R66, R7, 0x5410, R6 ;  /* 0x0000541007427816 */ /* 0x000fe20000000006 */
[----:B------:R-:W-:Y:S06]  /*c560*/  BRA.DIV UR4, `(.L_x_1589) ;  /* 0x000001e204f07947 */ /* 0x000fec000b800000 */
[----:B0-----:R-:W0:Y:S04]  /*c570*/  SHFL.IDX PT, R0, R0, 0x1, 0x1c1f ;  /* 0x003c1f0000007f89 */ /* 0x001e2800000e0000 */
[----:B------:R1:W2:Y:S04]  /*c580*/  SHFL.IDX PT, R65, R10, 0x1, 0x1c1f ;  /* 0x003c1f000a417f89 */ /* 0x0002a800000e0000 */
[----:B------:R-:W0:Y:S04]  /*c590*/  SHFL.IDX PT, R63, R63, 0x1, 0x1c1f ;  /* 0x003c1f003f3f7f89 */ /* 0x000e2800000e0000 */
[----:B------:R1:W0:Y:S02]  /*c5a0*/  SHFL.IDX PT, R62, R3, 0x1, 0x1c1f ;  /* 0x003c1f00033e7f89 */ /* 0x00022400000e0000 */
.L_x_1935:
[----:B------:R-:W-:Y:S01]  /*c5b0*/  VIADD R64, R64, 0x40 ;  /* 0x0000004040407836 */ /* 0x000fe20000000000 */
[----:B-1----:R-:W-:Y:S01]  /*c5c0*/  LOP3.LUT R3, R175, 0x18, R18, 0xf8, !PT ;  /* 0x00000018af037812 */ /* 0x002fe200078ef812 */
[----:B------:R-:W-:Y:S01]  /*c5d0*/  BSSY B1, `(.L_x_1590) ;  /* 0x0000055000017945 */ /* 0x000fe20003800000 */
[----:B------:R-:W-:Y:S02]  /*c5e0*/  LOP3.LUT P0, RZ, R229, 0x4, RZ, 0xc0, !PT ;  /* 0x00000004e5ff7812 */ /* 0x000fe4000780c0ff */
[----:B------:R-:W-:Y:S02]  /*c5f0*/  CS2R R32, SRZ ;  /* 0x0000000000207805 */ /* 0x000fe4000001ff00 */
[----:B------:R-:W-:Y:S02]  /*c600*/  ISETP.GE.AND P1, PT, R64, R67, PT ;  /* 0x000000434000720c */ /* 0x000fe40003f26270 */
[----:B------:R-:W-:Y:S02]  /*c610*/  CS2R R26, SRZ ;  /* 0x00000000001a7805 */ /* 0x000fe4000001ff00 */
[----:B------:R-:W-:-:S02]  /*c620*/  LOP3.LUT R4, R3, R176, RZ, 0x3c, !PT ;  /* 0x000000b003047212 */ /* 0x000fc400078e3cff */
[----:B------:R-:W-:Y:S02]  /*c630*/  CS2R R20, SRZ ;  /* 0x0000000000147805 */ /* 0x000fe4000001ff00 */
[----:B------:R-:W-:Y:S02]  /*c640*/  CS2R R12, SRZ ;  /* 0x00000000000c7805 */ /* 0x000fe4000001ff00 */
[----:B---34-:R-:W-:Y:S02]  /*c650*/  CS2R R8, SRZ ;  /* 0x0000000000087805 */ /* 0x018fe4000001ff00 */
[----:B------:R-:W-:Y:S01]  /*c660*/  CS2R R40, SRZ ;  /* 0x0000000000287805 */ /* 0x000fe2000001ff00 */
[----:B------:R-:W-:Y:S01]  /*c670*/  IMAD.IADD R3, R177, 0x1, R4 ;  /* 0x00000001b1037824 */ /* 0x000fe200078e0204 */
[----:B------:R-:W-:Y:S02]  /*c680*/  CS2R R34, SRZ ;  /* 0x0000000000227805 */ /* 0x000fe4000001ff00 */
[----:B------:R-:W-:-:S02]  /*c690*/  CS2R R28, SRZ ;  /* 0x00000000001c7805 */ /* 0x000fc4000001ff00 */
[----:B------:R-:W-:Y:S02]  /*c6a0*/  CS2R R24, SRZ ;  /* 0x0000000000187805 */ /* 0x000fe4000001ff00 */
[----:B------:R-:W-:Y:S02]  /*c6b0*/  CS2R R14, SRZ ;  /* 0x00000000000e7805 */ /* 0x000fe4000001ff00 */
[----:B------:R-:W-:Y:S02]  /*c6c0*/  LEA R3, R3, R2, 0x1 ;  /* 0x0000000203037211 */ /* 0x000fe400078e08ff */
        /* <DEDUP_REMOVED lines=8> */
[----:B------:R-:W-:-:S05]  /*c750*/  ISETP.GE.AND P1, PT, R168, UR4, PT ;  /* 0x00000004a8007c0c */ /* 0x000fca000bf26270 */
[C---:B------:R-:W-:Y:S01]  /*c760*/  @!P4 IMAD.SHL.U32 R24, R171.reuse, 0x2, RZ ;  /* 0x00000002ab18c824 */ /* 0x040fe200078e00ff */
[----:B------:R-:W-:-:S03]  /*c770*/  @!P4 SHF.L.U64.HI R4, R171, 0x1, R228 ;  /* 0x00000001ab04c819 */ /* 0x000fc600000102e4 */
[C---:B------:R-:W-:Y:S01]  /*c780*/  @!P3 IMAD.SHL.U32 R14, R169.reuse, 0x2, RZ ;  /* 0x00000002a90eb824 */ /* 0x040fe200078e00ff */
[----:B------:R-:W-:Y:S01]  /*c790*/  @!P3 SHF.L.U64.HI R5, R169, 0x1, R227 ;  /* 0x00000001a905b819 */ /* 0x000fe200000102e3 */
[----:B------:R-:W-:Y:S01]  /*c7a0*/  @!P2 IMAD.SHL.U32 R10, R170, 0x2, RZ ;  /* 0x00000002aa0aa824 */ /* 0x000fe200078e00ff */
[CC--:B--2---:R-:W-:Y:S02]  /*c7b0*/  @!P4 IADD3 R26, P5, R65.reuse, R24.reuse, RZ ;  /* 0x00000018411ac210 */ /* 0x0c4fe40007fbe0ff */
[----:B0-----:R-:W-:Y:S02]  /*c7c0*/  @!P4 IADD3 R24, P6, R62, R24, RZ ;  /* 0x000000183e18c210 */ /* 0x001fe40007fde0ff */
[----:B------:R-:W-:Y:S01]  /*c7d0*/  @!P2 SHF.L.U64.HI R6, R170, 0x1, R226 ;  /* 0x00000001aa06a819 */ /* 0x000fe200000102e2 */
[--C-:B------:R-:W-:Y:S01]  /*c7e0*/  @!P4 IMAD.X R27, R0, 0x1, R4.reuse, P5 ;  /* 0x00000001001bc824 */ /* 0x100fe200028e0604 */
[-C--:B------:R-:W-:Y:S01]  /*c7f0*/  @!P3 IADD3 R20, P5, R65, R14.reuse, RZ ;  /* 0x0000000e4114b210 */ /* 0x080fe20007fbe0ff */
[----:B------:R-:W-:Y:S01]  /*c800*/  @!P4 IMAD.X R25, R63, 0x1, R4, P6 ;  /* 0x000000013f19c824 */ /* 0x000fe200030e0604 */
[----:B------:R-:W-:Y:S01]  /*c810*/  @!P3 IADD3 R14, P6, R62, R14, RZ ;  /* 0x0000000e3e0eb210 */ /* 0x000fe20007fde0ff */
[C---:B------:R-:W-:Y:S01]  /*c820*/  @!P1 IMAD.SHL.U32 R4, R168.reuse, 0x2, RZ ;  /* 0x00000002a8049824 */ /* 0x040fe200078e00ff */
[----:B------:R-:W-:Y:S01]  /*c830*/  @!P1 SHF.L.U64.HI R7, R168, 0x1, R225 ;  /* 0x00000001a8079819 */ /* 0x000fe200000102e1 */
[--C-:B------:R-:W-:Y:S01]  /*c840*/  @!P3 IMAD.X R21, R0, 0x1, R5.reuse, P5 ;  /* 0x000000010015b824 */ /* 0x100fe200028e0605 */
[-C--:B------:R-:W-:Y:S01]  /*c850*/  @!P2 IADD3 R12, P5, R65, R10.reuse, RZ ;  /* 0x0000000a410ca210 */ /* 0x080fe20007fbe0ff */
[----:B------:R-:W-:Y:S01]  /*c860*/  @!P3 IMAD.X R15, R63, 0x1, R5, P6 ;  /* 0x000000013f0fb824 */ /* 0x000fe200030e0605 */
[----:B------:R-:W-:-:S03]  /*c870*/  @!P2 IADD3 R10, P6, R62, R10, RZ ;  /* 0x0000000a3e0aa210 */ /* 0x000fc60007fde0ff */
[--C-:B------:R-:W-:Y:S01]  /*c880*/  @!P2 IMAD.X R13, R0, 0x1, R6.reuse, P5 ;  /* 0x00000001000da824 */ /* 0x100fe200028e0606 */
[-C--:B------:R-:W-:Y:S01]  /*c890*/  @!P1 IADD3 R8, P5, R65, R4.reuse, RZ ;  /* 0x0000000441089210 */ /* 0x080fe20007fbe0ff */
[----:B------:R-:W-:Y:S01]  /*c8a0*/  @!P2 IMAD.X R11, R63, 0x1, R6, P6 ;  /* 0x000000013f0ba824 */ /* 0x000fe200030e0606 */
[----:B------:R-:W-:Y:S02]  /*c8b0*/  ISETP.GE.AND P6, PT, R160, UR4, PT ;  /* 0x00000004a0007c0c */ /* 0x000fe4000bfc6270 */
[----:B------:R-:W-:Y:S02]  /*c8c0*/  @!P1 IADD3.X R9, R0, R7, RZ, P5, !PT ;  /* 0x0000000700099210 */ /* 0x000fe40002ffe4ff */
[----:B------:R-:W-:-:S05]  /*c8d0*/  @!P1 IADD3 R4, P5, R62, R4, RZ ;  /* 0x000000043e049210 */ /* 0x000fca0007fbe0ff */
[----:B------:R-:W-:Y:S01]  /*c8e0*/  @!P1 IMAD.X R5, R63, 0x1, R7, P5 ;  /* 0x000000013f059824 */ /* 0x000fe200028e0607 */
[----:B------:R-:W-:-:S03]  /*c8f0*/  ISETP.GE.AND P5, PT, R172, UR4, PT ;  /* 0x00000004ac007c0c */ /* 0x000fc6000bfa6270 */
[----:B------:R-:W-:Y:S02]  /*c900*/  @!P6 IMAD.MOV.U32 R28, RZ, RZ, R65 ;  /* 0x000000ffff1ce224 */ /* 0x000fe400078e0041 */
[----:B------:R-:W-:Y:S02]  /*c910*/  @!P6 IMAD.MOV.U32 R29, RZ, RZ, R0 ;  /* 0x000000ffff1de224 */ /* 0x000fe400078e0000 */
[----:B------:R-:W-:Y:S02]  /*c920*/  @!P6 IMAD.MOV.U32 R6, RZ, RZ, R62 ;  /* 0x000000ffff06e224 */ /* 0x000fe400078e003e */
[----:B------:R-:W-:Y:S02]  /*c930*/  @!P6 IMAD.MOV.U32 R7, RZ, RZ, R63 ;  /* 0x000000ffff07e224 */ /* 0x000fe400078e003f */
[----:B------:R-:W-:-:S04]  /*c940*/  @!P6 IMAD.WIDE R28, R160, 0x2, R28 ;  /* 0x00000002a01ce825 */ /* 0x000fc800078e021c */
[----:B------:R-:W-:Y:S01]  /*c950*/  @!P6 IMAD.WIDE R6, R160, 0x2, R6 ;  /* 0x00000002a006e825 */ /* 0x000fe200078e0206 */
[----:B------:R0:W5:Y:S03]  /*c960*/  @!P6 LD.E.64 R40, desc[UR46][R28.64] ;  /* 0x0000002e1c28e980 */ /* 0x000166000c101b00 */
[C---:B------:R-:W-:Y:S01]  /*c970*/  @!P5 IMAD.SHL.U32 R33, R172.reuse, 0x2, RZ ;  /* 0x00000002ac21d824 */ /* 0x040fe200078e00ff */
[----:B------:R1:W5:Y:S01]  /*c980*/  @!P6 LD.E.64 R30, desc[UR46][R6.64] ;  /* 0x0000002e061ee980 */ /* 0x000362000c101b00 */
[----:B------:R-:W-:Y:S02]  /*c990*/  @!P5 SHF.L.U64.HI R32, R172, 0x1, R224 ;  /* 0x00000001ac20d819 */ /* 0x000fe400000102e0 */
[----:B------:R-:W-:Y:S02]  /*c9a0*/  CS2R R34, SRZ ;  /* 0x0000000000227805 */ /* 0x000fe4000001ff00 */
[----:B0-----:R-:W-:-:S04]  /*c9b0*/  CS2R R28, SRZ ;  /* 0x00000000001c7805 */ /* 0x001fc8000001ff00 */
[----:B------:R0:W5:Y:S01]  /*c9c0*/  @!P4 LD.E.64 R34, desc[UR46][R26.64] ;  /* 0x0000002e1a22c980 */ /* 0x000162000c101b00 */
[----:B-1----:R-:W-:-:S03]  /*c9d0*/  @!P5 IADD3 R6, P6, R65, R33, RZ ;  /* 0x000000214106d210 */ /* 0x002fc60007fde0ff */
[----:B------:R1:W5:Y:S02]  /*c9e0*/  @!P3 LD.E.64 R28, desc[UR46][R20.64] ;  /* 0x0000002e141cb980 */ /* 0x000364000c101b00 */
[----:B------:R-:W-:Y:S01]  /*c9f0*/  @!P5 IMAD.X R7, R0, 0x1, R32, P6 ;  /* 0x000000010007d824 */ /* 0x000fe200030e0620 */
[----:B------:R-:W-:Y:S02]  /*ca00*/  @!P5 IADD3 R62, P6, R62, R33, RZ ;  /* 0x000000213e3ed210 */ /* 0x000fe40007fde0ff */
[----:B0-----:R-:W-:-:S03]  /*ca10*/  CS2R R26, SRZ ;  /* 0x00000000001a7805 */ /* 0x001fc6000001ff00 */
[----:B------:R-:W-:Y:S01]  /*ca20*/  @!P5 IMAD.X R63, R63, 0x1, R32, P6 ;  /* 0x000000013f3fd824 */ /* 0x000fe200030e0620 */
[----:B------:R-:W-:Y:S02]  /*ca30*/  CS2R R32, SRZ ;  /* 0x0000000000207805 */ /* 0x000fe4000001ff00 */
[----:B-1----:R-:W-:Y:S01]  /*ca40*/  CS2R R20, SRZ ;  /* 0x0000000000147805 */ /* 0x002fe2000001ff00 */
[----:B------:R0:W5:Y:S04]  /*ca50*/  @!P3 LD.E.64 R26, desc[UR46][R14.64] ;  /* 0x0000002e0e1ab980 */ /* 0x000168000c101b00 */
[----:B------:R1:W5:Y:S04]  /*ca60*/  @!P4 LD.E.64 R32, desc[UR46][R24.64] ;  /* 0x0000002e1820c980 */ /* 0x000368000c101b00 */
[----:B------:R2:W5:Y:S01]  /*ca70*/  @!P2 LD.E.64 R20, desc[UR46][R10.64] ;  /* 0x0000002e0a14a980 */ /* 0x000562000c101b00 */
[----:B0-----:R-:W-:-:S02]  /*ca80*/  CS2R R14, SRZ ;  /* 0x00000000000e7805 */ /* 0x001fc4000001ff00 */
[----:B-1----:R-:W-:-:S04]  /*ca90*/  CS2R R24, SRZ ;  /* 0x0000000000187805 */ /* 0x002fc8000001ff00 */
[----:B------:R0:W5:Y:S01]  /*caa0*/  @!P1 LD.E.64 R14, desc[UR46][R8.64] ;  /* 0x0000002e080e9980 */ /* 0x000162000c101b00 */
[----:B--2---:R-:W-:-:S03]  /*cab0*/  CS2R R10, SRZ ;  /* 0x00000000000a7805 */ /* 0x004fc6000001ff00 */
[----:B------:R1:W5:Y:S04]  /*cac0*/  @!P2 LD.E.64 R24, desc[UR46][R12.64] ;  /* 0x0000002e0c18a980 */ /* 0x000368000c101b00 */
[----:B------:R3:W5:Y:S01]  /*cad0*/  @!P5 LD.E.64 R10, desc[UR46][R6.64] ;  /* 0x0000002e060ad980 */ /* 0x000762000c101b00 */
[----:B0-----:R-:W-:Y:S02]  /*cae0*/  CS2R R8, SRZ ;  /* 0x0000000000087805 */ /* 0x001fe4000001ff00 */
[----:B-1----:R-:W-:-:S04]  /*caf0*/  CS2R R12, SRZ ;  /* 0x00000000000c7805 */ /* 0x002fc8000001ff00 */
[----:B------:R3:W5:Y:S04]  /*cb00*/  @!P5 LD.E.64 R8, desc[UR46][R62.64] ;  /* 0x0000002e3e08d980 */ /* 0x000768000c101b00 */
[----:B------:R3:W5:Y:S02]  /*cb10*/  @!P1 LD.E.64 R12, desc[UR46][R4.64] ;  /* 0x0000002e040c9980 */ /* 0x000764000c101b00 */
.L_x_1591:
[----:B------:R-:W-:Y:S05]  /*cb20*/  BSYNC B1 ;  /* 0x0000000000017941 */ /* 0x000fea0003800000 */
.L_x_1590:
[----:B---3-5:R-:W-:Y:S01]  /*cb30*/  MOV R5, R30 ;  /* 0x0000001e00057202 */ /* 0x028fe20000000f00 */
[C---:B------:R-:W-:Y:S01]  /*cb40*/  VIADD R6, R3.reuse, 0xc400 ;  /* 0x0000c40003067836 */ /* 0x040fe20000000000 */
[----:B------:R-:W-:Y:S01]  /*cb50*/  LEA.HI R4, R188, R188, RZ, 0x1 ;  /* 0x000000bcbc047211 */ /* 0x000fe200078f08ff */
[----:B0-----:R-:W-:Y:S01]  /*cb60*/  VIADD R0, R3, 0xc440 ;  /* 0x0000c44003007836 */ /* 0x001fe20000000000 */
[----:B------:R-:W-:Y:S01]  /*cb70*/  PRMT R85, R5, 0x7610, R85 ;  /* 0x0000761005557816 */ /* 0x000fe20000000055 */
[----:B------:R-:W-:Y:S01]  /*cb80*/  @P0 VIADD R0, R6, 0xffffffc0 ;  /* 0xffffffc006000836 */ /* 0x000fe20000000000 */
[----:B------:R-:W-:Y:S01]  /*cb90*/  LOP3.LUT R5, R4, 0xfffffffe, RZ, 0xc0, !PT ;  /* 0xfffffffe04057812 */ /* 0x000fe200078ec0ff */
[----:B------:R-:W-:Y:S01]  /*cba0*/  IMAD.MOV.U32 R6, RZ, RZ, R31 ;  /* 0x000000ffff067224 */ /* 0x000fe200078e001f */
[----:B------:R-:W-:Y:S01]  /*cbb0*/  VIADDMNMX R67, R67, -R178, 0x80, PT ;  /* 0x0000008043437446 */ /* 0x000fe200038009b2 */
[----:B------:R-:W-:Y:S01]  /*cbc0*/  IMAD.MOV.U32 R7, RZ, RZ, R32 ;  /* 0x000000ffff077224 */ /* 0x000fe200078e0020 */
[----:B------:R-:W-:Y:S01]  /*cbd0*/  BSSY B1, `(.L_x_1592) ;  /* 0x0000029000017945 */ /* 0x000fe20003800000 */
[----:B------:R-:W-:Y:S01]  /*cbe0*/  IMAD.IADD R5, R188, 0x1, -R5 ;  /* 0x00000001bc057824 */ /* 0x000fe200078e0a05 */
[----:B------:R-:W-:Y:S01]  /*cbf0*/  PRMT R85, R85, 0x5410, R6 ;  /* 0x0000541055557816 */ /* 0x000fe20000000006 */
[----:B------:R-:W-:Y:S01]  /*cc00*/  IMAD.MOV.U32 R62, RZ, RZ, R33 ;  /* 0x000000ffff3e7224 */ /* 0x000fe200078e0021 */
[----:B------:R-:W-:Y:S01]  /*cc10*/  ISETP.GE.AND P1, PT, R162, R67, PT ;  /* 0x00000043a200720c */ /* 0x000fe20003f26270 */
[----:B------:R-:W-:Y:S01]  /*cc20*/  IMAD.MOV.U32 R4, RZ, RZ, R26 ;  /* 0x000000ffff047224 */ /* 0x000fe200078e001a */
[----:B------:R-:W-:Y:S01]  /*cc30*/  SHF.L.U32 R5, R5, 0x1f, RZ ;  /* 0x0000001f05057819 */ /* 0x000fe200000006ff */
[----:B------:R-:W-:Y:S01]  /*cc40*/  IMAD.MOV.U32 R6, RZ, RZ, R27 ;  /* 0x000000ffff067224 */ /* 0x000fe200078e001b */
[----:B------:R-:W-:Y:S01]  /*cc50*/  PRMT R81, R7, 0x5410, R62 ;  /* 0x0000541007517816 */ /* 0x000fe2000000003e */
[----:B------:R-:W-:Y:S01]  /*cc60*/  IMAD.MOV.U32 R7, RZ, RZ, R20 ;  /* 0x000000ffff077224 */ /* 0x000fe200078e0014 */
[----:B------:R-:W0:Y:S01]  /*cc70*/  SYNCS.PHASECHK.TRANS64.TRYWAIT P0, [R2+URZ+0x2a800], R5 ;  /* 0x02a80005020075a7 */ /* 0x000e22000800017f */
[----:B------:R-:W-:Y:S01]  /*cc80*/  IMAD.MOV.U32 R62, RZ, RZ, R8 ;  /* 0x000000ffff3e7224 */ /* 0x000fe200078e0008 */
[----:B------:R-:W-:Y:S01]  /*cc90*/  PRMT R77, R4, 0x5410, R6 ;  /* 0x00005410044d7816 */ /* 0x000fe20000000006 */
[----:B------:R-:W-:Y:S01]  /*cca0*/  IMAD.MOV.U32 R4, RZ, RZ, R21 ;  /* 0x000000ffff047224 */ /* 0x000fe200078e0015 */
[----:B------:R-:W-:Y:S01]  /*ccb0*/  PRMT R73, R73, 0x5410, R7 ;  /* 0x0000541049497816 */ /* 0x000fe20000000007 */
[----:B------:R-:W-:Y:S01]  /*ccc0*/  IMAD.MOV.U32 R6, RZ, RZ, R12 ;  /* 0x000000ffff067224 */ /* 0x000fe200078e000c */
[----:B------:R-:W-:Y:S01]  /*ccd0*/  MOV R7, R13 ;  /* 0x0000000d00077202 */ /* 0x000fe20000000f00 */
[----:B------:R-:W-:Y:S01]  /*cce0*/  IMAD.MOV.U32 R63, RZ, RZ, R34 ;  /* 0x000000ffff3f7224 */ /* 0x000fe200078e0022 */
[----:B------:R-:W-:Y:S01]  /*ccf0*/  PRMT R73, R4, 0x7610, R73 ;  /* 0x0000761004497816 */ /* 0x000fe20000000049 */
        /* <DEDUP_REMOVED lines=10> */
[----:B------:R-:W-:-:S02]  /*cda0*/  IMAD.MOV.U32 R6, RZ, RZ, R28 ;  /* 0x000000ffff067224 */ /* 0x000fc400078e001c */
[----:B------:R-:W-:Y:S01]  /*cdb0*/  IMAD.MOV.U32 R7, RZ, RZ, R29 ;  /* 0x000000ffff077224 */ /* 0x000fe200078e001d */
[----:B------:R-:W-:Y:S01]  /*cdc0*/  PRMT R82, R82, 0x5410, R4 ;  /* 0x0000541052527816 */ /* 0x000fe20000000004 */
[----:B------:R-:W-:-:S03]  /*cdd0*/  IMAD.MOV.U32 R4, RZ, RZ, R24 ;  /* 0x000000ffff047224 */ /* 0x000fc600078e0018 */
[----:B------:R-:W-:Y:S01]  /*cde0*/  PRMT R78, R6, 0x5410, R7 ;  /* 0x00005410064e7816 */ /* 0x000fe20000000007 */
[----:B------:R-:W-:Y:S01]  /*cdf0*/  IMAD.MOV.U32 R6, RZ, RZ, R25 ;  /* 0x000000ffff067224 */ /* 0x000fe200078e0019 */
[----:B------:R-:W-:-:S04]  /*ce00*/  MOV R7, R14 ;  /* 0x0000000e00077202 */ /* 0x000fc80000000f00 */
[----:B------:R-:W-:Y:S01]  /*ce10*/  PRMT R74, R4, 0x5410, R6 ;  /* 0x00005410044a7816 */ /* 0x000fe20000000006 */
[----:B------:R-:W-:Y:S01]  /*ce20*/  IMAD.MOV.U32 R4, RZ, RZ, R10 ;  /* 0x000000ffff047224 */ /* 0x000fe200078e000a */
[----:B--2---:R-:W-:Y:S01]  /*ce30*/  PRMT R65, R7, 0x5410, R63 ;  /* 0x0000541007417816 */ /* 0x004fe2000000003f */
[----:B------:R-:W-:Y:S01]  /*ce40*/  IMAD.MOV.U32 R6, RZ, RZ, R11 ;  /* 0x000000ffff067224 */ /* 0x000fe200078e000b */
[----:B0-----:R-:W-:Y:S06]  /*ce50*/  @!P0 BRA `(.L_x_1593) ;  /* 0x000001dc00288947 */ /* 0x001fec0003800000 */
.L_x_1936:
[----:B------:R-:W-:Y:S05]  /*ce60*/  BSYNC B1 ;  /* 0x0000000000017941 */ /* 0x000fea0003800000 */
.L_x_1592:
        /* <DEDUP_REMOVED lines=13> */
[----:B------:R-:W-:Y:S01]  /*cf40*/  SHF.R.U32.HI R90, RZ, 0x10, R61 ;  /* 0x00000010ff5a7819 */ /* 0x000fe2000001163d */
[--C-:B------:R-:W-:Y:S01]  /*cf50*/  HADD2.F32 R89, -RZ, R88.reuse.H1_H1 ;  /* 0x30000058ff597230 */ /* 0x100fe20000004100 */
[----:B------:R-:W-:Y:S01]  /*cf60*/  SHF.R.U32.HI R92, RZ, 0x10, R59 ;  /* 0x00000010ff5c7819 */ /* 0x000fe2000001163b */
[----:B------:R-:W-:Y:S01]  /*cf70*/  HADD2.F32 R91, -RZ, R88.H0_H0 ;  /* 0x20000058ff5b7230 */ /* 0x000fe20000004100 */
[----:B------:R-:W-:Y:S01]  /*cf80*/  SHF.R.U64 R60, R60, 0x10, R61 ;  /* 0x000000103c3c7819 */ /* 0x000fe2000000123d */
[----:B------:R-:W-:Y:S01]  /*cf90*/  HADD2.F32 R90, -RZ, R90.H0_H0 ;  /* 0x2000005aff5a7230 */ /* 0x000fe20000004100 */
[----:B------:R-:W-:Y:S01]  /*cfa0*/  SHF.R.U64 R95, R58, 0x10, R59 ;  /* 0x000000103a5f7819 */ /* 0x000fe2000000123b */
[----:B------:R-:W-:Y:S02]  /*cfb0*/  HADD2.F32 R92, -RZ, R92.H0_H0 ;  /* 0x2000005cff5c7230 */ /* 0x000fe40000004100 */
[----:B------:R-:W-:-:S02]  /*cfc0*/  HADD2.F32 R60, -RZ, R60.H0_H0 ;  /* 0x2000003cff3c7230 */ /* 0x000fc40000004100 */
[--C-:B0-----:R-:W-:Y:S02]  /*cfd0*/  HADD2.F32 R88, -RZ, R7.reuse.H1_H1 ;  /* 0x30000007ff587230 */ /* 0x101fe40000004100 */
[----:B------:R-:W-:Y:S02]  /*cfe0*/  HADD2.F32 R61, -RZ, R7.H0_H0 ;  /* 0x20000007ff3d7230 */ /* 0x000fe40000004100 */
[--C-:B------:R-:W-:Y:S02]  /*cff0*/  HADD2.F32 R58, -RZ, R4.reuse.H1_H1 ;  /* 0x30000004ff3a7230 */ /* 0x100fe40000004100 */
[C---:B------:R-:W-:Y:S01]  /*d000*/  FMUL.FTZ R94, R88.reuse, R92 ;  /* 0x0000005c585e7220 */ /* 0x040fe20000410000 */
[----:B------:R-:W-:Y:S01]  /*d010*/  FMUL.FTZ R93, R88, R90 ;  /* 0x0000005a585d7220 */ /* 0x000fe20000410000 */
[----:B------:R-:W-:Y:S02]  /*d020*/  HADD2.F32 R7, -RZ, R4.H0_H0 ;  /* 0x20000004ff077230 */ /* 0x000fe40000004100 */
[----:B------:R-:W-:-:S02]  /*d030*/  HADD2.F32 R59, -RZ, R6.H0_H0 ;  /* 0x20000006ff3b7230 */ /* 0x000fc40000004100 */
[C---:B------:R-:W-:Y:S01]  /*d040*/  FFMA.FTZ R94, R61.reuse, R90, -R94 ;  /* 0x0000005a3d5e7223 */ /* 0x040fe2000001085e */
[----:B------:R-:W-:Y:S01]  /*d050*/  FFMA.FTZ R93, R61, R92, R93 ;  /* 0x0000005c3d5d7223 */ /* 0x000fe2000001005d */
[----:B------:R-:W-:Y:S02]  /*d060*/  HADD2.F32 R6, -RZ, R6.H1_H1 ;  /* 0x30000006ff067230 */ /* 0x000fe40000004100 */
[C---:B------:R-:W-:Y:S01]  /*d070*/  FMUL.FTZ R88, R58.reuse, R91 ;  /* 0x0000005b3a587220 */ /* 0x040fe20000410000 */
[----:B------:R-:W-:Y:S02]  /*d080*/  HADD2.F32 R4, -RZ, R5.H0_H0 ;  /* 0x20000005ff047230 */ /* 0x000fe40000004100 */
[-C--:B------:R-:W-:Y:S01]  /*d090*/  FMUL.FTZ R90, R58, R89.reuse ;  /* 0x000000593a5a7220 */ /* 0x080fe20000410000 */
[----:B------:R-:W-:Y:S02]  /*d0a0*/  HADD2.F32 R61, -RZ, R87.H1_H1 ;  /* 0x30000057ff3d7230 */ /* 0x000fe40000004100 */
[----:B------:R-:W-:Y:S01]  /*d0b0*/  FFMA.FTZ R88, R7, R89, -R88 ;  /* 0x0000005907587223 */ /* 0x000fe20000010858 */
[----:B------:R-:W-:-:S02]  /*d0c0*/  HADD2.F32 R5, -RZ, R5.H1_H1 ;  /* 0x30000005ff057230 */ /* 0x000fc40000004100 */
[----:B------:R-:W-:Y:S01]  /*d0d0*/  FFMA.FTZ R91, R7, R91, R90 ;  /* 0x0000005b075b7223 */ /* 0x000fe2000001005a */
[----:B------:R-:W-:Y:S02]  /*d0e0*/  HADD2.F32 R87, -RZ, R87.H0_H0 ;  /* 0x20000057ff577230 */ /* 0x000fe40000004100 */
[C---:B------:R-:W-:Y:S01]  /*d0f0*/  FMUL.FTZ R90, R6.reuse, R61 ;  /* 0x0000003d065a7220 */ /* 0x040fe20000410000 */
[----:B------:R-:W-:Y:S02]  /*d100*/  HADD2.F32 R58, -RZ, R95.H0_H0 ;  /* 0x2000005fff3a7230 */ /* 0x000fe40000004100 */
[----:B------:R-:W-:Y:S01]  /*d110*/  FMUL.FTZ R89, R5, R60 ;  /* 0x0000003c05597220 */ /* 0x000fe20000410000 */
[-C--:B------:R-:W-:Y:S01]  /*d120*/  FMUL.FTZ R92, R6, R87.reuse ;  /* 0x00000057065c7220 */ /* 0x080fe20000410000 */
[----:B------:R-:W-:Y:S01]  /*d130*/  FFMA.FTZ R6, R59, R87, -R90 ;  /* 0x000000573b067223 */ /* 0x000fe2000001085a */
[-C--:B------:R-:W-:Y:S01]  /*d140*/  FMUL.FTZ R7, R5, R58.reuse ;  /* 0x0000003a05077220 */ /* 0x080fe20000410000 */
[----:B------:R-:W-:Y:S01]  /*d150*/  FFMA.FTZ R58, R4, R58, R89 ;  /* 0x0000003a043a7223 */ /* 0x000fe20000010059 */
[----:B------:R-:W-:-:S02]  /*d160*/  FFMA.FTZ R59, R59, R61, R92 ;  /* 0x0000003d3b3b7223 */ /* 0x000fc4000001005c */
[----:B------:R-:W-:Y:S01]  /*d170*/  FFMA.FTZ R5, R4, R60, -R7 ;  /* 0x0000003c04057223 */ /* 0x000fe20000010807 */
[----:B------:R-:W-:Y:S02]  /*d180*/  F2FP.F16.F32.PACK_AB R7, R93, R94 ;  /* 0x0000005e5d07723e */ /* 0x000fe400000000ff */
[----:B------:R-:W-:Y:S02]  /*d190*/  F2FP.F16.F32.PACK_AB R6, R59, R6 ;  /* 0x000000063b06723e */ /* 0x000fe400000000ff */
[----:B------:R-:W-:Y:S02]  /*d1a0*/  F2FP.F16.F32.PACK_AB R4, R91, R88 ;  /* 0x000000585b04723e */ /* 0x000fe400000000ff */
[----:B------:R-:W-:-:S05]  /*d1b0*/  F2FP.F16.F32.PACK_AB R5, R58, R5 ;  /* 0x000000053a05723e */ /* 0x000fca00000000ff */
[----:B------:R0:W-:Y:S02]  /*d1c0*/  STS.128 [R3+0xc400], R4 ;  /* 0x00c4000403007388 */ /* 0x0001e40000000c00 */
.L_x_1597:
[----:B------:R-:W-:Y:S05]  /*d1d0*/  BSYNC B2 ;  /* 0x0000000000027941 */ /* 0x000fea0003800000 */
.L_x_1596:
[----:B------:R-:W-:Y:S04]  /*d1e0*/  BSSY B2, `(.L_x_1598) ;  /* 0x000002c000027945 */ /* 0x000fe80003800000 */
[----:B------:R-:W-:Y:S05]  /*d1f0*/  @P1 BRA `(.L_x_1599) ;  /* 0x0000000000a81947 */ /* 0x000fea0003800000 */
[----:B0-----:R-:W0:Y:S01]  /*d200*/  LDS.128 R4, [R0] ;  /* 0x0000000000047984 */ /* 0x001e220000000c00 */
[----:B------:R-:W-:Y:S01]  /*d210*/  SHF.R.U32.HI R59, RZ, 0x10, R57 ;  /* 0x00000010ff3b7819 */ /* 0x000fe20000011639 */
[----:B------:R-:W-:Y:S01]  /*d220*/  HADD2.F32 R58, -RZ, R84.H0_H0 ;  /* 0x20000054ff3a7230 */ /* 0x000fe20000004100 */
[----:B------:R-:W-:Y:S01]  /*d230*/  SHF.R.U32.HI R61, RZ, 0x10, R55 ;  /* 0x00000010ff3d7819 */ /* 0x000fe20000011637 */
[----:B------:R-:W-:Y:S01]  /*d240*/  HADD2.F32 R60, -RZ, R83.H0_H0 ;  /* 0x20000053ff3c7230 */ /* 0x000fe20000004100 */
[----:B------:R-:W-:Y:S01]  /*d250*/  SHF.R.U64 R91, R56, 0x10, R57 ;  /* 0x00000010385b7819 */ /* 0x000fe20000001239 */
[----:B------:R-:W-:Y:S01]  /*d260*/  HADD2.F32 R59, -RZ, R59.H0_H0 ;  /* 0x2000003bff3b7230 */ /* 0x000fe20000004100 */
[----:B------:R-:W-:Y:S01]  /*d270*/  SHF.R.U64 R89, R54, 0x10, R55 ;  /* 0x0000001036597819 */ /* 0x000fe20000001237 */
[----:B------:R-:W-:Y:S02]  /*d280*/  HADD2.F32 R61, -RZ, R61.H0_H0 ;  /* 0x2000003dff3d7230 */ /* 0x000fe40000004100 */
[----:B------:R-:W-:-:S02]  /*d290*/  HADD2.F32 R83, -RZ, R83.H1_H1 ;  /* 0x30000053ff537230 */ /* 0x000fc40000004100 */
[----:B------:R-:W-:Y:S02]  /*d2a0*/  HADD2.F32 R84, -RZ, R84.H1_H1 ;  /* 0x30000054ff547230 */ /* 0x000fe40000004100 */
[--C-:B0-----:R-:W-:Y:S02]  /*d2b0*/  HADD2.F32 R57, -RZ, R7.reuse.H1_H1 ;  /* 0x30000007ff397230 */ /* 0x101fe40000004100 */
[----:B------:R-:W-:Y:S02]  /*d2c0*/  HADD2.F32 R56, -RZ, R7.H0_H0 ;  /* 0x20000007ff387230 */ /* 0x000fe40000004100 */
[--C-:B------:R-:W-:Y:S02]  /*d2d0*/  HADD2.F32 R7, -RZ, R4.reuse.H0_H0 ;  /* 0x20000004ff077230 */ /* 0x100fe40000004100 */
[C---:B------:R-:W-:Y:S01]  /*d2e0*/  FMUL.FTZ R90, R57.reuse, R59 ;  /* 0x0000003b395a7220 */ /* 0x040fe20000410000 */
[----:B------:R-:W-:Y:S02]  /*d2f0*/  HADD2.F32 R4, -RZ, R4.H1_H1 ;  /* 0x30000004ff047230 */ /* 0x000fe40000004100 */
[----:B------:R-:W-:Y:S01]  /*d300*/  FMUL.FTZ R87, R57, R61 ;  /* 0x0000003d39577220 */ /* 0x000fe20000410000 */
[----:B------:R-:W-:-:S02]  /*d310*/  HADD2.F32 R54, -RZ, R6.H0_H0 ;  /* 0x20000006ff367230 */ /* 0x000fc40000004100 */
[----:B------:R-:W-:Y:S01]  /*d320*/  FFMA.FTZ R92, R56, R61, R90 ;  /* 0x0000003d385c7223 */ /* 0x000fe2000001005a */
[----:B------:R-:W-:Y:S02]  /*d330*/  HADD2.F32 R55, -RZ, R6.H1_H1 ;  /* 0x30000006ff377230 */ /* 0x000fe40000004100 */
[----:B------:R-:W-:Y:S01]  /*d340*/  FMUL.FTZ R88, R4, R60 ;  /* 0x0000003c04587220 */ /* 0x000fe20000410000 */
[--C-:B------:R-:W-:Y:S02]  /*d350*/  HADD2.F32 R6, -RZ, R5.reuse.H0_H0 ;  /* 0x20000005ff067230 */ /* 0x100fe40000004100 */
[----:B------:R-:W-:Y:S01]  /*d360*/  FFMA.FTZ R87, R56, R59, -R87 ;  /* 0x0000003b38577223 */ /* 0x000fe20000010857 */
[-C--:B------:R-:W-:Y:S01]  /*d370*/  FMUL.FTZ R90, R4, R58.reuse ;  /* 0x0000003a045a7220 */ /* 0x080fe20000410000 */
[----:B------:R-:W-:Y:S02]  /*d380*/  HADD2.F32 R5, -RZ, R5.H1_H1 ;  /* 0x30000005ff057230 */ /* 0x000fe40000004100 */
[----:B------:R-:W-:Y:S01]  /*d390*/  FFMA.FTZ R88, R7, R58, -R88 ;  /* 0x0000003a07587223 */ /* 0x000fe20000010858 */
[----:B------:R-:W-:-:S02]  /*d3a0*/  HADD2.F32 R56, -RZ, R89.H0_H0 ;  /* 0x20000059ff387230 */ /* 0x000fc40000004100 */
[----:B------:R-:W-:Y:S01]  /*d3b0*/  FFMA.FTZ R57, R7, R60, R90 ;  /* 0x0000003c07397223 */ /* 0x000fe2000001005a */
[----:B------:R-:W-:Y:S02]  /*d3c0*/  HADD2.F32 R4, -RZ, R91.H0_H0 ;  /* 0x2000005bff047230 */ /* 0x000fe40000004100 */
[CC--:B------:R-:W-:Y:S01]  /*d3d0*/  FMUL.FTZ R59, R55.reuse, R83.reuse ;  /* 0x00000053373b7220 */ /* 0x0c0fe20000410000 */
[----:B------:R-:W-:Y:S01]  /*d3e0*/  FMUL.FTZ R58, R55, R84 ;  /* 0x00000054373a7220 */ /* 0x000fe20000410000 */
[C---:B------:R-:W-:Y:S01]  /*d3f0*/  FMUL.FTZ R7, R5.reuse, R56 ;  /* 0x0000003805077220 */ /* 0x040fe20000410000 */
[----:B------:R-:W-:Y:S01]  /*d400*/  FMUL.FTZ R55, R5, R4 ;  /* 0x0000000405377220 */ /* 0x000fe20000410000 */
[C---:B------:R-:W-:Y:S01]  /*d410*/  FFMA.FTZ R59, R54.reuse, R84, -R59 ;  /* 0x00000054363b7223 */ /* 0x040fe2000001083b */
[----:B------:R-:W-:Y:S01]  /*d420*/  FFMA.FTZ R58, R54, R83, R58 ;  /* 0x00000053363a7223 */ /* 0x000fe2000001003a */
[C---:B------:R-:W-:Y:S01]  /*d430*/  FFMA.FTZ R5, R6.reuse, R4, -R7 ;  /* 0x0000000406057223 */ /* 0x040fe20000010807 */
[----:B------:R-:W-:Y:S01]  /*d440*/  FFMA.FTZ R56, R6, R56, R55 ;  /* 0x0000003806387223 */ /* 0x000fe20000010037 */
[----:B------:R-:W-:-:S02]  /*d450*/  F2FP.F16.F32.PACK_AB R7, R92, R87 ;  /* 0x000000575c07723e */ /* 0x000fc400000000ff */
[----:B------:R-:W-:Y:S02]  /*d460*/  F2FP.F16.F32.PACK_AB R6, R58, R59 ;  /* 0x0000003b3a06723e */ /* 0x000fe400000000ff */
[----:B------:R-:W-:Y:S02]  /*d470*/  F2FP.F16.F32.PACK_AB R4, R57, R88 ;  /* 0x000000583904723e */ /* 0x000fe400000000ff */
[----:B------:R-:W-:-:S05]  /*d480*/  F2FP.F16.F32.PACK_AB R5, R56, R5 ;  /* 0x000000053805723e */ /* 0x000fca00000000ff */
[----:B------:R1:W-:Y:S02]  /*d490*/  STS.128 [R0], R4 ;  /* 0x0000000400007388 */ /* 0x0003e40000000c00 */
.L_x_1599:
[----:B------:R-:W-:Y:S05]  /*d4a0*/  BSYNC B2 ;  /* 0x0000000000027941 */ /* 0x000fea0003800000 */
.L_x_1598:
[----:B------:R-:W-:Y:S04]  /*d4b0*/  BSSY B2, `(.L_x_1600) ;  /* 0x000002c000027945 */ /* 0x000fe80003800000 */
[----:B------:R-:W-:Y:S05]  /*d4c0*/  @P2 BRA `(.L_x_1601) ;  /* 0x0000000000a82947 */ /* 0x000fea0003800000 */
[----:B01----:R-:W0:Y:S01]  /*d4d0*/  LDS.128 R4, [R3+0x10400] ;  /* 0x0104000003047984 */ /* 0x003e220000000c00 */
        /* <DEDUP_REMOVED lines=40> */
[----:B------:R2:W-:Y:S02]  /*d760*/  STS.128 [R3+0x10400], R4 ;  /* 0x0104000403007388 */ /* 0x0005e40000000c00 */
.L_x_1601:
[----:B------:R-:W-:Y:S05]  /*d770*/  BSYNC B2 ;  /* 0x0000000000027941 */ /* 0x000fea0003800000 */
.L_x_1600:
[----:B------:R-:W-:Y:S04]  /*d780*/  BSSY B2, `(.L_x_1602) ;  /* 0x000002c000027945 */ /* 0x000fe80003800000 */
[----:B------:R-:W-:Y:S05]  /*d790*/  @P3 BRA `(.L_x_1603) ;  /* 0x0000000000a83947 */ /* 0x000fea0003800000 */
[----:B012---:R-:W0:Y:S01]  /*d7a0*/  LDS.128 R4, [R0+0x4000] ;  /* 0x0040000000047984 */ /* 0x007e220000000c00 */
        /* <DEDUP_REMOVED lines=41> */
.L_x_1603:
[----:B------:R-:W-:Y:S05]  /*da40*/  BSYNC B2 ;  /* 0x0000000000027941 */ /* 0x000fea0003800000 */
.L_x_1602:
[----:B------:R-:W-:Y:S04]  /*da50*/  BSSY B2, `(.L_x_1604) ;  /* 0x000002c000027945 */ /* 0x000fe80003800000 */
[----:B------:R-:W-:Y:S05]  /*da60*/  @P4 BRA `(.L_x_1605) ;  /* 0x0000000000a84947 */ /* 0x000fea0003800000 */
[----:B0123--:R-:W0:Y:S01]  /*da70*/  LDS.128 R4, [R3+0x14400] ;  /* 0x0144000003047984 */ /* 0x00fe220000000c00 */
[----:B------:R-:W-:Y:S01]  /*da80*/  SHF.R.U32.HI R47, RZ, 0x10, R45 ;  /* 0x00000010ff2f7819 */ /* 0x000fe2000001162d */
[----:B------:R-:W-:Y:S01]  /*da90*/  HADD2.F32 R46, -RZ, R70.H1_H1 ;  /* 0x30000046ff2e7230 */ /* 0x000fe20000004100 */
[----:B------:R-:W-:Y:S01]  /*daa0*/  SHF.R.U32.HI R49, RZ, 0x10, R43 ;  /* 0x00000010ff317819 */ /* 0x000fe2000001162b */
[----:B------:R-:W-:Y:S01]  /*dab0*/  HADD2.F32 R48, -RZ, R71.H1_H1 ;  /* 0x30000047ff307230 */ /* 0x000fe20000004100 */
[----:B------:R-:W-:Y:S01]  /*dac0*/  SHF.R.U64 R55, R44, 0x10, R45 ;  /* 0x000000102c377819 */ /* 0x000fe2000000122d */
[----:B------:R-:W-:Y:S01]  /*dad0*/  HADD2.F32 R47, -RZ, R47.H0_H0 ;  /* 0x2000002fff2f7230 */ /* 0x000fe20000004100 */
[----:B------:R-:W-:Y:S01]  /*dae0*/  SHF.R.U64 R53, R42, 0x10, R43 ;  /* 0x000000102a357819 */ /* 0x000fe2000000122b */
[----:B------:R-:W-:Y:S02]  /*daf0*/  HADD2.F32 R49, -RZ, R49.H0_H0 ;  /* 0x20000031ff317230 */ /* 0x000fe40000004100 */
[----:B------:R-:W-:-:S02]  /*db00*/  HADD2.F32 R71, -RZ, R71.H0_H0 ;  /* 0x20000047ff477230 */ /* 0x000fc40000004100 */
[----:B------:R-:W-:Y:S02]  /*db10*/  HADD2.F32 R70, -RZ, R70.H0_H0 ;  /* 0x20000046ff467230 */ /* 0x000fe40000004100 */
        /* <DEDUP_REMOVED lines=31> */
.L_x_1605:
[----:B------:R-:W-:Y:S05]  /*dd10*/  BSYNC B2 ;  /* 0x0000000000027941 */ /* 0x000fea0003800000 */
.L_x_1604:
[----:B------:R-:W-:Y:S05]  /*dd20*/  @P5 BRA `(.L_x_1595) ;  /* 0x0000000000a85947 */ /* 0x000fea0003800000 */
[----:B01234-:R-:W0:Y:S01]  /*dd30*/  LDS.128 R4, [R0+0x8000] ;  /* 0x0080000000047984 */ /* 0x01fe220000000c00 */
[----:B------:R-:W-:Y:S01]  /*dd40*/  SHF.R.U32.HI R43, RZ, 0x10, R37 ;  /* 0x00000010ff2b7819 */ /* 0x000fe20000011625 */
[----:B------:R-:W-:Y:S01]  /*dd50*/  HADD2.F32 R42, -RZ, R66.H1_H1 ;  /* 0x30000042ff2a7230 */ /* 0x000fe20000004100 */
[--C-:B------:R-:W-:Y:S01]  /*dd60*/  SHF.R.U32.HI R45, RZ, 0x10, R39.reuse ;  /* 0x00000010ff2d7819 */ /* 0x100fe20000011627 */
        /* <DEDUP_REMOVED lines=38> */
.L_x_1595:
[----:B------:R-:W-:Y:S05]  /*dfd0*/  BSYNC B1 ;  /* 0x0000000000017941 */ /* 0x000fea0003800000 */
.L_x_1594:
        /* <DEDUP_REMOVED lines=12> */
[--C-:B------:R-:W-:Y:S01]  /*e0a0*/  SHF.R.U64 R47, R40, 0x10, R41.reuse ;  /* 0x00000010282f7819 */ /* 0x100fe20000001229 */
[----:B------:R-:W-:Y:S01]  /*e0b0*/  HADD2.F32 R38, -RZ, R86.H0_H0 ;  /* 0x20000056ff267230 */ /* 0x000fe20000004100 */
[----:B------:R-:W-:Y:S01]  /*e0c0*/  SHF.R.U32.HI R39, RZ, 0x10, R41 ;  /* 0x00000010ff277819 */ /* 0x000fe20000011629 */
[--C-:B------:R-:W-:Y:S01]  /*e0d0*/  HADD2.F32 R40, -RZ, R85.reuse.H0_H0 ;  /* 0x20000055ff287230 */ /* 0x100fe20000004100 */
[--C-:B------:R-:W-:Y:S01]  /*e0e0*/  SHF.R.U32.HI R41, RZ, 0x10, R31.reuse ;  /* 0x00000010ff297819 */ /* 0x100fe2000001161f */
[----:B------:R-:W-:Y:S01]  /*e0f0*/  HADD2.F32 R85, -RZ, R85.H1_H1 ;  /* 0x30000055ff557230 */ /* 0x000fe20000004100 */
[----:B------:R-:W-:Y:S01]  /*e100*/  SHF.R.U64 R45, R30, 0x10, R31 ;  /* 0x000000101e2d7819 */ /* 0x000fe2000000121f */
[----:B------:R-:W-:Y:S02]  /*e110*/  HADD2.F32 R39, -RZ, R39.H0_H0 ;  /* 0x20000027ff277230 */ /* 0x000fe40000004100 */
[----:B------:R-:W-:-:S02]  /*e120*/  HADD2.F32 R41, -RZ, R41.H0_H0 ;  /* 0x20000029ff297230 */ /* 0x000fc40000004100 */
        /* <DEDUP_REMOVED lines=32> */
.L_x_1608:
[----:B------:R-:W-:Y:S05]  /*e330*/  BSYNC B1 ;  /* 0x0000000000017941 */ /* 0x000fea0003800000 */
.L_x_1607:
[----:B------:R-:W-:Y:S04]  /*e340*/  BSSY B1, `(.L_x_1609) ;  /* 0x000002c000017945 */ /* 0x000fe80003800000 */
[----:B------:R-:W-:Y:S05]  /*e350*/  @P1 BRA `(.L_x_1610) ;  /* 0x0000000000a81947 */ /* 0x000fea0003800000 */
[----:B0-----:R-:W0:Y:S01]  /*e360*/  LDS.128 R4, [R0+0x2000] ;  /* 0x0020000000047984 */ /* 0x001e220000000c00 */
        /* <DEDUP_REMOVED lines=41> */
.L_x_1610:
[----:B------:R-:W-:Y:S05]  /*e600*/  BSYNC B1 ;  /* 0x0000000000017941 */ /* 0x000fea0003800000 */
.L_x_1609:
        /* <DEDUP_REMOVED lines=44> */
.L_x_1612:
[----:B------:R-:W-:Y:S05]  /*e8d0*/  BSYNC B1 ;  /* 0x0000000000017941 */ /* 0x000fea0003800000 */
.L_x_1611:
[----:B------:R-:W-:Y:S04]  /*e8e0*/  BSSY B1, `(.L_x_1613) ;  /* 0x000002c000017945 */ /* 0x000fe80003800000 */
[----:B------:R-:W-:Y:S05]  /*e8f0*/  @P3 BRA `(.L_x_1614) ;  /* 0x0000000000a83947 */ /* 0x000fea0003800000 */
[----:B012---:R-:W0:Y:S01]  /*e900*/  LDS.128 R4, [R0+0x6000] ;  /* 0x0060000000047984 */ /* 0x007e220000000c00 */
[----:B------:R-:W-:Y:S01]  /*e910*/  SHF.R.U32.HI R27, RZ, 0x10, R25 ;  /* 0x00000010ff1b7819 */ /* 0x000fe20000011619 */
[----:B------:R-:W-:Y:S01]  /*e920*/  HADD2.F32 R26, -RZ, R74.H0_H0 ;  /* 0x2000004aff1a7230 */ /* 0x000fe20000004100 */
[----:B------:R-:W-:Y:S01]  /*e930*/  SHF.R.U32.HI R29, RZ, 0x10, R21 ;  /* 0x00000010ff1d7819 */ /* 0x000fe20000011615 */
[----:B------:R-:W-:Y:S01]  /*e940*/  HADD2.F32 R28, -RZ, R73.H1_H1 ;  /* 0x30000049ff1c7230 */ /* 0x000fe20000004100 */
[----:B------:R-:W-:Y:S01]  /*e950*/  SHF.R.U64 R35, R24, 0x10, R25 ;  /* 0x0000001018237819 */ /* 0x000fe20000001219 */
[----:B------:R-:W-:Y:S01]  /*e960*/  HADD2.F32 R27, -RZ, R27.H0_H0 ;  /* 0x2000001bff1b7230 */ /* 0x000fe20000004100 */
        /* <DEDUP_REMOVED lines=35> */
.L_x_1614:
[----:B------:R-:W-:Y:S05]  /*eba0*/  BSYNC B1 ;  /* 0x0000000000017941 */ /* 0x000fea0003800000 */
.L_x_1613:
[----:B------:R-:W-:Y:S04]  /*ebb0*/  BSSY B1, `(.L_x_1615) ;  /* 0x000002c000017945 */ /* 0x000fe80003800000 */
[----:B------:R-:W-:Y:S05]  /*ebc0*/  @P4 BRA `(.L_x_1616) ;  /* 0x0000000000a84947 */ /* 0x000fea0003800000 */
[----:B0123--:R-:W0:Y:S01]  /*ebd0*/  LDS.128 R4, [R3+0x16400] ;  /* 0x0164000003047984 */ /* 0x00fe220000000c00 */
[----:B------:R-:W-:Y:S01]  /*ebe0*/  SHF.R.U32.HI R21, RZ, 0x10, R15 ;  /* 0x00000010ff157819 */ /* 0x000fe2000001160f */
[----:B------:R-:W-:Y:S01]  /*ebf0*/  HADD2.F32 R20, -RZ, R65.H0_H0 ;  /* 0x20000041ff147230 */ /* 0x000fe20000004100 */
[----:B------:R-:W-:Y:S01]  /*ec00*/  SHF.R.U32.HI R25, RZ, 0x10, R13 ;  /* 0x00000010ff197819 */ /* 0x000fe2000001160d */
[--C-:B------:R-:W-:Y:S01]  /*ec10*/  HADD2.F32 R24, -RZ, R64.reuse.H1_H1 ;  /* 0x30000040ff187230 */ /* 0x100fe20000004100 */
        /* <DEDUP_REMOVED lines=24> */
[C---:B------:R-:W-:Y:S01]  /*eda0*/  FMUL.FTZ R21, R13.reuse, R64 ;  /* 0x000000400d157220 */ /* 0x040fe20000410000 */
[-C--:B------:R-:W-:Y:S01]  /*edb0*/  FMUL.FTZ R25, R13, R65.reuse ;  /* 0x000000410d197220 */ /* 0x080fe20000410000 */
        /* <DEDUP_REMOVED lines=11> */
.L_x_1616:
[----:B------:R-:W-:Y:S05]  /*ee70*/  BSYNC B1 ;  /* 0x0000000000017941 */ /* 0x000fea0003800000 */
.L_x_1615:
[----:B------:R-:W-:Y:S05]  /*ee80*/  @P5 BRA `(.L_x_1606) ;  /* 0x00000034009c5947 */ /* 0x000fea0003800000 */
[----:B01234-:R-:W0:Y:S01]  /*ee90*/  LDS.128 R4, [R0+0xa000] ;  /* 0x00a0000000047984 */ /* 0x01fe220000000c00 */
[----:B------:R-:W-:Y:S01]  /*eea0*/  SHF.R.U32.HI R14, RZ, 0x10, R9 ;  /* 0x00000010ff0e7819 */ /* 0x000fe20000011609 */
[--C-:B------:R-:W-:Y:S01]  /*eeb0*/  HADD2.F32 R13, -RZ, R62.reuse.H1_H1 ;  /* 0x3000003eff0d7230 */ /* 0x100fe20000004100 */
[--C-:B------:R-:W-:Y:S01]  /*eec0*/  SHF.R.U32.HI R12, RZ, 0x10, R11.reuse ;  /* 0x00000010ff0c7819 */ /* 0x100fe2000001160b */
[----:B------:R-:W-:Y:S01]  /*eed0*/  HADD2.F32 R62, -RZ, R62.H0_H0 ;  /* 0x2000003eff3e7230 */ /* 0x000fe20000004100 */
[----:B------:R-:W-:Y:S01]  /*eee0*/  SHF.R.U64 R24, R10, 0x10, R11 ;  /* 0x000000100a187819 */ /* 0x000fe2000000120b */
[----:B------:R-:W-:Y:S01]  /*eef0*/  HADD2.F32 R14, -RZ, R14.H0_H0 ;  /* 0x2000000eff0e7230 */ /* 0x000fe20000004100 */
[----:B------:R-:W-:Y:S01]  /*ef00*/  SHF.R.U64 R21, R8, 0x10, R9 ;  /* 0x0000001008157819 */ /* 0x000fe20000001209 */
[----:B------:R-:W-:Y:S02]  /*ef10*/  HADD2.F32 R12, -RZ, R12.H0_H0 ;  /* 0x2000000cff0c7230 */ /* 0x000fe40000004100 */
[----:B------:R-:W-:-:S02]  /*ef20*/  HADD2.F32 R11, -RZ, R63.H0_H0 ;  /* 0x2000003fff0b7230 */ /* 0x000fc40000004100 */
[----:B------:R-:W-:Y:S02]  /*ef30*/  HADD2.F32 R63, -RZ, R63.H1_H1 ;  /* 0x3000003fff3f7230 */ /* 0x000fe40000004100 */
[--C-:B0-----:R-:W-:Y:S02]  /*ef40*/  HADD2.F32 R10, -RZ, R7.reuse.H1_H1 ;  /* 0x30000007ff0a7230 */ /* 0x101fe40000004100 */
[--C-:B------:R-:W-:Y:S02]  /*ef50*/  HADD2.F32 R3, -RZ, R4.reuse.H0_H0 ;  /* 0x20000004ff037230 */ /* 0x100fe40000004100 */
[----:B------:R-:W-:Y:S02]  /*ef60*/  HADD2.F32 R9, -RZ, R7.H0_H0 ;  /* 0x20000007ff097230 */ /* 0x000fe40000004100 */
[C---:B------:R-:W-:Y:S01]  /*ef70*/  FMUL.FTZ R20, R10.reuse, R14 ;  /* 0x0000000e0a147220 */ /* 0x040fe20000410000 */
[----:B------:R-:W-:Y:S02]  /*ef80*/  HADD2.F32 R4, -RZ, R4.H1_H1 ;  /* 0x30000004ff047230 */ /* 0x000fe40000004100 */
[----:B------:R-:W-:Y:S01]  /*ef90*/  FMUL.FTZ R15, R10, R12 ;  /* 0x0000000c0a0f7220 */ /* 0x000fe20000410000 */
[----:B------:R-:W-:-:S02]  /*efa0*/  HADD2.F32 R7, -RZ, R6.H0_H0 ;  /* 0x20000006ff077230 */ /* 0x000fc40000004100 */
[C---:B------:R-:W-:Y:S01]  /*efb0*/  FFMA.FTZ R20, R9.reuse, R12, -R20 ;  /* 0x0000000c09147223 */ /* 0x040fe20000010814 */
[----:B------:R-:W-:Y:S02]  /*efc0*/  HADD2.F32 R8, -RZ, R6.H1_H1 ;  /* 0x30000006ff087230 */ /* 0x000fe40000004100 */
[C---:B------:R-:W-:Y:S01]  /*efd0*/  FMUL.FTZ R10, R4.reuse, R13 ;  /* 0x0000000d040a7220 */ /* 0x040fe20000410000 */
[--C-:B------:R-:W-:Y:S02]  /*efe0*/  HADD2.F32 R6, -RZ, R5.reuse.H0_H0 ;  /* 0x20000005ff067230 */ /* 0x100fe40000004100 */
[----:B------:R-:W-:Y:S01]  /*eff0*/  FFMA.FTZ R15, R9, R14, R15 ;  /* 0x0000000e090f7223 */ /* 0x000fe2000001000f */
[-C--:B------:R-:W-:Y:S01]  /*f000*/  FMUL.FTZ R12, R4, R11.reuse ;  /* 0x0000000b040c7220 */ /* 0x080fe20000410000 */
[----:B------:R-:W-:Y:S02]  /*f010*/  HADD2.F32 R5, -RZ, R5.H1_H1 ;  /* 0x30000005ff057230 */ /* 0x000fe40000004100 */
[----:B------:R-:W-:Y:S01]  /*f020*/  FFMA.FTZ R10, R3, R11, -R10 ;  /* 0x0000000b030a7223 */ /* 0x000fe2000001080a */
[----:B------:R-:W-:-:S02]  /*f030*/  HADD2.F32 R9, -RZ, R21.H0_H0 ;  /* 0x20000015ff097230 */ /* 0x000fc40000004100 */
[----:B------:R-:W-:Y:S01]  /*f040*/  FFMA.FTZ R3, R3, R13, R12 ;  /* 0x0000000d03037223 */ /* 0x000fe2000001000c */
[----:B------:R-:W-:Y:S02]  /*f050*/  HADD2.F32 R4, -RZ, R24.H0_H0 ;  /* 0x20000018ff047230 */ /* 0x000fe40000004100 */
[C---:B------:R-:W-:Y:S01]  /*f060*/  FMUL.FTZ R12, R8.reuse, R62 ;  /* 0x0000003e080c7220 */ /* 0x040fe20000410000 */
        /* <DEDUP_REMOVED lines=11> */
[----:B------:R0:W-:Y:S01]  /*f120*/  STS.128 [R0+0xa000], R4 ;  /* 0x00a0000400007388 */ /* 0x0001e20000000c00 */
[----:B------:R-:W-:Y:S05]  /*f130*/  BRA `(.L_x_1606) ;  /* 0x0000003000f07947 */ /* 0x000fea0003800000 */
.L_x_1585:
        /* <DEDUP_REMOVED lines=25> */
[----:B------:R-:W-:Y:S01]  /*f2d0*/  LEA R66, P1, R6, UR6, 0x1 ;  /* 0x0000000606427c11 */ /* 0x000fe2000f8208ff */
[----:B------:R-:W-:-:S03]  /*f2e0*/  IMAD.IADD R67, R7, 0x1, R67 ;  /* 0x0000000107437824 */ /* 0x000fc600078e0243 */
[----:B------:R-:W-:Y:S02]  /*f2f0*/  LEA.HI.X R61, R4, UR5, R61, 0x1, P0 ;  /* 0x00000005043d7c11 */ /* 0x000fe400080f0c3d */
[----:B------:R-:W-:Y:S01]  /*f300*/  LEA.HI.X R67, R6, UR7, R67, 0x1, P1 ;  /* 0x0000000706437c11 */ /* 0x000fe200088f0c43 */
[----:B------:R-:W-:Y:S06]  /*f310*/  BRA.DIV UR4, `(.L_x_1617) ;  /* 0x000001ba040c7947 */ /* 0x000fec000b800000 */
[----:B------:R-:W0:Y:S04]  /*f320*/  SHFL.IDX PT, R3, R61, RZ, 0x1c1f ;  /* 0x001c1fff3d037589 */ /* 0x000e2800000e0000 */
[----:B------:R-:W1:Y:S04]  /*f330*/  SHFL.IDX PT, R0, R60, RZ, 0x1c1f ;  /* 0x001c1fff3c007589 */ /* 0x000e6800000e0000 */
[----:B------:R2:W3:Y:S04]  /*f340*/  SHFL.IDX PT, R4, R67, RZ, 0x1c1f ;  /* 0x001c1fff43047589 */ /* 0x0004e800000e0000 */
[----:B------:R2:W4:Y:S01]  /*f350*/  SHFL.IDX PT, R14, R66, RZ, 0x1c1f ;  /* 0x001c1fff420e7589 */ /* 0x00052200000e0000 */
[----:B0-----:R-:W-:Y:S01]  /*f360*/  IMAD.MOV.U32 R7, RZ, RZ, R3 ;  /* 0x000000ffff077224 */ /* 0x001fe200078e0003 */
[----:B-12---:R-:W-:-:S07]  /*f370*/  MOV R6, R0 ;  /* 0x0000000000067202 */ /* 0x006fce0000000f00 */
.L_x_1942:
[----:B------:R-:W-:Y:S01]  /*f380*/  IMAD R69, R163, R10, RZ ;  /* 0x0000000aa3457224 */ /* 0x000fe200078e02ff */
[----:B------:R-:W-:Y:S01]  /*f390*/  BSSY B1, `(.L_x_1618) ;  /* 0x000002f000017945 */ /* 0x000fe20003800000 */
[----:B----4-:R-:W-:Y:S01]  /*f3a0*/  IMAD.MOV.U32 R12, RZ, RZ, R14 ;  /* 0x000000ffff0c7224 */ /* 0x010fe200078e000e */
[----:B------:R-:W-:Y:S01]  /*f3b0*/  CS2R R44, SRZ ;  /* 0x00000000002c7805 */ /* 0x000fe2000001ff00 */
[----:B---3--:R-:W-:Y:S01]  /*f3c0*/  IMAD.MOV.U32 R13, RZ, RZ, R4 ;  /* 0x000000ffff0d7224 */ /* 0x008fe200078e0004 */
        /* <DEDUP_REMOVED lines=19> */
[----:B------:R-:W-:-:S02]  /*f500*/  CS2R R44, SRZ ;  /* 0x00000000002c7805 */ /* 0x000fc4000001ff00 */
[----:B------:R-:W-:Y:S02]  /*f510*/  CS2R R46, SRZ ;  /* 0x00000000002e7805 */ /* 0x000fe4000001ff00 */
[----:B------:R-:W-:Y:S01]  /*f520*/  CS2R R28, SRZ ;  /* 0x00000000001c7805 */ /* 0x000fe2000001ff00 */
[----:B------:R-:W-:-:S04]  /*f530*/  @!P0 IMAD.WIDE R8, R18, 0x2, R6 ;  /* 0x0000000212088825 */ /* 0x000fc800078e0206 */
[----:B------:R-:W-:Y:S01]  /*f540*/  @!P1 IMAD.SHL.U32 R3, R209, 0x8, RZ ;  /* 0x00000008d1039824 */ /* 0x000fe200078e00ff */
[----:B------:R0:W5:Y:S01]  /*f550*/  @!P0 LD.E.128 R32, desc[UR46][R8.64] ;  /* 0x0000002e08208980 */ /* 0x000162000c101d00 */
[----:B------:R-:W-:Y:S01]  /*f560*/  @!P2 IMAD.SHL.U32 R11, R223, 0x8, RZ ;  /* 0x00000008df0ba824 */ /* 0x000fe200078e00ff */
[----:B------:R-:W-:Y:S01]  /*f570*/  CS2R R30, SRZ ;  /* 0x00000000001e7805 */ /* 0x000fe2000001ff00 */
[--C-:B------:R-:W-:Y:S01]  /*f580*/  @!P1 IMAD.WIDE R4, R3, 0x2, R6.reuse ;  /* 0x0000000203049825 */ /* 0x100fe200078e0206 */
[----:B------:R-:W-:Y:S02]  /*f590*/  CS2R R40, SRZ ;  /* 0x0000000000287805 */ /* 0x000fe4000001ff00 */
[----:B------:R-:W-:Y:S02]  /*f5a0*/  CS2R R42, SRZ ;  /* 0x00000000002a7805 */ /* 0x000fe4000001ff00 */
[----:B------:R-:W-:Y:S01]  /*f5b0*/  CS2R R24, SRZ ;  /* 0x0000000000187805 */ /* 0x000fe2000001ff00 */
[----:B------:R-:W-:Y:S01]  /*f5c0*/  @!P2 IMAD.WIDE R6, R11, 0x2, R6 ;  /* 0x000000020b06a825 */ /* 0x000fe200078e0206 */
[----:B------:R-:W-:-:S02]  /*f5d0*/  CS2R R26, SRZ ;  /* 0x00000000001a7805 */ /* 0x000fc4000001ff00 */
[----:B------:R-:W-:Y:S02]  /*f5e0*/  CS2R R36, SRZ ;  /* 0x0000000000247805 */ /* 0x000fe4000001ff00 */
[----:B------:R-:W-:Y:S01]  /*f5f0*/  CS2R R38, SRZ ;  /* 0x0000000000267805 */ /* 0x000fe2000001ff00 */
[--C-:B0-----:R-:W-:Y:S01]  /*f600*/  @!P1 IMAD.WIDE R8, R3, 0x2, R12.reuse ;  /* 0x0000000203089825 */ /* 0x101fe200078e020c */
[----:B------:R0:W5:Y:S03]  /*f610*/  @!P1 LD.E.128 R28, desc[UR46][R4.64] ;  /* 0x0000002e041c9980 */ /* 0x000166000c101d00 */
[--C-:B------:R-:W-:Y:S01]  /*f620*/  @!P2 IMAD.WIDE R10, R11, 0x2, R12.reuse ;  /* 0x000000020b0aa825 */ /* 0x100fe200078e020c */
[----:B------:R0:W5:Y:S03]  /*f630*/  @!P1 LD.E.128 R40, desc[UR46][R8.64] ;  /* 0x0000002e08289980 */ /* 0x000166000c101d00 */
[----:B------:R-:W-:Y:S01]  /*f640*/  @!P0 IMAD.WIDE R12, R18, 0x2, R12 ;  /* 0x00000002120c8825 */ /* 0x000fe200078e020c */
[----:B------:R0:W5:Y:S04]  /*f650*/  @!P2 LD.E.128 R24, desc[UR46][R6.64] ;  /* 0x0000002e0618a980 */ /* 0x000168000c101d00 */
[----:B------:R0:W5:Y:S04]  /*f660*/  @!P0 LD.E.128 R44, desc[UR46][R12.64] ;  /* 0x0000002e0c2c8980 */ /* 0x000168000c101d00 */
[----:B------:R0:W5:Y:S02]  /*f670*/  @!P2 LD.E.128 R36, desc[UR46][R10.64] ;  /* 0x0000002e0a24a980 */ /* 0x000164000c101d00 */
.L_x_1619:
[----:B------:R-:W-:Y:S05]  /*f680*/  BSYNC B1 ;  /* 0x0000000000017941 */ /* 0x000fea0003800000 */
.L_x_1618:
[----:B0----5:R-:W-:Y:S01]  /*f690*/  IMAD.MOV.U32 R4, RZ, RZ, R46 ;  /* 0x000000ffff047224 */ /* 0x021fe200078e002e */
[----:B------:R-:W-:Y:S01]  /*f6a0*/  UMOV UR4, 0xffffffff ;  /* 0xffffffff00047882 */ /* 0x000fe20000000000 */
[----:B------:R-:W-:Y:S02]  /*f6b0*/  IMAD.MOV.U32 R5, RZ, RZ, R47 ;  /* 0x000000ffff057224 */ /* 0x000fe400078e002f */
        /* <DEDUP_REMOVED lines=9> */
[----:B------:R-:W-:-:S02]  /*f750*/  MOV R3, R41 ;  /* 0x0000002900037202 */ /* 0x000fc40000000f00 */
        /* <DEDUP_REMOVED lines=26> */
[----:B------:R-:W-:Y:S02]  /*f900*/  PRMT R79, R4, 0x5410, R5 ;  /* 0x00005410044f7816 */ /* 0x000fe40000000005 */
[----:B------:R-:W-:-:S02]  /*f910*/  CS2R R4, SRZ ;  /* 0x0000000000047805 */ /* 0x000fc4000001ff00 */
[----:B------:R-:W-:Y:S01]  /*f920*/  PRMT R78, R0, 0x5410, R3 ;  /* 0x00005410004e7816 */ /* 0x000fe20000000003 */
[----:B------:R-:W-:Y:S06]  /*f930*/  BRA.DIV UR4, `(.L_x_1620) ;  /* 0x000001b204fc7947 */ /* 0x000fec000b800000 */
[----:B------:R-:W0:Y:S04]  /*f940*/  SHFL.IDX PT, R61, R61, 0x1, 0x1c1f ;  /* 0x003c1f003d3d7f89 */ /* 0x000e2800000e0000 */
[----:B------:R-:W1:Y:S04]  /*f950*/  SHFL.IDX PT, R60, R60, 0x1, 0x1c1f ;  /* 0x003c1f003c3c7f89 */ /* 0x000e6800000e0000 */
[----:B------:R-:W2:Y:S04]  /*f960*/  SHFL.IDX PT, R67, R67, 0x1, 0x1c1f ;  /* 0x003c1f0043437f89 */ /* 0x000ea800000e0000 */
[----:B------:R-:W3:Y:S02]  /*f970*/  SHFL.IDX PT, R66, R66, 0x1, 0x1c1f ;  /* 0x003c1f0042427f89 */ /* 0x000ee400000e0000 */
.L_x_1948:
[----:B------:R-:W-:Y:S01]  /*f980*/  VIADD R64, R64, 0x40 ;  /* 0x0000004040407836 */ /* 0x000fe20000000000 */
        /* <DEDUP_REMOVED lines=23> */
[----:B01----:R-:W-:-:S04]  /*fb00*/  @!P0 IMAD.WIDE R4, R18, 0x2, R60 ;  /* 0x0000000212048825 */ /* 0x003fc800078e023c */
        /* <DEDUP_REMOVED lines=11> */
[----:B0-----:R-:W-:Y:S01]  /*fbc0*/  CS2R R4, SRZ ;  /* 0x0000000000047805 */ /* 0x001fe2000001ff00 */
[--C-:B--23--:R-:W-:Y:S01]  /*fbd0*/  @!P1 IMAD.WIDE R62, R63, 0x2, R66.reuse ;  /* 0x000000023f3e9825 */ /* 0x10cfe200078e0242 */
[----:B------:R4:W5:Y:S03]  /*fbe0*/  @!P1 LD.E.128 R52, desc[UR46][R20.64] ;  /* 0x0000002e14349980 */ /* 0x000966000c101d00 */
[--C-:B------:R-:W-:Y:S01]  /*fbf0*/  @!P2 IMAD.WIDE R64, R65, 0x2, R66.reuse ;  /* 0x000000024140a825 */ /* 0x100fe200078e0242 */
[----:B------:R4:W5:Y:S03]  /*fc00*/  @!P1 LD.E.128 R8, desc[UR46][R62.64] ;  /* 0x0000002e3e089980 */ /* 0x000966000c101d00 */
[----:B------:R-:W-:Y:S01]  /*fc10*/  @!P0 IMAD.WIDE R66, R18, 0x2, R66 ;  /* 0x0000000212428825 */ /* 0x000fe200078e0242 */
[----:B------:R4:W5:Y:S04]  /*fc20*/  @!P2 LD.E.128 R56, desc[UR46][R60.64] ;  /* 0x0000002e3c38a980 */ /* 0x000968000c101d00 */
[----:B------:R4:W5:Y:S04]  /*fc30*/  @!P0 LD.E.128 R4, desc[UR46][R66.64] ;  /* 0x0000002e42048980 */ /* 0x000968000c101d00 */
[----:B------:R4:W5:Y:S02]  /*fc40*/  @!P2 LD.E.128 R12, desc[UR46][R64.64] ;  /* 0x0000002e400ca980 */ /* 0x000964000c101d00 */
.L_x_1622:
[----:B------:R-:W-:Y:S05]  /*fc50*/  BSYNC B1 ;  /* 0x0000000000017941 */ /* 0x000fea0003800000 */
.L_x_1621:
[----:B----45:R-:W-:Y:S01]  /*fc60*/  IMAD.MOV.U32 R20, RZ, RZ, R5 ;  /* 0x000000ffff147224 */ /* 0x030fe200078e0005 */
[----:B------:R-:W-:Y:S01]  /*fc70*/  MOV R3, R4 ;  /* 0x0000000400037202 */ /* 0x000fe20000000f00 */
[----:B------:R-:W-:Y:S01]  /*fc80*/  IMAD.MOV.U32 R21, RZ, RZ, R6 ;  /* 0x000000ffff157224 */ /* 0x000fe200078e0006 */
[----:B------:R-:W-:Y:S01]  /*fc90*/  LEA.HI R0, R188, R188, RZ, 0x1 ;  /* 0x000000bcbc007211 */ /* 0x000fe200078f08ff */
[----:B-1----:R-:W-:Y:S01]  /*fca0*/  IMAD.MOV.U32 R60, RZ, RZ, R7 ;  /* 0x000000ffff3c7224 */ /* 0x002fe200078e0007 */
[----:B------:R-:W-:Y:S01]  /*fcb0*/  PRMT R82, R3, 0x5410, R20 ;  /* 0x0000541003527816 */ /* 0x000fe20000000014 */
[----:B------:R-:W-:Y:S01]  /*fcc0*/  IMAD.MOV.U32 R20, RZ, RZ, R9 ;  /* 0x000000ffff147224 */ /* 0x000fe200078e0009 */
[----:B------:R-:W-:Y:S01]  /*fcd0*/  LOP3.LUT R3, R0, 0xfffffffe, RZ, 0xc0, !PT ;  /* 0xfffffffe00037812 */ /* 0x000fe200078ec0ff */
[----:B------:R-:W-:Y:S01]  /*fce0*/  IMAD.MOV.U32 R0, RZ, RZ, R8 ;  /* 0x000000ffff007224 */ /* 0x000fe200078e0008 */
[----:B------:R-:W-:Y:S01]  /*fcf0*/  PRMT R83, R21, 0x5410, R60 ;  /* 0x0000541015537816 */ /* 0x000fe2000000003c */
[----:B------:R-:W-:Y:S01]  /*fd00*/  IMAD.MOV.U32 R21, RZ, RZ, R10 ;  /* 0x000000ffff157224 */ /* 0x000fe200078e000a */
[----:B------:R-:W-:Y:S01]  /*fd10*/  MOV R63, R57 ;  /* 0x00000039003f7202 */ /* 0x000fe20000000f00 */
[----:B------:R-:W-:Y:S01]  /*fd20*/  IMAD.IADD R3, R188, 0x1, -R3 ;  /* 0x00000001bc037824 */ /* 0x000fe200078e0a03 */
[----:B------:R-:W-:Y:S01]  /*fd30*/  PRMT R71, R0, 0x5410, R20 ;  /* 0x0000541000477816 */ /* 0x000fe20000000014 */
[----:B------:R-:W-:Y:S01]  /*fd40*/  IMAD.MOV.U32 R20, RZ, RZ, R13 ;  /* 0x000000ffff147224 */ /* 0x000fe200078e000d */
[----:B------:R-:W-:Y:S01]  /*fd50*/  PRMT R73, R21, 0x7610, R73 ;  /* 0x0000761015497816 */ /* 0x000fe20000000049 */
[----:B------:R-:W-:Y:S01]  /*fd60*/  IMAD.MOV.U32 R60, RZ, RZ, R49 ;  /* 0x000000ffff3c7224 */ /* 0x000fe200078e0031 */
[----:B0-----:R-:W-:Y:S01]  /*fd70*/  SHF.L.U32 R61, R3, 0x1f, RZ ;  /* 0x0000001f033d7819 */ /* 0x001fe200000006ff */
[----:B------:R-:W-:Y:S01]  /*fd80*/  IMAD.MOV.U32 R3, RZ, RZ, R12 ;  /* 0x000000ffff037224 */ /* 0x000fe200078e000c */
[----:B------:R-:W-:Y:S01]  /*fd90*/  MOV R21, R14 ;  /* 0x0000000e00157202 */ /* 0x000fe20000000f00 */
[----:B------:R-:W-:Y:S01]  /*fda0*/  IMAD.MOV.U32 R62, RZ, RZ, R50 ;  /* 0x000000ffff3e7224 */ /* 0x000fe200078e0032 */
[----:B------:R-:W0:Y:S01]  /*fdb0*/  SYNCS.PHASECHK.TRANS64.TRYWAIT P0, [R2+URZ+0x2a800], R61 ;  /* 0x02a8003d020075a7 */ /* 0x000e22000800017f */
[----:B------:R-:W-:Y:S01]  /*fdc0*/  IMAD.MOV.U32 R0, RZ, RZ, R11 ;  /* 0x000000ffff007224 */ /* 0x000fe200078e000b */
[----:B------:R-:W-:Y:S01]  /*fdd0*/  PRMT R20, R20, 0x5410, R3 ;  /* 0x0000541014147816 */ /* 0x000fe20000000003 */
[----:B------:R-:W-:Y:S01]  /*fde0*/  BSSY B1, `(.L_x_1623) ;  /* 0x0000017000017945 */ /* 0x000fe20003800000 */
        /* <DEDUP_REMOVED lines=9> */
[----:B------:R-:W-:Y:S02]  /*fe80*/  PRMT R3, R0, 0x7610, R3 ;  /* 0x0000761000037816 */ /* 0x000fe40000000003 */
[----:B------:R-:W-:Y:S01]  /*fe90*/  PRMT R85, R85, 0x5410, R21 ;  /* 0x0000541055557816 */ /* 0x000fe20000000015 */
[----:B------:R-:W-:Y:S01]  /*fea0*/  IMAD.MOV.U32 R21, RZ, RZ, R54 ;  /* 0x000000ffff157224 */ /* 0x000fe200078e0036 */
[----:B------:R-:W-:Y:S01]  /*feb0*/  PRMT R74, R60, 0x5410, R62 ;  /* 0x000054103c4a7816 */ /* 0x000fe2000000003e */
[----:B------:R-:W-:Y:S01]  /*fec0*/  IMAD.MOV.U32 R60, RZ, RZ, R55 ;  /* 0x000000ffff3c7224 */ /* 0x000fe200078e0037 */
[----:B------:R-:W-:Y:S01]  /*fed0*/  VIADDMNMX R0, R69, -R178, 0x80, PT ;  /* 0x0000008045007446 */ /* 0x000fe200038009b2 */
[----:B------:R-:W-:-:S03]  /*fee0*/  IMAD.MOV.U32 R62, RZ, RZ, R56 ;  /* 0x000000ffff3e7224 */ /* 0x000fc600078e0038 */
[----:B------:R-:W-:Y:S01]  /*fef0*/  PRMT R75, R21, 0x5410, R60 ;  /* 0x00005410154b7816 */ /* 0x000fe2000000003c */
[----:B------:R-:W-:Y:S01]  /*ff00*/  IMAD.MOV.U32 R60, RZ, RZ, R58 ;  /* 0x000000ffff3c7224 */ /* 0x000fe200078e003a */
[----:B------:R-:W-:Y:S01]  /*ff10*/  PRMT R21, R62, 0x5410, R63 ;  /* 0x000054103e157816 */ /* 0x000fe2000000003f */
[----:B------:R-:W-:Y:S01]  /*ff20*/  IMAD.MOV.U32 R62, RZ, RZ, R59 ;  /* 0x000000ffff3e7224 */ /* 0x000fe200078e003b */
[----:B------:R-:W-:Y:S01]  /*ff30*/  ISETP.GE.AND P1, PT, R162, R0, PT ;  /* 0x00000000a200720c */ /* 0x000fe20003f26270 */
[----:B0-----:R-:W-:-:S12]  /*ff40*/  @!P0 BRA `(.L_x_1624) ;  /* 0x000001ac00ec8947 */ /* 0x001fd80003800000 */
.L_x_1949:
[----:B------:R-:W-:Y:S05]  /*ff50*/  BSYNC B1 ;  /* 0x0000000000017941 */ /* 0x000fea0003800000 */
.L_x_1623:
[----:B------:R-:W-:Y:S01]  /*ff60*/  BSSY B1, `(.L_x_1625) ;  /* 0x000012e000017945 */ /* 0x000fe20003800000 */
[----:B------:R-:W-:-:S03]  /*ff70*/  PRMT R69, R60, 0x5410, R62 ;  /* 0x000054103c457816 */ /* 0x000fc6000000003e */
[----:B------:R-:W-:Y:S05]  /*ff80*/  @P1 BRA `(.L_x_1626) ;  /* 0x0000001000ac1947 */ /* 0x000fea0003800000 */
[----:B------:R-:W1:Y:S01]  /*ff90*/  LDC R70, c[0x0][0x3f4] ;  /* 0x0000fd00ff467b82 */ /* 0x000e620000000800 */
[----:B------:R-:W-:Y:S01]  /*ffa0*/  BSSY B2, `(.L_x_1627) ;  /* 0x0000067000027945 */ /* 0x000fe20003800000 */
[-C--:B-1----:R-:W-:Y:S02]  /*ffb0*/  ISETP.GE.AND P0, PT, R18, R70.reuse, PT ;  /* 0x000000461200720c */ /* 0x082fe40003f06270 */
[-C--:B------:R-:W-:Y:S02]  /*ffc0*/  ISETP.GE.AND P1, PT, R165, R70.reuse, PT ;  /* 0x00000046a500720c */ /* 0x080fe40003f26270 */
[----:B------:R-:W-:-:S09]  /*ffd0*/  ISETP.GE.AND P2, PT, R166, R70, PT ;  /* 0x00000046a600720c */ /* 0x000fd20003f46270 */
[----:B------:R-:W-:Y:S05]  /*ffe0*/  @P0 BRA `(.L_x_1628) ;  /* 0x0000000400880947 */ /* 0x000fea0003800000 */
[----:B------:R-:W-:Y:S01]  /*fff0*/  LEA.HI R62, R70, R191, RZ, 0x1d ;  /* 0x000000bf463e7211 */ /* 0x000fe200078fe8ff */
[----:B------:R-:W-:Y:S01]  /*10000*/  HADD2.F32 R102, -RZ, R102.H0_H0 ;  /* 0x20000066ff667230 */ /* 0x000fe20000004100 */
[----:B0-----:R-:W-:Y:S01]  /*10010*/  LOP3.LUT R61, R175, 0x38, R18, 0xf8, !PT ;  /* 0x00000038af3d7812 */ /* 0x001fe200078ef812 */
[----:B------:R-:W-:Y:S01]  /*10020*/  HADD2.F32 R104, -RZ, R97.H0_H0 ;  /* 0x20000061ff687230 */ /* 0x000fe20000004100 */
[----:B------:R-:W-:Y:S01]  /*10030*/  SHF.R.S32.HI R63, RZ, 0x1f, R62 ;  /* 0x0000001fff3f7819 */ /* 0x000fe2000001143e */
[----:B------:R-:W-:Y:S01]  /*10040*/  IMAD.SHL.U32 R64, R62, 0x8, RZ ;  /* 0x000000083e407824 */ /* 0x000fe200078e00ff */
[----:B------:R-:W-:Y:S01]  /*10050*/  LOP3.LUT R60, R61, R176, RZ, 0x3c, !PT ;  /* 0x000000b03d3c7212 */ /* 0x000fe200078e3cff */
[----:B------:R-:W-:Y:S01]  /*10060*/  HADD2.F32 R103, -RZ, R96.H0_H0 ;  /* 0x20000060ff677230 */ /* 0x000fe20000004100 */
[----:B------:R-:W-:Y:S02]  /*10070*/  LEA.HI R62, R63, R62, RZ, 0x3 ;  /* 0x0000003e3f3e7211 */ /* 0x000fe400078f18ff */
[----:B------:R-:W-:Y:S01]  /*10080*/  LOP3.LUT R63, R175, 0x38, R64, 0xf8, !PT ;  /* 0x00000038af3f7812 */ /* 0x000fe200078ef840 */
[----:B------:R-:W-:Y:S01]  /*10090*/  IMAD.IADD R61, R177, 0x1, R60 ;  /* 0x00000001b13d7824 */ /* 0x000fe200078e023c */
[----:B------:R-:W-:Y:S01]  /*100a0*/  SHF.R.U32.HI R93, RZ, 0x10, R45 ;  /* 0x00000010ff5d7819 */ /* 0x000fe2000001162d */
[----:B------:R-:W-:Y:S01]  /*100b0*/  IMAD.SHL.U32 R62, R62, 0x400, RZ ;  /* 0x000004003e3e7824 */ /* 0x000fe200078e00ff */
[----:B------:R-:W-:Y:S01]  /*100c0*/  LOP3.LUT R65, R63, R176, RZ, 0x3c, !PT ;  /* 0x000000b03f417212 */ /* 0x000fe200078e3cff */
[----:B------:R-:W-:Y:S01]  /*100d0*/  IMAD R80, R61, 0x2, R2 ;  /* 0x000000023d507824 */ /* 0x000fe200078e0202 */
[----:B------:R-:W-:Y:S01]  /*100e0*/  SHF.R.U32.HI R90, RZ, 0x10, R33 ;  /* 0x00000010ff5a7819 */ /* 0x000fe20000011621 */
[----:B------:R-:W-:Y:S01]  /*100f0*/  HADD2.F32 R100, -RZ, R93.H0_H0 ;  /* 0x2000005dff647230 */ /* 0x000fe20000004100 */
[----:B------:R-:W-:-:S02]  /*10100*/  LOP3.LUT R64, R62, 0x7fffe000, RZ, 0xc0, !PT ;  /* 0x7fffe0003e407812 */ /* 0x000fc400078ec0ff */
[----:B------:R-:W0:Y:S01]  /*10110*/  LDS.128 R60, [R80+0xc400] ;  /* 0x00c40000503c7984 */ /* 0x000e220000000c00 */
[----:B------:R-:W-:Y:S01]  /*10120*/  HADD2.F32 R90, -RZ, R90.H0_H0 ;  /* 0x2000005aff5a7230 */ /* 0x000fe20000004100 */
[----:B------:R-:W-:Y:S02]  /*10130*/  IADD3 R65, R65, R64, R177 ;  /* 0x0000004041417210 */ /* 0x000fe40007ffe0b1 */
[----:B------:R-:W-:Y:S02]  /*10140*/  SHF.R.U64 R32, R32, 0x10, R33 ;  /* 0x0000001020207819 */ /* 0x000fe40000001221 */
[----:B------:R-:W-:Y:S01]  /*10150*/  SHF.R.U64 R33, R44, 0x10, R45 ;  /* 0x000000102c217819 */ /* 0x000fe2000000122d */
[----:B------:R-:W-:Y:S01]  /*10160*/  IMAD R81, R65, 0x2, R2 ;  /* 0x0000000241517824 */ /* 0x000fe200078e0202 */
[--C-:B------:R-:W-:Y:S02]  /*10170*/  SHF.R.U64 R34, R34, 0x10, R35.reuse ;  /* 0x0000001022227819 */ /* 0x100fe40000001223 */
[----:B------:R-:W-:-:S02]  /*10180*/  SHF.R.U32.HI R44, RZ, 0x10, R35 ;  /* 0x00000010ff2c7819 */ /* 0x000fc40000011623 */
[----:B--23--:R-:W1:Y:S01]  /*10190*/  LDS.128 R64, [R81+0xc400] ;  /* 0x00c4000051407984 */ /* 0x00ce620000000c00 */
[--C-:B------:R-:W-:Y:S02]  /*101a0*/  SHF.R.U64 R35, R46, 0x10, R47.reuse ;  /* 0x000000102e237819 */ /* 0x100fe4000000122f */
[----:B------:R-:W-:Y:S01]  /*101b0*/  SHF.R.U32.HI R46, RZ, 0x10, R47 ;  /* 0x00000010ff2e7819 */ /* 0x000fe2000001162f */
[----:B------:R-:W-:Y:S02]  /*101c0*/  HADD2.F32 R44, -RZ, R44.H0_H0 ;  /* 0x2000002cff2c7230 */ /* 0x000fe40000004100 */
[--C-:B0-----:R-:W-:Y:S02]  /*101d0*/  HADD2.F32 R95, -RZ, R61.reuse.H0_H0 ;  /* 0x2000003dff5f7230 */ /* 0x101fe40000004100 */
[----:B------:R-:W-:Y:S02]  /*101e0*/  HADD2.F32 R91, -RZ, R61.H1_H1 ;  /* 0x3000003dff5b7230 */ /* 0x000fe40000004100 */
[----:B------:R-:W-:-:S02]  /*101f0*/  HADD2.F32 R47, -RZ, R60.H0_H0 ;  /* 0x2000003cff2f7230 */ /* 0x000fc40000004100 */
[----:B------:R-:W-:Y:S02]  /*10200*/  HADD2.F32 R45, -RZ, R62.H0_H0 ;  /* 0x2000003eff2d7230 */ /* 0x000fe40000004100 */
[--C-:B------:R-:W-:Y:S02]  /*10210*/  HADD2.F32 R61, -RZ, R63.reuse.H0_H0 ;  /* 0x2000003fff3d7230 */ /* 0x100fe40000004100 */
[----:B------:R-:W-:Y:S02]  /*10220*/  HADD2.F32 R63, -RZ, R63.H1_H1 ;  /* 0x3000003fff3f7230 */ /* 0x000fe40000004100 */
[--C-:B-1----:R-:W-:Y:S02]  /*10230*/  HADD2.F32 R101, -RZ, R65.reuse.H0_H0 ;  /* 0x20000041ff657230 */ /* 0x102fe40000004100 */
[----:B------:R-:W-:Y:S02]  /*10240*/  HADD2.F32 R99, -RZ, R65.H1_H1 ;  /* 0x30000041ff637230 */ /* 0x000fe40000004100 */
[----:B------:R-:W-:-:S02]  /*10250*/  HADD2.F32 R98, -RZ, R64.H0_H0 ;  /* 0x20000040ff627230 */ /* 0x000fc40000004100 */
[C---:B------:R-:W-:Y:S01]  /*10260*/  FMUL.FTZ R106, R101.reuse, R102 ;  /* 0x00000066656a7220 */ /* 0x040fe20000410000 */
[----:B------:R-:W-:Y:S01]  /*10270*/  FMUL.FTZ R108, R101, R104 ;  /* 0x00000068656c7220 */ /* 0x000fe20000410000 */
[----:B------:R-:W-:Y:S02]  /*10280*/  HADD2.F32 R101, -RZ, R96.H1_H1 ;  /* 0x30000060ff657230 */ /* 0x000fe40000004100 */
[----:B------:R-:W-:Y:S01]  /*10290*/  FMUL.FTZ R96, R99, R90 ;  /* 0x0000005a63607220 */ /* 0x000fe20000410000 */
[----:B------:R-:W-:Y:S01]  /*102a0*/  FFMA.FTZ R93, R95, R104, -R106 ;  /* 0x000000685f5d7223 */ /* 0x000fe2000001086a */
[----:B------:R-:W-:Y:S01]  /*102b0*/  FMUL.FTZ R104, R99, R100 ;  /* 0x0000006463687220 */ /* 0x000fe20000410000 */
[----:B------:R-:W-:Y:S01]  /*102c0*/  FFMA.FTZ R95, R95, R102, R108 ;  /* 0x000000665f5f7223 */ /* 0x000fe2000001006c */
[----:B------:R-:W-:Y:S02]  /*102d0*/  HADD2.F32 R97, -RZ, R66.H0_H0 ;  /* 0x20000042ff617230 */ /* 0x000fe40000004100 */
[C---:B------:R-:W-:Y:S01]  /*102e0*/  FMUL.FTZ R106, R98.reuse, R103 ;  /* 0x00000067626a7220 */ /* 0x040fe20000410000 */
[----:B------:R-:W-:Y:S01]  /*102f0*/  FFMA.FTZ R90, R91, R90, -R104 ;  /* 0x0000005a5b5a7223 */ /* 0x000fe20000010868 */
[----:B------:R-:W-:Y:S01]  /*10300*/  FMUL.FTZ R104, R98, R101 ;  /* 0x0000006562687220 */ /* 0x000fe20000410000 */
[----:B------:R-:W-:-:S02]  /*10310*/  HADD2.F32 R102, -RZ, R94.H1_H1 ;  /* 0x3000005eff667230 */ /* 0x000fc40000004100 */
[----:B------:R-:W-:Y:S01]  /*10320*/  FFMA.FTZ R96, R91, R100, R96 ;  /* 0x000000645b607223 */ /* 0x000fe20000010060 */
[----:B------:R-:W-:Y:S02]  /*10330*/  HADD2.F32 R98, -RZ, R94.H0_H0 ;  /* 0x2000005eff627230 */ /* 0x000fe40000004100 */
[C---:B------:R-:W-:Y:S01]  /*10340*/  FFMA.FTZ R91, R47.reuse, R103, -R104 ;  /* 0x000000672f5b7223 */ /* 0x040fe20000010868 */
[----:B------:R-:W-:Y:S01]  /*10350*/  FFMA.FTZ R94, R47, R101, R106 ;  /* 0x000000652f5e7223 */ /* 0x000fe2000001006a */
[----:B------:R-:W-:Y:S02]  /*10360*/  HADD2.F32 R65, -RZ, R67.H0_H0 ;  /* 0x20000043ff417230 */ /* 0x000fe40000004100 */
[C---:B------:R-:W-:Y:S01]  /*10370*/  FMUL.FTZ R106, R97.reuse, R102 ;  /* 0x00000066616a7220 */ /* 0x040fe20000410000 */
[--C-:B------:R-:W-:Y:S02]  /*10380*/  HADD2.F32 R104, -RZ, R92.reuse.H0_H0 ;  /* 0x2000005cff687230 */ /* 0x100fe40000004100 */
[----:B------:R-:W-:Y:S01]  /*10390*/  FMUL.FTZ R108, R97, R98 ;  /* 0x00000062616c7220 */ /* 0x000fe20000410000 */
[----:B------:R-:W-:-:S02]  /*103a0*/  HADD2.F32 R100, -RZ, R92.H1_H1 ;  /* 0x3000005cff647230 */ /* 0x000fc40000004100 */
[----:B------:R-:W-:Y:S01]  /*103b0*/  FFMA.FTZ R92, R45, R98, -R106 ;  /* 0x000000622d5c7223 */ /* 0x000fe2000001086a */
[----:B------:R-:W-:Y:S02]  /*103c0*/  HADD2.F32 R67, -RZ, R67.H1_H1 ;  /* 0x30000043ff437230 */ /* 0x000fe40000004100 */
[C---:B------:R-:W-:Y:S01]  /*103d0*/  FMUL.FTZ R106, R65.reuse, R104 ;  /* 0x00000068416a7220 */ /* 0x040fe20000410000 */
[----:B------:R-:W-:Y:S02]  /*103e0*/  HADD2.F32 R98, -RZ, R46.H0_H0 ;  /* 0x2000002eff627230 */ /* 0x000fe40000004100 */
[----:B------:R-:W-:Y:S01]  /*103f0*/  FMUL.FTZ R65, R65, R100 ;  /* 0x0000006441417220 */ /* 0x000fe20000410000 */
[----:B------:R-:W-:Y:S01]  /*10400*/  FFMA.FTZ R46, R45, R102, R108 ;  /* 0x000000662d2e7223 */ /* 0x000fe2000001006c */
[----:B------:R-:W-:Y:S01]  /*10410*/  FFMA.FTZ R106, R61, R100, -R106 ;  /* 0x000000643d6a7223 */ /* 0x000fe2000001086a */
[----:B------:R-:W-:Y:S02]  /*10420*/  HADD2.F32 R64, -RZ, R64.H1_H1 ;  /* 0x30000040ff407230 */ /* 0x000fe40000004100 */
[----:B------:R-:W-:Y:S01]  /*10430*/  FMUL.FTZ R102, R67, R98 ;  /* 0x0000006243667220 */ /* 0x000fe20000410000 */
[----:B------:R-:W-:-:S02]  /*10440*/  HADD2.F32 R66, -RZ, R66.H1_H1 ;  /* 0x30000042ff427230 */ /* 0x000fc40000004100 */
[----:B------:R-:W-:Y:S01]  /*10450*/  FMUL.FTZ R100, R67, R44 ;  /* 0x0000002c43647220 */ /* 0x000fe20000410000 */
[----:B------:R-:W-:Y:S02]  /*10460*/  HADD2.F32 R45, -RZ, R33.H0_H0 ;  /* 0x20000021ff2d7230 */ /* 0x000fe40000004100 */
[----:B------:R-:W-:Y:S01]  /*10470*/  FFMA.FTZ R104, R61, R104, R65 ;  /* 0x000000683d687223 */ /* 0x000fe20000010041 */
[----:B------:R-:W-:Y:S02]  /*10480*/  HADD2.F32 R47, -RZ, R35.H0_H0 ;  /* 0x20000023ff2f7230 */ /* 0x000fe40000004100 */
[C---:B------:R-:W-:Y:S01]  /*10490*/  FFMA.FTZ R67, R63.reuse, R44, -R102 ;  /* 0x0000002c3f437223 */ /* 0x040fe20000010866 */
[----:B------:R-:W-:Y:S02]  /*104a0*/  HADD2.F32 R33, -RZ, R32.H0_H0 ;  /* 0x20000020ff217230 */ /* 0x000fe40000004100 */
[----:B------:R-:W-:Y:S01]  /*104b0*/  FFMA.FTZ R97, R63, R98, R100 ;  /* 0x000000623f617223 */ /* 0x000fe20000010064 */
[----:B------:R-:W-:-:S02]  /*104c0*/  HADD2.F32 R35, -RZ, R34.H0_H0 ;  /* 0x20000022ff237230 */ /* 0x000fc40000004100 */
[----:B------:R-:W-:Y:S01]  /*104d0*/  FMUL.FTZ R61, R64, R45 ;  /* 0x0000002d403d7220 */ /* 0x000fe20000410000 */
[----:B------:R-:W-:Y:S02]  /*104e0*/  HADD2.F32 R60, -RZ, R60.H1_H1 ;  /* 0x3000003cff3c7230 */ /* 0x000fe40000004100 */
        /* <DEDUP_REMOVED lines=18> */
.L_x_1628:
[----:B------:R-:W-:Y:S05]  /*10610*/  BSYNC B2 ;  /* 0x0000000000027941 */ /* 0x000fea0003800000 */
.L_x_1627:
[----:B------:R-:W-:Y:S04]  /*10620*/  BSSY B2, `(.L_x_1629) ;  /* 0x0000061000027945 */ /* 0x000fe80003800000 */
[----:B------:R-:W-:Y:S05]  /*10630*/  @P1 BRA `(.L_x_1630) ;  /* 0x00000004007c1947 */ /* 0x000fea0003800000 */
[----:B------:R-:W4:Y:S01]  /*10640*/  LDL R95, [R1+0x78] ;  /* 0x00007800015f7983 */ /* 0x000f220000100800 */
[----:B-1----:R-:W-:Y:S01]  /*10650*/  LEA.HI R32, R70, R209, RZ, 0x1d ;  /* 0x000000d146207211 */ /* 0x002fe200078fe8ff */
[----:B------:R-:W-:Y:S01]  /*10660*/  HADD2.F32 R80, -RZ, R88.H1_H1 ;  /* 0x30000058ff507230 */ /* 0x000fe20000004100 */
[--C-:B------:R-:W-:Y:S01]  /*10670*/  SHF.R.U64 R28, R28, 0x10, R29.reuse ;  /* 0x000000101c1c7819 */ /* 0x100fe2000000121d */
[----:B------:R-:W-:Y:S01]  /*10680*/  HADD2.F32 R90, -RZ, R86.H1_H1 ;  /* 0x30000056ff5a7230 */ /* 0x000fe20000004100 */
[----:B------:R-:W-:Y:S01]  /*10690*/  SHF.R.S32.HI R33, RZ, 0x1f, R32 ;  /* 0x0000001fff217819 */ /* 0x000fe20000011420 */
[----:B------:R-:W-:Y:S01]  /*106a0*/  IMAD.SHL.U32 R34, R32, 0x8, RZ ;  /* 0x0000000820227824 */ /* 0x000fe200078e00ff */
[----:B------:R-:W-:Y:S01]  /*106b0*/  SHF.R.U32.HI R81, RZ, 0x10, R29 ;  /* 0x00000010ff517819 */ /* 0x000fe2000001161d */
[----:B------:R-:W-:Y:S01]  /*106c0*/  HADD2.F32 R88, -RZ, R88.H0_H0 ;  /* 0x20000058ff587230 */ /* 0x000fe20000004100 */
[----:B------:R-:W-:Y:S01]  /*106d0*/  LEA.HI R32, R33, R32, RZ, 0x3 ;  /* 0x0000002021207211 */ /* 0x000fe200078f18ff */
[----:B------:R-:W-:Y:S01]  /*106e0*/  HADD2.F32 R86, -RZ, R86.H0_H0 ;  /* 0x20000056ff567230 */ /* 0x000fe20000004100 */
[----:B------:R-:W-:Y:S01]  /*106f0*/  LOP3.LUT R33, R175, 0x38, R34, 0xf8, !PT ;  /* 0x00000038af217812 */ /* 0x000fe200078ef822 */
[----:B------:R-:W-:Y:S01]  /*10700*/  HADD2.F32 R81, -RZ, R81.H0_H0 ;  /* 0x20000051ff517230 */ /* 0x000fe20000004100 */
[----:B------:R-:W-:Y:S01]  /*10710*/  SHF.R.U32.HI R91, RZ, 0x10, R41 ;  /* 0x00000010ff5b7819 */ /* 0x000fe20000011629 */
[----:B------:R-:W-:Y:S01]  /*10720*/  IMAD.SHL.U32 R32, R32, 0x400, RZ ;  /* 0x0000040020207824 */ /* 0x000fe200078e00ff */
[----:B------:R-:W-:-:S02]  /*10730*/  LOP3.LUT R45, R33, R176, RZ, 0x3c, !PT ;  /* 0x000000b0212d7212 */ /* 0x000fc400078e3cff */
[----:B------:R-:W-:Y:S01]  /*10740*/  SHF.R.U64 R29, R30, 0x10, R31 ;  /* 0x000000101e1d7819 */ /* 0x000fe2000000121f */
[----:B------:R-:W-:Y:S01]  /*10750*/  HADD2.F32 R91, -RZ, R91.H0_H0 ;  /* 0x2000005bff5b7230 */ /* 0x000fe20000004100 */
[----:B------:R-:W-:Y:S02]  /*10760*/  LOP3.LUT R44, R32, 0x7fffe000, RZ, 0xc0, !PT ;  /* 0x7fffe000202c7812 */ /* 0x000fe400078ec0ff */
[----:B------:R-:W-:Y:S01]  /*10770*/  SHF.R.U64 R30, R42, 0x10, R43 ;  /* 0x000000102a1e7819 */ /* 0x000fe2000000122b */
[----:B------:R-:W-:Y:S01]  /*10780*/  HADD2.F32 R29, -RZ, R29.H0_H0 ;  /* 0x2000001dff1d7230 */ /* 0x000fe20000004100 */
[----:B------:R-:W-:Y:S02]  /*10790*/  IADD3 R45, R45, R44, R177 ;  /* 0x0000002c2d2d7210 */ /* 0x000fe40007ffe0b1 */
[----:B------:R-:W-:Y:S02]  /*107a0*/  SHF.R.U32.HI R42, RZ, 0x10, R43 ;  /* 0x00000010ff2a7819 */ /* 0x000fe4000001162b */
[----:B------:R-:W-:Y:S01]  /*107b0*/  SHF.R.U32.HI R31, RZ, 0x10, R31 ;  /* 0x00000010ff1f7819 */ /* 0x000fe2000001161f */
[----:B------:R-:W-:Y:S01]  /*107c0*/  IMAD R60, R45, 0x2, R2 ;  /* 0x000000022d3c7824 */ /* 0x000fe200078e0202 */
[----:B------:R-:W-:-:S04]  /*107d0*/  SHF.R.U64 R40, R40, 0x10, R41 ;  /* 0x0000001028287819 */ /* 0x000fc80000001229 */
[----:B------:R-:W1:Y:S02]  /*107e0*/  LDS.128 R44, [R60+0xc400] ;  /* 0x00c400003c2c7984 */ /* 0x000e640000000c00 */
[--C-:B-1----:R-:W-:Y:S02]  /*107f0*/  HADD2.F32 R43, -RZ, R45.reuse.H0_H0 ;  /* 0x2000002dff2b7230 */ /* 0x102fe40000004100 */
[----:B------:R-:W-:Y:S02]  /*10800*/  HADD2.F32 R62, -RZ, R45.H1_H1 ;  /* 0x3000002dff3e7230 */ /* 0x000fe40000004100 */
[----:B------:R-:W-:Y:S02]  /*10810*/  HADD2.F32 R65, -RZ, R44.H0_H0 ;  /* 0x2000002cff417230 */ /* 0x000fe40000004100 */
[C---:B------:R-:W-:Y:S01]  /*10820*/  FMUL.FTZ R92, R43.reuse, R90 ;  /* 0x0000005a2b5c7220 */ /* 0x040fe20000410000 */
[----:B------:R-:W-:Y:S01]  /*10830*/  FMUL.FTZ R94, R43, R80 ;  /* 0x000000502b5e7220 */ /* 0x000fe20000410000 */
[----:B------:R-:W-:Y:S01]  /*10840*/  FMUL.FTZ R93, R62, R91 ;  /* 0x0000005b3e5d7220 */ /* 0x000fe20000410000 */
[----:B---3--:R-:W-:-:S02]  /*10850*/  HADD2.F32 R66, -RZ, R46.H0_H0 ;  /* 0x2000002eff427230 */ /* 0x008fc40000004100 */
[--C-:B--2---:R-:W-:Y:S02]  /*10860*/  HADD2.F32 R67, -RZ, R47.reuse.H0_H0 ;  /* 0x2000002fff437230 */ /* 0x104fe40000004100 */
[----:B------:R-:W-:Y:S02]  /*10870*/  HADD2.F32 R47, -RZ, R47.H1_H1 ;  /* 0x3000002fff2f7230 */ /* 0x000fe40000004100 */
[----:B------:R-:W-:Y:S02]  /*10880*/  HADD2.F32 R44, -RZ, R44.H1_H1 ;  /* 0x3000002cff2c7230 */ /* 0x000fe40000004100 */
[----:B------:R-:W-:Y:S01]  /*10890*/  HADD2.F32 R46, -RZ, R46.H1_H1 ;  /* 0x3000002eff2e7230 */ /* 0x000fe20000004100 */
[----:B----4-:R-:W0:Y:S02]  /*108a0*/  LDS.128 R32, [R95] ;  /* 0x000000005f207984 */ /* 0x010e240000000c00 */
[--C-:B0-----:R-:W-:Y:S02]  /*108b0*/  HADD2.F32 R61, -RZ, R33.reuse.H0_H0 ;  /* 0x20000021ff3d7230 */ /* 0x101fe40000004100 */
[----:B------:R-:W-:-:S02]  /*108c0*/  HADD2.F32 R64, -RZ, R33.H1_H1 ;  /* 0x30000021ff407230 */ /* 0x000fc40000004100 */
[----:B------:R-:W-:Y:S02]  /*108d0*/  HADD2.F32 R63, -RZ, R32.H0_H0 ;  /* 0x20000020ff3f7230 */ /* 0x000fe40000004100 */
[C---:B------:R-:W-:Y:S01]  /*108e0*/  FFMA.FTZ R43, R61.reuse, R80, -R92 ;  /* 0x000000503d2b7223 */ /* 0x040fe2000001085c */
[----:B------:R-:W-:Y:S01]  /*108f0*/  FFMA.FTZ R45, R61, R90, R94 ;  /* 0x0000005a3d2d7223 */ /* 0x000fe2000001005e */
[-C--:B------:R-:W-:Y:S01]  /*10900*/  FMUL.FTZ R61, R62, R81.reuse ;  /* 0x000000513e3d7220 */ /* 0x080fe20000410000 */
[C---:B------:R-:W-:Y:S01]  /*10910*/  FFMA.FTZ R62, R64.reuse, R81, -R93 ;  /* 0x00000051403e7223 */ /* 0x040fe2000001085d */
[C---:B------:R-:W-:Y:S01]  /*10920*/  FMUL.FTZ R93, R65.reuse, R88 ;  /* 0x00000058415d7220 */ /* 0x040fe20000410000 */
[----:B------:R-:W-:Y:S01]  /*10930*/  FMUL.FTZ R80, R65, R86 ;  /* 0x0000005641507220 */ /* 0x000fe20000410000 */
[----:B------:R-:W-:Y:S02]  /*10940*/  HADD2.F32 R81, -RZ, R87.H0_H0 ;  /* 0x20000057ff517230 */ /* 0x000fe40000004100 */
[----:B------:R-:W-:Y:S01]  /*10950*/  FFMA.FTZ R64, R64, R91, R61 ;  /* 0x0000005b40407223 */ /* 0x000fe2000001003d */
[----:B------:R-:W-:-:S02]  /*10960*/  HADD2.F32 R65, -RZ, R89.H0_H0 ;  /* 0x20000059ff417230 */ /* 0x000fc40000004100 */
[C---:B------:R-:W-:Y:S01]  /*10970*/  FFMA.FTZ R93, R63.reuse, R86, R93 ;  /* 0x000000563f5d7223 */ /* 0x040fe2000001005d */
[----:B------:R-:W-:Y:S01]  /*10980*/  FFMA.FTZ R61, R63, R88, -R80 ;  /* 0x000000583f3d7223 */ /* 0x000fe20000010850 */
[----:B------:R-:W-:Y:S02]  /*10990*/  HADD2.F32 R86, -RZ, R87.H1_H1 ;  /* 0x30000057ff567230 */ /* 0x000fe40000004100 */
[C---:B------:R-:W-:Y:S01]  /*109a0*/  FMUL.FTZ R88, R66.reuse, R81 ;  /* 0x0000005142587220 */ /* 0x040fe20000410000 */
[----:B------:R-:W-:Y:S02]  /*109b0*/  HADD2.F32 R80, -RZ, R89.H1_H1 ;  /* 0x30000059ff507230 */ /* 0x000fe40000004100 */
[----:B------:R-:W-:Y:S01]  /*109c0*/  FMUL.FTZ R90, R66, R65 ;  /* 0x00000041425a7220 */ /* 0x000fe20000410000 */
[----:B------:R-:W-:Y:S02]  /*109d0*/  HADD2.F32 R33, -RZ, R34.H0_H0 ;  /* 0x20000022ff217230 */ /* 0x000fe40000004100 */
[----:B------:R-:W-:Y:S01]  /*109e0*/  FMUL.FTZ R92, R67, R86 ;  /* 0x00000056435c7220 */ /* 0x000fe20000410000 */
[----:B------:R-:W-:-:S02]  /*109f0*/  HADD2.F32 R41, -RZ, R35.H0_H0 ;  /* 0x20000023ff297230 */ /* 0x000fc40000004100 */
[-C--:B------:R-:W-:Y:S01]  /*10a00*/  FMUL.FTZ R67, R67, R80.reuse ;  /* 0x0000005043437220 */ /* 0x080fe20000410000 */
[----:B------:R-:W-:Y:S02]  /*10a10*/  HADD2.F32 R66, -RZ, R42.H0_H0 ;  /* 0x2000002aff427230 */ /* 0x000fe40000004100 */
[C---:B------:R-:W-:Y:S01]  /*10a20*/  FFMA.FTZ R88, R33.reuse, R65, -R88 ;  /* 0x0000004121587223 */ /* 0x040fe20000010858 */
[----:B------:R-:W-:Y:S02]  /*10a30*/  HADD2.F32 R42, -RZ, R31.H0_H0 ;  /* 0x2000001fff2a7230 */ /* 0x000fe40000004100 */
[----:B------:R-:W-:Y:S01]  /*10a40*/  FFMA.FTZ R90, R33, R81, R90 ;  /* 0x00000051215a7223 */ /* 0x000fe2000001005a */
[----:B------:R-:W-:Y:S02]  /*10a50*/  HADD2.F32 R35, -RZ, R35.H1_H1 ;  /* 0x30000023ff237230 */ /* 0x000fe40000004100 */
[C---:B------:R-:W-:Y:S01]  /*10a60*/  FFMA.FTZ R92, R41.reuse, R80, -R92 ;  /* 0x00000050295c7223 */ /* 0x040fe2000001085c */
[----:B------:R-:W-:Y:S01]  /*10a70*/  FFMA.FTZ R67, R41, R86, R67 ;  /* 0x0000005629437223 */ /* 0x000fe20000010043 */
[C---:B------:R-:W-:Y:S01]  /*10a80*/  FMUL.FTZ R94, R47.reuse, R66 ;  /* 0x000000422f5e7220 */ /* 0x040fe20000410000 */
[----:B------:R-:W-:Y:S01]  /*10a90*/  FMUL.FTZ R80, R47, R42 ;  /* 0x0000002a2f507220 */ /* 0x000fe20000410000 */
[----:B------:R-:W-:-:S02]  /*10aa0*/  HADD2.F32 R33, -RZ, R40.H0_H0 ;  /* 0x20000028ff217230 */ /* 0x000fc40000004100 */
[----:B------:R-:W-:Y:S02]  /*10ab0*/  HADD2.F32 R41, -RZ, R30.H0_H0 ;  /* 0x2000001eff297230 */ /* 0x000fe40000004100 */
[C---:B------:R-:W-:Y:S01]  /*10ac0*/  FFMA.FTZ R63, R35.reuse, R42, -R94 ;  /* 0x0000002a233f7223 */ /* 0x040fe2000001085e */
[----:B------:R-:W-:Y:S02]  /*10ad0*/  HADD2.F32 R31, -RZ, R28.H0_H0 ;  /* 0x2000001cff1f7230 */ /* 0x000fe40000004100 */
[----:B------:R-:W-:Y:S01]  /*10ae0*/  FFMA.FTZ R80, R35, R66, R80 ;  /* 0x0000004223507223 */ /* 0x000fe20000010050 */
[----:B------:R-:W-:Y:S02]  /*10af0*/  HADD2.F32 R32, -RZ, R32.H1_H1 ;  /* 0x30000020ff207230 */ /* 0x000fe40000004100 */
[----:B------:R-:W-:Y:S01]  /*10b00*/  FMUL.FTZ R35, R44, R33 ;  /* 0x000000212c237220 */ /* 0x000fe20000410000 */
[----:B------:R-:W-:Y:S02]  /*10b10*/  HADD2.F32 R34, -RZ, R34.H1_H1 ;  /* 0x30000022ff227230 */ /* 0x000fe40000004100 */
[----:B------:R-:W-:Y:S01]  /*10b20*/  FMUL.FTZ R47, R46, R41 ;  /* 0x000000292e2f7220 */ /* 0x000fe20000410000 */
[----:B------:R-:W-:Y:S01]  /*10b30*/  FMUL.FTZ R44, R44, R31 ;  /* 0x0000001f2c2c7220 */ /* 0x000fe20000410000 */
[----:B------:R-:W-:Y:S01]  /*10b40*/  FMUL.FTZ R46, R46, R29 ;  /* 0x0000001d2e2e7220 */ /* 0x000fe20000410000 */
[----:B------:R-:W-:Y:S01]  /*10b50*/  FFMA.FTZ R28, R32, R31, -R35 ;  /* 0x0000001f201c7223 */ /* 0x000fe20000010823 */
[----:B------:R-:W-:Y:S01]  /*10b60*/  FFMA.FTZ R47, R34, R29, -R47 ;  /* 0x0000001d222f7223 */ /* 0x000fe2000001082f */
        /* <DEDUP_REMOVED lines=12> */
.L_x_1630:
[----:B------:R-:W-:Y:S05]  /*10c30*/  BSYNC B2 ;  /* 0x0000000000027941 */ /* 0x000fea0003800000 */
.L_x_1629:
[----:B------:R-:W-:Y:S05]  /*10c40*/  @P2 BRA `(.L_x_1626) ;  /* 0x00000004007c2947 */ /* 0x000fea0003800000 */
[----:B------:R-:W5:Y:S01]  /*10c50*/  LDL R65, [R1+0x70] ;  /* 0x0000700001417983 */ /* 0x000f620000100800 */
[----:B------:R-:W-:Y:S01]  /*10c60*/  LEA.HI R70, R70, R223, RZ, 0x1d ;  /* 0x000000df46467211 */ /* 0x000fe200078fe8ff */
[----:B-1----:R-:W-:Y:S01]  /*10c70*/  HADD2.F32 R46, -RZ, R78.H1_H1 ;  /* 0x3000004eff2e7230 */ /* 0x002fe20000004100 */
[----:B------:R-:W-:Y:S01]  /*10c80*/  SHF.R.U32.HI R63, RZ, 0x10, R25 ;  /* 0x00000010ff3f7819 */ /* 0x000fe20000011619 */
[--C-:B----4-:R-:W-:Y:S01]  /*10c90*/  HADD2.F32 R60, -RZ, R76.reuse.H1_H1 ;  /* 0x3000004cff3c7230 */ /* 0x110fe20000004100 */
[----:B------:R-:W-:Y:S01]  /*10ca0*/  SHF.R.S32.HI R29, RZ, 0x1f, R70 ;  /* 0x0000001fff1d7819 */ /* 0x000fe20000011446 */
[----:B------:R-:W-:Y:S01]  /*10cb0*/  HADD2.F32 R76, -RZ, R76.H0_H0 ;  /* 0x2000004cff4c7230 */ /* 0x000fe20000004100 */
[----:B------:R-:W-:Y:S01]  /*10cc0*/  SHF.L.U32 R28, R70, 0x3, RZ ;  /* 0x00000003461c7819 */ /* 0x000fe200000006ff */
[----:B------:R-:W-:Y:S01]  /*10cd0*/  HADD2.F32 R78, -RZ, R78.H0_H0 ;  /* 0x2000004eff4e7230 */ /* 0x000fe20000004100 */
[----:B------:R-:W-:Y:S02]  /*10ce0*/  LEA.HI R70, R29, R70, RZ, 0x3 ;  /* 0x000000461d467211 */ /* 0x000fe400078f18ff */
[----:B------:R-:W-:-:S02]  /*10cf0*/  LOP3.LUT R29, R175, 0x38, R28, 0xf8, !PT ;  /* 0x00000038af1d7812 */ /* 0x000fc400078ef81c */
[--C-:B------:R-:W-:Y:S01]  /*10d00*/  SHF.R.U32.HI R45, RZ, 0x10, R37.reuse ;  /* 0x00000010ff2d7819 */ /* 0x100fe20000011625 */
[----:B------:R-:W-:Y:S01]  /*10d10*/  IMAD.SHL.U32 R70, R70, 0x400, RZ ;  /* 0x0000040046467824 */ /* 0x000fe200078e00ff */
[----:B------:R-:W-:Y:S02]  /*10d20*/  LOP3.LUT R32, R29, R176, RZ, 0x3c, !PT ;  /* 0x000000b01d207212 */ /* 0x000fe400078e3cff */
[----:B------:R-:W-:Y:S01]  /*10d30*/  SHF.R.U64 R36, R36, 0x10, R37 ;  /* 0x0000001024247819 */ /* 0x000fe20000001225 */
[----:B------:R-:W-:Y:S01]  /*10d40*/  HADD2.F32 R45, -RZ, R45.H0_H0 ;  /* 0x2000002dff2d7230 */ /* 0x000fe20000004100 */
[----:B------:R-:W-:Y:S02]  /*10d50*/  LOP3.LUT R70, R70, 0x7fffe000, RZ, 0xc0, !PT ;  /* 0x7fffe00046467812 */ /* 0x000fe400078ec0ff */
[----:B------:R-:W-:Y:S02]  /*10d60*/  SHF.R.U64 R24, R24, 0x10, R25 ;  /* 0x0000001018187819 */ /* 0x000fe40000001219 */
[----:B------:R-:W-:-:S02]  /*10d70*/  IADD3 R33, R32, R70, R177 ;  /* 0x0000004620217210 */ /* 0x000fc40007ffe0b1 */
[--C-:B------:R-:W-:Y:S02]  /*10d80*/  SHF.R.U64 R25, R26, 0x10, R27.reuse ;  /* 0x000000101a197819 */ /* 0x100fe4000000121b */
[----:B0-----:R-:W-:Y:S01]  /*10d90*/  SHF.R.U32.HI R61, RZ, 0x10, R27 ;  /* 0x00000010ff3d7819 */ /* 0x001fe2000001161b */
[----:B------:R-:W-:Y:S01]  /*10da0*/  IMAD R40, R33, 0x2, R2 ;  /* 0x0000000221287824 */ /* 0x000fe200078e0202 */
[--C-:B------:R-:W-:Y:S01]  /*10db0*/  SHF.R.U32.HI R47, RZ, 0x10, R39.reuse ;  /* 0x00000010ff2f7819 */ /* 0x100fe20000011627 */
[----:B------:R-:W-:Y:S01]  /*10dc0*/  HADD2.F32 R25, -RZ, R25.H0_H0 ;  /* 0x20000019ff197230 */ /* 0x000fe20000004100 */
[----:B------:R-:W-:Y:S02]  /*10dd0*/  SHF.R.U64 R26, R38, 0x10, R39 ;  /* 0x00000010261a7819 */ /* 0x000fe40000001227 */
[----:B------:R-:W0:Y:S02]  /*10de0*/  LDS.128 R32, [R40+0xc400] ;  /* 0x00c4000028207984 */ /* 0x000e240000000c00 */
[----:B0-----:R-:W-:-:S02]  /*10df0*/  HADD2.F32 R41, -RZ, R33.H0_H0 ;  /* 0x20000021ff297230 */ /* 0x001fc40000004100 */
[----:B------:R-:W-:Y:S02]  /*10e00*/  HADD2.F32 R42, -RZ, R33.H1_H1 ;  /* 0x30000021ff2a7230 */ /* 0x000fe40000004100 */
[----:B------:R-:W-:Y:S02]  /*10e10*/  HADD2.F32 R33, -RZ, R32.H0_H0 ;  /* 0x20000020ff217230 */ /* 0x000fe40000004100 */
[C---:B------:R-:W-:Y:S01]  /*10e20*/  FMUL.FTZ R62, R41.reuse, R60 ;  /* 0x0000003c293e7220 */ /* 0x040fe20000410000 */
[----:B------:R-:W-:Y:S01]  /*10e30*/  FMUL.FTZ R64, R41, R46 ;  /* 0x0000002e29407220 */ /* 0x000fe20000410000 */
[----:B------:R-:W-:Y:S02]  /*10e40*/  HADD2.F32 R41, -RZ, R63.H0_H0 ;  /* 0x2000003fff297230 */ /* 0x000fe40000004100 */
[----:B------:R-:W-:Y:S02]  /*10e50*/  HADD2.F32 R43, -RZ, R34.H0_H0 ;  /* 0x20000022ff2b7230 */ /* 0x000fe40000004100 */
[----:B------:R-:W-:-:S02]  /*10e60*/  HADD2.F32 R44, -RZ, R35.H0_H0 ;  /* 0x20000023ff2c7230 */ /* 0x000fc40000004100 */
[----:B------:R-:W-:Y:S02]  /*10e70*/  HADD2.F32 R35, -RZ, R35.H1_H1 ;  /* 0x30000023ff237230 */ /* 0x000fe40000004100 */
[----:B------:R-:W-:Y:S02]  /*10e80*/  HADD2.F32 R32, -RZ, R32.H1_H1 ;  /* 0x30000020ff207230 */ /* 0x000fe40000004100 */
[----:B------:R-:W-:Y:S01]  /*10e90*/  HADD2.F32 R34, -RZ, R34.H1_H1 ;  /* 0x30000022ff227230 */ /* 0x000fe20000004100 */
[----:B-----5:R-:W0:Y:S02]  /*10ea0*/  LDS.128 R28, [R65] ;  /* 0x00000000411c7984 */ /* 0x020e240000000c00 */
[--C-:B0-----:R-:W-:Y:S02]  /*10eb0*/  HADD2.F32 R37, -RZ, R29.reuse.H0_H0 ;  /* 0x2000001dff257230 */ /* 0x101fe40000004100 */
[----:B------:R-:W-:Y:S02]  /*10ec0*/  HADD2.F32 R29, -RZ, R29.H1_H1 ;  /* 0x3000001dff1d7230 */ /* 0x000fe40000004100 */
[----:B------:R-:W-:-:S02]  /*10ed0*/  HADD2.F32 R27, -RZ, R28.H0_H0 ;  /* 0x2000001cff1b7230 */ /* 0x000fc40000004100 */
[C---:B------:R-:W-:Y:S01]  /*10ee0*/  FFMA.FTZ R62, R37.reuse, R46, -R62 ;  /* 0x0000002e253e7223 */ /* 0x040fe2000001083e */
[----:B------:R-:W-:Y:S01]  /*10ef0*/  FFMA.FTZ R64, R37, R60, R64 ;  /* 0x0000003c25407223 */ /* 0x000fe20000010040 */
[C---:B------:R-:W-:Y:S01]  /*10f00*/  FMUL.FTZ R46, R42.reuse, R45 ;  /* 0x0000002d2a2e7220 */ /* 0x040fe20000410000 */
[-C--:B------:R-:W-:Y:S01]  /*10f10*/  FMUL.FTZ R60, R42, R41.reuse ;  /* 0x000000292a3c7220 */ /* 0x080fe20000410000 */
[----:B------:R-:W-:Y:S01]  /*10f20*/  FMUL.FTZ R42, R33, R76 ;  /* 0x0000004c212a7220 */ /* 0x000fe20000410000 */
[----:B------:R-:W-:Y:S02]  /*10f30*/  HADD2.F32 R37, -RZ, R77.H0_H0 ;  /* 0x2000004dff257230 */ /* 0x000fe40000004100 */
[----:B------:R-:W-:Y:S01]  /*10f40*/  FFMA.FTZ R41, R29, R41, -R46 ;  /* 0x000000291d297223 */ /* 0x000fe2000001082e */
[----:B------:R-:W-:Y:S01]  /*10f50*/  FMUL.FTZ R33, R33, R78 ;  /* 0x0000004e21217220 */ /* 0x000fe20000410000 */
[----:B------:R-:W-:Y:S01]  /*10f60*/  FFMA.FTZ R45, R29, R45, R60 ;  /* 0x0000002d1d2d7223 */ /* 0x000fe2000001003c */
[----:B------:R-:W-:-:S02]  /*10f70*/  HADD2.F32 R29, -RZ, R79.H0_H0 ;  /* 0x2000004fff1d7230 */ /* 0x000fc40000004100 */
[C---:B------:R-:W-:Y:S01]  /*10f80*/  FFMA.FTZ R78, R27.reuse, R78, -R42 ;  /* 0x0000004e1b4e7223 */ /* 0x040fe2000001082a */
[----:B------:R-:W-:Y:S02]  /*10f90*/  HADD2.F32 R38, -RZ, R30.H0_H0 ;  /* 0x2000001eff267230 */ /* 0x000fe40000004100 */
[----:B------:R-:W-:Y:S01]  /*10fa0*/  FFMA.FTZ R76, R27, R76, R33 ;  /* 0x0000004c1b4c7223 */ /* 0x000fe20000010021 */
[C---:B------:R-:W-:Y:S01]  /*10fb0*/  FMUL.FTZ R27, R43.reuse, R37 ;  /* 0x000000252b1b7220 */ /* 0x040fe20000410000 */
[----:B------:R-:W-:Y:S02]  /*10fc0*/  HADD2.F32 R77, -RZ, R77.H1_H1 ;  /* 0x3000004dff4d7230 */ /* 0x000fe40000004100 */
[-C--:B------:R-:W-:Y:S01]  /*10fd0*/  FMUL.FTZ R33, R43, R29.reuse ;  /* 0x0000001d2b217220 */ /* 0x080fe20000410000 */
[----:B------:R-:W-:Y:S02]  /*10fe0*/  HADD2.F32 R79, -RZ, R79.H1_H1 ;  /* 0x3000004fff4f7230 */ /* 0x000fe40000004100 */
[----:B------:R-:W-:Y:S01]  /*10ff0*/  FFMA.FTZ R43, R38, R29, -R27 ;  /* 0x0000001d262b7223 */ /* 0x000fe2000001081b */
[----:B------:R-:W-:-:S02]  /*11000*/  HADD2.F32 R46, -RZ, R47.H0_H0 ;  /* 0x2000002fff2e7230 */ /* 0x000fc40000004100 */
[----:B------:R-:W-:Y:S01]  /*11010*/  FMUL.FTZ R60, R44, R77 ;  /* 0x0000004d2c3c7220 */ /* 0x000fe20000410000 */
[----:B------:R-:W-:Y:S02]  /*11020*/  HADD2.F32 R42, -RZ, R61.H0_H0 ;  /* 0x2000003dff2a7230 */ /* 0x000fe40000004100 */
[----:B------:R-:W-:Y:S01]  /*11030*/  FFMA.FTZ R38, R38, R37, R33 ;  /* 0x0000002526267223 */ /* 0x000fe20000010021 */
[--C-:B------:R-:W-:Y:S02]  /*11040*/  HADD2.F32 R39, -RZ, R31.reuse.H0_H0 ;  /* 0x2000001fff277230 */ /* 0x100fe40000004100 */
[----:B------:R-:W-:Y:S01]  /*11050*/  FMUL.FTZ R44, R44, R79 ;  /* 0x0000004f2c2c7220 */ /* 0x000fe20000410000 */
[----:B------:R-:W-:Y:S02]  /*11060*/  HADD2.F32 R31, -RZ, R31.H1_H1 ;  /* 0x3000001fff1f7230 */ /* 0x000fe40000004100 */
[C---:B---3--:R-:W-:Y:S01]  /*11070*/  FMUL.FTZ R66, R35.reuse, R46 ;  /* 0x0000002e23427220 */ /* 0x048fe20000410000 */
[----:B------:R-:W-:Y:S01]  /*11080*/  FMUL.FTZ R70, R35, R42 ;  /* 0x0000002a23467220 */ /* 0x000fe20000410000 */
[----:B------:R-:W-:-:S02]  /*11090*/  HADD2.F32 R29, -RZ, R36.H0_H0 ;  /* 0x20000024ff1d7230 */ /* 0x000fc40000004100 */
[C---:B------:R-:W-:Y:S01]  /*110a0*/  FFMA.FTZ R60, R39.reuse, R79, -R60 ;  /* 0x0000004f273c7223 */ /* 0x040fe2000001083c */
[----:B------:R-:W-:Y:S02]  /*110b0*/  HADD2.F32 R33, -RZ, R26.H0_H0 ;  /* 0x2000001aff217230 */ /* 0x000fe40000004100 */
[----:B------:R-:W-:Y:S01]  /*110c0*/  FFMA.FTZ R44, R39, R77, R44 ;  /* 0x0000004d272c7223 */ /* 0x000fe2000001002c */
[----:B------:R-:W-:Y:S02]  /*110d0*/  HADD2.F32 R27, -RZ, R24.H0_H0 ;  /* 0x20000018ff1b7230 */ /* 0x000fe40000004100 */
[C---:B------:R-:W-:Y:S01]  /*110e0*/  FFMA.FTZ R47, R31.reuse, R42, -R66 ;  /* 0x0000002a1f2f7223 */ /* 0x040fe20000010842 */
[----:B------:R-:W-:Y:S02]  /*110f0*/  HADD2.F32 R28, -RZ, R28.H1_H1 ;  /* 0x3000001cff1c7230 */ /* 0x000fe40000004100 */
[----:B------:R-:W-:Y:S01]  /*11100*/  FFMA.FTZ R61, R31, R46, R70 ;  /* 0x0000002e1f3d7223 */ /* 0x000fe20000010046 */
[----:B------:R-:W-:-:S02]  /*11110*/  HADD2.F32 R30, -RZ, R30.H1_H1 ;  /* 0x3000001eff1e7230 */ /* 0x000fc40000004100 */
[----:B------:R-:W-:Y:S01]  /*11120*/  FMUL.FTZ R31, R32, R29 ;  /* 0x0000001d201f7220 */ /* 0x000fe20000410000 */
[----:B------:R-:W-:Y:S01]  /*11130*/  FMUL.FTZ R39, R34, R33 ;  /* 0x0000002122277220 */ /* 0x000fe20000410000 */
[----:B------:R-:W-:Y:S01]  /*11140*/  FMUL.FTZ R32, R32, R27 ;  /* 0x0000001b20207220 */ /* 0x000fe20000410000 */
[----:B------:R-:W-:Y:S01]  /*11150*/  FMUL.FTZ R34, R34, R25 ;  /* 0x0000001922227220 */ /* 0x000fe20000410000 */
[----:B------:R-:W-:Y:S01]  /*11160*/  FFMA.FTZ R35, R28, R27, -R31 ;  /* 0x0000001b1c237223 */ /* 0x000fe2000001081f */
[----:B------:R-:W-:Y:S01]  /*11170*/  FFMA.FTZ R26, R30, R25, -R39 ;  /* 0x000000191e1a7223 */ /* 0x000fe20000010827 */
[----:B------:R-:W-:Y:S01]  /*11180*/  FFMA.FTZ R37, R28, R29, R32 ;  /* 0x0000001d1c257223 */ /* 0x000fe20000010020 */
[----:B------:R-:W-:Y:S01]  /*11190*/  FFMA.FTZ R33, R30, R33, R34 ;  /* 0x000000211e217223 */ /* 0x000fe20000010022 */
[----:B------:R-:W-:Y:S02]  /*111a0*/  F2FP.F16.F32.PACK_AB R27, R47, R60 ;  /* 0x0000003c2f1b723e */ /* 0x000fe400000000ff */
        /* <DEDUP_REMOVED lines=9> */
.L_x_1626:
[----:B------:R-:W-:Y:S05]  /*11240*/  BSYNC B1 ;  /* 0x0000000000017941 */ /* 0x000fea0003800000 */
.L_x_1625:
[----:B------:R-:W-:-:S13]  /*11250*/  ISETP.GE.AND P0, PT, R189, R0, PT ;  /* 0x00000000bd00720c */ /* 0x000fda0003f06270 */
[----:B------:R-:W-:Y:S05]  /*11260*/  @P0 BRA `(.L_x_1606) ;  /* 0x0000001000a40947 */ /* 0x000fea0003800000 */
[----:B------:R-:W5:Y:S01]  /*11270*/  LDC R0, c[0x0][0x3f4] ;  /* 0x0000fd00ff007b82 */ /* 0x000f620000000800 */
[----:B------:R-:W-:Y:S01]  /*11280*/  BSSY B1, `(.L_x_1631) ;  /* 0x0000065000017945 */ /* 0x000fe20003800000 */
[----:B0-----:R-:W-:Y:S02]  /*11290*/  SHF.R.U32.HI R61, RZ, 0x3, R173 ;  /* 0x00000003ff3d7819 */ /* 0x001fe400000116ad */
[-C--:B-----5:R-:W-:Y:S02]  /*112a0*/  ISETP.GE.AND P0, PT, R18, R0.reuse, PT ;  /* 0x000000001200720c */ /* 0x0a0fe40003f06270 */
[-C--:B------:R-:W-:Y:S02]  /*112b0*/  ISETP.GE.AND P1, PT, R165, R0.reuse, PT ;  /* 0x00000000a500720c */ /* 0x080fe40003f26270 */
[----:B------:R-:W-:-:S09]  /*112c0*/  ISETP.GE.AND P2, PT, R166, R0, PT ;  /* 0x00000000a600720c */ /* 0x000fd20003f46270 */
[----:B------:R-:W-:Y:S05]  /*112d0*/  @P0 BRA `(.L_x_1632) ;  /* 0x00000004007c0947 */ /* 0x000fea0003800000 */
[----:B------:R-:W5:Y:S01]  /*112e0*/  LDL R62, [R1+0x74] ;  /* 0x00007400013e7983 */ /* 0x000f620000100800 */
[----:B------:R-:W-:Y:S01]  /*112f0*/  LEA.HI R24, R0, R191, RZ, 0x1d ;  /* 0x000000bf00187211 */ /* 0x000fe200078fe8ff */
[----:B------:R-:W-:Y:S01]  /*11300*/  HADD2.F32 R38, -RZ, R84.H1_H1 ;  /* 0x30000054ff267230 */ /* 0x000fe20000004100 */
[----:B------:R-:W-:Y:S01]  /*11310*/  SHF.R.U32.HI R37, RZ, 0x10, R5 ;  /* 0x00000010ff257819 */ /* 0x000fe20000011605 */
[--C-:B------:R-:W-:Y:S01]  /*11320*/  HADD2.F32 R40, -RZ, R82.reuse.H1_H1 ;  /* 0x30000052ff287230 */ /* 0x100fe20000004100 */
[----:B------:R-:W-:Y:S01]  /*11330*/  SHF.R.S32.HI R25, RZ, 0x1f, R24 ;  /* 0x0000001fff197819 */ /* 0x000fe20000011418 */
[----:B------:R-:W-:Y:S01]  /*11340*/  IMAD.SHL.U32 R26, R24, 0x8, RZ ;  /* 0x00000008181a7824 */ /* 0x000fe200078e00ff */
[----:B----4-:R-:W-:Y:S01]  /*11350*/  SHF.R.U64 R60, R48, 0x10, R49 ;  /* 0x00000010303c7819 */ /* 0x010fe20000001231 */
[----:B------:R-:W-:Y:S01]  /*11360*/  HADD2.F32 R37, -RZ, R37.H0_H0 ;  /* 0x20000025ff257230 */ /* 0x000fe20000004100 */
[----:B------:R-:W-:Y:S01]  /*11370*/  LEA.HI R25, R25, R24, RZ, 0x3 ;  /* 0x0000001819197211 */ /* 0x000fe200078f18ff */
[----:B------:R-:W-:Y:S01]  /*11380*/  HADD2.F32 R82, -RZ, R82.H0_H0 ;  /* 0x20000052ff527230 */ /* 0x000fe20000004100 */
[----:B------:R-:W-:Y:S01]  /*11390*/  LOP3.LUT R24, R173, 0x38, R26, 0xf8, !PT ;  /* 0x00000038ad187812 */ /* 0x000fe200078ef81a */
[----:B------:R-:W-:Y:S01]  /*113a0*/  HADD2.F32 R84, -RZ, R84.H0_H0 ;  /* 0x20000054ff547230 */ /* 0x000fe20000004100 */
[----:B-1----:R-:W-:Y:S01]  /*113b0*/  SHF.R.U64 R47, R4, 0x10, R5 ;  /* 0x00000010042f7819 */ /* 0x002fe20000001205 */
[----:B------:R-:W-:Y:S01]  /*113c0*/  IMAD.SHL.U32 R25, R25, 0x400, RZ ;  /* 0x0000040019197824 */ /* 0x000fe200078e00ff */
[----:B------:R-:W-:-:S02]  /*113d0*/  LOP3.LUT R28, R24, R61, RZ, 0x3c, !PT ;  /* 0x0000003d181c7212 */ /* 0x000fc400078e3cff */
[----:B------:R-:W-:Y:S02]  /*113e0*/  SHF.R.U32.HI R49, RZ, 0x10, R49 ;  /* 0x00000010ff317819 */ /* 0x000fe40000011631 */
[----:B------:R-:W-:Y:S02]  /*113f0*/  LOP3.LUT R29, R25, 0x7fffe000, RZ, 0xc0, !PT ;  /* 0x7fffe000191d7812 */ /* 0x000fe400078ec0ff */
[----:B------:R-:W-:Y:S02]  /*11400*/  SHF.R.U64 R48, R50, 0x10, R51 ;  /* 0x0000001032307819 */ /* 0x000fe40000001233 */
[----:B------:R-:W-:Y:S02]  /*11410*/  IADD3 R29, R28, R29, R179 ;  /* 0x0000001d1c1d7210 */ /* 0x000fe40007ffe0b3 */
[----:B------:R-:W-:Y:S02]  /*11420*/  SHF.R.U32.HI R50, RZ, 0x10, R51 ;  /* 0x00000010ff327819 */ /* 0x000fe40000011633 */
[--C-:B------:R-:W-:Y:S01]  /*11430*/  SHF.R.U32.HI R41, RZ, 0x10, R7.reuse ;  /* 0x00000010ff297819 */ /* 0x100fe20000011607 */
[----:B------:R-:W-:Y:S01]  /*11440*/  IMAD R32, R29, 0x2, R2 ;  /* 0x000000021d207824 */ /* 0x000fe200078e0202 */
[----:B------:R-:W-:-:S04]  /*11450*/  SHF.R.U64 R45, R6, 0x10, R7 ;  /* 0x00000010062d7819 */ /* 0x000fc80000001207 */
[----:B------:R-:W0:Y:S02]  /*11460*/  LDS.128 R28, [R32+0xc400] ;  /* 0x00c40000201c7984 */ /* 0x000e240000000c00 */
[--C-:B0-----:R-:W-:Y:S02]  /*11470*/  HADD2.F32 R33, -RZ, R29.reuse.H0_H0 ;  /* 0x2000001dff217230 */ /* 0x101fe40000004100 */
[----:B------:R-:W-:Y:S02]  /*11480*/  HADD2.F32 R34, -RZ, R29.H1_H1 ;  /* 0x3000001dff227230 */ /* 0x000fe40000004100 */
[----:B------:R-:W-:Y:S02]  /*11490*/  HADD2.F32 R29, -RZ, R28.H0_H0 ;  /* 0x2000001cff1d7230 */ /* 0x000fe40000004100 */
[C---:B------:R-:W-:Y:S01]  /*114a0*/  FMUL.FTZ R42, R33.reuse, R40 ;  /* 0x00000028212a7220 */ /* 0x040fe20000410000 */
[----:B------:R-:W-:Y:S01]  /*114b0*/  FMUL.FTZ R44, R33, R38 ;  /* 0x00000026212c7220 */ /* 0x000fe20000410000 */
[----:B------:R-:W-:-:S02]  /*114c0*/  HADD2.F32 R33, -RZ, R49.H0_H0 ;  /* 0x20000031ff217230 */ /* 0x000fc40000004100 */
[----:B------:R-:W-:Y:S02]  /*114d0*/  HADD2.F32 R35, -RZ, R30.H0_H0 ;  /* 0x2000001eff237230 */ /* 0x000fe40000004100 */
[--C-:B------:R-:W-:Y:S02]  /*114e0*/  HADD2.F32 R36, -RZ, R31.reuse.H0_H0 ;  /* 0x2000001fff247230 */ /* 0x100fe40000004100 */
[----:B------:R-:W-:Y:S02]  /*114f0*/  HADD2.F32 R31, -RZ, R31.H1_H1 ;  /* 0x3000001fff1f7230 */ /* 0x000fe40000004100 */
[----:B------:R-:W-:Y:S02]  /*11500*/  HADD2.F32 R28, -RZ, R28.H1_H1 ;  /* 0x3000001cff1c7230 */ /* 0x000fe40000004100 */
[----:B------:R-:W-:Y:S01]  /*11510*/  HADD2.F32 R30, -RZ, R30.H1_H1 ;  /* 0x3000001eff1e7230 */ /* 0x000fe20000004100 */
[----:B-----5:R-:W0:Y:S02]  /*11520*/  LDS.128 R24, [R62] ;  /* 0x000000003e187984 */ /* 0x020e240000000c00 */
[----:B0-----:R-:W-:-:S02]  /*11530*/  HADD2.F32 R5, -RZ, R25.H0_H0 ;  /* 0x20000019ff057230 */ /* 0x001fc40000004100 */
[----:B------:R-:W-:Y:S02]  /*11540*/  HADD2.F32 R25, -RZ, R25.H1_H1 ;  /* 0x30000019ff197230 */ /* 0x000fe40000004100 */
[----:B------:R-:W-:Y:S02]  /*11550*/  HADD2.F32 R4, -RZ, R24.H0_H0 ;  /* 0x20000018ff047230 */ /* 0x000fe40000004100 */
[C---:B------:R-:W-:Y:S01]  /*11560*/  FFMA.FTZ R42, R5.reuse, R38, -R42 ;  /* 0x00000026052a7223 */ /* 0x040fe2000001082a */
[----:B------:R-:W-:Y:S01]  /*11570*/  FFMA.FTZ R44, R5, R40, R44 ;  /* 0x00000028052c7223 */ /* 0x000fe2000001002c */
[C---:B------:R-:W-:Y:S01]  /*11580*/  FMUL.FTZ R38, R34.reuse, R37 ;  /* 0x0000002522267220 */ /* 0x040fe20000410000 */
[C---:B------:R-:W-:Y:S01]  /*11590*/  FMUL.FTZ R5, R29.reuse, R82 ;  /* 0x000000521d057220 */ /* 0x040fe20000410000 */
[-C--:B------:R-:W-:Y:S01]  /*115a0*/  FMUL.FTZ R29, R29, R84.reuse ;  /* 0x000000541d1d7220 */ /* 0x080fe20000410000 */
[-C--:B------:R-:W-:Y:S01]  /*115b0*/  FMUL.FTZ R34, R34, R33.reuse ;  /* 0x0000002122227220 */ /* 0x080fe20000410000 */
[----:B------:R-:W-:Y:S01]  /*115c0*/  FFMA.FTZ R39, R25, R33, -R38 ;  /* 0x0000002119277223 */ /* 0x000fe20000010826 */
[----:B------:R-:W-:Y:S01]  /*115d0*/  FFMA.FTZ R84, R4, R84, -R5 ;  /* 0x0000005404547223 */ /* 0x000fe20000010805 */
[----:B------:R-:W-:-:S02]  /*115e0*/  HADD2.F32 R33, -RZ, R83.H0_H0 ;  /* 0x20000053ff217230 */ /* 0x000fc40000004100 */
[----:B------:R-:W-:Y:S01]  /*115f0*/  FFMA.FTZ R37, R25, R37, R34 ;  /* 0x0000002519257223 */ /* 0x000fe20000010022 */
[--C-:B------:R-:W-:Y:S02]  /*11600*/  HADD2.F32 R5, -RZ, R85.reuse.H0_H0 ;  /* 0x20000055ff057230 */ /* 0x100fe40000004100 */
[----:B------:R-:W-:Y:S01]  /*11610*/  FFMA.FTZ R82, R4, R82, R29 ;  /* 0x0000005204527223 */ /* 0x000fe2000001001d */
[----:B------:R-:W-:Y:S02]  /*11620*/  HADD2.F32 R85, -RZ, R85.H1_H1 ;  /* 0x30000055ff557230 */ /* 0x000fe40000004100 */
[C---:B------:R-:W-:Y:S01]  /*11630*/  FMUL.FTZ R25, R35.reuse, R33 ;  /* 0x0000002123197220 */ /* 0x040fe20000410000 */
[----:B------:R-:W-:Y:S02]  /*11640*/  HADD2.F32 R83, -RZ, R83.H1_H1 ;  /* 0x30000053ff537230 */ /* 0x000fe40000004100 */
[----:B------:R-:W-:Y:S01]  /*11650*/  FMUL.FTZ R29, R35, R5 ;  /* 0x00000005231d7220 */ /* 0x000fe20000410000 */
[----:B------:R-:W-:-:S02]  /*11660*/  HADD2.F32 R6, -RZ, R26.H0_H0 ;  /* 0x2000001aff067230 */ /* 0x000fc40000004100 */
[C---:B------:R-:W-:Y:S01]  /*11670*/  FMUL.FTZ R40, R36.reuse, R85 ;  /* 0x0000005524287220 */ /* 0x040fe20000410000 */
[----:B------:R-:W-:Y:S02]  /*11680*/  HADD2.F32 R7, -RZ, R27.H0_H0 ;  /* 0x2000001bff077230 */ /* 0x000fe40000004100 */
[----:B------:R-:W-:Y:S01]  /*11690*/  FMUL.FTZ R38, R36, R83 ;  /* 0x0000005324267220 */ /* 0x000fe20000410000 */
[----:B------:R-:W-:Y:S02]  /*116a0*/  HADD2.F32 R34, -RZ, R41.H0_H0 ;  /* 0x20000029ff227230 */ /* 0x000fe40000004100 */
[C---:B------:R-:W-:Y:S01]  /*116b0*/  FFMA.FTZ R35, R6.reuse, R5, -R25 ;  /* 0x0000000506237223 */ /* 0x040fe20000010819 */
[----:B------:R-:W-:Y:S02]  /*116c0*/  HADD2.F32 R4, -RZ, R50.H0_H0 ;  /* 0x20000032ff047230 */ /* 0x000fe40000004100 */
[----:B------:R-:W-:Y:S01]  /*116d0*/  FFMA.FTZ R36, R6, R33, R29 ;  /* 0x0000002106247223 */ /* 0x000fe2000001001d */
[----:B------:R-:W-:-:S02]  /*116e0*/  HADD2.F32 R27, -RZ, R27.H1_H1 ;  /* 0x3000001bff1b7230 */ /* 0x000fc40000004100 */
[----:B------:R-:W-:Y:S01]  /*116f0*/  FMUL.FTZ R6, R31, R34 ;  /* 0x000000221f067220 */ /* 0x000fe20000410000 */
[C---:B------:R-:W-:Y:S01]  /*11700*/  FFMA.FTZ R38, R7.reuse, R85, -R38 ;  /* 0x0000005507267223 */ /* 0x040fe20000010826 */
[----:B------:R-:W-:Y:S01]  /*11710*/  FFMA.FTZ R40, R7, R83, R40 ;  /* 0x0000005307287223 */ /* 0x000fe20000010028 */
[-C--:B------:R-:W-:Y:S01]  /*11720*/  FMUL.FTZ R46, R31, R4.reuse ;  /* 0x000000041f2e7220 */ /* 0x080fe20000410000 */
[----:B------:R-:W-:Y:S02]  /*11730*/  HADD2.F32 R25, -RZ, R47.H0_H0 ;  /* 0x2000002fff197230 */ /* 0x000fe40000004100 */
[C---:B------:R-:W-:Y:S01]  /*11740*/  FFMA.FTZ R43, R27.reuse, R4, -R6 ;  /* 0x000000041b2b7223 */ /* 0x040fe20000010806 */
[----:B------:R-:W-:Y:S02]  /*11750*/  HADD2.F32 R29, -RZ, R45.H0_H0 ;  /* 0x2000002dff1d7230 */ /* 0x000fe40000004100 */
[----:B------:R-:W-:Y:S01]  /*11760*/  FFMA.FTZ R45, R27, R34, R46 ;  /* 0x000000221b2d7223 */ /* 0x000fe2000001002e */
[----:B------:R-:W-:-:S02]  /*11770*/  HADD2.F32 R5, -RZ, R60.H0_H0 ;  /* 0x2000003cff057230 */ /* 0x000fc40000004100 */
[----:B------:R-:W-:Y:S01]  /*11780*/  FMUL.FTZ R27, R28, R25 ;  /* 0x000000191c1b7220 */ /* 0x000fe20000410000 */
[----:B------:R-:W-:Y:S02]  /*11790*/  HADD2.F32 R7, -RZ, R48.H0_H0 ;  /* 0x20000030ff077230 */ /* 0x000fe40000004100 */
[----:B------:R-:W-:Y:S01]  /*117a0*/  FMUL.FTZ R41, R30, R29 ;  /* 0x0000001d1e297220 */ /* 0x000fe20000410000 */
[----:B------:R-:W-:Y:S02]  /*117b0*/  HADD2.F32 R24, -RZ, R24.H1_H1 ;  /* 0x30000018ff187230 */ /* 0x000fe40000004100 */
[----:B------:R-:W-:Y:S01]  /*117c0*/  FMUL.FTZ R28, R28, R5 ;  /* 0x000000051c1c7220 */ /* 0x000fe20000410000 */
[----:B------:R-:W-:Y:S02]  /*117d0*/  HADD2.F32 R26, -RZ, R26.H1_H1 ;  /* 0x3000001aff1a7230 */ /* 0x000fe40000004100 */
        /* <DEDUP_REMOVED lines=15> */
.L_x_1632:
[----:B------:R-:W-:Y:S05]  /*118d0*/  BSYNC B1 ;  /* 0x0000000000017941 */ /* 0x000fea0003800000 */
.L_x_1631:
[----:B------:R-:W-:Y:S04]  /*118e0*/  BSSY B1, `(.L_x_1633) ;  /* 0x0000061000017945 */ /* 0x000fe80003800000 */
[----:B------:R-:W-:Y:S05]  /*118f0*/  @P1 BRA `(.L_x_1634) ;  /* 0x00000004007c1947 */ /* 0x000fea0003800000 */
[----:B-1----:R-:W5:Y:S01]  /*11900*/  LDL R47, [R1+0x6c] ;  /* 0x00006c00012f7983 */ /* 0x002f620000100800 */
[----:B0-----:R-:W-:Y:S01]  /*11910*/  LEA.HI R4, R0, R209, RZ, 0x1d ;  /* 0x000000d100047211 */ /* 0x001fe200078fe8ff */
[----:B----4-:R-:W-:Y:S01]  /*11920*/  HADD2.F32 R33, -RZ, R74.H1_H1 ;  /* 0x3000004aff217230 */ /* 0x010fe20000004100 */
[----:B------:R-:W-:Y:S01]  /*11930*/  SHF.R.U32.HI R36, RZ, 0x10, R9 ;  /* 0x00000010ff247819 */ /* 0x000fe20000011609 */
[--C-:B------:R-:W-:Y:S01]  /*11940*/  HADD2.F32 R35, -RZ, R71.reuse.H1_H1 ;  /* 0x30000047ff237230 */ /* 0x100fe20000004100 */
[----:B------:R-:W-:Y:S01]  /*11950*/  SHF.R.S32.HI R5, RZ, 0x1f, R4 ;  /* 0x0000001fff057819 */ /* 0x000fe20000011404 */
[----:B------:R-:W-:Y:S01]  /*11960*/  IMAD.SHL.U32 R6, R4, 0x8, RZ ;  /* 0x0000000804067824 */ /* 0x000fe200078e00ff */
[--C-:B------:R-:W-:Y:S01]  /*11970*/  SHF.R.U64 R46, R52, 0x10, R53.reuse ;  /* 0x00000010342e7819 */ /* 0x100fe20000001235 */
        /* <DEDUP_REMOVED lines=8> */
[----:B------:R-:W-:Y:S02]  /*11a00*/  SHF.R.U64 R43, R8, 0x10, R9 ;  /* 0x00000010082b7819 */ /* 0x000fe40000001209 */
[----:B------:R-:W-:Y:S02]  /*11a10*/  LOP3.LUT R25, R5, 0x7fffe000, RZ, 0xc0, !PT ;  /* 0x7fffe00005197812 */ /* 0x000fe400078ec0ff */
[----:B------:R-:W-:Y:S02]  /*11a20*/  SHF.R.U64 R41, R10, 0x10, R11 ;  /* 0x000000100a297819 */ /* 0x000fe4000000120b */
[----:B------:R-:W-:Y:S02]  /*11a30*/  IADD3 R25, R24, R25, R179 ;  /* 0x0000001918197210 */ /* 0x000fe40007ffe0b3 */
[----:B------:R-:W-:Y:S02]  /*11a40*/  SHF.R.U32.HI R40, RZ, 0x10, R11 ;  /* 0x00000010ff287819 */ /* 0x000fe4000001160b */
[--C-:B------:R-:W-:Y:S01]  /*11a50*/  SHF.R.U64 R45, R54, 0x10, R55.reuse ;  /* 0x00000010362d7819 */ /* 0x100fe20000001237 */
[----:B------:R-:W-:Y:S01]  /*11a60*/  IMAD R28, R25, 0x2, R2 ;  /* 0x00000002191c7824 */ /* 0x000fe200078e0202 */
[----:B------:R-:W-:-:S04]  /*11a70*/  SHF.R.U32.HI R54, RZ, 0x10, R55 ;  /* 0x00000010ff367819 */ /* 0x000fc80000011637 */
        /* <DEDUP_REMOVED lines=8> */
[----:B------:R-:W-:Y:S02]  /*11b00*/  HADD2.F32 R31, -RZ, R26.H0_H0 ;  /* 0x2000001aff1f7230 */ /* 0x000fe40000004100 */
[--C-:B------:R-:W-:Y:S02]  /*11b10*/  HADD2.F32 R32, -RZ, R27.reuse.H0_H0 ;  /* 0x2000001bff207230 */ /* 0x100fe40000004100 */
[----:B------:R-:W-:Y:S01]  /*11b20*/  FMUL.FTZ R30, R30, R29 ;  /* 0x0000001d1e1e7220 */ /* 0x000fe20000410000 */
        /* <DEDUP_REMOVED lines=9> */
[----:B------:R-:W-:Y:S01]  /*11bc0*/  FMUL.FTZ R8, R25, R34 ;  /* 0x0000002219087220 */ /* 0x000fe20000410000 */
[----:B------:R-:W-:Y:S01]  /*11bd0*/  FFMA.FTZ R38, R9, R29, -R38 ;  /* 0x0000001d09267223 */ /* 0x000fe20000010826 */
[----:B------:R-:W-:Y:S02]  /*11be0*/  HADD2.F32 R29, -RZ, R73.H0_H0 ;  /* 0x20000049ff1d7230 */ /* 0x000fe40000004100 */
[-C--:B------:R-:W-:Y:S01]  /*11bf0*/  FMUL.FTZ R25, R25, R74.reuse ;  /* 0x0000004a19197220 */ /* 0x080fe20000410000 */
[----:B------:R-:W-:Y:S01]  /*11c00*/  FFMA.FTZ R74, R5, R74, -R8 ;  /* 0x0000004a054a7223 */ /* 0x000fe20000010808 */
[----:B------:R-:W-:-:S02]  /*11c10*/  HADD2.F32 R8, -RZ, R75.H0_H0 ;  /* 0x2000004bff087230 */ /* 0x000fc40000004100 */
[----:B------:R-:W-:Y:S01]  /*11c20*/  FFMA.FTZ R36, R9, R36, R30 ;  /* 0x0000002409247223 */ /* 0x000fe2000001001e */
[----:B------:R-:W-:Y:S02]  /*11c30*/  HADD2.F32 R10, -RZ, R6.H0_H0 ;  /* 0x20000006ff0a7230 */ /* 0x000fe40000004100 */
[----:B------:R-:W-:Y:S01]  /*11c40*/  FFMA.FTZ R34, R5, R34, R25 ;  /* 0x0000002205227223 */ /* 0x000fe20000010019 */
[----:B------:R-:W-:Y:S02]  /*11c50*/  HADD2.F32 R73, -RZ, R73.H1_H1 ;  /* 0x30000049ff497230 */ /* 0x000fe40000004100 */
[C---:B------:R-:W-:Y:S01]  /*11c60*/  FMUL.FTZ R5, R31.reuse, R29 ;  /* 0x0000001d1f057220 */ /* 0x040fe20000410000 */
[----:B------:R-:W-:Y:S02]  /*11c70*/  HADD2.F32 R75, -RZ, R75.H1_H1 ;  /* 0x3000004bff4b7230 */ /* 0x000fe40000004100 */
[----:B------:R-:W-:Y:S01]  /*11c80*/  FMUL.FTZ R9, R31, R8 ;  /* 0x000000081f097220 */ /* 0x000fe20000410000 */
[----:B------:R-:W-:-:S02]  /*11c90*/  HADD2.F32 R30, -RZ, R40.H0_H0 ;  /* 0x20000028ff1e7230 */ /* 0x000fc40000004100 */
[----:B------:R-:W-:Y:S01]  /*11ca0*/  FFMA.FTZ R31, R10, R8, -R5 ;  /* 0x000000080a1f7223 */ /* 0x000fe20000010805 */
[--C-:B------:R-:W-:Y:S02]  /*11cb0*/  HADD2.F32 R11, -RZ, R7.reuse.H0_H0 ;  /* 0x20000007ff0b7230 */ /* 0x100fe40000004100 */
[C---:B------:R-:W-:Y:S01]  /*11cc0*/  FMUL.FTZ R40, R32.reuse, R73 ;  /* 0x0000004920287220 */ /* 0x040fe20000410000 */
[----:B------:R-:W-:Y:S02]  /*11cd0*/  HADD2.F32 R8, -RZ, R54.H0_H0 ;  /* 0x20000036ff087230 */ /* 0x000fe40000004100 */
[-C--:B------:R-:W-:Y:S01]  /*11ce0*/  FMUL.FTZ R32, R32, R75.reuse ;  /* 0x0000004b20207220 */ /* 0x080fe20000410000 */
[----:B------:R-:W-:Y:S02]  /*11cf0*/  HADD2.F32 R7, -RZ, R7.H1_H1 ;  /* 0x30000007ff077230 */ /* 0x000fe40000004100 */
[----:B------:R-:W-:Y:S01]  /*11d00*/  FFMA.FTZ R40, R11, R75, -R40 ;  /* 0x0000004b0b287223 */ /* 0x000fe20000010828 */
[----:B------:R-:W-:Y:S01]  /*11d10*/  FMUL.FTZ R42, R27, R30 ;  /* 0x0000001e1b2a7220 */ /* 0x000fe20000410000 */
[----:B------:R-:W-:Y:S01]  /*11d20*/  FFMA.FTZ R32, R11, R73, R32 ;  /* 0x000000490b207223 */ /* 0x000fe20000010020 */
[----:B------:R-:W-:Y:S01]  /*11d30*/  FMUL.FTZ R44, R27, R8 ;  /* 0x000000081b2c7220 */ /* 0x000fe20000410000 */
[----:B------:R-:W-:-:S02]  /*11d40*/  HADD2.F32 R11, -RZ, R43.H0_H0 ;  /* 0x2000002bff0b7230 */ /* 0x000fc40000004100 */
[----:B------:R-:W-:Y:S01]  /*11d50*/  FFMA.FTZ R10, R10, R29, R9 ;  /* 0x0000001d0a0a7223 */ /* 0x000fe20000010009 */
[----:B------:R-:W-:Y:S02]  /*11d60*/  HADD2.F32 R5, -RZ, R46.H0_H0 ;  /* 0x2000002eff057230 */ /* 0x000fe40000004100 */
[C---:B------:R-:W-:Y:S01]  /*11d70*/  FFMA.FTZ R35, R7.reuse, R8, -R42 ;  /* 0x0000000807237223 */ /* 0x040fe2000001082a */
[----:B------:R-:W-:Y:S02]  /*11d80*/  HADD2.F32 R25, -RZ, R41.H0_H0 ;  /* 0x20000029ff197230 */ /* 0x000fe40000004100 */
[----:B------:R-:W-:Y:S01]  /*11d90*/  FFMA.FTZ R41, R7, R30, R44 ;  /* 0x0000001e07297223 */ /* 0x000fe2000001002c */
[----:B------:R-:W-:Y:S02]  /*11da0*/  HADD2.F32 R9, -RZ, R45.H0_H0 ;  /* 0x2000002dff097230 */ /* 0x000fe40000004100 */
[----:B------:R-:W-:Y:S01]  /*11db0*/  FMUL.FTZ R7, R24, R11 ;  /* 0x0000000b18077220 */ /* 0x000fe20000410000 */
[----:B------:R-:W-:-:S02]  /*11dc0*/  HADD2.F32 R4, -RZ, R4.H1_H1 ;  /* 0x30000004ff047230 */ /* 0x000fc40000004100 */
[----:B------:R-:W-:Y:S01]  /*11dd0*/  FMUL.FTZ R24, R24, R5 ;  /* 0x0000000518187220 */ /* 0x000fe20000410000 */
[----:B------:R-:W-:Y:S02]  /*11de0*/  HADD2.F32 R6, -RZ, R6.H1_H1 ;  /* 0x30000006ff067230 */ /* 0x000fe40000004100 */
[C---:B------:R-:W-:Y:S01]  /*11df0*/  FMUL.FTZ R33, R26.reuse, R25 ;  /* 0x000000191a217220 */ /* 0x040fe20000410000 */
[----:B------:R-:W-:Y:S01]  /*11e00*/  FMUL.FTZ R26, R26, R9 ;  /* 0x000000091a1a7220 */ /* 0x000fe20000410000 */
[C---:B------:R-:W-:Y:S01]  /*11e10*/  FFMA.FTZ R29, R4.reuse, R11, R24 ;  /* 0x0000000b041d7223 */ /* 0x040fe20000010018 */
[----:B------:R-:W-:Y:S01]  /*11e20*/  FFMA.FTZ R27, R4, R5, -R7 ;  /* 0x00000005041b7223 */ /* 0x000fe20000010807 */
        /* <DEDUP_REMOVED lines=12> */
.L_x_1634:
[----:B------:R-:W-:Y:S05]  /*11ef0*/  BSYNC B1 ;  /* 0x0000000000017941 */ /* 0x000fea0003800000 */
.L_x_1633:
[----:B------:R-:W-:Y:S05]  /*11f00*/  @P2 BRA `(.L_x_1606) ;  /* 0x00000004007c2947 */ /* 0x000fea0003800000 */
[----:B------:R-:W5:Y:S01]  /*11f10*/  LDL R41, [R1+0x64] ;  /* 0x0000640001297983 */ /* 0x000f620000100800 */
[----:B------:R-:W-:Y:S01]  /*11f20*/  LEA.HI R0, R0, R223, RZ, 0x1d ;  /* 0x000000df00007211 */ /* 0x000fe200078fe8ff */
[----:B----4-:R-:W-:Y:S01]  /*11f30*/  HADD2.F32 R29, -RZ, R21.H1_H1 ;  /* 0x30000015ff1d7230 */ /* 0x010fe20000004100 */
[----:B0-----:R-:W-:Y:S01]  /*11f40*/  SHF.R.U32.HI R28, RZ, 0x10, R13 ;  /* 0x00000010ff1c7819 */ /* 0x001fe2000001160d */
[----:B------:R-:W-:Y:S01]  /*11f50*/  HADD2.F32 R31, -RZ, R20.H0_H0 ;  /* 0x20000014ff1f7230 */ /* 0x000fe20000004100 */
[----:B------:R-:W-:Y:S01]  /*11f60*/  SHF.R.S32.HI R5, RZ, 0x1f, R0 ;  /* 0x0000001fff057819 */ /* 0x000fe20000011400 */
[----:B------:R-:W-:Y:S01]  /*11f70*/  IMAD.SHL.U32 R4, R0, 0x8, RZ ;  /* 0x0000000800047824 */ /* 0x000fe200078e00ff */
[----:B------:R-:W-:Y:S01]  /*11f80*/  SHF.R.U64 R40, R56, 0x10, R57 ;  /* 0x0000001038287819 */ /* 0x000fe20000001239 */
[----:B------:R-:W-:Y:S01]  /*11f90*/  HADD2.F32 R28, -RZ, R28.H0_H0 ;  /* 0x2000001cff1c7230 */ /* 0x000fe20000004100 */
[----:B------:R-:W-:Y:S01]  /*11fa0*/  LEA.HI R5, R5, R0, RZ, 0x3 ;  /* 0x0000000005057211 */ /* 0x000fe200078f18ff */
[----:B------:R-:W-:Y:S01]  /*11fb0*/  HADD2.F32 R20, -RZ, R20.H1_H1 ;  /* 0x30000014ff147230 */ /* 0x000fe20000004100 */
[----:B------:R-:W-:-:S02]  /*11fc0*/  LOP3.LUT R0, R173, 0x38, R4, 0xf8, !PT ;  /* 0x00000038ad007812 */ /* 0x000fc400078ef804 */
[----:B------:R-:W-:Y:S01]  /*11fd0*/  SHF.R.U32.HI R56, RZ, 0x10, R57 ;  /* 0x00000010ff387819 */ /* 0x000fe20000011639 */
[----:B------:R-:W-:Y:S01]  /*11fe0*/  IMAD.SHL.U32 R5, R5, 0x400, RZ ;  /* 0x0000040005057824 */ /* 0x000fe200078e00ff */
[----:B------:R-:W-:Y:S02]  /*11ff0*/  LOP3.LUT R0, R0, R61, RZ, 0x3c, !PT ;  /* 0x0000003d00007212 */ /* 0x000fe400078e3cff */
[----:B------:R-:W-:Y:S02]  /*12000*/  SHF.R.U64 R38, R12, 0x10, R13 ;  /* 0x000000100c267819 */ /* 0x000fe4000000120d */
[----:B------:R-:W-:Y:S02]  /*12010*/  LOP3.LUT R9, R5, 0x7fffe000, RZ, 0xc0, !PT ;  /* 0x7fffe00005097812 */ /* 0x000fe400078ec0ff */
[----:B------:R-:W-:Y:S02]  /*12020*/  SHF.R.U64 R39, R58, 0x10, R59 ;  /* 0x000000103a277819 */ /* 0x000fe4000000123b */
[----:B------:R-:W-:-:S02]  /*12030*/  IADD3 R9, R0, R9, R179 ;  /* 0x0000000900097210 */ /* 0x000fc40007ffe0b3 */
[----:B-1----:R-:W-:Y:S02]  /*12040*/  SHF.R.U32.HI R34, RZ, 0x10, R15 ;  /* 0x00000010ff227819 */ /* 0x002fe4000001160f */
[----:B------:R-:W-:Y:S02]  /*12050*/  LEA R0, R9, R2, 0x1 ;  /* 0x0000000209007211 */ /* 0x000fe400078e08ff */
[----:B------:R-:W-:Y:S02]  /*12060*/  SHF.R.U32.HI R58, RZ, 0x10, R59 ;  /* 0x00000010ff3a7819 */ /* 0x000fe4000001163b */
[----:B------:R-:W-:Y:S01]  /*12070*/  SHF.R.U64 R37, R14, 0x10, R15 ;  /* 0x000000100e257819 */ /* 0x000fe2000000120f */
[----:B------:R-:W0:Y:S02]  /*12080*/  LDS.128 R8, [R0+0xc400] ;  /* 0x00c4000000087984 */ /* 0x000e240000000c00 */
[--C-:B0-----:R-:W-:Y:S02]  /*12090*/  HADD2.F32 R24, -RZ, R9.reuse.H0_H0 ;  /* 0x20000009ff187230 */ /* 0x101fe40000004100 */
[----:B------:R-:W-:-:S02]  /*120a0*/  HADD2.F32 R25, -RZ, R9.H1_H1 ;  /* 0x30000009ff197230 */ /* 0x000fc40000004100 */
[----:B------:R-:W-:Y:S02]  /*120b0*/  HADD2.F32 R9, -RZ, R8.H0_H0 ;  /* 0x20000008ff097230 */ /* 0x000fe40000004100 */
[C---:B------:R-:W-:Y:S01]  /*120c0*/  FMUL.FTZ R33, R24.reuse, R31 ;  /* 0x0000001f18217220 */ /* 0x040fe20000410000 */
[----:B------:R-:W-:Y:S01]  /*120d0*/  FMUL.FTZ R35, R24, R29 ;  /* 0x0000001d18237220 */ /* 0x000fe20000410000 */
[----:B------:R-:W-:Y:S02]  /*120e0*/  HADD2.F32 R24, -RZ, R56.H0_H0 ;  /* 0x20000038ff187230 */ /* 0x000fe40000004100 */
[C---:B------:R-:W-:Y:S01]  /*120f0*/  FMUL.FTZ R30, R25.reuse, R28 ;  /* 0x0000001c191e7220 */ /* 0x040fe20000410000 */
[----:B------:R-:W-:Y:S02]  /*12100*/  HADD2.F32 R26, -RZ, R10.H0_H0 ;  /* 0x2000000aff1a7230 */ /* 0x000fe40000004100 */
[--C-:B------:R-:W-:Y:S02]  /*12110*/  HADD2.F32 R27, -RZ, R11.reuse.H0_H0 ;  /* 0x2000000bff1b7230 */ /* 0x100fe40000004100 */
[----:B------:R-:W-:Y:S01]  /*12120*/  FMUL.FTZ R32, R25, R24 ;  /* 0x0000001819207220 */ /* 0x000fe20000410000 */
[----:B------:R-:W-:-:S02]  /*12130*/  HADD2.F32 R11, -RZ, R11.H1_H1 ;  /* 0x3000000bff0b7230 */ /* 0x000fc40000004100 */
[----:B------:R-:W-:Y:S02]  /*12140*/  HADD2.F32 R8, -RZ, R8.H1_H1 ;  /* 0x30000008ff087230 */ /* 0x000fe40000004100 */
[----:B------:R-:W-:Y:S01]  /*12150*/  HADD2.F32 R10, -RZ, R10.H1_H1 ;  /* 0x3000000aff0a7230 */ /* 0x000fe20000004100 */
[----:B-----5:R-:W0:Y:S02]  /*12160*/  LDS.128 R4, [R41] ;  /* 0x0000000029047984 */ /* 0x020e240000000c00 */
[--C-:B0-----:R-:W-:Y:S02]  /*12170*/  HADD2.F32 R12, -RZ, R5.reuse.H0_H0 ;  /* 0x20000005ff0c7230 */ /* 0x101fe40000004100 */
[----:B------:R-:W-:Y:S02]  /*12180*/  HADD2.F32 R13, -RZ, R5.H1_H1 ;  /* 0x30000005ff0d7230 */ /* 0x000fe40000004100 */
[----:B------:R-:W-:Y:S02]  /*12190*/  HADD2.F32 R5, -RZ, R4.H0_H0 ;  /* 0x20000004ff057230 */ /* 0x000fe40000004100 */
[C---:B------:R-:W-:Y:S01]  /*121a0*/  FFMA.FTZ R33, R12.reuse, R29, -R33 ;  /* 0x0000001d0c217223 */ /* 0x040fe20000010821 */
[----:B------:R-:W-:Y:S01]  /*121b0*/  FFMA.FTZ R35, R12, R31, R35 ;  /* 0x0000001f0c237223 */ /* 0x000fe20000010023 */
[----:B------:R-:W-:-:S02]  /*121c0*/  HADD2.F32 R12, -RZ, R21.H0_H0 ;  /* 0x20000015ff0c7230 */ /* 0x000fc40000004100 */
[----:B------:R-:W-:Y:S01]  /*121d0*/  FFMA.FTZ R30, R13, R24, -R30 ;  /* 0x000000180d1e7223 */ /* 0x000fe2000001081e */
[----:B------:R-:W-:Y:S01]  /*121e0*/  FMUL.FTZ R24, R9, R20 ;  /* 0x0000001409187220 */ /* 0x000fe20000410000 */
[----:B------:R-:W-:Y:S02]  /*121f0*/  HADD2.F32 R21, -RZ, R3.H1_H1 ;  /* 0x30000003ff157230 */ /* 0x000fe40000004100 */
[----:B------:R-:W-:Y:S01]  /*12200*/  FFMA.FTZ R32, R13, R28, R32 ;  /* 0x0000001c0d207223 */ /* 0x000fe20000010020 */
[-C--:B------:R-:W-:Y:S01]  /*12210*/  FMUL.FTZ R25, R9, R12.reuse ;  /* 0x0000000c09197220 */ /* 0x080fe20000410000 */
[----:B------:R-:W-:Y:S02]  /*12220*/  HADD2.F32 R9, -RZ, R69.H0_H0 ;  /* 0x20000045ff097230 */ /* 0x000fe40000004100 */
[C---:B------:R-:W-:Y:S01]  /*12230*/  FFMA.FTZ R13, R5.reuse, R12, -R24 ;  /* 0x0000000c050d7223 */ /* 0x040fe20000010818 */
[----:B------:R-:W-:Y:S02]  /*12240*/  HADD2.F32 R24, -RZ, R3.H0_H0 ;  /* 0x20000003ff187230 */ /* 0x000fe40000004100 */
[----:B------:R-:W-:Y:S01]  /*12250*/  FFMA.FTZ R25, R5, R20, R25 ;  /* 0x0000001405197223 */ /* 0x000fe20000010019 */
[C---:B------:R-:W-:Y:S01]  /*12260*/  FMUL.FTZ R5, R26.reuse, R21 ;  /* 0x000000151a057220 */ /* 0x040fe20000410000 */
[----:B------:R-:W-:Y:S01]  /*12270*/  FMUL.FTZ R3, R26, R9 ;  /* 0x000000091a037220 */ /* 0x000fe20000410000 */
[----:B------:R-:W-:-:S02]  /*12280*/  HADD2.F32 R15, -RZ, R7.H0_H0 ;  /* 0x20000007ff0f7230 */ /* 0x000fc40000004100 */
[----:B------:R-:W-:Y:S02]  /*12290*/  HADD2.F32 R12, -RZ, R69.H1_H1 ;  /* 0x30000045ff0c7230 */ /* 0x000fe40000004100 */
[----:B------:R-:W-:Y:S02]  /*122a0*/  HADD2.F32 R26, -RZ, R34.H0_H0 ;  /* 0x20000022ff1a7230 */ /* 0x000fe40000004100 */
[C---:B------:R-:W-:Y:S01]  /*122b0*/  FMUL.FTZ R34, R27.reuse, R24 ;  /* 0x000000181b227220 */ /* 0x040fe20000410000 */
[----:B------:R-:W-:Y:S02]  /*122c0*/  HADD2.F32 R14, -RZ, R6.H0_H0 ;  /* 0x20000006ff0e7230 */ /* 0x000fe40000004100 */
[-C--:B------:R-:W-:Y:S01]  /*122d0*/  FMUL.FTZ R27, R27, R12.reuse ;  /* 0x0000000c1b1b7220 */ /* 0x080fe20000410000 */
[----:B------:R-:W-:Y:S02]  /*122e0*/  HADD2.F32 R20, -RZ, R58.H0_H0 ;  /* 0x2000003aff147230 */ /* 0x000fe40000004100 */
[----:B------:R-:W-:Y:S01]  /*122f0*/  FFMA.FTZ R34, R15, R12, -R34 ;  /* 0x0000000c0f227223 */ /* 0x000fe20000010822 */
[----:B------:R-:W-:-:S02]  /*12300*/  HADD2.F32 R7, -RZ, R7.H1_H1 ;  /* 0x30000007ff077230 */ /* 0x000fc40000004100 */
[C---:B------:R-:W-:Y:S01]  /*12310*/  FFMA.FTZ R28, R14.reuse, R9, -R5 ;  /* 0x000000090e1c7223 */ /* 0x040fe20000010805 */
[C---:B------:R-:W-:Y:S01]  /*12320*/  FMUL.FTZ R36, R11.reuse, R26 ;  /* 0x0000001a0b247220 */ /* 0x040fe20000410000 */
[----:B------:R-:W-:Y:S01]  /*12330*/  FMUL.FTZ R12, R11, R20 ;  /* 0x000000140b0c7220 */ /* 0x000fe20000410000 */
[----:B------:R-:W-:Y:S01]  /*12340*/  FFMA.FTZ R14, R14, R21, R3 ;  /* 0x000000150e0e7223 */ /* 0x000fe20000010003 */
[----:B------:R-:W-:Y:S02]  /*12350*/  HADD2.F32 R9, -RZ, R38.H0_H0 ;  /* 0x20000026ff097230 */ /* 0x000fe40000004100 */
[----:B------:R-:W-:Y:S01]  /*12360*/  FFMA.FTZ R27, R15, R24, R27 ;  /* 0x000000180f1b7223 */ /* 0x000fe2000001001b */
[----:B------:R-:W-:Y:S02]  /*12370*/  HADD2.F32 R11, -RZ, R37.H0_H0 ;  /* 0x20000025ff0b7230 */ /* 0x000fe40000004100 */
[----:B------:R-:W-:Y:S01]  /*12380*/  FFMA.FTZ R21, R7, R20, -R36 ;  /* 0x0000001407157223 */ /* 0x000fe20000010824 */
[----:B------:R-:W-:-:S02]  /*12390*/  HADD2.F32 R3, -RZ, R40.H0_H0 ;  /* 0x20000028ff037230 */ /* 0x000fc40000004100 */
[----:B------:R-:W-:Y:S01]  /*123a0*/  FFMA.FTZ R26, R7, R26, R12 ;  /* 0x0000001a071a7223 */ /* 0x000fe2000001000c */
[----:B------:R-:W-:Y:S02]  /*123b0*/  HADD2.F32 R5, -RZ, R39.H0_H0 ;  /* 0x20000027ff057230 */ /* 0x000fe40000004100 */
        /* <DEDUP_REMOVED lines=20> */
.L_x_1606:
[----:B------:R-:W-:Y:S05]  /*12500*/  BSYNC B0 ;  /* 0x0000000000007941 */ /* 0x000fea0003800000 */
.L_x_1584:
        /* <DEDUP_REMOVED lines=8> */
.L_x_1582:
[----:B01-3--:R-:W3:Y:S02]  /*12590*/  LDL R0, [R1+0x38] ;  /* 0x0000380001007983 */ /* 0x00bee40000100800 */
[----:B---3--:R-:W-:-:S13]  /*125a0*/  R2UR UR4, R0 ;  /* 0x00000000000472ca */ /* 0x008fda00000e0000 */
[----:B------:R-:W-:-:S05]  /*125b0*/  IMAD.U32 R0, RZ, RZ, UR4 ;  /* 0x00000004ff007e24 */ /* 0x000fca000f8e00ff */
[----:B------:R-:W-:-:S13]  /*125c0*/  ISETP.NE.AND P0, PT, R0, 0x3, PT ;  /* 0x000000030000780c */ /* 0x000fda0003f05270 */
[----:B------:R-:W-:Y:S05]  /*125d0*/  @!P0 BRA `(.L_x_1635) ;  /* 0x0000000000048947 */ /* 0x000fea0003800000 */
[----:B------:R-:W-:Y:S01]  /*125e0*/  BPT.TRAP 0x1 ;  /* 0x000000040000795c */ /* 0x000fe20000300000 */
.L_x_1635:
[----:B------:R-:W-:Y:S01]  /*125f0*/  IMAD R9, R22, 0x8, R2 ;  /* 0x0000000816097824 */ /* 0x000fe200078e0202 */
[----:B------:R-:W-:-:S04]  /*12600*/  SHF.L.U32 R0, R23, 0x1f, RZ ;  /* 0x0000001f17007819 */ /* 0x000fc800000006ff */
[----:B------:R0:W1:Y:S01]  /*12610*/  SYNCS.PHASECHK.TRANS64.TRYWAIT P2, [R9+URZ+0x2a830], R0 ;  /* 0x02a83000090075a7 */ /* 0x000062000804017f */
[----:B------:R-:W-:Y:S05]  /*12620*/  @!P0 BRA `(.L_x_1636) ;  /* 0x0000000000048947 */ /* 0x000fea0003800000 */
[----:B------:R-:W-:Y:S01]  /*12630*/  BPT.TRAP 0x1 ;  /* 0x000000040000795c */ /* 0x000fe20000300000 */
.L_x_1636:
[----:B--2-4-:R-:W2:Y:S02]  /*12640*/  S2R R3, SR_TID.X ;  /* 0x0000000000037919 */ /* 0x014ea40000002100 */
[----:B--2---:R-:W-:-:S04]  /*12650*/  LOP3.LUT R3, R3, 0x7f, RZ, 0xc0, !PT ;  /* 0x0000007f03037812 */ /* 0x004fc800078ec0ff */
[----:B------:R-:W-:Y:S01]  /*12660*/  ISETP.NE.AND P1, PT, R3, RZ, PT ;  /* 0x000000ff0300720c */ /* 0x000fe20003f25270 */
[----:B-1----:R-:W-:-:S12]  /*12670*/  @P2 BRA `(.L_x_1637) ;  /* 0x0000000000082947 */ /* 0x002fd80003800000 */
[----:B------:R-:W1:Y:S02]  /*12680*/  SYNCS.PHASECHK.TRANS64.TRYWAIT P2, [R9+URZ+0x2a830], R0 ;  /* 0x02a83000090075a7 */ /* 0x000e64000804017f */
[----:B-1----:R-:W-:Y:S05]  /*12690*/  @!P2 BRA `(.L_x_1638) ;  /* 0x00000188002ca947 */ /* 0x002fea0003800000 */
.L_x_1637:
[----:B------:R-:W-:Y:S05]  /*126a0*/  WARPSYNC.ALL ;  /* 0x0000000000007948 */ /* 0x000fea0003800000 */
[----:B01----:R-:W-:Y:S01]  /*126b0*/  VIADD R0, R2, 0x18400 ;  /* 0x0001840002007836 */ /* 0x003fe20000000000 */
[----:B------:R-:W-:Y:S01]  /*126c0*/  R2UR UR52, R68 ;  /* 0x00000000443472ca */ /* 0x000fe200000e0000 */
[----:B------:R-:W-:Y:S01]  /*126d0*/  IMAD.MOV.U32 R5, RZ, RZ, 0x40000040 ;  /* 0x40000040ff057424 */ /* 0x000fe200078e00ff */
[----:B------:R-:W-:Y:S01]  /*126e0*/  WARPGROUP.ARRIVE ;  /* 0x00000000000079c5 */ /* 0x000fe20000000000 */
[----:B------:R-:W-:Y:S01]  /*126f0*/  UMOV UR53, 0x40000040 ;  /* 0x4000004000357882 */ /* 0x000fe20000000000 */
[----:B------:R-:W-:Y:S01]  /*12700*/  SHF.R.U32.HI R0, RZ, 0x4, R0 ;  /* 0x00000004ff007819 */ /* 0x000fe20000011600 */
[----:B------:R-:W-:Y:S01]  /*12710*/  IMAD.MOV.U32 R7, RZ, RZ, 0x40000040 ;  /* 0x40000040ff077424 */ /* 0x000fe200078e00ff */
[----:B------:R-:W-:Y:S01]  /*12720*/  R2UR UR55, R5 ;  /* 0x00000000053772ca */ /* 0x000fe200000e0000 */
[----:B------:R-:W-:Y:S01]  /*12730*/  UMOV UR49, 0x40000040 ;  /* 0x4000004000317882 */ /* 0x000fe20000000000 */
[----:B------:R-:W-:Y:S01]  /*12740*/  LOP3.LUT R0, R0, 0x3fff, RZ, 0xc0, !PT ;  /* 0x00003fff00007812 */ /* 0x000fe200078ec0ff */
[----:B------:R-:W-:Y:S01]  /*12750*/  UMOV UR9, 0x40000040 ;  /* 0x4000004000097882 */ /* 0x000fe20000000000 */
[----:B------:R-:W-:Y:S01]  /*12760*/  R2UR UR51, R7 ;  /* 0x00000000073372ca */ /* 0x000fe200000e0000 */
[----:B------:R-:W-:Y:S01]  /*12770*/  IMAD.MOV.U32 R7, RZ, RZ, 0x40000040 ;  /* 0x40000040ff077424 */ /* 0x000fe200078e00ff */
[----:B------:R-:W-:Y:S01]  /*12780*/  LOP3.LUT R8, R0, 0x10000, RZ, 0xfc, !PT ;  /* 0x0001000000087812 */ /* 0x000fe200078efcff */
[----:B------:R-:W-:Y:S01]  /*12790*/  ULOP3.LUT UR52, UR52, 0x10000, URZ, 0xfc, !UPT ;  /* 0x0001000034347892 */ /* 0x000fe2000f8efc3f */
[----:B------:R-:W-:Y:S01]  /*127a0*/  IMAD.U32 R11, RZ, RZ, UR9 ;  /* 0x00000009ff0b7e24 */ /* 0x000fe2000f8e00ff */
[----:B------:R-:W-:Y:S01]  /*127b0*/  UMOV UR57, 0x40000040 ;  /* 0x4000004000397882 */ /* 0x000fe20000000000 */
[----:B------:R-:W-:Y:S01]  /*127c0*/  R2UR UR11, R7 ;  /* 0x00000000070b72ca */ /* 0x000fe200000e0000 */
[----:B------:R-:W-:Y:S01]  /*127d0*/  IMAD R4, R22, 0x900, R8 ;  /* 0x0000090016047824 */ /* 0x000fe200078e0208 */
[----:B------:R-:W-:Y:S01]  /*127e0*/  UIADD3 UR48, UR52, 0x2, URZ ;  /* 0x0000000234307890 */ /* 0x000fe2000fffe03f */
[----:B------:R-:W-:Y:S01]  /*127f0*/  IMAD.MOV.U32 R7, RZ, RZ, 0x40000040 ;  /* 0x40000040ff077424 */ /* 0x000fe200078e00ff */
[----:B------:R-:W-:Y:S01]  /*12800*/  UIADD3 UR4, UR52, 0x4, URZ ;  /* 0x0000000434047890 */ /* 0x000fe2000fffe03f */
[C---:B------:R-:W-:Y:S01]  /*12810*/  VIADD R6, R4.reuse, 0x2 ;  /* 0x0000000204067836 */ /* 0x040fe20000000000 */
[----:B------:R-:W-:Y:S01]  /*12820*/  R2UR UR54, R4 ;  /* 0x00000000043672ca */ /* 0x000fe200000e0000 */
[----:B------:R-:W-:Y:S01]  /*12830*/  UIADD3 UR56, UR52, 0x802, URZ ;  /* 0x0000080234387890 */ /* 0x000fe2000fffe03f */
[----:B------:R-:W-:Y:S01]  /*12840*/  IMAD.MOV.U32 R5, RZ, RZ, 0x40000040 ;  /* 0x40000040ff057424 */ /* 0x000fe200078e00ff */
[----:B------:R-:W-:Y:S01]  /*12850*/  UIADD3 UR40, UR52, 0x804, URZ ;  /* 0x0000080434287890 */ /* 0x000fe2000fffe03f */
[----:B------:R-:W-:Y:S01]  /*12860*/  R2UR UR50, R6 ;  /* 0x00000000063272ca */ /* 0x000fe200000e0000 */
[----:B------:R-:W-:Y:S01]  /*12870*/  VIADD R6, R4, 0x4 ;  /* 0x0000000404067836 */ /* 0x000fe20000000000 */
[----:B------:R-:W-:Y:S01]  /*12880*/  UMOV UR8, UR4 ;  /* 0x0000000400087c82 */ /* 0x000fe20008000000 */
[----:B------:R-:W-:Y:S01]  /*12890*/  UIADD3 UR4, UR52, 0x6, URZ ;  /* 0x0000000634047890 */ /* 0x000fe2000fffe03f */
[----:B------:R-:W-:Y:S01]  /*128a0*/  IMAD.U32 R10, RZ, RZ, UR8 ;  /* 0x00000008ff0a7e24 */ /* 0x000fe2000f8e00ff */
[----:B------:R-:W-:Y:S01]  /*128b0*/  UMOV UR41, 0x40000040 ;  /* 0x4000004000297882 */ /* 0x000fe20000000000 */
[----:B------:R-:W-:Y:S01]  /*128c0*/  R2UR UR10, R6 ;  /* 0x00000000060a72ca */ /* 0x000fe200000e0000 */
[----:B------:R-:W-:Y:S01]  /*128d0*/  UIADD3 UR36, UR52, 0x806, URZ ;  /* 0x0000080634247890 */ /* 0x000fe2000fffe03f */
[----:B------:R-:W-:Y:S01]  /*128e0*/  IADD3 R6, R4, 0x6, RZ ;  /* 0x0000000604067810 */ /* 0x000fe20007ffe0ff */
[----:B------:R-:W-:Y:S01]  /*128f0*/  HGMMA.64x96x16.F32 R24, gdesc[UR52], RZ, !UPT, gsb0 ;  /* 0x01600000341879f0 */ /* 0x000fe2000c0008ff */
[----:B------:R0:W-:Y:S01]  /*12900*/  STL.64 [R1+0x30], R10 ;  /* 0x0000300a01007387 */ /* 0x0001e20000100a00 */
[----:B------:R-:W-:Y:S01]  /*12910*/  R2UR UR39, R5 ;  /* 0x00000000052772ca */ /* 0x000fe200000e0000 */
[----:B------:R-:W-:Y:S01]  /*12920*/  UMOV UR37, 0x40000040 ;  /* 0x4000004000257882 */ /* 0x000fe20000000000 */
[----:B------:R-:W1:Y:S01]  /*12930*/  LDC R210, c[0x0][0x448] ;  /* 0x00011200ffd27b82 */ /* 0x000e620000000800 */
[----:B------:R-:W-:Y:S01]  /*12940*/  IMAD.IADD R0, R181, 0x1, R178 ;  /* 0x00000001b5007824 */ /* 0x000fe200078e02b2 */
[----:B------:R-:W-:-:S02]  /*12950*/  MOV R5, 0xffffffa0 ;  /* 0xffffffa000057802 */ /* 0x000fc40000000f00 */
[----:B------:R-:W-:-:S03]  /*12960*/  LOP3.LUT R17, R17, 0xffdfffff, RZ, 0xc0, !PT ;  /* 0xffdfffff11117812 */ /* 0x000fc600078ec0ff */
[----:B------:R-:W-:Y:S01]  /*12970*/  IMAD R5, R72, R5, 0x61 ;  /* 0x0000006148057424 */ /* 0x000fe200078e0205 */
[----:B------:R-:W2:Y:S03]  /*12980*/  LDC.64 R12, c[0x0][0x9e0] ;  /* 0x00027800ff0c7b82 */ /* 0x000ea60000000a00 */
[----:B------:R-:W-:-:S04]  /*12990*/  VIADD R73, R5, 0xffffffff ;  /* 0xffffffff05497836 */ /* 0x000fc80000000000 */
[----:B------:R-:W-:Y:S01]  /*129a0*/  IMAD.IADD R75, R73, 0x1, -R174 ;  /* 0x00000001494b7824 */ /* 0x000fe200078e0aae */
[----:B-1----:R-:W-:-:S13]  /*129b0*/  ISETP.NE.AND P2, PT, R210, 0x1, PT ;  /* 0x00000001d200780c */ /* 0x002fda0003f45270 */
[----:B------:R-:W1:Y:S01]  /*129c0*/  @P2 LDC R3, c[0x0][0x44c] ;  /* 0x00011300ff032b82 */ /* 0x000e620000000800 */
[----:B------:R-:W-:-:S04]  /*129d0*/  @P2 LOP3.LUT R17, R17, 0x200000, RZ, 0xfc, !PT ;  /* 0x0020000011112812 */ /* 0x000fc800078efcff */
[----:B------:R-:W-:Y:S01]  /*129e0*/  LOP3.LUT R17, R17, 0xffefffff, RZ, 0xc0, !PT ;  /* 0xffefffff11117812 */ /* 0x000fe200078ec0ff */
[----:B-1----:R-:W-:Y:S01]  /*129f0*/  @P2 IMAD.HI.U32 R3, R0, R3, RZ ;  /* 0x0000000300032227 */ /* 0x002fe200078e00ff */
[----:B------:R-:W-:Y:S02]  /*12a00*/  WARPGROUP.DEPBAR.LE gsb0, 0x0 ;  /* 0x00008000000079c5 */ /* 0x000fe40000010000 */
[----:B------:R-:W-:-:S06]  /*12a10*/  WARPGROUP.ARRIVE ;  /* 0x00000000000079c5 */ /* 0x000fcc0000000000 */
[----:B------:R-:W-:Y:S03]  /*12a20*/  HGMMA.64x96x16.F32 R24, gdesc[UR48], R24, gsb0 ;  /* 0x01600000301879f0 */ /* 0x000fe60008000818 */
[----:B------:R-:W-:Y:S02]  /*12a30*/  WARPGROUP.DEPBAR.LE gsb0, 0x0 ;  /* 0x00008000000079c5 */ /* 0x000fe40000010000 */
[----:B------:R-:W-:-:S06]  /*12a40*/  WARPGROUP.ARRIVE ;  /* 0x00000000000079c5 */ /* 0x000fcc0000000000 */
[----:B------:R-:W-:Y:S01]  /*12a50*/  HGMMA.64x96x16.F32 R24, gdesc[UR8], R24, gsb0 ;  /* 0x01600000081879f0 */ /* 0x000fe20008000818 */
[----:B------:R-:W-:Y:S01]  /*12a60*/  R2UR UR10, R6 ;  /* 0x00000000060a72ca */ /* 0x000fe200000e0000 */
[----:B------:R-:W-:Y:S01]  /*12a70*/  UMOV UR8, UR4 ;  /* 0x0000000400087c82 */ /* 0x000fe20008000000 */
[----:B------:R-:W-:Y:S01]  /*12a80*/  R2UR UR11, R7 ;  /* 0x00000000070b72ca */ /* 0x000fe200000e0000 */
[----:B------:R-:W-:Y:S01]  /*12a90*/  UMOV UR9, 0x40000040 ;  /* 0x4000004000097882 */ /* 0x000fe20000000000 */
[----:B------:R-:W-:Y:S01]  /*12aa0*/  VIADD R6, R4, 0x300 ;  /* 0x0000030004067836 */ /* 0x000fe20000000000 */
[----:B------:R-:W-:Y:S01]  /*12ab0*/  UIADD3 UR4, UR52, 0x400, URZ ;  /* 0x0000040034047890 */ /* 0x000fe2000fffe03f */
[----:B------:R-:W-:Y:S02]  /*12ac0*/  IMAD.MOV.U32 R7, RZ, RZ, 0x40000040 ;  /* 0x40000040ff077424 */ /* 0x000fe400078e00ff */
[----:B0-----:R-:W-:Y:S02]  /*12ad0*/  IMAD.U32 R10, RZ, RZ, UR8 ;  /* 0x00000008ff0a7e24 */ /* 0x001fe4000f8e00ff */
[----:B------:R-:W-:-:S05]  /*12ae0*/  IMAD.U32 R11, RZ, RZ, UR9 ;  /* 0x00000009ff0b7e24 */ /* 0x000fca000f8e00ff */
[----:B------:R0:W-:Y:S01]  /*12af0*/  STL.64 [R1+0x28], R10 ;  /* 0x0000280a01007387 */ /* 0x0001e20000100a00 */
        /* <DEDUP_REMOVED lines=22> */
[----:B------:R-:W-:Y:S01]  /*12c60*/  IMAD.MOV.U32 R7, RZ, RZ, 0x40000040 ;  /* 0x40000040ff077424 */ /* 0x000fe200078e00ff */
[----:B0-----:R-:W-:Y:S01]  /*12c70*/  MOV R11, UR9 ;  /* 0x00000009000b7c02 */ /* 0x001fe20008000f00 */
        /* <DEDUP_REMOVED lines=36> */
[----:B------:R-:W-:Y:S01]  /*12ec0*/  ULDC UR4, c[0x0][0x9dc] ;  /* 0x0002770000047ab9 */ /* 0x000fe20000000800 */
[----:B------:R-:W-:Y:S01]  /*12ed0*/  IMAD.MOV.U32 R7, RZ, RZ, 0x40000040 ;  /* 0x40000040ff077424 */ /* 0x000fe200078e00ff */
[----:B0-----:R-:W-:Y:S01]  /*12ee0*/  MOV R10, UR8 ;  /* 0x00000008000a7c02 */ /* 0x001fe20008000f00 */
[----:B------:R-:W-:Y:S01]  /*12ef0*/  IMAD.U32 R11, RZ, RZ, UR9 ;  /* 0x00000009ff0b7e24 */ /* 0x000fe2000f8e00ff */
[----:B------:R-:W-:Y:S01]  /*12f00*/  R2UR UR58, R6 ;  /* 0x00000000063a72ca */ /* 0x000fe200000e0000 */
[C---:B------:R-:W-:Y:S01]  /*12f10*/  VIADD R6, R4.reuse, 0x604 ;  /* 0x0000060404067836 */ /* 0x040fe20000000000 */
[----:B------:R-:W-:Y:S01]  /*12f20*/  R2UR UR59, R7 ;  /* 0x00000000073b72ca */ /* 0x000fe200000e0000 */
[----:B------:R-:W-:Y:S01]  /*12f30*/  IMAD.MOV.U32 R7, RZ, RZ, 0x40000040 ;  /* 0x40000040ff077424 */ /* 0x000fe200078e00ff */
[----:B------:R0:W-:Y:S01]  /*12f40*/  STL.64 [R1], R10 ;  /* 0x0000000a01007387 */ /* 0x0001e20000100a00 */
[----:B------:R-:W-:Y:S01]  /*12f50*/  VIADD R4, R4, 0x606 ;  /* 0x0000060604047836 */ /* 0x000fe20000000000 */
[----:B------:R-:W-:-:S02]  /*12f60*/  R2UR UR42, R6 ;  /* 0x00000000062a72ca */ /* 0x000fc400000e0000 */
[----:B------:R-:W-:Y:S01]  /*12f70*/  R2UR UR43, R7 ;  /* 0x00000000072b72ca */ /* 0x000fe200000e0000 */
[----:B------:R-:W-:Y:S01]  /*12f80*/  IMAD.MOV.U32 R7, RZ, RZ, R0 ;  /* 0x000000ffff077224 */ /* 0x000fe200078e0000 */
[----:B------:R-:W-:Y:S01]  /*12f90*/  R2UR UR38, R4 ;  /* 0x00000000042672ca */ /* 0x000fe200000e0000 */
[----:B------:R-:W-:Y:S01]  /*12fa0*/  @!P1 VIADD R0, R9, 0x2a840 ;  /* 0x0002a84009009836 */ /* 0x000fe20000000000 */
[----:B------:R-:W1:Y:S01]  /*12fb0*/  @P2 LDC R4, c[0x0][0x450] ;  /* 0x00011400ff042b82 */ /* 0x000e620000000800 */
[----:B------:R-:W-:-:S03]  /*12fc0*/  IMAD.U32 R9, RZ, RZ, UR4 ;  /* 0x00000004ff097e24 */ /* 0x000fc6000f8e00ff */
[----:B------:R-:W-:Y:S02]  /*12fd0*/  @!P1 PRMT R0, RZ, 0x654, R0 ;  /* 0x00000654ff009816 */ /* 0x000fe40000000000 */
[----:B-1----:R-:W-:Y:S01]  /*12fe0*/  @P2 SHF.R.U32.HI R7, RZ, R4, R3 ;  /* 0x00000004ff072219 */ /* 0x002fe20000011603 */
[----:B------:R-:W-:Y:S01]  /*12ff0*/  IMAD R3, R72, -0x60, R164 ;  /* 0xffffffa048037824 */ /* 0x000fe200078e02a4 */
[----:B--2---:R-:W-:Y:S02]  /*13000*/  ISETP.GE.AND P2, PT, R13, 0x1, PT ;  /* 0x000000010d00780c */ /* 0x004fe40003f46270 */
[----:B------:R-:W-:Y:S01]  /*13010*/  LOP3.LUT R4, RZ, R9, RZ, 0x33, !PT ;  /* 0x00000009ff047212 */ /* 0x000fe200078e33ff */
[----:B------:R-:W1:Y:S01]  /*13020*/  SHFL.IDX PT, R6, R7, RZ, 0x1c1f ;  /* 0x001c1fff07067589 */ /* 0x000e6200000e0000 */
[----:B------:R-:W-:-:S09]  /*13030*/  IADD3 R106, -R174, 0x60, R3 ;  /* 0x00000060ae6a7810 */ /* 0x000fd20007ffe103 */
[----:B------:R-:W-:Y:S01]  /*13040*/  @P2 LOP3.LUT R17, R17, 0x100000, RZ, 0xfc, !PT ;  /* 0x0010000011112812 */ /* 0x000fe200078efcff */
        /* <DEDUP_REMOVED lines=14> */
[----:B--2---:R-:W-:-:S05]  /*13130*/  IADD3 R0, R164, R5, -R174 ;  /* 0x00000005a4007210 */ /* 0x004fca0007ffe8ae */
[----:B0-----:R-:W-:-:S04]  /*13140*/  IMAD.IADD R11, R0, 0x1, -R163 ;  /* 0x00000001000b7824 */ /* 0x001fc800078e0aa3 */
[C---:B------:R-:W-:Y:S02]  /*13150*/  IMAD.IADD R15, R11.reuse, 0x1, R12 ;  /* 0x000000010b0f7824 */ /* 0x040fe400078e020c */
[----:B------:R-:W-:-:S03]  /*13160*/  IMAD.IADD R21, R11, 0x1, R4 ;  /* 0x000000010b157824 */ /* 0x000fc600078e0204 */
[----:B-1----:R-:W-:Y:S01]  /*13170*/  VIADDMNMX R0, R6, R15, R106, PT ;  /* 0x0000000f06007246 */ /* 0x002fe2000380016a */
[----:B------:R-:W-:Y:S01]  /*13180*/  IMAD.IADD R3, R21, 0x1, R6 ;  /* 0x0000000115037824 */ /* 0x000fe200078e0206 */
[----:B------:R-:W-:Y:S06]  /*13190*/  @!P2 BRA `(.L_x_1639) ;  /* 0x00000000004ca947 */ /* 0x000fec0003800000 */
[----:B------:R-:W-:Y:S01]  /*131a0*/  IADD3 R6, -R163, R164, R6 ;  /* 0x000000a4a3067210 */ /* 0x000fe20007ffe106 */
        /* <DEDUP_REMOVED lines=10> */
.L_x_1641:
[----:B------:R-:W-:-:S13]  /*13250*/  ISETP.NE.AND P2, PT, R13, 0x1, PT ;  /* 0x000000010d00780c */ /* 0x000fda0003f45270 */
[----:B------:R-:W0:Y:S02]  /*13260*/  @P2 LDC.64 R4, c[0x0][0x9e8] ;  /* 0x00027a00ff042b82 */ /* 0x000e240000000a00 */
[----:B0-----:R-:W-:-:S05]  /*13270*/  @P2 IMAD.HI.U32 R4, R6, R4, RZ ;  /* 0x0000000406042227 */ /* 0x001fca00078e00ff */
[----:B------:R-:W-:-:S07]  /*13280*/  @P2 SHF.R.U32.HI R6, RZ, R5, R4 ;  /* 0x00000005ff062219 */ /* 0x000fce0000011604 */
.L_x_1642:
[----:B------:R-:W-:Y:S05]  /*13290*/  BSYNC B0 ;  /* 0x0000000000007941 */ /* 0x000fea0003800000 */
.L_x_1640:
[----:B------:R-:W-:-:S05]  /*132a0*/  IMAD R6, R6, R13, R75 ;  /* 0x0000000d06067224 */ /* 0x000fca00078e024b */
[----:B------:R-:W-:Y:S02]  /*132b0*/  VIMNMX R3, R3, R6, !PT ;  /* 0x0000000603037248 */ /* 0x000fe40007fe0100 */
[----:B------:R-:W-:-:S07]  /*132c0*/  VIADDMNMX R0, R6, R13, R0, PT ;  /* 0x0000000d06007246 */ /* 0x000fce0003800100 */
.L_x_1639:
[C---:B------:R-:W-:Y:S02]  /*132d0*/  ISETP.GE.AND P2, PT, R73.reuse, 0x2, PT ;  /* 0x000000024900780c */ /* 0x040fe40003f46270 */
[----:B------:R-:W-:Y:S02]  /*132e0*/  ISETP.GE.AND P6, PT, R73, 0x9, PT ;  /* 0x000000094900780c */ /* 0x000fe40003fc6270 */
        /* <DEDUP_REMOVED lines=115> */
[----:B------:R-:W-:Y:S02]  /*13a20*/  ISETP.GE.AND P5, PT, R13, 0x1, PT ;  /* 0x000000010d00780c */ /* 0x000fe40003fa6270 */
[----:B0-----:R-:W-:Y:S01]  /*13a30*/  VIADDMNMX R106, R0, R15, R106, PT ;  /* 0x0000000f006a7246 */ /* 0x001fe2000380016a */
[----:B------:R-:W-:-:S10]  /*13a40*/  IMAD.IADD R3, R21, 0x1, R0 ;  /* 0x0000000115037824 */ /* 0x000fd400078e0200 */
[----:B------:R-:W-:Y:S05]  /*13a50*/  @!P5 BRA `(.L_x_1643) ;  /* 0x00000000004cd947 */ /* 0x000fea0003800000 */
        /* <DEDUP_REMOVED lines=11> */
.L_x_1645:
[----:B------:R-:W-:-:S13]  /*13b10*/  ISETP.NE.AND P5, PT, R13, 0x1, PT ;  /* 0x000000010d00780c */ /* 0x000fda0003fa5270 */
[----:B------:R-:W0:Y:S02]  /*13b20*/  @P5 LDC.64 R4, c[0x0][0x9e8] ;  /* 0x00027a00ff045b82 */ /* 0x000e240000000a00 */
[----:B0-----:R-:W-:-:S05]  /*13b30*/  @P5 IMAD.HI.U32 R4, R0, R4, RZ ;  /* 0x0000000400045227 */ /* 0x001fca00078e00ff */
[----:B------:R-:W-:-:S07]  /*13b40*/  @P5 SHF.R.U32.HI R0, RZ, R5, R4 ;  /* 0x00000005ff005219 */ /* 0x000fce0000011604 */
.L_x_1646:
[----:B------:R-:W-:Y:S05]  /*13b50*/  BSYNC B0 ;  /* 0x0000000000007941 */ /* 0x000fea0003800000 */
.L_x_1644:
[----:B------:R-:W-:-:S05]  /*13b60*/  IMAD R0, R0, R13, R75 ;  /* 0x0000000d00007224 */ /* 0x000fca00078e024b */
[----:B------:R-:W-:Y:S02]  /*13b70*/  VIMNMX R3, R3, R0, !PT ;  /* 0x0000000003037248 */ /* 0x000fe40007fe0100 */
[----:B------:R-:W-:-:S07]  /*13b80*/  VIADDMNMX R106, R0, R13, R106, PT ;  /* 0x0000000d006a7246 */ /* 0x000fce000380016a */
.L_x_1643:
        /* <DEDUP_REMOVED lines=16> */
[C---:B------:R-:W-:Y:S02]  /*13c90*/  ISETP.GT.AND P2, PT, R3.reuse, 0x10, !P2 ;  /* 0x000000100300780c */ /* 0x040fe40005744270 */
[----:B------:R-:W-:Y:S02]  /*13ca0*/  ISETP.GT.AND P6, PT, R3, 0x8, !P6 ;  /* 0x000000080300780c */ /* 0x000fe400077c4270 */
[----:B------:R-:W-:Y:S02]  /*13cb0*/  ISETP.LT.OR P2, PT, R106, 0x11, P2 ;  /* 0x000000116a00780c */ /* 0x000fe40001741670 */
[----:B------:R-:W-:-:S02]  /*13cc0*/  FMNMX.FTZ R5, R74, R5, !PT ;  /* 0x000000054a057209 */ /* 0x000fc40007810000 */
[----:B------:R-:W-:Y:S02]  /*13cd0*/  FSEL R34, R34, -INF , !P2 ;  /* 0xff80000022227808 */ /* 0x000fe40005000000 */
[----:B------:R-:W-:Y:S02]  /*13ce0*/  ISETP.NE.AND P2, PT, R79, RZ, PT ;  /* 0x000000ff4f00720c */ /* 0x000fe40003f45270 */
[----:B------:R-:W-:Y:S02]  /*13cf0*/  ISETP.LT.OR P6, PT, R106, 0x9, P6 ;  /* 0x000000096a00780c */ /* 0x000fe400037c1670 */
[----:B------:R-:W-:Y:S02]  /*13d00*/  ISETP.GT.AND P2, PT, R3, 0x11, !P2 ;  /* 0x000000110300780c */ /* 0x000fe40005744270 */
[----:B------:R-:W-:Y:S02]  /*13d10*/  FMNMX.FTZ R5, R40, R5, !PT ;  /* 0x0000000528057209 */ /* 0x000fe40007810000 */
[----:B------:R-:W-:-:S02]  /*13d20*/  ISETP.LT.OR P2, PT, R106, 0x12, P2 ;  /* 0x000000126a00780c */ /* 0x000fc40001741670 */
[----:B------:R-:W-:Y:S02]  /*13d30*/  FSEL R30, R30, -INF , !P6 ;  /* 0xff8000001e1e7808 */ /* 0x000fe40007000000 */
[----:B------:R-:W-:Y:S02]  /*13d40*/  FSEL R98, R35, -INF , !P2 ;  /* 0xff80000023627808 */ /* 0x000fe40005000000 */
[----:B------:R-:W-:Y:S02]  /*13d50*/  ISETP.NE.AND P2, PT, R33, RZ, PT ;  /* 0x000000ff2100720c */ /* 0x000fe40003f45270 */
[----:B------:R-:W-:Y:S02]  /*13d60*/  ISETP.NE.AND P6, PT, R81, RZ, PT ;  /* 0x000000ff5100720c */ /* 0x000fe40003fc5270 */
        /* <DEDUP_REMOVED lines=8> */
[----:B------:R-:W-:Y:S02]  /*13df0*/  ISETP.NE.AND P5, PT, R37, RZ, PT ;  /* 0x000000ff2500720c */ /* 0x000fe40003fa5270 */
[----:B------:R-:W-:Y:S02]  /*13e00*/  FSEL R96, R39, -INF , !P2 ;  /* 0xff80000027607808 */ /* 0x000fe40005000000 */
        /* <DEDUP_REMOVED lines=27> */
[----:B------:R-:W-:Y:S01]  /*13fc0*/  IMAD.MOV.U32 R47, RZ, RZ, R178 ;  /* 0x000000ffff2f7224 */ /* 0x000fe200078e00b2 */
[----:B------:R-:W-:Y:S01]  /*13fd0*/  ISETP.NE.AND P2, PT, R45, RZ, PT ;  /* 0x000000ff2d00720c */ /* 0x000fe20003f45270 */
[----:B------:R-:W0:Y:S01]  /*13fe0*/  SHFL.BFLY PT, R0, R5, 0x2, 0x1f ;  /* 0x0c401f0005007f89 */ /* 0x000e2200000e0000 */
[----:B------:R-:W-:-:S02]  /*13ff0*/  ISETP.NE.AND P5, PT, R88, RZ, PT ;  /* 0x000000ff5800720c */ /* 0x000fc40003fa5270 */
[C---:B------:R-:W-:Y:S02]  /*14000*/  ISETP.GT.AND P2, PT, R3.reuse, 0x30, !P2 ;  /* 0x000000300300780c */ /* 0x040fe40005744270 */
[----:B------:R-:W-:Y:S02]  /*14010*/  ISETP.GT.AND P4, PT, R3, RZ, !P4 ;  /* 0x000000ff0300720c */ /* 0x000fe40006784270 */
        /* <DEDUP_REMOVED lines=8> */
[----:B------:R-:W-:Y:S02]  /*140a0*/  ISETP.GT.AND P3, PT, R3, 0x58, !P3 ;  /* 0x000000580300780c */ /* 0x000fe40005f64270 */
[----:B0-----:R-:W-:-:S02]  /*140b0*/  FMNMX.FTZ R11, R5, R0, !PT ;  /* 0x00000000050b7209 */ /* 0x001fc40007810000 */
[----:B------:R-:W-:Y:S02]  /*140c0*/  FSEL R4, R51, -INF , !P2 ;  /* 0xff80000033047808 */ /* 0x000fe40005000000 */
[----:B------:R-:W-:Y:S01]  /*140d0*/  ISETP.NE.AND P2, PT, R49, RZ, PT ;  /* 0x000000ff3100720c */ /* 0x000fe20003f45270 */
[----:B------:R-:W0:Y:S01]  /*140e0*/  SHFL.BFLY PT, R0, R11, 0x1, 0x1f ;  /* 0x0c201f000b007f89 */ /* 0x000e2200000e0000 */
[----:B------:R-:W-:Y:S02]  /*140f0*/  FMNMX.FTZ R5, R26, R102, !PT ;  /* 0x000000661a057209 */ /* 0x000fe40007810000 */
[----:B------:R-:W-:Y:S02]  /*14100*/  ISETP.GT.AND P2, PT, R3, 0x38, !P2 ;  /* 0x000000380300780c */ /* 0x000fe40005744270 */
[----:B------:R-:W-:Y:S02]  /*14110*/  FMNMX.FTZ R5, R30, R5, !PT ;  /* 0x000000051e057209 */ /* 0x000fe40007810000 */
[----:B------:R-:W-:-:S02]  /*14120*/  ISETP.LT.OR P2, PT, R106, 0x39, P2 ;  /* 0x000000396a00780c */ /* 0x000fc40001741670 */
[----:B------:R-:W-:Y:S02]  /*14130*/  FMNMX.FTZ R5, R100, R5, !PT ;  /* 0x0000000564057209 */ /* 0x000fe40007810000 */
[----:B------:R-:W-:Y:S02]  /*14140*/  FSEL R54, R54, -INF , !P2 ;  /* 0xff80000036367808 */ /* 0x000fe40005000000 */
[----:B------:R-:W-:Y:S02]  /*14150*/  ISETP.NE.AND P2, PT, R89, RZ, PT ;  /* 0x000000ff5900720c */ /* 0x000fe40003f45270 */
[----:B------:R-:W-:Y:S02]  /*14160*/  ISETP.LT.OR P3, PT, R106, 0x59, P3 ;  /* 0x000000596a00780c */ /* 0x000fe40001f61670 */
[----:B------:R-:W-:Y:S02]  /*14170*/  ISETP.GT.AND P2, PT, R3, 0x39, !P2 ;  /* 0x000000390300780c */ /* 0x000fe40005744270 */
[----:B------:R-:W-:-:S02]  /*14180*/  FSEL R70, R70, -INF , !P3 ;  /* 0xff80000046467808 */ /* 0x000fc40005800000 */
[----:B------:R-:W-:Y:S02]  /*14190*/  ISETP.LT.OR P2, PT, R106, 0x3a, P2 ;  /* 0x0000003a6a00780c */ /* 0x000fe40001741670 */
[----:B0-----:R-:W-:Y:S02]  /*141a0*/  FMNMX.FTZ R0, R11, R0, !PT ;  /* 0x000000000b007209 */ /* 0x001fe40007810000 */
[----:B------:R-:W-:Y:S02]  /*141b0*/  FSEL R50, R55, -INF , !P2 ;  /* 0xff80000037327808 */ /* 0x000fe40005000000 */
[----:B------:R-:W-:Y:S01]  /*141c0*/  ISETP.NE.AND P2, PT, R53, RZ, PT ;  /* 0x000000ff3500720c */ /* 0x000fe20003f45270 */
[----:B------:R-:W-:Y:S01]  /*141d0*/  FMUL.FTZ R15, R0, R7 ;  /* 0x00000007000f7220 */ /* 0x000fe20000410000 */
        /* <DEDUP_REMOVED lines=17> */
[----:B------:R-:W-:Y:S02]  /*142f0*/  ISETP.NE.AND P6, PT, R25, RZ, PT ;  /* 0x000000ff1900720c */ /* 0x000fe40003fc5270 */
[----:B------:R-:W-:Y:S02]  /*14300*/  FSEL R62, R62, -INF , !P2 ;  /* 0xff8000003e3e7808 */ /* 0x000fe40005000000 */
[----:B------:R-:W-:-:S02]  /*14310*/  FMNMX.FTZ R25, R88, R21, !PT ;  /* 0x0000001558197209 */ /* 0x000fc40007810000 */
[----:B------:R-:W-:Y:S02]  /*14320*/  ISETP.GT.AND P2, PT, R3, 0x49, !P5 ;  /* 0x000000490300780c */ /* 0x000fe40006f44270 */
[----:B------:R-:W-:Y:S02]  /*14330*/  FMNMX.FTZ R25, R4, R25, !PT ;  /* 0x0000001904197209 */ /* 0x000fe40007810000 */
[----:B------:R-:W-:Y:S02]  /*14340*/  ISETP.LT.OR P2, PT, R106, 0x4a, P2 ;  /* 0x0000004a6a00780c */ /* 0x000fe40001741670 */
[----:B------:R-:W-:Y:S02]  /*14350*/  FMNMX.FTZ R25, R54, R25, !PT ;  /* 0x0000001936197209 */ /* 0x000fe40007810000 */
[----:B------:R-:W-:Y:S02]  /*14360*/  FSEL R104, R63, -INF , !P2 ;  /* 0xff8000003f687808 */ /* 0x000fe40005000000 */
[----:B------:R-:W-:-:S02]  /*14370*/  FSETP.NEU.FTZ.AND P2, PT, R0, -INF , PT ;  /* 0xff8000000000780b */ /* 0x000fc40003f5d000 */
[----:B------:R-:W-:Y:S02]  /*14380*/  ISETP.NE.AND P5, PT, R61, RZ, PT ;  /* 0x000000ff3d00720c */ /* 0x000fe40003fa5270 */
[----:B------:R-:W-:Y:S02]  /*14390*/  FMNMX.FTZ R25, R50, R25, !PT ;  /* 0x0000001932197209 */ /* 0x000fe40007810000 */
[----:B------:R-:W-:Y:S02]  /*143a0*/  FSEL R15, R15, RZ, P2 ;  /* 0x000000ff0f0f7208 */ /* 0x000fe40001000000 */
[C---:B------:R-:W-:Y:S02]  /*143b0*/  ISETP.GT.AND P2, PT, R3.reuse, 0x50, !P5 ;  /* 0x000000500300780c */ /* 0x040fe40006f44270 */
[----:B------:R-:W-:Y:S01]  /*143c0*/  FMNMX.FTZ R27, R58, R25, !PT ;  /* 0x000000193a1b7209 */ /* 0x000fe20007810000 */
[-CC-:B------:R-:W-:Y:S01]  /*143d0*/  FFMA.FTZ R148, R40, R7.reuse, -R15.reuse ;  /* 0x0000000728947223 */ /* 0x180fe2000001080f */
[----:B------:R-:W-:Y:S01]  /*143e0*/  ISETP.LT.OR P2, PT, R106, 0x51, P2 ;  /* 0x000000516a00780c */ /* 0x000fe20001741670 */
[--C-:B------:R-:W-:Y:S01]  /*143f0*/  FFMA.FTZ R31, R36, R7, -R15.reuse ;  /* 0x00000007241f7223 */ /* 0x100fe2000001080f */
[----:B------:R-:W-:Y:S01]  /*14400*/  FMNMX.FTZ R27, R90, R27, !PT ;  /* 0x0000001b5a1b7209 */ /* 0x000fe20007810000 */
[-CC-:B------:R-:W-:Y:S01]  /*14410*/  FFMA.FTZ R156, R108, R7.reuse, -R15.reuse ;  /* 0x000000076c9c7223 */ /* 0x180fe2000001080f */
[----:B------:R-:W-:Y:S01]  /*14420*/  FSEL R66, R66, -INF , !P2 ;  /* 0xff80000042427808 */ /* 0x000fe20005000000 */
[-CC-:B------:R-:W-:Y:S01]  /*14430*/  FFMA.FTZ R86, R86, R7.reuse, -R15.reuse ;  /* 0x0000000756567223 */ /* 0x180fe2000001080f */
[----:B------:R-:W-:Y:S01]  /*14440*/  ISETP.GT.AND P2, PT, R3, 0x51, !P6 ;  /* 0x000000510300780c */ /* 0x000fe20007744270 */
[--C-:B------:R-:W-:Y:S01]  /*14450*/  FFMA.FTZ R39, R10, R7, -R15.reuse ;  /* 0x000000070a277223 */ /* 0x100fe2000001080f */
[----:B------:R-:W-:Y:S01]  /*14460*/  FMNMX.FTZ R27, R62, R27, !PT ;  /* 0x0000001b3e1b7209 */ /* 0x000fe20007810000 */
[-CC-:B------:R-:W-:Y:S01]  /*14470*/  FFMA.FTZ R158, R84, R7.reuse, -R15.reuse ;  /* 0x00000007549e7223 */ /* 0x180fe2000001080f */
[----:B------:R-:W-:Y:S01]  /*14480*/  ISETP.NE.AND P5, PT, R29, RZ, PT ;  /* 0x000000ff1d00720c */ /* 0x000fe20003fa5270 */
[--C-:B------:R-:W-:Y:S01]  /*14490*/  FFMA.FTZ R29, R44, R7, -R15.reuse ;  /* 0x000000072c1d7223 */ /* 0x100fe2000001080f */
[----:B------:R-:W-:Y:S01]  /*144a0*/  ISETP.LT.OR P2, PT, R106, 0x52, P2 ;  /* 0x000000526a00780c */ /* 0x000fe20001741670 */
[----:B------:R-:W-:Y:S01]  /*144b0*/  MUFU.EX2 R156, R156 ;  /* 0x0000009c009c7308 */ /* 0x000fe20000000800 */
[----:B------:R-:W-:Y:S01]  /*144c0*/  FMNMX.FTZ R27, R104, R27, !PT ;  /* 0x0000001b681b7209 */ /* 0x000fe20007810000 */
[-CC-:B------:R-:W-:Y:S01]  /*144d0*/  FFMA.FTZ R76, R76, R7.reuse, -R15.reuse ;  /* 0x000000074c4c7223 */ /* 0x180fe2000001080f */
[----:B------:R-:W-:Y:S01]  /*144e0*/  ISETP.GT.AND P4, PT, R3, 0x59, !P5 ;  /* 0x000000590300780c */ /* 0x000fe20006f84270 */
[-CC-:B------:R-:W-:Y:S01]  /*144f0*/  FFMA.FTZ R152, R82, R7.reuse, -R15.reuse ;  /* 0x0000000752987223 */ /* 0x180fe2000001080f */
[----:B------:R-:W-:Y:S01]  /*14500*/  FSEL R40, R67, -INF , !P2 ;  /* 0xff80000043287808 */ /* 0x000fe20005000000 */
[--C-:B------:R-:W-:Y:S01]  /*14510*/  FFMA.FTZ R78, R78, R7, -R15.reuse ;  /* 0x000000074e4e7223 */ /* 0x100fe2000001080f */
[----:B------:R-:W-:Y:S01]  /*14520*/  FMNMX.FTZ R3, R66, R27, !PT ;  /* 0x0000001b42037209 */ /* 0x000fe20007810000 */
[----:B------:R-:W0:Y:S01]  /*14530*/  MUFU.EX2 R5, R86 ;  /* 0x0000005600057308 */ /* 0x000e220000000800 */
[----:B------:R-:W-:Y:S01]  /*14540*/  ISETP.LT.OR P4, PT, R106, 0x5a, P4 ;  /* 0x0000005a6a00780c */ /* 0x000fe20002781670 */
[--C-:B------:R-:W-:Y:S01]  /*14550*/  FFMA.FTZ R154, R80, R7, -R15.reuse ;  /* 0x00000007509a7223 */ /* 0x100fe2000001080f */
[----:B------:R-:W-:Y:S01]  /*14560*/  FMNMX.FTZ R3, R40, R3, !PT ;  /* 0x0000000328037209 */ /* 0x000fe20007810000 */
[-CC-:B------:R-:W-:Y:S01]  /*14570*/  FFMA.FTZ R37, R14, R7.reuse, -R15.reuse ;  /* 0x000000070e257223 */ /* 0x180fe2000001080f */
[----:B------:R-:W-:Y:S01]  /*14580*/  FSEL R36, R71, -INF , !P4 ;  /* 0xff80000047247808 */ /* 0x000fe20006000000 */
[--C-:B------:R-:W-:Y:S01]  /*14590*/  FFMA.FTZ R74, R74, R7, -R15.reuse ;  /* 0x000000074a4a7223 */ /* 0x100fe2000001080f */
[----:B------:R-:W-:Y:S01]  /*145a0*/  FMNMX.FTZ R3, R70, R3, !PT ;  /* 0x0000000346037209 */ /* 0x000fe20007810000 */
[----:B------:R-:W1:Y:S01]  /*145b0*/  MUFU.EX2 R158, R158 ;  /* 0x0000009e009e7308 */ /* 0x000e620000000800 */
[-CC-:B------:R-:W-:Y:S01]  /*145c0*/  FFMA.FTZ R35, R20, R7.reuse, -R15.reuse ;  /* 0x0000000714237223 */ /* 0x180fe2000001080f */
[--C-:B------:R-:W-:Y:S01]  /*145d0*/  FFMA.FTZ R6, R6, R7, -R15.reuse ;  /* 0x0000000706067223 */ /* 0x100fe2000001080f */
[----:B------:R-:W-:Y:S01]  /*145e0*/  FMNMX.FTZ R3, R36, R3, !PT ;  /* 0x0000000324037209 */ /* 0x000fe20007810000 */
[-CC-:B-----5:R-:W-:Y:S01]  /*145f0*/  FFMA.FTZ R144, R48, R7.reuse, -R15.reuse ;  /* 0x0000000730907223 */ /* 0x1a0fe2000001080f */
[-CC-:B------:R-:W-:Y:S01]  /*14600*/  FFMA.FTZ R146, R52, R7.reuse, -R15.reuse ;  /* 0x0000000734927223 */ /* 0x180fe2000001080f */
[-CC-:B------:R-:W-:Y:S01]  /*14610*/  FFMA.FTZ R33, R28, R7.reuse, -R15.reuse ;  /* 0x000000071c217223 */ /* 0x180fe2000001080f */
[-C--:B------:R-:W-:Y:S01]  /*14620*/  FFMA.FTZ R140, R56, R7.reuse, -R15 ;  /* 0x00000007388c7223 */ /* 0x080fe2000001080f */
[----:B------:R-:W2:Y:S01]  /*14630*/  SHFL.BFLY PT, R44, R3, 0x2, 0x1f ;  /* 0x0c401f00032c7f89 */ /* 0x000ea200000e0000 */
[----:B------:R-:W3:Y:S01]  /*14640*/  MUFU.EX2 R11, R76 ;  /* 0x0000004c000b7308 */ /* 0x000ee20000000800 */
[----:B0-----:R-:W-:Y:S01]  /*14650*/  FADD.FTZ R43, R156, R5 ;  /* 0x000000059c2b7221 */ /* 0x001fe20000010000 */
[-CC-:B------:R-:W-:Y:S01]  /*14660*/  FFMA.FTZ R142, R60, R7.reuse, -R15.reuse ;  /* 0x000000073c8e7223 */ /* 0x180fe2000001080f */
[-CC-:B------:R-:W-:Y:S01]  /*14670*/  FFMA.FTZ R136, R64, R7.reuse, -R15.reuse ;  /* 0x0000000740887223 */ /* 0x180fe2000001080f */
[----:B------:R-:W-:Y:S01]  /*14680*/  FFMA.FTZ R138, R68, R7, -R15 ;  /* 0x00000007448a7223 */ /* 0x000fe2000001080f */
[----:B------:R-:W-:-:S02]  /*14690*/  ISETP.NE.AND P5, PT, R210, 0x1, PT ;  /* 0x00000001d200780c */ /* 0x000fc40003fa5270 */
[----:B------:R-:W-:Y:S01]  /*146a0*/  F2FP.F16.F32.PACK_AB R156, R5, R156 ;  /* 0x0000009c059c723e */ /* 0x000fe200000000ff */
[----:B------:R-:W0:Y:S08]  /*146b0*/  MUFU.EX2 R152, R152 ;  /* 0x0000009800987308 */ /* 0x000e300000000800 */
[----:B------:R-:W4:Y:S02]  /*146c0*/  MUFU.EX2 R21, R78 ;  /* 0x0000004e00157308 */ /* 0x000f240000000800 */
[----:B------:R-:W1:Y:S01]  /*146d0*/  @P5 LDC R49, c[0x0][0x44c] ;  /* 0x00011300ff315b82 */ /* 0x000e620000000800 */
[----:B--2---:R-:W-:-:S05]  /*146e0*/  FMNMX.FTZ R44, R3, R44, !PT ;  /* 0x0000002c032c7209 */ /* 0x004fca0007810000 */
[----:B------:R-:W2:Y:S01]  /*146f0*/  MUFU.EX2 R154, R154 ;  /* 0x0000009a009a7308 */ /* 0x000ea20000000800 */
[----:B------:R-:W3:Y:S07]  /*14700*/  SHFL.BFLY PT, R3, R44, 0x1, 0x1f ;  /* 0x0c201f002c037f89 */ /* 0x000eee00000e0000 */
[----:B------:R-:W2:Y:S08]  /*14710*/  MUFU.EX2 R25, R74 ;  /* 0x0000004a00197308 */ /* 0x000eb00000000800 */
[----:B------:R-:W2:Y:S01]  /*14720*/  MUFU.EX2 R148, R148 ;  /* 0x0000009400947308 */ /* 0x000ea20000000800 */
[----:B-1----:R-:W-:-:S07]  /*14730*/  @P5 IMAD.HI.U32 R49, R178, R49, RZ ;  /* 0x00000031b2315227 */ /* 0x002fce00078e00ff */
[----:B------:R1:W-:Y:S01]  /*14740*/  MUFU.EX2 R27, R31 ;  /* 0x0000001f001b7308 */ /* 0x0003e20000000800 */
[----:B---3--:R-:W-:-:S04]  /*14750*/  FMNMX.FTZ R3, R44, R3, !PT ;  /* 0x000000032c037209 */ /* 0x008fc80007810000 */
[C---:B------:R-:W-:Y:S01]  /*14760*/  FSETP.NEU.FTZ.AND P2, PT, R3.reuse, -INF , PT ;  /* 0xff8000000300780b */ /* 0x040fe20003f5d000 */
[-C--:B------:R-:W-:Y:S01]  /*14770*/  FMUL.FTZ R10, R3, R7.reuse ;  /* 0x00000007030a7220 */ /* 0x080fe20000410000 */
[-CC-:B-1----:R-:W-:Y:S01]  /*14780*/  FFMA.FTZ R31, R32, R7.reuse, -R15.reuse ;  /* 0x00000007201f7223 */ /* 0x182fe2000001080f */
[----:B------:R-:W-:Y:S01]  /*14790*/  FFMA.FTZ R15, R24, R7, -R15 ;  /* 0x00000007180f7223 */ /* 0x000fe2000001080f */
[----:B------:R-:W-:Y:S02]  /*147a0*/  MUFU.EX2 R29, R29 ;  /* 0x0000001d001d7308 */ /* 0x000fe40000000800 */
[----:B------:R-:W-:-:S05]  /*147b0*/  FSEL R41, R10, RZ, P2 ;  /* 0x000000ff0a297208 */ /* 0x000fca0001000000 */
[-CC-:B------:R-:W-:Y:S01]  /*147c0*/  FFMA.FTZ R157, R26, R7.reuse, -R41.reuse ;  /* 0x000000071a9d7223 */ /* 0x180fe20000010829 */
[-CC-:B------:R-:W-:Y:S01]  /*147d0*/  FFMA.FTZ R10, R102, R7.reuse, -R41.reuse ;  /* 0x00000007660a7223 */ /* 0x180fe20000010829 */
[-CC-:B------:R-:W-:Y:S01]  /*147e0*/  FFMA.FTZ R159, R30, R7.reuse, -R41.reuse ;  /* 0x000000071e9f7223 */ /* 0x180fe20000010829 */
[-CC-:B------:R-:W-:Y:S01]  /*147f0*/  FFMA.FTZ R14, R100, R7.reuse, -R41.reuse ;  /* 0x00000007640e7223 */ /* 0x180fe20000010829 */
[-C--:B------:R-:W-:Y:S01]  /*14800*/  FFMA.FTZ R153, R34, R7.reuse, -R41 ;  /* 0x0000000722997223 */ /* 0x080fe20000010829 */
[----:B------:R-:W-:Y:S01]  /*14810*/  FADD.FTZ R30, R158, R43 ;  /* 0x0000002b9e1e7221 */ /* 0x000fe20000010000 */
[----:B------:R-:W-:Y:S01]  /*14820*/  MUFU.EX2 R157, R157 ;  /* 0x0000009d009d7308 */ /* 0x000fe20000000800 */
[-CC-:B------:R-:W-:Y:S01]  /*14830*/  FFMA.FTZ R20, R98, R7.reuse, -R41.reuse ;  /* 0x0000000762147223 */ /* 0x180fe20000010829 */
[-CC-:B------:R-:W-:Y:S01]  /*14840*/  FFMA.FTZ R155, R38, R7.reuse, -R41.reuse ;  /* 0x00000007269b7223 */ /* 0x180fe20000010829 */
[----:B------:R-:W-:Y:S01]  /*14850*/  FADD.FTZ R43, R11, R30 ;  /* 0x0000001e0b2b7221 */ /* 0x000fe20000010000 */
[-CC-:B------:R-:W-:Y:S01]  /*14860*/  FFMA.FTZ R24, R96, R7.reuse, -R41.reuse ;  /* 0x0000000760187223 */ /* 0x180fe20000010829 */
[-CC-:B------:R-:W-:Y:S01]  /*14870*/  FFMA.FTZ R149, R42, R7.reuse, -R41.reuse ;  /* 0x000000072a957223 */ /* 0x180fe20000010829 */
[-C--:B------:R-:W-:Y:S01]  /*14880*/  FFMA.FTZ R26, R94, R7.reuse, -R41 ;  /* 0x000000075e1a7223 */ /* 0x080fe20000010829 */
[----:B0-----:R-:W-:Y:S01]  /*14890*/  FADD.FTZ R30, R152, R43 ;  /* 0x0000002b981e7221 */ /* 0x001fe20000010000 */
[----:B------:R-:W0:Y:S01]  /*148a0*/  MUFU.EX2 R10, R10 ;  /* 0x0000000a000a7308 */ /* 0x000e220000000800 */
[-CC-:B------:R-:W-:Y:S01]  /*148b0*/  FFMA.FTZ R151, R46, R7.reuse, -R41.reuse ;  /* 0x000000072e977223 */ /* 0x180fe20000010829 */
[-CC-:B------:R-:W-:Y:S01]  /*148c0*/  FFMA.FTZ R28, R92, R7.reuse, -R41.reuse ;  /* 0x000000075c1c7223 */ /* 0x180fe20000010829 */
[----:B----4-:R-:W-:Y:S01]  /*148d0*/  FADD.FTZ R45, R21, R30 ;  /* 0x0000001e152d7221 */ /* 0x010fe20000010000 */
[-CC-:B------:R-:W-:Y:S01]  /*148e0*/  FFMA.FTZ R145, R88, R7.reuse, -R41.reuse ;  /* 0x0000000758917223 */ /* 0x180fe20000010829 */
[-CC-:B------:R-:W-:Y:S01]  /*148f0*/  FFMA.FTZ R4, R4, R7.reuse, -R41.reuse ;  /* 0x0000000704047223 */ /* 0x180fe20000010829 */
[-C--:B------:R-:W-:Y:S01]  /*14900*/  FFMA.FTZ R147, R54, R7.reuse, -R41 ;  /* 0x0000000736937223 */ /* 0x080fe20000010829 */
[----:B--2---:R-:W-:Y:S01]  /*14910*/  FADD.FTZ R34, R154, R45 ;  /* 0x0000002d9a227221 */ /* 0x004fe20000010000 */
[----:B------:R-:W1:Y:S01]  /*14920*/  MUFU.EX2 R159, R159 ;  /* 0x0000009f009f7308 */ /* 0x000e620000000800 */
[-CC-:B------:R-:W-:Y:S01]  /*14930*/  FFMA.FTZ R30, R50, R7.reuse, -R41.reuse ;  /* 0x00000007321e7223 */ /* 0x180fe20000010829 */
[----:B------:R-:W2:Y:S01]  /*14940*/  @P5 LDC R38, c[0x0][0x450] ;  /* 0x00011400ff265b82 */ /* 0x000ea20000000800 */
[----:B------:R-:W-:Y:S01]  /*14950*/  FADD.FTZ R45, R25, R34 ;  /* 0x00000022192d7221 */ /* 0x000fe20000010000 */
[-CC-:B------:R-:W-:Y:S01]  /*14960*/  FFMA.FTZ R141, R58, R7.reuse, -R41.reuse ;  /* 0x000000073a8d7223 */ /* 0x180fe20000010829 */
[-CC-:B------:R-:W-:Y:S01]  /*14970*/  FFMA.FTZ R90, R90, R7.reuse, -R41.reuse ;  /* 0x000000075a5a7223 */ /* 0x180fe20000010829 */
[-C--:B------:R-:W-:Y:S01]  /*14980*/  FFMA.FTZ R62, R62, R7.reuse, -R41 ;  /* 0x000000073e3e7223 */ /* 0x080fe20000010829 */
[----:B------:R-:W-:Y:S01]  /*14990*/  FADD.FTZ R34, R148, R45 ;  /* 0x0000002d94227221 */ /* 0x000fe20000010000 */
[----:B------:R-:W3:Y:S01]  /*149a0*/  MUFU.EX2 R14, R14 ;  /* 0x0000000e000e7308 */ /* 0x000ee20000000800 */
[----:B0-----:R-:W-:Y:S01]  /*149b0*/  FADD.FTZ R32, R157, R10 ;  /* 0x0000000a9d207221 */ /* 0x001fe20000010000 */
[-CC-:B------:R-:W-:Y:S01]  /*149c0*/  FFMA.FTZ R104, R104, R7.reuse, -R41.reuse ;  /* 0x0000000768687223 */ /* 0x180fe20000010829 */
[----:B------:R-:W-:Y:S01]  /*149d0*/  FADD.FTZ R34, R27, R34 ;  /* 0x000000221b227221 */ /* 0x000fe20000010000 */
[-CC-:B------:R-:W-:Y:S01]  /*149e0*/  FFMA.FTZ R66, R66, R7.reuse, -R41.reuse ;  /* 0x0000000742427223 */ /* 0x180fe20000010829 */
[-CC-:B------:R-:W-:Y:S01]  /*149f0*/  FFMA.FTZ R40, R40, R7.reuse, -R41.reuse ;  /* 0x0000000728287223 */ /* 0x180fe20000010829 */
[-CC-:B------:R-:W-:Y:S01]  /*14a00*/  FFMA.FTZ R70, R70, R7.reuse, -R41.reuse ;  /* 0x0000000746467223 */ /* 0x180fe20000010829 */
[----:B------:R-:W-:Y:S01]  /*14a10*/  FADD.FTZ R45, R29, R34 ;  /* 0x000000221d2d7221 */ /* 0x000fe20000010000 */
[----:B------:R-:W0:Y:S01]  /*14a20*/  MUFU.EX2 R153, R153 ;  /* 0x0000009900997308 */ /* 0x000e220000000800 */
[----:B-1----:R-:W-:Y:S01]  /*14a30*/  FADD.FTZ R43, R159, R32 ;  /* 0x000000209f2b7221 */ /* 0x002fe20000010000 */
[----:B------:R-:W-:Y:S01]  /*14a40*/  FFMA.FTZ R36, R36, R7, -R41 ;  /* 0x0000000724247223 */ /* 0x000fe20000010829 */
[----:B------:R-:W-:-:S02]  /*14a50*/  F2FP.F16.F32.PACK_AB R158, R11, R158 ;  /* 0x0000009e0b9e723e */ /* 0x000fc400000000ff */
[----:B------:R-:W-:Y:S02]  /*14a60*/  F2FP.F16.F32.PACK_AB R157, R10, R157 ;  /* 0x0000009d0a9d723e */ /* 0x000fe400000000ff */
[----:B------:R-:W-:Y:S01]  /*14a70*/  F2FP.F16.F32.PACK_AB R152, R21, R152 ;  /* 0x000000981598723e */ /* 0x000fe200000000ff */
[----:B------:R-:W1:Y:S01]  /*14a80*/  MUFU.EX2 R20, R20 ;  /* 0x0000001400147308 */ /* 0x000e620000000800 */
[----:B---3--:R-:W-:Y:S01]  /*14a90*/  FADD.FTZ R32, R14, R43 ;  /* 0x0000002b0e207221 */ /* 0x008fe20000010000 */
[----:B--2---:R-:W-:Y:S02]  /*14aa0*/  @P5 SHF.R.U32.HI R47, RZ, R38, R49 ;  /* 0x00000026ff2f5219 */ /* 0x004fe40000011631 */
[----:B------:R-:W-:Y:S02]  /*14ab0*/  ISETP.GE.AND P5, PT, R13, 0x1, PT ;  /* 0x000000010d00780c */ /* 0x000fe40003fa6270 */
[----:B------:R-:W-:Y:S02]  /*14ac0*/  F2FP.F16.F32.PACK_AB R154, R25, R154 ;  /* 0x0000009a199a723e */ /* 0x000fe400000000ff */
[----:B------:R-:W2:Y:S01]  /*14ad0*/  MUFU.EX2 R155, R155 ;  /* 0x0000009b009b7308 */ /* 0x000ea20000000800 */
[----:B0-----:R-:W-:Y:S01]  /*14ae0*/  FADD.FTZ R43, R153, R32 ;  /* 0x00000020992b7221 */ /* 0x001fe20000010000 */
[----:B------:R-:W-:-:S02]  /*14af0*/  F2FP.F16.F32.PACK_AB R148, R27, R148 ;  /* 0x000000941b94723e */ /* 0x000fc400000000ff */
[----:B------:R-:W-:-:S04]  /*14b00*/  F2FP.F16.F32.PACK_AB R159, R14, R159 ;  /* 0x0000009f0e9f723e */ /* 0x000fc800000000ff */
[----:B------:R-:W0:Y:S01]  /*14b10*/  MUFU.EX2 R24, R24 ;  /* 0x0000001800187308 */ /* 0x000e220000000800 */
[C---:B-1----:R-:W-:Y:S01]  /*14b20*/  FADD.FTZ R32, R20.reuse, R43 ;  /* 0x0000002b14207221 */ /* 0x042fe20000010000 */
        /* <DEDUP_REMOVED lines=22> */
[----:B------:R-:W-:Y:S02]  /*14c90*/  IADD3 R43, R150, R47, RZ ;  /* 0x0000002f962b7210 */ /* 0x000fe40007ffe0ff */
[----:B------:R-:W-:-:S03]  /*14ca0*/  F2FP.F16.F32.PACK_AB R150, R6, R29 ;  /* 0x0000001d0696723e */ /* 0x000fc600000000ff */
[----:B------:R-:W-:Y:S01]  /*14cb0*/  IMAD.IADD R12, R43, 0x1, R12 ;  /* 0x000000012b0c7824 */ /* 0x000fe200078e020c */
        /* <DEDUP_REMOVED lines=45> */
[----:B------:R-:W-:Y:S01]  /*14f90*/  F2FP.F16.F32.PACK_AB R137, R137, R66 ;  /* 0x000000428989723e */ /* 0x000fe200000000ff */
[----:B------:R-:W-:-:S05]  /*14fa0*/  VIADD R10, R72, 0xfffffffe ;  /* 0xfffffffe480a7836 */ /* 0x000fca0000000000 */
[----:B------:R-:W1:Y:S01]  /*14fb0*/  MUFU.EX2 R139, R36 ;  /* 0x00000024008b7308 */ /* 0x000e620000000800 */
[----:B--2---:R-:W-:-:S07]  /*14fc0*/  FADD.FTZ R4, R70, R5 ;  /* 0x0000000546047221 */ /* 0x004fce0000010000 */
[----:B------:R-:W2:Y:S01]  /*14fd0*/  MUFU.EX2 R15, R15 ;  /* 0x0000000f000f7308 */ /* 0x000ea20000000800 */
[----:B0-----:R-:W-:Y:S01]  /*14fe0*/  FADD.FTZ R32, R138, R11 ;  /* 0x0000000b8a207221 */ /* 0x001fe20000010000 */
[C---:B-1----:R-:W-:Y:S01]  /*14ff0*/  FADD.FTZ R5, R139.reuse, R4 ;  /* 0x000000048b057221 */ /* 0x042fe20000010000 */
[----:B------:R-:W-:Y:S02]  /*15000*/  F2FP.F16.F32.PACK_AB R139, R139, R70 ;  /* 0x000000468b8b723e */ /* 0x000fe400000000ff */
[C---:B--2---:R-:W-:Y:S01]  /*15010*/  FADD.FTZ R6, R15.reuse, R32 ;  /* 0x000000200f067221 */ /* 0x044fe20000010000 */
[----:B------:R-:W-:Y:S01]  /*15020*/  F2FP.F16.F32.PACK_AB R138, R15, R138 ;  /* 0x0000008a0f8a723e */ /* 0x000fe200000000ff */
[----:B------:R-:W-:Y:S06]  /*15030*/  @!P5 BRA `(.L_x_1647) ;  /* 0x000000000048d947 */ /* 0x000fec0003800000 */
[C---:B------:R-:W-:Y:S01]  /*15040*/  ISETP.GT.AND P2, PT, R43.reuse, RZ, PT ;  /* 0x000000ff2b00720c */ /* 0x040fe20003f44270 */
[----:B------:R-:W-:Y:S01]  /*15050*/  BSSY B0, `(.L_x_1648) ;  /* 0x000000e000007945 */ /* 0x000fe20003800000 */
[----:B------:R-:W-:-:S11]  /*15060*/  VIADD R4, R43, 0xffffffff ;  /* 0xffffffff2b047836 */ /* 0x000fd60000000000 */
        /* <DEDUP_REMOVED lines=8> */
.L_x_1649:
[----:B------:R-:W-:-:S13]  /*150f0*/  ISETP.NE.AND P2, PT, R13, 0x1, PT ;  /* 0x000000010d00780c */ /* 0x000fda0003f45270 */
[----:B------:R-:W0:Y:S02]  /*15100*/  @P2 LDC.64 R14, c[0x0][0x9e8] ;  /* 0x00027a00ff0e2b82 */ /* 0x000e240000000a00 */
[----:B0-----:R-:W-:-:S05]  /*15110*/  @P2 IMAD.HI.U32 R14, R4, R14, RZ ;  /* 0x0000000e040e2227 */ /* 0x001fca00078e00ff */
[----:B------:R-:W-:-:S07]  /*15120*/  @P2 SHF.R.U32.HI R4, RZ, R15, R14 ;  /* 0x0000000fff042219 */ /* 0x000fce000001160e */
.L_x_1650:
[----:B------:R-:W-:Y:S05]  /*15130*/  BSYNC B0 ;  /* 0x0000000000007941 */ /* 0x000fea0003800000 */
.L_x_1648:
[----:B------:R-:W-:-:S05]  /*15140*/  IMAD R13, R4, R13, R13 ;  /* 0x0000000d040d7224 */ /* 0x000fca00078e020d */
[----:B------:R-:W-:-:S07]  /*15150*/  VIMNMX R12, R12, R13, PT ;  /* 0x0000000d0c0c7248 */ /* 0x000fce0003fe0100 */
.L_x_1647:
[----:B------:R-:W-:Y:S01]  /*15160*/  IMAD.HI R12, R12, 0x2aaaaaab, RZ ;  /* 0x2aaaaaab0c0c7827 */ /* 0x000fe200078e02ff */
[----:B------:R-:W-:Y:S01]  /*15170*/  ULDC UR59, c[0x0][0x9e4] ;  /* 0x00027900003b7ab9 */ /* 0x000fe20000000800 */
[----:B------:R-:W-:Y:S01]  /*15180*/  ULDC UR58, c[0x0][0x9e4] ;  /* 0x00027900003a7ab9 */ /* 0x000fe20000000800 */
[----:B------:R-:W-:Y:S01]  /*15190*/  BSSY B0, `(.L_x_1651) ;  /* 0x0000346000007945 */ /* 0x000fe20003800000 */
[----:B------:R-:W-:Y:S01]  /*151a0*/  IMAD.MOV.U32 R4, RZ, RZ, 0x3f800000 ;  /* 0x3f800000ff047424 */ /* 0x000fe200078e00ff */
[----:B------:R-:W-:Y:S02]  /*151b0*/  SHF.R.U32.HI R11, RZ, 0x1f, R12 ;  /* 0x0000001fff0b7819 */ /* 0x000fe4000001160c */
[----:B------:R-:W-:Y:S02]  /*151c0*/  CS2R R86, SRZ ;  /* 0x0000000000567805 */ /* 0x000fe4000001ff00 */
[----:B------:R-:W-:Y:S02]  /*151d0*/  CS2R R84, SRZ ;  /* 0x0000000000547805 */ /* 0x000fe4000001ff00 */
[----:B------:R-:W-:-:S02]  /*151e0*/  CS2R R82, SRZ ;  /* 0x0000000000527805 */ /* 0x000fc4000001ff00 */
[----:B------:R-:W-:Y:S01]  /*151f0*/  LEA.HI.SX32 R13, R12, R11, 0x1c ;  /* 0x0000000b0c0d7211 */ /* 0x000fe200078fe2ff */
[----:B------:R-:W-:Y:S01]  /*15200*/  IMAD.MOV.U32 R11, RZ, RZ, 0x3f800000 ;  /* 0x3f800000ff0b7424 */ /* 0x000fe200078e00ff */
        /* <DEDUP_REMOVED lines=31> */
[----:B------:R-:W-:Y:S06]  /*15400*/  @!P2 BRA `(.L_x_1652) ;  /* 0x000000300078a947 */ /* 0x000fec0003800000 */
[----:B------:R-:W-:Y:S01]  /*15410*/  BSSY B1, `(.L_x_1653) ;  /* 0x0000319000017945 */ /* 0x000fe20003800000 */
[----:B------:R-:W-:Y:S02]  /*15420*/  IMAD.MOV.U32 R4, RZ, RZ, 0x3f800000 ;  /* 0x3f800000ff047424 */ /* 0x000fe400078e00ff */
[----:B------:R-:W-:-:S07]  /*15430*/  IMAD.MOV.U32 R87, RZ, RZ, RZ ;  /* 0x000000ffff577224 */ /* 0x000fce00078e00ff */
.L_x_1672:
[----:B------:R-:W-:-:S05]  /*15440*/  VIADD R21, R22, 0x1 ;  /* 0x0000000116157836 */ /* 0x000fca0000000000 */
[----:B------:R-:W-:-:S04]  /*15450*/  ISETP.NE.AND P2, PT, R21, 0x2, PT ;  /* 0x000000021500780c */ /* 0x000fc80003f45270 */
[----:B------:R-:W-:Y:S02]  /*15460*/  SEL R206, RZ, 0x1, P2 ;  /* 0x00000001ffce7807 */ /* 0x000fe40001000000 */
[----:B------:R-:W-:Y:S02]  /*15470*/  SEL R21, R21, RZ, P2 ;  /* 0x000000ff15157207 */ /* 0x000fe40001000000 */
[----:B------:R-:W-:Y:S01]  /*15480*/  LOP3.LUT R206, R23, R206, RZ, 0x3c, !PT ;  /* 0x000000ce17ce7212 */ /* 0x000fe200078e3cff */
[----:B------:R-:W-:Y:S06]  /*15490*/  @!P0 BRA `(.L_x_1654) ;  /* 0x0000000000048947 */ /* 0x000fec0003800000 */
[----:B------:R-:W-:Y:S01]  /*154a0*/  BPT.TRAP 0x1 ;  /* 0x000000040000795c */ /* 0x000fe20000300000 */
.L_x_1654:
[----:B------:R-:W-:Y:S01]  /*154b0*/  IMAD R7, R21, 0x8, R2 ;  /* 0x0000000815077824 */ /* 0x000fe200078e0202 */
[----:B------:R-:W-:-:S04]  /*154c0*/  SHF.L.U32 R12, R206, 0x1f, RZ ;  /* 0x0000001fce0c7819 */ /* 0x000fc800000006ff */
[----:B------:R0:W1:Y:S01]  /*154d0*/  SYNCS.PHASECHK.TRANS64.TRYWAIT P2, [R7+URZ+0x2a830], R12 ;  /* 0x02a8300c070075a7 */ /* 0x000062000804017f */
[----:B------:R-:W-:Y:S05]  /*154e0*/  @!P0 BRA `(.L_x_1655) ;  /* 0x0000000000048947 */ /* 0x000fea0003800000 */
[----:B------:R-:W-:Y:S01]  /*154f0*/  BPT.TRAP 0x1 ;  /* 0x000000040000795c */ /* 0x000fe20000300000 */
.L_x_1655:
[----:B------:R-:W-:Y:S01]  /*15500*/  IMAD R92, R21, 0x900, R8 ;  /* 0x00000900155c7824 */ /* 0x000fe200078e0208 */
[----:B------:R-:W-:Y:S03]  /*15510*/  BSSY B2, `(.L_x_1656) ;  /* 0x0000006000027945 */ /* 0x000fe60003800000 */
[C---:B------:R-:W-:Y:S01]  /*15520*/  VIADD R9, R92.reuse, 0x4 ;  /* 0x000000045c097836 */ /* 0x040fe20000000000 */
[----:B------:R-:W-:Y:S01]  /*15530*/  IADD3 R14, R92, 0x2, RZ ;  /* 0x000000025c0e7810 */ /* 0x000fe20007ffe0ff */
[----:B-1----:R-:W-:Y:S06]  /*15540*/  @P2 BRA `(.L_x_1657) ;  /* 0x0000000000082947 */ /* 0x002fec0003800000 */
[----:B------:R-:W1:Y:S02]  /*15550*/  SYNCS.PHASECHK.TRANS64.TRYWAIT P2, [R7+URZ+0x2a830], R12 ;  /* 0x02a8300c070075a7 */ /* 0x000e64000804017f */
[----:B-1----:R-:W-:Y:S05]  /*15560*/  @!P2 BRA `(.L_x_1658) ;  /* 0x00000158008ca947 */ /* 0x002fea0003800000 */
.L_x_1657:
[----:B------:R-:W-:Y:S05]  /*15570*/  BSYNC B2 ;  /* 0x0000000000027941 */ /* 0x000fea0003800000 */
.L_x_1656:
[----:B------:R-:W-:Y:S01]  /*15580*/  R2UR UR50, R14 ;  /* 0x000000000e3272ca */ /* 0x000fe200000e0000 */
[----:B------:R-:W-:Y:S01]  /*15590*/  VIADD R14, R92, 0x300 ;  /* 0x000003005c0e7836 */ /* 0x000fe20000000000 */
[----:B------:R-:W2:Y:S01]  /*155a0*/  LDL.64 R220, [R1+0x20] ;  /* 0x0000200001dc7983 */ /* 0x000ea20000100a00 */
[----:B------:R-:W-:-:S03]  /*155b0*/  IMAD.MOV.U32 R15, RZ, RZ, 0x40000040 ;  /* 0x40000040ff0f7424 */ /* 0x000fc600078e00ff */
[----:B------:R-:W-:Y:S01]  /*155c0*/  R2UR UR26, R14 ;  /* 0x000000000e1a72ca */ /* 0x000fe200000e0000 */
[----:B------:R-:W-:Y:S01]  /*155d0*/  VIADD R14, R92, 0x600 ;  /* 0x000006005c0e7836 */ /* 0x000fe20000000000 */
[C---:B------:R-:W-:Y:S01]  /*155e0*/  R2UR UR51, R15.reuse ;  /* 0x000000000f3372ca */ /* 0x040fe200000e0000 */
[----:B------:R-:W3:Y:S01]  /*155f0*/  LDL.64 R218, [R1+0x18] ;  /* 0x0000180001da7983 */ /* 0x000ee20000100a00 */
[C---:B------:R-:W-:Y:S02]  /*15600*/  R2UR UR27, R15.reuse ;  /* 0x000000000f1b72ca */ /* 0x040fe400000e0000 */
[----:B------:R-:W-:Y:S01]  /*15610*/  R2UR UR10, R14 ;  /* 0x000000000e0a72ca */ /* 0x000fe200000e0000 */
[----:B------:R-:W4:Y:S01]  /*15620*/  LDL.64 R216, [R1+0x10] ;  /* 0x0000100001d87983 */ /* 0x000f220000100a00 */
[----:B------:R-:W-:-:S03]  /*15630*/  R2UR UR11, R15 ;  /* 0x000000000f0b72ca */ /* 0x000fc600000e0000 */
[----:B------:R-:W5:Y:S01]  /*15640*/  LDL.64 R14, [R1+0x30] ;  /* 0x00003000010e7983 */ /* 0x000f620000100a00 */
[----:B01----:R-:W-:-:S03]  /*15650*/  IMAD.MOV.U32 R12, RZ, RZ, R92 ;  /* 0x000000ffff0c7224 */ /* 0x003fc600078e005c */
[----:B------:R-:W4:Y:S02]  /*15660*/  LDL.64 R214, [R1+0x8] ;  /* 0x0000080001d67983 */ /* 0x000f240000100a00 */
[----:B------:R-:W-:Y:S01]  /*15670*/  R2UR UR54, R12 ;  /* 0x000000000c3672ca */ /* 0x000fe200000e0000 */
[----:B------:R-:W-:Y:S01]  /*15680*/  IMAD.MOV.U32 R12, RZ, RZ, R9 ;  /* 0x000000ffff0c7224 */ /* 0x000fe200078e0009 */
[----:B------:R-:W4:Y:S01]  /*15690*/  LDL.64 R212, [R1] ;  /* 0x0000000001d47983 */ /* 0x000f220000100a00 */
[----:B------:R-:W-:Y:S02]  /*156a0*/  VIADD R88, R92, 0x6 ;  /* 0x000000065c587836 */ /* 0x000fe40000000000 */
[-C--:B------:R-:W-:Y:S01]  /*156b0*/  FMUL.FTZ R24, R24, R11.reuse ;  /* 0x0000000b18187220 */ /* 0x080fe20000410000 */
[----:B------:R-:W-:Y:S01]  /*156c0*/  IMAD.MOV.U32 R13, RZ, RZ, 0x40000040 ;  /* 0x40000040ff0d7424 */ /* 0x000fe200078e00ff */
[----:B------:R-:W-:Y:S01]  /*156d0*/  R2UR UR34, R12 ;  /* 0x000000000c2272ca */ /* 0x000fe200000e0000 */
[----:B------:R-:W-:Y:S01]  /*156e0*/  VIADD R12, R92, 0x302 ;  /* 0x000003025c0c7836 */ /* 0x000fe20000000000 */
[----:B------:R-:W-:Y:S01]  /*156f0*/  R2UR UR30, R88 ;  /* 0x00000000581e72ca */ /* 0x000fe200000e0000 */
[C---:B------:R-:W-:Y:S01]  /*15700*/  VIADD R88, R92.reuse, 0x304 ;  /* 0x000003045c587836 */ /* 0x040fe20000000000 */
[C---:B------:R-:W-:Y:S01]  /*15710*/  R2UR UR55, R13.reuse ;  /* 0x000000000d3772ca */ /* 0x040fe200000e0000 */
[----:B------:R-:W-:Y:S01]  /*15720*/  VIADD R90, R92, 0x604 ;  /* 0x000006045c5a7836 */ /* 0x000fe20000000000 */
[----:B------:R-:W-:Y:S01]  /*15730*/  R2UR UR22, R12 ;  /* 0x000000000c1672ca */ /* 0x000fe200000e0000 */
[----:B------:R-:W-:Y:S01]  /*15740*/  IMAD.MOV.U32 R89, RZ, RZ, 0x40000040 ;  /* 0x40000040ff597424 */ /* 0x000fe200078e00ff */
[----:B------:R-:W-:Y:S01]  /*15750*/  IADD3 R12, R92, 0x306, RZ ;  /* 0x000003065c0c7810 */ /* 0x000fe20007ffe0ff */
[----:B------:R-:W-:Y:S01]  /*15760*/  IMAD.MOV.U32 R91, RZ, RZ, 0x40000040 ;  /* 0x40000040ff5b7424 */ /* 0x000fe200078e00ff */
[C---:B------:R-:W-:Y:S01]  /*15770*/  R2UR UR35, R13.reuse ;  /* 0x000000000d2372ca */ /* 0x040fe200000e0000 */
[----:B------:R-:W-:Y:S01]  /*15780*/  IMAD.MOV.U32 R93, RZ, RZ, 0x40000040 ;  /* 0x40000040ff5d7424 */ /* 0x000fe200078e00ff */
[----:B------:R-:W-:Y:S01]  /*15790*/  R2UR UR23, R13 ;  /* 0x000000000d1772ca */ /* 0x000fe200000e0000 */
[-C--:B------:R-:W-:Y:S01]  /*157a0*/  FMUL.FTZ R25, R25, R11.reuse ;  /* 0x0000000b19197220 */ /* 0x080fe20000410000 */
[----:B------:R-:W-:Y:S01]  /*157b0*/  R2UR UR14, R12 ;  /* 0x000000000c0e72ca */ /* 0x000fe200000e0000 */
[-C--:B------:R-:W-:Y:S01]  /*157c0*/  FMUL.FTZ R28, R28, R11.reuse ;  /* 0x0000000b1c1c7220 */ /* 0x080fe20000410000 */
[----:B------:R-:W-:Y:S01]  /*157d0*/  R2UR UR15, R13 ;  /* 0x000000000d0f72ca */ /* 0x000fe200000e0000 */
[-C--:B------:R-:W-:Y:S01]  /*157e0*/  FMUL.FTZ R29, R29, R11.reuse ;  /* 0x0000000b1d1d7220 */ /* 0x080fe20000410000 */
[----:B------:R-:W2:Y:S01]  /*157f0*/  LDL.64 R12, [R1+0x28] ;  /* 0x00002800010c7983 */ /* 0x000ea20000100a00 */
[----:B------:R-:W-:Y:S01]  /*15800*/  R2UR UR18, R88 ;  /* 0x00000000581272ca */ /* 0x000fe200000e0000 */
[C---:B------:R-:W-:Y:S01]  /*15810*/  VIADD R88, R92.reuse, 0x602 ;  /* 0x000006025c587836 */ /* 0x040fe20000000000 */
[C---:B------:R-:W-:Y:S01]  /*15820*/  R2UR UR31, R89.reuse ;  /* 0x00000000591f72ca */ /* 0x040fe200000e0000 */
[----:B------:R-:W-:Y:S01]  /*15830*/  VIADD R92, R92, 0x606 ;  /* 0x000006065c5c7836 */ /* 0x000fe20000000000 */
[----:B------:R-:W-:Y:S01]  /*15840*/  R2UR UR19, R89 ;  /* 0x00000000591372ca */ /* 0x000fe200000e0000 */
[-C--:B------:R-:W-:Y:S01]  /*15850*/  FMUL.FTZ R32, R32, R11.reuse ;  /* 0x0000000b20207220 */ /* 0x080fe20000410000 */
        /* <DEDUP_REMOVED lines=12> */
[----:B------:R-:W-:Y:S01]  /*15920*/  WARPGROUP.ARRIVE ;  /* 0x00000000000079c5 */ /* 0x000fe20000000000 */
[-C--:B------:R-:W-:Y:S01]  /*15930*/  FMUL.FTZ R45, R45, R11.reuse ;  /* 0x0000000b2d2d7220 */ /* 0x080fe20000410000 */
[-C--:B------:R-:W-:Y:S01]  /*15940*/  FMUL.FTZ R48, R48, R11.reuse ;  /* 0x0000000b30307220 */ /* 0x080fe20000410000 */
[-C--:B------:R-:W-:Y:S01]  /*15950*/  FMUL.FTZ R49, R49, R11.reuse ;  /* 0x0000000b31317220 */ /* 0x080fe20000410000 */
[-C--:B------:R-:W-:Y:S01]  /*15960*/  FMUL.FTZ R52, R52, R11.reuse ;  /* 0x0000000b34347220 */ /* 0x080fe20000410000 */
[-C--:B------:R-:W-:Y:S01]  /*15970*/  FMUL.FTZ R53, R53, R11.reuse ;  /* 0x0000000b35357220 */ /* 0x080fe20000410000 */
[----:B------:R-:W-:Y:S01]  /*15980*/  HGMMA.64x96x16.F32 R88, gdesc[UR52], RZ, !UPT, gsb0 ;  /* 0x01600000345879f0 */ /* 0x000fe2000c0008ff */
        /* <DEDUP_REMOVED lines=52> */
[----:B------:R-:W-:Y:S01]  /*15cd0*/  WARPGROUP.ARRIVE ;  /* 0x00000000000079c5 */ /* 0x000fe20000000000 */
[----:B-----5:R-:W-:Y:S02]  /*15ce0*/  R2UR UR32, R14 ;  /* 0x000000000e2072ca */ /* 0x020fe400000e0000 */
[----:B------:R-:W-:-:S13]  /*15cf0*/  R2UR UR33, R15 ;  /* 0x000000000f2172ca */ /* 0x000fda00000e0000 */
[----:B------:R-:W-:Y:S01]  /*15d00*/  HGMMA.64x96x16.F32 R88, gdesc[UR32], R88, gsb0 ;  /* 0x01600000205879f0 */ /* 0x000fe20008000858 */
[----:B--2---:R-:W-:Y:S02]  /*15d10*/  R2UR UR28, R12 ;  /* 0x000000000c1c72ca */ /* 0x004fe400000e0000 */
[----:B------:R-:W-:Y:S01]  /*15d20*/  R2UR UR29, R13 ;  /* 0x000000000d1d72ca */ /* 0x000fe200000e0000 */
[----:B------:R-:W-:Y:S02]  /*15d30*/  WARPGROUP.DEPBAR.LE gsb0, 0x0 ;  /* 0x00008000000079c5 */ /* 0x000fe40000010000 */
[----:B------:R-:W-:-:S10]  /*15d40*/  WARPGROUP.ARRIVE ;  /* 0x00000000000079c5 */ /* 0x000fd40000000000 */
[----:B------:R-:W-:Y:S01]  /*15d50*/  HGMMA.64x96x16.F32 R88, gdesc[UR28], R88, gsb0 ;  /* 0x016000001c5879f0 */ /* 0x000fe20008000858 */
[----:B------:R-:W-:Y:S02]  /*15d60*/  R2UR UR24, R220 ;  /* 0x00000000dc1872ca */ /* 0x000fe400000e0000 */
[----:B------:R-:W-:Y:S02]  /*15d70*/  R2UR UR25, R221 ;  /* 0x00000000dd1972ca */ /* 0x000fe400000e0000 */
[----:B---3--:R-:W-:Y:S02]  /*15d80*/  R2UR UR20, R218 ;  /* 0x00000000da1472ca */ /* 0x008fe400000e0000 */
[----:B------:R-:W-:Y:S01]  /*15d90*/  R2UR UR21, R219 ;  /* 0x00000000db1572ca */ /* 0x000fe200000e0000 */
[----:B------:R-:W-:Y:S02]  /*15da0*/  WARPGROUP.DEPBAR.LE gsb0, 0x0 ;  /* 0x00008000000079c5 */ /* 0x000fe40000010000 */
[----:B------:R-:W-:-:S06]  /*15db0*/  WARPGROUP.ARRIVE ;  /* 0x00000000000079c5 */ /* 0x000fcc0000000000 */
[----:B------:R-:W-:Y:S01]  /*15dc0*/  HGMMA.64x96x16.F32 R88, gdesc[UR24], R88, gsb0 ;  /* 0x01600000185879f0 */ /* 0x000fe20008000858 */
[----:B----4-:R-:W-:Y:S02]  /*15dd0*/  R2UR UR16, R216 ;  /* 0x00000000d81072ca */ /* 0x010fe400000e0000 */
[----:B------:R-:W-:Y:S01]  /*15de0*/  R2UR UR17, R217 ;  /* 0x00000000d91172ca */ /* 0x000fe200000e0000 */
[----:B------:R-:W-:Y:S02]  /*15df0*/  WARPGROUP.DEPBAR.LE gsb0, 0x0 ;  /* 0x00008000000079c5 */ /* 0x000fe40000010000 */
[----:B------:R-:W-:-:S06]  /*15e00*/  WARPGROUP.ARRIVE ;  /* 0x00000000000079c5 */ /* 0x000fcc0000000000 */
[----:B------:R-:W-:Y:S01]  /*15e10*/  HGMMA.64x96x16.F32 R88, gdesc[UR20], R88, gsb0 ;  /* 0x01600000145879f0 */ /* 0x000fe20008000858 */
[----:B------:R-:W-:Y:S02]  /*15e20*/  R2UR UR12, R214 ;  /* 0x00000000d60c72ca */ /* 0x000fe400000e0000 */
        /* <DEDUP_REMOVED lines=8> */
[----:B------:R-:W-:Y:S03]  /*15eb0*/  HGMMA.64x96x16.F32 R88, gdesc[UR12], R88, gsb0 ;  /* 0x016000000c5879f0 */ /* 0x000fe60008000858 */
[----:B------:R-:W-:Y:S02]  /*15ec0*/  WARPGROUP.DEPBAR.LE gsb0, 0x0 ;  /* 0x00008000000079c5 */ /* 0x000fe40000010000 */
[----:B------:R-:W-:-:S06]  /*15ed0*/  WARPGROUP.ARRIVE ;  /* 0x00000000000079c5 */ /* 0x000fcc0000000000 */
[----:B------:R-:W-:Y:S01]  /*15ee0*/  HGMMA.64x96x16.F32 R88, gdesc[UR8], R88, gsb0 ;  /* 0x01600000085879f0 */ /* 0x000fe20008000858 */
[----:B------:R-:W-:Y:S01]  /*15ef0*/  UMOV UR4, UR56 ;  /* 0x0000003800047c82 */ /* 0x000fe20008000000 */
[----:B------:R-:W-:Y:S01]  /*15f00*/  UMOV UR5, UR57 ;  /* 0x0000003900057c82 */ /* 0x000fe20008000000 */
        /* <DEDUP_REMOVED lines=12> */
.L_x_1659:
[----:B------:R-:W-:Y:S01]  /*15fd0*/  SHF.L.U32 R4, R23, 0x1f, RZ ;  /* 0x0000001f17047819 */ /* 0x000fe200000006ff */
[----:B------:R-:W-:-:S04]  /*15fe0*/  IMAD R23, R22, 0x8, R2 ;  /* 0x0000000816177824 */ /* 0x000fc800078e0202 */
[----:B------:R0:W1:Y:S01]  /*15ff0*/  SYNCS.PHASECHK.TRANS64.TRYWAIT P2, [R23+URZ+0x2a850], R4 ;  /* 0x02a85004170075a7 */ /* 0x000062000804017f */
[----:B------:R-:W-:Y:S05]  /*16000*/  @!P0 BRA `(.L_x_1660) ;  /* 0x0000000000048947 */ /* 0x000fea0003800000 */
[----:B------:R-:W-:Y:S01]  /*16010*/  BPT.TRAP 0x1 ;  /* 0x000000040000795c */ /* 0x000fe20000300000 */
.L_x_1660:
[----:B------:R-:W-:Y:S04]  /*16020*/  BSSY B2, `(.L_x_1661) ;  /* 0x0000004000027945 */ /* 0x000fe80003800000 */
[----:B-1----:R-:W-:Y:S05]  /*16030*/  @P2 BRA `(.L_x_1662) ;  /* 0x0000000000082947 */ /* 0x002fea0003800000 */
[----:B------:R-:W1:Y:S02]  /*16040*/  SYNCS.PHASECHK.TRANS64.TRYWAIT P2, [R23+URZ+0x2a850], R4 ;  /* 0x02a85004170075a7 */ /* 0x000e64000804017f */
[----:B-1----:R-:W-:Y:S05]  /*16050*/  @!P2 BRA `(.L_x_1663) ;  /* 0x0000014c00e4a947 */ /* 0x002fea0003800000 */
.L_x_1662:
[----:B------:R-:W-:Y:S05]  /*16060*/  BSYNC B2 ;  /* 0x0000000000027941 */ /* 0x000fea0003800000 */
.L_x_1661:
[----:B01----:R-:W-:Y:S01]  /*16070*/  VIADD R4, R2, 0x400 ;  /* 0x0000040002047836 */ /* 0x003fe20000000000 */
[----:B------:R-:W-:Y:S01]  /*16080*/  WARPGROUP.ARRIVE ;  /* 0x00000000000079c5 */ /* 0x000fe20000000000 */
[----:B------:R-:W-:Y:S01]  /*16090*/  IMAD.MOV.U32 R13, RZ, RZ, 0x40000040 ;  /* 0x40000040ff0d7424 */ /* 0x000fe200078e00ff */
[----:B------:R-:W-:Y:S01]  /*160a0*/  MOV R15, 0x40000040 ;  /* 0x40000040000f7802 */ /* 0x000fe20000000f00 */
[----:B------:R-:W-:Y:S01]  /*160b0*/  IMAD.IADD R11, R181, 0x1, R178 ;  /* 0x00000001b50b7824 */ /* 0x000fe200078e02b2 */
[----:B------:R-:W-:Y:S01]  /*160c0*/  SHF.R.U32.HI R4, RZ, 0x4, R4 ;  /* 0x00000004ff047819 */ /* 0x000fe20000011604 */
[----:B------:R-:W-:Y:S01]  /*160d0*/  ULDC UR5, c[0x0][0x9dc] ;  /* 0x0002770000057ab9 */ /* 0x000fe20000000800 */
[----:B------:R-:W-:Y:S01]  /*160e0*/  R2UR UR7, R13 ;  /* 0x000000000d0772ca */ /* 0x000fe200000e0000 */
[----:B------:R-:W-:Y:S01]  /*160f0*/  IMAD.MOV.U32 R13, RZ, RZ, 0x40000040 ;  /* 0x40000040ff0d7424 */ /* 0x000fe200078e00ff */
[----:B------:R-:W-:Y:S01]  /*16100*/  LOP3.LUT R4, R4, 0x3fff, RZ, 0xc0, !PT ;  /* 0x00003fff04047812 */ /* 0x000fe200078ec0ff */
[----:B------:R-:W-:Y:S01]  /*16110*/  @!P1 VIADD R7, R7, 0x2a840 ;  /* 0x0002a84007079836 */ /* 0x000fe20000000000 */
[----:B------:R-:W-:Y:S01]  /*16120*/  ISETP.NE.AND P3, PT, R210, 0x1, PT ;  /* 0x00000001d200780c */ /* 0x000fe20003f65270 */
[----:B------:R-:W-:Y:S01]  /*16130*/  ULDC UR4, c[0x0][0x9e0] ;  /* 0x0002780000047ab9 */ /* 0x000fe20000000800 */
[----:B------:R-:W-:-:S02]  /*16140*/  LOP3.LUT R4, R4, 0x3000000, RZ, 0xfc, !PT ;  /* 0x0300000004047812 */ /* 0x000fc400078efcff */
[----:B------:R-:W-:Y:S02]  /*16150*/  LOP3.LUT P2, RZ, R17, 0x100000, RZ, 0xc0, !PT ;  /* 0x0010000011ff7812 */ /* 0x000fe4000784c0ff */
[----:B------:R-:W-:Y:S01]  /*16160*/  @!P1 PRMT R7, RZ, 0x654, R7 ;  /* 0x00000654ff079816 */ /* 0x000fe20000000007 */
[----:B------:R-:W-:-:S04]  /*16170*/  IMAD R12, R22, 0x600, R4 ;  /* 0x00000600160c7824 */ /* 0x000fc800078e0204 */
[C---:B------:R-:W-:Y:S01]  /*16180*/  VIADD R14, R12.reuse, 0x80 ;  /* 0x000000800c0e7836 */ /* 0x040fe20000000000 */
[----:B------:R-:W-:Y:S01]  /*16190*/  R2UR UR6, R12 ;  /* 0x000000000c0672ca */ /* 0x000fe200000e0000 */
[----:B------:R-:W0:Y:S08]  /*161a0*/  @P3 LDC R4, c[0x0][0x44c] ;  /* 0x00011300ff043b82 */ /* 0x000e300000000800 */
[----:B------:R-:W1:Y:S04]  /*161b0*/  @P3 LDC R9, c[0x0][0x450] ;  /* 0x00011400ff093b82 */ /* 0x000e680000000800 */
[----:B------:R-:W-:Y:S01]  /*161c0*/  HGMMA.64x128x16.F32 R24, R156, gdesc[UR4].tnspB, R24, gsb0 ;  /* 0x41e000049c187df0 */ /* 0x000fe20008000818 */
[----:B------:R-:W-:Y:S01]  /*161d0*/  R2UR UR6, R14 ;  /* 0x000000000e0672ca */ /* 0x000fe200000e0000 */
[----:B------:R-:W-:Y:S01]  /*161e0*/  VIADD R14, R12, 0x100 ;  /* 0x000001000c0e7836 */ /* 0x000fe20000000000 */
[----:B------:R-:W-:Y:S01]  /*161f0*/  R2UR UR7, R15 ;  /* 0x000000000f0772ca */ /* 0x000fe200000e0000 */
[----:B------:R-:W-:-:S02]  /*16200*/  IMAD.MOV.U32 R15, RZ, RZ, 0x40000040 ;  /* 0x40000040ff0f7424 */ /* 0x000fc400078e00ff */
[----:B0-----:R-:W-:-:S05]  /*16210*/  @P3 IMAD.HI.U32 R4, R11, R4, RZ ;  /* 0x000000040b043227 */ /* 0x001fca00078e00ff */
[----:B-1----:R-:W-:Y:S02]  /*16220*/  @P3 SHF.R.U32.HI R11, RZ, R9, R4 ;  /* 0x00000009ff0b3219 */ /* 0x002fe40000011604 */
[----:B------:R-:W-:Y:S01]  /*16230*/  MOV R9, UR5 ;  /* 0x0000000500097c02 */ /* 0x000fe20008000f00 */
        /* <DEDUP_REMOVED lines=18> */
[----:B------:R-:W-:Y:S02]  /*16360*/  R2UR UR6, R14 ;  /* 0x000000000e0672ca */ /* 0x000fe400000e0000 */
[----:B------:R-:W-:Y:S02]  /*16370*/  R2UR UR7, R15 ;  /* 0x000000000f0772ca */ /* 0x000fe400000e0000 */
[----:B------:R-:W-:Y:S01]  /*16380*/  LOP3.LUT R15, RZ, R9, RZ, 0x33, !PT ;  /* 0x00000009ff0f7212 */ /* 0x000fe200078e33ff */
[----:B------:R-:W-:Y:S02]  /*16390*/  WARPGROUP.DEPBAR.LE gsb0, 0x0 ;  /* 0x00008000000079c5 */ /* 0x000fe40000010000 */
[----:B------:R-:W-:-:S08]  /*163a0*/  WARPGROUP.ARRIVE ;  /* 0x00000000000079c5 */ /* 0x000fd00000000000 */
[----:B------:R-:W-:Y:S01]  /*163b0*/  HGMMA.64x128x16.F32 R24, R140, gdesc[UR4].tnspB, R24, gsb0 ;  /* 0x41e000048c187df0 */ /* 0x000fe20008000818 */
[----:B------:R-:W-:Y:S02]  /*163c0*/  R2UR UR6, R12 ;  /* 0x000000000c0672ca */ /* 0x000fe400000e0000 */
[----:B------:R-:W-:Y:S01]  /*163d0*/  R2UR UR7, R13 ;  /* 0x000000000d0772ca */ /* 0x000fe200000e0000 */
[----:B------:R-:W-:Y:S02]  /*163e0*/  WARPGROUP.DEPBAR.LE gsb0, 0x0 ;  /* 0x00008000000079c5 */ /* 0x000fe40000010000 */
[----:B------:R-:W-:-:S10]  /*163f0*/  WARPGROUP.ARRIVE ;  /* 0x00000000000079c5 */ /* 0x000fd40000000000 */
[----:B------:R-:W-:Y:S03]  /*16400*/  HGMMA.64x128x16.F32 R24, R136, gdesc[UR4].tnspB, R24, gsb0 ;  /* 0x41e0000488187df0 */ /* 0x000fe60008000818 */
[----:B------:R-:W-:Y:S02]  /*16410*/  WARPGROUP.DEPBAR.LE gsb0, 0x0 ;  /* 0x00008000000079c5 */ /* 0x000fe40000010000 */
[----:B------:R-:W0:Y:S01]  /*16420*/  SHFL.IDX PT, R137, R11, RZ, 0x1c1f ;  /* 0x001c1fff0b897589 */ /* 0x000e2200000e0000 */
[----:B------:R-:W-:Y:S01]  /*16430*/  IMAD R136, R10, -0x60, RZ ;  /* 0xffffffa00a887824 */ /* 0x000fe200078e02ff */
[----:B------:R1:W-:Y:S04]  /*16440*/  @!P1 SYNCS.ARRIVE.TRANS64.RED.A1T0 RZ, [R7+URZ], RZ ;  /* 0x000000ff07ff99a7 */ /* 0x0003e8000810043f */
[----:B------:R-:W-:-:S04]  /*16450*/  IADD3 R4, -R174, 0x1, R136 ;  /* 0x00000001ae047810 */ /* 0x000fc80007ffe188 */
[----:B------:R-:W-:-:S05]  /*16460*/  IADD3 R4, -R163, R4, R164 ;  /* 0x00000004a3047210 */ /* 0x000fca0007ffe1a4 */
[----:B------:R-:W-:Y:S02]  /*16470*/  VIADD R22, R4, UR4 ;  /* 0x0000000404167c36 */ /* 0x000fe40008000000 */
[----:B------:R-:W-:Y:S02]  /*16480*/  IMAD.IADD R15, R15, 0x1, R4 ;  /* 0x000000010f0f7824 */ /* 0x000fe400078e0204 */
[----:B------:R-:W-:Y:S02]  /*16490*/  IMAD.IADD R4, R136, 0x1, -R174 ;  /* 0x0000000188047824 */ /* 0x000fe400078e0aae */
[--C-:B0-----:R-:W-:Y:S02]  /*164a0*/  IMAD.IADD R14, R22, 0x1, R137.reuse ;  /* 0x00000001160e7824 */ /* 0x101fe400078e0289 */
[----:B-1----:R-:W-:Y:S01]  /*164b0*/  IMAD.IADD R7, R15, 0x1, R137 ;  /* 0x000000010f077824 */ /* 0x002fe200078e0289 */
[----:B------:R-:W-:Y:S06]  /*164c0*/  @!P2 BRA `(.L_x_1664) ;  /* 0x000000000054a947 */ /* 0x000fec0003800000 */
        /* <DEDUP_REMOVED lines=12> */
.L_x_1666:
[----:B------:R-:W-:-:S05]  /*16590*/  IMAD.U32 R138, RZ, RZ, UR59 ;  /* 0x0000003bff8a7e24 */ /* 0x000fca000f8e00ff */
[----:B------:R-:W-:-:S13]  /*165a0*/  ISETP.NE.AND P2, PT, R138, 0x1, PT ;  /* 0x000000018a00780c */ /* 0x000fda0003f45270 */
[----:B------:R-:W0:Y:S02]  /*165b0*/  @P2 LDC.64 R12, c[0x0][0x9e8] ;  /* 0x00027a00ff0c2b82 */ /* 0x000e240000000a00 */
[----:B0-----:R-:W-:-:S05]  /*165c0*/  @P2 IMAD.HI.U32 R12, R137, R12, RZ ;  /* 0x0000000c890c2227 */ /* 0x001fca00078e00ff */
[----:B------:R-:W-:-:S07]  /*165d0*/  @P2 SHF.R.U32.HI R137, RZ, R13, R12 ;  /* 0x0000000dff892219 */ /* 0x000fce000001160c */
.L_x_1667:
[----:B------:R-:W-:Y:S05]  /*165e0*/  BSYNC B2 ;  /* 0x0000000000027941 */ /* 0x000fea0003800000 */
.L_x_1665:
[----:B------:R-:W-:-:S05]  /*165f0*/  IMAD R137, R137, R138, R4 ;  /* 0x0000008a89897224 */ /* 0x000fca00078e0204 */
[----:B------:R-:W-:Y:S02]  /*16600*/  VIADDMNMX R14, R137, R138, R14, PT ;  /* 0x0000008a890e7246 */ /* 0x000fe4000380010e */
[----:B------:R-:W-:-:S07]  /*16610*/  VIMNMX R7, R7, R137, !PT ;  /* 0x0000008907077248 */ /* 0x000fce0007fe0100 */
.L_x_1664:
[C---:B------:R-:W-:Y:S02]  /*16620*/  ISETP.GE.AND P2, PT, R136.reuse, 0x2, PT ;  /* 0x000000028800780c */ /* 0x040fe40003f46270 */
[----:B------:R-:W-:Y:S02]  /*16630*/  ISETP.GE.AND P5, PT, R136, 0xa, PT ;  /* 0x0000000a8800780c */ /* 0x000fe40003fa6270 */
[----:B------:R-:W-:Y:S02]  /*16640*/  ISETP.GT.AND P3, PT, R7, 0x1, !P2 ;  /* 0x000000010700780c */ /* 0x000fe40005764270 */
[----:B------:R-:W-:Y:S02]  /*16650*/  LOP3.LUT R17, R17, 0xfffffffb, RZ, 0xc0, !PT ;  /* 0xfffffffb11117812 */ /* 0x000fe400078ec0ff */
[----:B------:R-:W-:Y:S02]  /*16660*/  ISETP.LT.OR P4, PT, R14, 0x2, P3 ;  /* 0x000000020e00780c */ /* 0x000fe40001f81670 */
[----:B------:R-:W-:-:S02]  /*16670*/  ISETP.GE.AND P3, PT, R136, 0x9, PT ;  /* 0x000000098800780c */ /* 0x000fc40003f66270 */
[----:B------:R-:W-:Y:S02]  /*16680*/  FSEL R89, R89, -INF , !P4 ;  /* 0xff80000059597808 */ /* 0x000fe40006000000 */
[----:B------:R-:W-:Y:S02]  /*16690*/  ISETP.GT.AND P4, PT, R7, 0x8, !P3 ;  /* 0x000000080700780c */ /* 0x000fe40005f84270 */
[----:B------:R-:W-:Y:S02]  /*166a0*/  @P5 LOP3.LUT R17, R17, 0x4, RZ, 0xfc, !PT ;  /* 0x0000000411115812 */ /* 0x000fe400078efcff */
[----:B------:R-:W-:Y:S02]  /*166b0*/  ISETP.LT.OR P4, PT, R14, 0x9, P4 ;  /* 0x000000090e00780c */ /* 0x000fe40002781670 */
[----:B------:R-:W-:Y:S02]  /*166c0*/  LOP3.LUT R17, R17, 0xfffffff7, RZ, 0xc0, !PT ;  /* 0xfffffff711117812 */ /* 0x000fe400078ec0ff */
[----:B------:R-:W-:-:S02]  /*166d0*/  FSEL R92, R92, -INF , !P4 ;  /* 0xff8000005c5c7808 */ /* 0x000fc40006000000 */
[----:B------:R-:W-:Y:S02]  /*166e0*/  ISETP.GT.AND P4, PT, R7, 0x9, !P5 ;  /* 0x000000090700780c */ /* 0x000fe40006f84270 */
[----:B------:R-:W-:Y:S02]  /*166f0*/  ISETP.GE.AND P5, PT, R136, 0x11, PT ;  /* 0x000000118800780c */ /* 0x000fe40003fa6270 */
[----:B------:R-:W-:-:S04]  /*16700*/  ISETP.LT.OR P4, PT, R14, 0xa, P4 ;  /* 0x0000000a0e00780c */ /* 0x000fc80002781670 */
[----:B------:R-:W-:Y:S02]  /*16710*/  FSEL R93, R93, -INF , !P4 ;  /* 0xff8000005d5d7808 */ /* 0x000fe40006000000 */
[----:B------:R-:W-:-:S04]  /*16720*/  ISETP.GT.AND P4, PT, R7, 0x10, !P5 ;  /* 0x000000100700780c */ /* 0x000fc80006f84270 */
[----:B------:R-:W-:Y:S02]  /*16730*/  ISETP.LT.OR P4, PT, R14, 0x11, P4 ;  /* 0x000000110e00780c */ /* 0x000fe40002781670 */
[----:B------:R-:W-:Y:S02]  /*16740*/  @P5 LOP3.LUT R17, R17, 0x8, RZ, 0xfc, !PT ;  /* 0x0000000811115812 */ /* 0x000fe400078efcff */
[----:B------:R-:W-:Y:S02]  /*16750*/  ISETP.GE.AND P5, PT, R136, 0x12, PT ;  /* 0x000000128800780c */ /* 0x000fe40003fa6270 */
[----:B------:R-:W-:Y:S02]  /*16760*/  LOP3.LUT R17, R17, 0xfff7ffff, RZ, 0xc0, !PT ;  /* 0xfff7ffff11117812 */ /* 0x000fe400078ec0ff */
[----:B------:R-:W-:Y:S02]  /*16770*/  FSEL R96, R96, -INF , !P4 ;  /* 0xff80000060607808 */ /* 0x000fe40006000000 */
[----:B------:R-:W-:-:S04]  /*16780*/  ISETP.GT.AND P4, PT, R7, 0x11, !P5 ;  /* 0x000000110700780c */ /* 0x000fc80006f84270 */
[----:B------:R-:W-:-:S03]  /*16790*/  ISETP.LT.OR P4, PT, R14, 0x12, P4 ;  /* 0x000000120e00780c */ /* 0x000fc60002781670 */
        /* <DEDUP_REMOVED lines=80> */
[----:B------:R-:W-:Y:S02]  /*16ca0*/  FSEL R124, R124, -INF , !P4 ;  /* 0xff8000007c7c7808 */ /* 0x000fe40006000000 */
[----:B------:R-:W-:Y:S02]  /*16cb0*/  LOP3.LUT R17, R17, 0xffffffdf, RZ, 0xc0, !PT ;  /* 0xffffffdf11117812 */ /* 0x000fe400078ec0ff */
[----:B------:R-:W-:-:S04]  /*16cc0*/  ISETP.GT.AND P4, PT, R7, 0x49, !P5 ;  /* 0x000000490700780c */ /* 0x000fc80006f84270 */
[----:B------:R-:W-:-:S03]  /*16cd0*/  ISETP.LT.OR P4, PT, R14, 0x4a, P4 ;  /* 0x0000004a0e00780c */ /* 0x000fc60002781670 */
[----:B------:R-:W-:Y:S02]  /*16ce0*/  @P5 LOP3.LUT R17, R17, 0x20, RZ, 0xfc, !PT ;  /* 0x0000002011115812 */ /* 0x000fe400078efcff */
[----:B------:R-:W-:Y:S02]  /*16cf0*/  ISETP.GE.AND P5, PT, R136, 0x51, PT ;  /* 0x000000518800780c */ /* 0x000fe40003fa6270 */
[----:B------:R-:W-:Y:S02]  /*16d00*/  FSEL R125, R125, -INF , !P4 ;  /* 0xff8000007d7d7808 */ /* 0x000fe40006000000 */
[----:B------:R-:W-:Y:S02]  /*16d10*/  ISETP.GT.AND P4, PT, R7, 0x50, !P5 ;  /* 0x000000500700780c */ /* 0x000fe40006f84270 */
[----:B------:R-:W-:Y:S02]  /*16d20*/  LOP3.LUT R17, R17, 0xffffffef, RZ, 0xc0, !PT ;  /* 0xffffffef11117812 */ /* 0x000fe400078ec0ff */
[----:B------:R-:W-:-:S04]  /*16d30*/  ISETP.LT.OR P4, PT, R14, 0x51, P4 ;  /* 0x000000510e00780c */ /* 0x000fc80002781670 */
[----:B------:R-:W-:Y:S02]  /*16d40*/  FSEL R128, R128, -INF , !P4 ;  /* 0xff80000080807808 */ /* 0x000fe40006000000 */
[----:B------:R-:W-:Y:S02]  /*16d50*/  ISETP.GE.AND P4, PT, R136, 0x52, PT ;  /* 0x000000528800780c */ /* 0x000fe40003f86270 */
[----:B------:R-:W-:Y:S02]  /*16d60*/  @P5 LOP3.LUT R17, R17, 0x10, RZ, 0xfc, !PT ;  /* 0x0000001011115812 */ /* 0x000fe400078efcff */
[----:B------:R-:W-:Y:S02]  /*16d70*/  ISETP.GT.AND P5, PT, R7, 0x51, !P4 ;  /* 0x000000510700780c */ /* 0x000fe400067a4270 */
[----:B------:R-:W-:Y:S02]  /*16d80*/  LOP3.LUT R17, R17, 0xfffffffd, RZ, 0xc0, !PT ;  /* 0xfffffffd11117812 */ /* 0x000fe400078ec0ff */
[----:B------:R-:W-:-:S04]  /*16d90*/  ISETP.LT.OR P5, PT, R14, 0x52, P5 ;  /* 0x000000520e00780c */ /* 0x000fc80002fa1670 */
[----:B------:R-:W-:Y:S02]  /*16da0*/  FSEL R129, R129, -INF , !P5 ;  /* 0xff80000081817808 */ /* 0x000fe40006800000 */
[----:B------:R-:W-:-:S04]  /*16db0*/  ISETP.GE.AND P5, PT, R136, 0x59, PT ;  /* 0x000000598800780c */ /* 0x000fc80003fa6270 */
[----:B------:R-:W-:-:S04]  /*16dc0*/  ISETP.GT.AND P6, PT, R7, 0x58, !P5 ;  /* 0x000000580700780c */ /* 0x000fc80006fc4270 */
[----:B------:R-:W-:-:S04]  /*16dd0*/  ISETP.LT.OR P6, PT, R14, 0x59, P6 ;  /* 0x000000590e00780c */ /* 0x000fc800037c1670 */
[----:B------:R-:W-:Y:S02]  /*16de0*/  FSEL R132, R132, -INF , !P6 ;  /* 0xff80000084847808 */ /* 0x000fe40007000000 */
[----:B------:R-:W-:-:S13]  /*16df0*/  ISETP.GE.AND P6, PT, R136, 0x1, PT ;  /* 0x000000018800780c */ /* 0x000fda0003fc6270 */
[----:B------:R-:W-:Y:S02]  /*16e00*/  @P6 LOP3.LUT R17, R17, 0x2, RZ, 0xfc, !PT ;  /* 0x0000000211116812 */ /* 0x000fe400078efcff */
[----:B------:R-:W-:Y:S02]  /*16e10*/  ISETP.GT.AND P6, PT, R7, RZ, !P6 ;  /* 0x000000ff0700720c */ /* 0x000fe400077c4270 */
[----:B------:R-:W-:Y:S02]  /*16e20*/  LOP3.LUT R17, R17, 0xfffffffe, RZ, 0xc0, !PT ;  /* 0xfffffffe11117812 */ /* 0x000fe400078ec0ff */
[----:B------:R-:W-:-:S04]  /*16e30*/  ISETP.LT.OR P6, PT, R14, 0x1, P6 ;  /* 0x000000010e00780c */ /* 0x000fc800037c1670 */
[----:B------:R-:W-:Y:S02]  /*16e40*/  FSEL R88, R88, -INF , !P6 ;  /* 0xff80000058587808 */ /* 0x000fe40007000000 */
[----:B------:R-:W-:-:S13]  /*16e50*/  ISETP.GE.AND P6, PT, R136, 0x5a, PT ;  /* 0x0000005a8800780c */ /* 0x000fda0003fc6270 */
[----:B------:R-:W-:Y:S02]  /*16e60*/  @P6 LOP3.LUT R17, R17, 0x1, RZ, 0xfc, !PT ;  /* 0x0000000111116812 */ /* 0x000fe400078efcff */
[----:B------:R-:W-:Y:S02]  /*16e70*/  ISETP.GT.AND P6, PT, R7, 0x59, !P6 ;  /* 0x000000590700780c */ /* 0x000fe400077c4270 */
[----:B------:R-:W0:Y:S02]  /*16e80*/  SHFL.IDX PT, R7, R11, 0x1, 0x1c1f ;  /* 0x003c1f000b077f89 */ /* 0x000e2400000e0000 */
[----:B------:R-:W-:-:S04]  /*16e90*/  ISETP.LT.OR P6, PT, R14, 0x5a, P6 ;  /* 0x0000005a0e00780c */ /* 0x000fc800037c1670 */
[----:B------:R-:W-:Y:S02]  /*16ea0*/  FSEL R133, R133, -INF , !P6 ;  /* 0xff80000085857808 */ /* 0x000fe40007000000 */
[----:B------:R-:W-:Y:S01]  /*16eb0*/  LOP3.LUT P6, RZ, R17, 0x100000, RZ, 0xc0, !PT ;  /* 0x0010000011ff7812 */ /* 0x000fe200078cc0ff */
[--C-:B0-----:R-:W-:Y:S02]  /*16ec0*/  IMAD.IADD R22, R22, 0x1, R7.reuse ;  /* 0x0000000116167824 */ /* 0x101fe400078e0207 */
[----:B------:R-:W-:-:S10]  /*16ed0*/  IMAD.IADD R15, R15, 0x1, R7 ;  /* 0x000000010f0f7824 */ /* 0x000fd400078e0207 */
[----:B------:R-:W-:Y:S05]  /*16ee0*/  @!P6 BRA `(.L_x_1668) ;  /* 0x000000000054e947 */ /* 0x000fea0003800000 */
        /* <DEDUP_REMOVED lines=12> */
.L_x_1670:
[----:B------:R-:W-:-:S04]  /*16fb0*/  MOV R11, UR59 ;  /* 0x0000003b000b7c02 */ /* 0x000fc80008000f00 */
[----:B------:R-:W-:-:S13]  /*16fc0*/  ISETP.NE.AND P6, PT, R11, 0x1, PT ;  /* 0x000000010b00780c */ /* 0x000fda0003fc5270 */
[----:B------:R-:W0:Y:S02]  /*16fd0*/  @P6 LDC.64 R12, c[0x0][0x9e8] ;  /* 0x00027a00ff0c6b82 */ /* 0x000e240000000a00 */
[----:B0-----:R-:W-:-:S05]  /*16fe0*/  @P6 IMAD.HI.U32 R12, R7, R12, RZ ;  /* 0x0000000c070c6227 */ /* 0x001fca00078e00ff */
[----:B------:R-:W-:-:S07]  /*16ff0*/  @P6 SHF.R.U32.HI R7, RZ, R13, R12 ;  /* 0x0000000dff076219 */ /* 0x000fce000001160c */
.L_x_1671:
[----:B------:R-:W-:Y:S05]  /*17000*/  BSYNC B2 ;  /* 0x0000000000027941 */ /* 0x000fea0003800000 */
.L_x_1669:
[----:B------:R-:W-:-:S05]  /*17010*/  IMAD R4, R7, R11, R4 ;  /* 0x0000000b07047224 */ /* 0x000fca00078e0204 */
[----:B------:R-:W-:Y:S02]  /*17020*/  VIADDMNMX R22, R4, R11, R22, PT ;  /* 0x0000000b04167246 */ /* 0x000fe40003800116 */
[----:B------:R-:W-:-:S07]  /*17030*/  VIMNMX R15, R15, R4, !PT ;  /* 0x000000040f0f7248 */ /* 0x000fce0007fe0100 */
.L_x_1668:
[C---:B------:R-:W-:Y:S01]  /*17040*/  ISETP.GT.AND P2, PT, R15.reuse, 0x1, !P2 ;  /* 0x000000010f00780c */ /* 0x040fe20005744270 */
[----:B------:R-:W-:Y:S01]  /*17050*/  ULDC UR4, c[0x0][0x988] ;  /* 0x0002620000047ab9 */ /* 0x000fe20000000800 */
[----:B------:R-:W-:Y:S01]  /*17060*/  ISETP.GT.AND P3, PT, R15, 0x8, !P3 ;  /* 0x000000080f00780c */ /* 0x000fe20005f64270 */
[----:B------:R-:W-:Y:S01]  /*17070*/  @!P1 VIADD R23, R23, 0x2a860 ;  /* 0x0002a86017179836 */ /* 0x000fe20000000000 */
[C---:B------:R-:W-:Y:S02]  /*17080*/  ISETP.LT.OR P2, PT, R22.reuse, 0x2, P2 ;  /* 0x000000021600780c */ /* 0x040fe40001741670 */
[----:B------:R-:W-:Y:S02]  /*17090*/  ISETP.LT.OR P3, PT, R22, 0x9, P3 ;  /* 0x000000091600780c */ /* 0x000fe40001f61670 */
[----:B------:R-:W-:Y:S02]  /*170a0*/  FSEL R91, R91, -INF , !P2 ;  /* 0xff8000005b5b7808 */ /* 0x000fe40005000000 */
[----:B------:R-:W-:-:S02]  /*170b0*/  LOP3.LUT P2, RZ, R17, 0x4, RZ, 0xc0, !PT ;  /* 0x0000000411ff7812 */ /* 0x000fc4000784c0ff */
[----:B------:R-:W-:Y:S02]  /*170c0*/  FSEL R94, R94, -INF , !P3 ;  /* 0xff8000005e5e7808 */ /* 0x000fe40005800000 */
[----:B------:R-:W-:Y:S02]  /*170d0*/  ISETP.GT.AND P2, PT, R15, 0x9, !P2 ;  /* 0x000000090f00780c */ /* 0x000fe40005744270 */
[C---:B------:R-:W-:Y:S02]  /*170e0*/  LOP3.LUT P3, RZ, R17.reuse, 0x10000, RZ, 0xc0, !PT ;  /* 0x0001000011ff7812 */ /* 0x040fe4000786c0ff */
[----:B------:R-:W-:Y:S02]  /*170f0*/  ISETP.LT.OR P2, PT, R22, 0xa, P2 ;  /* 0x0000000a1600780c */ /* 0x000fe40001741670 */
[----:B------:R-:W-:Y:S02]  /*17100*/  LOP3.LUT P6, RZ, R17, 0x8000, RZ, 0xc0, !PT ;  /* 0x0000800011ff7812 */ /* 0x000fe400078cc0ff */
[----:B------:R-:W-:-:S02]  /*17110*/  FSEL R95, R95, -INF , !P2 ;  /* 0xff8000005f5f7808 */ /* 0x000fc40005000000 */
[----:B------:R-:W-:Y:S02]  /*17120*/  LOP3.LUT P2, RZ, R17, 0x8, RZ, 0xc0, !PT ;  /* 0x0000000811ff7812 */ /* 0x000fe4000784c0ff */
[----:B------:R-:W-:Y:S02]  /*17130*/  FMNMX.FTZ R4, R88, R0, !PT ;  /* 0x0000000058047209 */ /* 0x000fe40007810000 */
[----:B------:R-:W-:Y:S02]  /*17140*/  ISETP.GT.AND P2, PT, R15, 0x10, !P2 ;  /* 0x000000100f00780c */ /* 0x000fe40005744270 */
[----:B------:R-:W-:Y:S02]  /*17150*/  FMNMX.FTZ R7, R89, R4, !PT ;  /* 0x0000000459077209 */ /* 0x000fe40007810000 */
[----:B------:R-:W-:Y:S02]  /*17160*/  ISETP.LT.OR P2, PT, R22, 0x11, P2 ;  /* 0x000000111600780c */ /* 0x000fe40001741670 */
[----:B------:R-:W-:-:S02]  /*17170*/  FMNMX.FTZ R4, R92, R7, !PT ;  /* 0x000000075c047209 */ /* 0x000fc40007810000 */
[----:B------:R-:W-:Y:S02]  /*17180*/  FSEL R98, R98, -INF , !P2 ;  /* 0xff80000062627808 */ /* 0x000fe40005000000 */
[----:B------:R-:W-:Y:S02]  /*17190*/  LOP3.LUT P2, RZ, R17, 0x80000, RZ, 0xc0, !PT ;  /* 0x0008000011ff7812 */ /* 0x000fe4000784c0ff */
[----:B------:R-:W-:Y:S02]  /*171a0*/  FMNMX.FTZ R7, R93, R4, !PT ;  /* 0x000000045d077209 */ /* 0x000fe40007810000 */
[----:B------:R-:W-:Y:S02]  /*171b0*/  ISETP.GT.AND P2, PT, R15, 0x11, !P2 ;  /* 0x000000110f00780c */ /* 0x000fe40005744270 */
[----:B------:R-:W-:Y:S02]  /*171c0*/  FMNMX.FTZ R4, R96, R7, !PT ;  /* 0x0000000760047209 */ /* 0x000fe40007810000 */
[----:B------:R-:W-:-:S02]  /*171d0*/  ISETP.LT.OR P2, PT, R22, 0x12, P2 ;  /* 0x000000121600780c */ /* 0x000fc40001741670 */
[----:B------:R-:W-:Y:S02]  /*171e0*/  FMNMX.FTZ R7, R97, R4, !PT ;  /* 0x0000000461077209 */ /* 0x000fe40007810000 */
[----:B------:R-:W-:Y:S02]  /*171f0*/  FSEL R99, R99, -INF , !P2 ;  /* 0xff80000063637808 */ /* 0x000fe40005000000 */
[----:B------:R-:W-:Y:S02]  /*17200*/  LOP3.LUT P2, RZ, R17, 0x40000, RZ, 0xc0, !PT ;  /* 0x0004000011ff7812 */ /* 0x000fe4000784c0ff */
[----:B------:R-:W-:Y:S02]  /*17210*/  FMNMX.FTZ R4, R100, R7, !PT ;  /* 0x0000000764047209 */ /* 0x000fe40007810000 */
[----:B------:R-:W-:Y:S02]  /*17220*/  ISETP.GT.AND P2, PT, R15, 0x18, !P2 ;  /* 0x000000180f00780c */ /* 0x000fe40005744270 */
[----:B------:R-:W-:-:S02]  /*17230*/  FMNMX.FTZ R7, R101, R4, !PT ;  /* 0x0000000465077209 */ /* 0x000fc40007810000 */
[----:B------:R-:W-:Y:S02]  /*17240*/  ISETP.LT.OR P2, PT, R22, 0x19, P2 ;  /* 0x000000191600780c */ /* 0x000fe40001741670 */
[----:B------:R-:W-:Y:S02]  /*17250*/  FMNMX.FTZ R4, R104, R7, !PT ;  /* 0x0000000768047209 */ /* 0x000fe40007810000 */
[----:B------:R-:W-:Y:S02]  /*17260*/  FSEL R102, R102, -INF , !P2 ;  /* 0xff80000066667808 */ /* 0x000fe40005000000 */
[----:B------:R-:W-:Y:S02]  /*17270*/  LOP3.LUT P2, RZ, R17, 0x20000, RZ, 0xc0, !PT ;  /* 0x0002000011ff7812 */ /* 0x000fe4000784c0ff */
        /* <DEDUP_REMOVED lines=28> */
[----:B------:R-:W-:Y:S02]  /*17440*/  LOP3.LUT P3, RZ, R17, 0x20, RZ, 0xc0, !PT ;  /* 0x0000002011ff7812 */ /* 0x000fe4000786c0ff */
[----:B------:R-:W-:Y:S02]  /*17450*/  FSEL R111, R111, -INF , !P2 ;  /* 0xff8000006f6f7808 */ /* 0x000fe40005000000 */
[----:B------:R-:W-:Y:S02]  /*17460*/  LOP3.LUT P2, RZ, R17, 0x1000, RZ, 0xc0, !PT ;  /* 0x0000100011ff7812 */ /* 0x000fe4000784c0ff */
[----:B------:R-:W-:-:S02]  /*17470*/  FMNMX.FTZ R7, R129, R4, !PT ;  /* 0x0000000481077209 */ /* 0x000fc40007810000 */
[----:B------:R-:W-:Y:S02]  /*17480*/  ISETP.GT.AND P2, PT, R15, 0x30, !P2 ;  /* 0x000000300f00780c */ /* 0x000fe40005744270 */
[----:B------:R-:W-:Y:S01]  /*17490*/  FMNMX.FTZ R4, R132, R7, !PT ;  /* 0x0000000784047209 */ /* 0x000fe20007810000 */
[----:B------:R-:W-:Y:S01]  /*174a0*/  IMAD.U32 R7, RZ, RZ, UR4 ;  /* 0x00000004ff077e24 */ /* 0x000fe2000f8e00ff */
[----:B------:R-:W-:Y:S02]  /*174b0*/  ISETP.LT.OR P2, PT, R22, 0x31, P2 ;  /* 0x000000311600780c */ /* 0x000fe40001741670 */
[----:B------:R-:W-:Y:S02]  /*174c0*/  FMNMX.FTZ R11, R133, R4, !PT ;  /* 0x00000004850b7209 */ /* 0x000fe40007810000 */
[----:B------:R-:W-:Y:S02]  /*174d0*/  FSEL R114, R114, -INF , !P2 ;  /* 0xff80000072727808 */ /* 0x000fe40005000000 */
[C---:B------:R-:W-:Y:S01]  /*174e0*/  LOP3.LUT P2, RZ, R17.reuse, 0x800, RZ, 0xc0, !PT ;  /* 0x0000080011ff7812 */ /* 0x040fe2000784c0ff */
[----:B------:R-:W0:Y:S01]  /*174f0*/  SHFL.BFLY PT, R4, R11, 0x2, 0x1f ;  /* 0x0c401f000b047f89 */ /* 0x000e2200000e0000 */
[----:B------:R-:W-:-:S02]  /*17500*/  LOP3.LUT P6, RZ, R17, 0x10, RZ, 0xc0, !PT ;  /* 0x0000001011ff7812 */ /* 0x000fc400078cc0ff */
[C---:B------:R-:W-:Y:S02]  /*17510*/  ISETP.GT.AND P2, PT, R15.reuse, 0x31, !P2 ;  /* 0x000000310f00780c */ /* 0x040fe40005744270 */
[----:B------:R-:W-:Y:S02]  /*17520*/  ISETP.GT.AND P4, PT, R15, 0x51, !P4 ;  /* 0x000000510f00780c */ /* 0x000fe40006784270 */
[C---:B------:R-:W-:Y:S02]  /*17530*/  ISETP.LT.OR P2, PT, R22.reuse, 0x32, P2 ;  /* 0x000000321600780c */ /* 0x040fe40001741670 */
[----:B------:R-:W-:Y:S02]  /*17540*/  ISETP.LT.OR P4, PT, R22, 0x52, P4 ;  /* 0x000000521600780c */ /* 0x000fe40002781670 */
[----:B------:R-:W-:Y:S02]  /*17550*/  FSEL R115, R115, -INF , !P2 ;  /* 0xff80000073737808 */ /* 0x000fe40005000000 */
[----:B------:R-:W-:-:S02]  /*17560*/  LOP3.LUT P2, RZ, R17, 0x400, RZ, 0xc0, !PT ;  /* 0x0000040011ff7812 */ /* 0x000fc4000784c0ff */
[C---:B------:R-:W-:Y:S02]  /*17570*/  ISETP.GT.AND P5, PT, R15.reuse, 0x58, !P5 ;  /* 0x000000580f00780c */ /* 0x040fe40006fa4270 */
[----:B------:R-:W-:Y:S02]  /*17580*/  ISETP.GT.AND P2, PT, R15, 0x38, !P2 ;  /* 0x000000380f00780c */ /* 0x000fe40005744270 */
[----:B------:R-:W-:Y:S02]  /*17590*/  FSEL R131, R131, -INF , !P4 ;  /* 0xff80000083837808 */ /* 0x000fe40006000000 */
[C---:B------:R-:W-:Y:S02]  /*175a0*/  ISETP.LT.OR P2, PT, R22.reuse, 0x39, P2 ;  /* 0x000000391600780c */ /* 0x040fe40001741670 */
[----:B------:R-:W-:Y:S02]  /*175b0*/  ISETP.LT.OR P5, PT, R22, 0x59, P5 ;  /* 0x000000591600780c */ /* 0x000fe40002fa1670 */
[----:B------:R-:W-:-:S02]  /*175c0*/  FSEL R118, R118, -INF , !P2 ;  /* 0xff80000076767808 */ /* 0x000fc40005000000 */
[----:B------:R-:W-:Y:S02]  /*175d0*/  LOP3.LUT P2, RZ, R17, 0x200, RZ, 0xc0, !PT ;  /* 0x0000020011ff7812 */ /* 0x000fe4000784c0ff */
[----:B0-----:R-:W-:Y:S02]  /*175e0*/  FMNMX.FTZ R13, R11, R4, !PT ;  /* 0x000000040b0d7209 */ /* 0x001fe40007810000 */
[----:B------:R-:W-:Y:S02]  /*175f0*/  ISETP.GT.AND P2, PT, R15, 0x39, !P2 ;  /* 0x000000390f00780c */ /* 0x000fe40005744270 */
[----:B------:R-:W-:Y:S01]  /*17600*/  FSEL R134, R134, -INF , !P5 ;  /* 0xff80000086867808 */ /* 0x000fe20006800000 */
[----:B------:R-:W0:Y:S01]  /*17610*/  SHFL.BFLY PT, R12, R13, 0x1, 0x1f ;  /* 0x0c201f000d0c7f89 */ /* 0x000e2200000e0000 */
[----:B------:R-:W-:-:S04]  /*17620*/  ISETP.LT.OR P2, PT, R22, 0x3a, P2 ;  /* 0x0000003a1600780c */ /* 0x000fc80001741670 */
[----:B------:R-:W-:Y:S02]  /*17630*/  FSEL R119, R119, -INF , !P2 ;  /* 0xff80000077777808 */ /* 0x000fe40005000000 */
[----:B------:R-:W-:-:S04]  /*17640*/  LOP3.LUT P2, RZ, R17, 0x100, RZ, 0xc0, !PT ;  /* 0x0000010011ff7812 */ /* 0x000fc8000784c0ff */
[----:B------:R-:W-:-:S04]  /*17650*/  ISETP.GT.AND P2, PT, R15, 0x40, !P2 ;  /* 0x000000400f00780c */ /* 0x000fc80005744270 */
[----:B------:R-:W-:-:S04]  /*17660*/  ISETP.LT.OR P2, PT, R22, 0x41, P2 ;  /* 0x000000411600780c */ /* 0x000fc80001741670 */
[----:B------:R-:W-:Y:S02]  /*17670*/  FSEL R122, R122, -INF , !P2 ;  /* 0xff8000007a7a7808 */ /* 0x000fe40005000000 */
[----:B------:R-:W-:Y:S02]  /*17680*/  LOP3.LUT P2, RZ, R17, 0x80, RZ, 0xc0, !PT ;  /* 0x0000008011ff7812 */ /* 0x000fe4000784c0ff */
[----:B0-----:R-:W-:Y:S02]  /*17690*/  FMNMX.FTZ R12, R13, R12, !PT ;  /* 0x0000000c0d0c7209 */ /* 0x001fe40007810000 */
[----:B------:R-:W-:-:S03]  /*176a0*/  ISETP.GT.AND P2, PT, R15, 0x41, !P2 ;  /* 0x000000410f00780c */ /* 0x000fc60005744270 */
[----:B------:R-:W-:Y:S01]  /*176b0*/  FMUL.FTZ R4, R12, R7 ;  /* 0x000000070c047220 */ /* 0x000fe20000410000 */
[----:B------:R-:W-:-:S04]  /*176c0*/  ISETP.LT.OR P2, PT, R22, 0x42, P2 ;  /* 0x000000421600780c */ /* 0x000fc80001741670 */
[----:B------:R-:W-:Y:S02]  /*176d0*/  FSEL R123, R123, -INF , !P2 ;  /* 0xff8000007b7b7808 */ /* 0x000fe40005000000 */
[----:B------:R-:W-:-:S04]  /*176e0*/  LOP3.LUT P2, RZ, R17, 0x40, RZ, 0xc0, !PT ;  /* 0x0000004011ff7812 */ /* 0x000fc8000784c0ff */
[----:B------:R-:W-:-:S04]  /*176f0*/  ISETP.GT.AND P2, PT, R15, 0x48, !P2 ;  /* 0x000000480f00780c */ /* 0x000fc80005744270 */
[----:B------:R-:W-:-:S04]  /*17700*/  ISETP.LT.OR P2, PT, R22, 0x49, P2 ;  /* 0x000000491600780c */ /* 0x000fc80001741670 */
[----:B------:R-:W-:Y:S02]  /*17710*/  FSEL R126, R126, -INF , !P2 ;  /* 0xff8000007e7e7808 */ /* 0x000fe40005000000 */
[----:B------:R-:W-:-:S04]  /*17720*/  ISETP.GT.AND P2, PT, R15, 0x49, !P3 ;  /* 0x000000490f00780c */ /* 0x000fc80005f44270 */
[----:B------:R-:W-:-:S04]  /*17730*/  ISETP.LT.OR P2, PT, R22, 0x4a, P2 ;  /* 0x0000004a1600780c */ /* 0x000fc80001741670 */
[----:B------:R-:W-:Y:S02]  /*17740*/  FSEL R127, R127, -INF , !P2 ;  /* 0xff8000007f7f7808 */ /* 0x000fe40005000000 */
[----:B------:R-:W-:Y:S02]  /*17750*/  ISETP.GT.AND P2, PT, R15, 0x50, !P6 ;  /* 0x000000500f00780c */ /* 0x000fe40007744270 */
[----:B------:R-:W-:Y:S02]  /*17760*/  LOP3.LUT P6, RZ, R17, 0x2, RZ, 0xc0, !PT ;  /* 0x0000000211ff7812 */ /* 0x000fe400078cc0ff */
[----:B------:R-:W-:-:S04]  /*17770*/  ISETP.LT.OR P2, PT, R22, 0x51, P2 ;  /* 0x000000511600780c */ /* 0x000fc80001741670 */
[----:B------:R-:W-:Y:S02]  /*17780*/  FSEL R130, R130, -INF , !P2 ;  /* 0xff80000082827808 */ /* 0x000fe40005000000 */
[----:B------:R-:W-:Y:S02]  /*17790*/  ISETP.GT.AND P2, PT, R15, RZ, !P6 ;  /* 0x000000ff0f00720c */ /* 0x000fe40007744270 */
[----:B------:R-:W-:Y:S02]  /*177a0*/  LOP3.LUT P6, RZ, R17, 0x1, RZ, 0xc0, !PT ;  /* 0x0000000111ff7812 */ /* 0x000fe400078cc0ff */
[----:B------:R-:W-:Y:S02]  /*177b0*/  ISETP.LT.OR P2, PT, R22, 0x1, P2 ;  /* 0x000000011600780c */ /* 0x000fe40001741670 */
[----:B------:R-:W-:Y:S02]  /*177c0*/  ISETP.GT.AND P3, PT, R15, 0x59, !P6 ;  /* 0x000000590f00780c */ /* 0x000fe40007764270 */
[----:B------:R-:W-:-:S02]  /*177d0*/  FSEL R90, R90, -INF , !P2 ;  /* 0xff8000005a5a7808 */ /* 0x000fc40005000000 */
[----:B------:R-:W-:Y:S02]  /*177e0*/  ISETP.LT.OR P3, PT, R22, 0x5a, P3 ;  /* 0x0000005a1600780c */ /* 0x000fe40001f61670 */
[----:B------:R-:W-:Y:S02]  /*177f0*/  FMNMX.FTZ R14, R90, R3, !PT ;  /* 0x000000035a0e7209 */ /* 0x000fe40007810000 */
[----:B------:R-:W-:Y:S02]  /*17800*/  FSEL R135, R135, -INF , !P3 ;  /* 0xff80000087877808 */ /* 0x000fe40005800000 */
[----:B------:R-:W-:Y:S02]  /*17810*/  FMNMX.FTZ R11, R91, R14, !PT ;  /* 0x0000000e5b0b7209 */ /* 0x000fe40007810000 */
[----:B------:R-:W-:Y:S02]  /*17820*/  FSETP.NEU.FTZ.AND P2, PT, R12, -INF , PT ;  /* 0xff8000000c00780b */ /* 0x000fe40003f5d000 */
[----:B------:R-:W-:-:S02]  /*17830*/  FMNMX.FTZ R14, R94, R11, !PT ;  /* 0x0000000b5e0e7209 */ /* 0x000fc40007810000 */
[----:B------:R-:W-:Y:S02]  /*17840*/  FSEL R4, R4, RZ, P2 ;  /* 0x000000ff04047208 */ /* 0x000fe40001000000 */
[----:B------:R-:W-:-:S03]  /*17850*/  FMNMX.FTZ R11, R95, R14, !PT ;  /* 0x0000000e5f0b7209 */ /* 0x000fc60007810000 */
[--C-:B------:R-:W-:Y:S01]  /*17860*/  FFMA.FTZ R156, R88, R7, -R4.reuse ;  /* 0x00000007589c7223 */ /* 0x100fe20000010804 */
[----:B------:R-:W-:Y:S01]  /*17870*/  FMNMX.FTZ R14, R98, R11, !PT ;  /* 0x0000000b620e7209 */ /* 0x000fe20007810000 */
[-CC-:B------:R-:W-:Y:S01]  /*17880*/  FFMA.FTZ R88, R93, R7.reuse, -R4.reuse ;  /* 0x000000075d587223 */ /* 0x180fe20000010804 */
[-CC-:B------:R-:W-:Y:S01]  /*17890*/  FFMA.FTZ R93, R105, R7.reuse, -R4.reuse ;  /* 0x00000007695d7223 */ /* 0x180fe20000010804 */
[----:B------:R-:W-:Y:S01]  /*178a0*/  FSEL R105, R12, RZ, P2 ;  /* 0x000000ff0c697208 */ /* 0x000fe20001000000 */
        /* <DEDUP_REMOVED lines=27> */
[----:B------:R-:W-:Y:S01]  /*17a60*/  FFMA.FTZ R133, R133, R7, -R4 ;  /* 0x0000000785857223 */ /* 0x000fe20000010804 */
[----:B------:R-:W-:Y:S01]  /*17a70*/  FADD.FTZ R4, -R105, R0 ;  /* 0x0000000069047221 */ /* 0x000fe20000010100 */
[----:B------:R-:W-:Y:S01]  /*17a80*/  FMNMX.FTZ R14, R114, R11, !PT ;  /* 0x0000000b720e7209 */ /* 0x000fe20007810000 */
[----:B------:R-:W-:Y:S02]  /*17a90*/  MUFU.EX2 R156, R156 ;  /* 0x0000009c009c7308 */ /* 0x000fe40000000800 */
[----:B------:R-:W-:Y:S01]  /*17aa0*/  FMUL.FTZ R4, R4, R7 ;  /* 0x0000000704047220 */ /* 0x000fe20000410000 */
        /* <DEDUP_REMOVED lines=27> */
[----:B------:R-:W-:-:S03]  /*17c60*/  FSETP.NEU.FTZ.AND P2, PT, R14, -INF , PT ;  /* 0xff8000000e00780b */ /* 0x000fc60003f5d000 */
[----:B------:R0:W1:Y:S01]  /*17c70*/  MUFU.EX2 R11, R4 ;  /* 0x00000004000b7308 */ /* 0x0000620000000800 */
[----:B------:R-:W-:-:S05]  /*17c80*/  FMUL.FTZ R104, R14, R7 ;  /* 0x000000070e687220 */ /* 0x000fca0000410000 */
[----:B------:R-:W-:Y:S02]  /*17c90*/  FSEL R104, R104, RZ, P2 ;  /* 0x000000ff68687208 */ /* 0x000fe40001000000 */
[----:B------:R-:W-:Y:S01]  /*17ca0*/  MUFU.EX2 R22, R22 ;  /* 0x0000001600167308 */ /* 0x000fe20000000800 */
[----:B0-----:R-:W-:Y:S02]  /*17cb0*/  FSEL R4, R14, RZ, P2 ;  /* 0x000000ff0e047208 */ /* 0x001fe40001000000 */
[-CC-:B------:R-:W-:Y:S01]  /*17cc0*/  FFMA.FTZ R157, R90, R7.reuse, -R104.reuse ;  /* 0x000000075a9d7223 */ /* 0x180fe20000010868 */
[-CC-:B------:R-:W-:Y:S01]  /*17cd0*/  FFMA.FTZ R90, R91, R7.reuse, -R104.reuse ;  /* 0x000000075b5a7223 */ /* 0x180fe20000010868 */
[-CC-:B------:R-:W-:Y:S01]  /*17ce0*/  FFMA.FTZ R159, R94, R7.reuse, -R104.reuse ;  /* 0x000000075e9f7223 */ /* 0x180fe20000010868 */
[----:B------:R-:W-:Y:S01]  /*17cf0*/  FADD.FTZ R4, -R4, R3 ;  /* 0x0000000304047221 */ /* 0x000fe20000010100 */
[-CC-:B------:R-:W-:Y:S01]  /*17d00*/  FFMA.FTZ R94, R99, R7.reuse, -R104.reuse ;  /* 0x00000007635e7223 */ /* 0x180fe20000010868 */
[-C--:B------:R-:W-:Y:S01]  /*17d10*/  FFMA.FTZ R91, R95, R7.reuse, -R104 ;  /* 0x000000075f5b7223 */ /* 0x080fe20000010868 */
[----:B------:R-:W-:Y:S01]  /*17d20*/  MUFU.EX2 R157, R157 ;  /* 0x0000009d009d7308 */ /* 0x000fe20000000800 */
[-C--:B------:R-:W-:Y:S01]  /*17d30*/  FMUL.FTZ R4, R4, R7.reuse ;  /* 0x0000000704047220 */ /* 0x080fe20000410000 */
[----:B-1----:R-:W-:Y:S01]  /*17d40*/  FFMA.FTZ R6, R11, R6, R156 ;  /* 0x000000060b067223 */ /* 0x002fe2000001009c */
[-CC-:B------:R-:W-:Y:S01]  /*17d50*/  FFMA.FTZ R95, R103, R7.reuse, -R104.reuse ;  /* 0x00000007675f7223 */ /* 0x180fe20000010868 */
[-CC-:B------:R-:W-:Y:S01]  /*17d60*/  FFMA.FTZ R153, R98, R7.reuse, -R104.reuse ;  /* 0x0000000762997223 */ /* 0x180fe20000010868 */
[-C--:B------:R-:W-:Y:S01]  /*17d70*/  FFMA.FTZ R155, R102, R7.reuse, -R104 ;  /* 0x00000007669b7223 */ /* 0x080fe20000010868 */
[----:B------:R-:W-:Y:S01]  /*17d80*/  FADD.FTZ R99, R13, R6 ;  /* 0x000000060d637221 */ /* 0x000fe20000010000 */
[-CC-:B------:R-:W-:Y:S01]  /*17d90*/  FFMA.FTZ R149, R106, R7.reuse, -R104.reuse ;  /* 0x000000076a957223 */ /* 0x180fe20000010868 */
[----:B------:R-:W0:Y:S01]  /*17da0*/  MUFU.EX2 R4, R4 ;  /* 0x0000000400047308 */ /* 0x000e220000000800 */
[-CC-:B------:R-:W-:Y:S01]  /*17db0*/  FFMA.FTZ R98, R107, R7.reuse, -R104.reuse ;  /* 0x000000076b627223 */ /* 0x180fe20000010868 */
[----:B------:R-:W-:Y:S01]  /*17dc0*/  FADD.FTZ R103, R158, R99 ;  /* 0x000000639e677221 */ /* 0x000fe20000010000 */
[-CC-:B------:R-:W-:Y:S01]  /*17dd0*/  FFMA.FTZ R151, R110, R7.reuse, -R104.reuse ;  /* 0x000000076e977223 */ /* 0x180fe20000010868 */
[-CC-:B------:R-:W-:Y:S01]  /*17de0*/  FFMA.FTZ R111, R111, R7.reuse, -R104.reuse ;  /* 0x000000076f6f7223 */ /* 0x180fe20000010868 */
[-CC-:B------:R-:W-:Y:S01]  /*17df0*/  FFMA.FTZ R145, R114, R7.reuse, -R104.reuse ;  /* 0x0000000772917223 */ /* 0x180fe20000010868 */
[----:B------:R-:W-:Y:S01]  /*17e00*/  FADD.FTZ R103, R88, R103 ;  /* 0x0000006758677221 */ /* 0x000fe20000010000 */
[-CC-:B------:R-:W-:Y:S01]  /*17e10*/  FFMA.FTZ R99, R115, R7.reuse, -R104.reuse ;  /* 0x0000000773637223 */ /* 0x180fe20000010868 */
[----:B------:R-:W1:Y:S01]  /*17e20*/  MUFU.EX2 R90, R90 ;  /* 0x0000005a005a7308 */ /* 0x000e620000000800 */
[-CC-:B------:R-:W-:Y:S01]  /*17e30*/  FFMA.FTZ R147, R118, R7.reuse, -R104.reuse ;  /* 0x0000000776937223 */ /* 0x180fe20000010868 */
[----:B------:R-:W-:Y:S01]  /*17e40*/  FADD.FTZ R6, R152, R103 ;  /* 0x0000006798067221 */ /* 0x000fe20000010000 */
[-CC-:B------:R-:W-:Y:S01]  /*17e50*/  FFMA.FTZ R141, R122, R7.reuse, -R104.reuse ;  /* 0x000000077a8d7223 */ /* 0x180fe20000010868 */
[-C--:B------:R-:W-:Y:S01]  /*17e60*/  FFMA.FTZ R143, R126, R7.reuse, -R104 ;  /* 0x000000077e8f7223 */ /* 0x080fe20000010868 */
[----:B------:R-:W-:Y:S01]  /*17e70*/  F2FP.F16.F32.PACK_AB R156, R13, R156 ;  /* 0x0000009c0d9c723e */ /* 0x000fe200000000ff */
[C---:B------:R-:W-:Y:S01]  /*17e80*/  FADD.FTZ R103, R89.reuse, R6 ;  /* 0x0000000659677221 */ /* 0x040fe20000010000 */
[--C-:B------:R-:W-:Y:S01]  /*17e90*/  FFMA.FTZ R137, R130, R7, -R104.reuse ;  /* 0x0000000782897223 */ /* 0x100fe20000010868 */
[----:B------:R-:W2:Y:S01]  /*17ea0*/  MUFU.EX2 R159, R159 ;  /* 0x0000009f009f7308 */ /* 0x000ea20000000800 */
[----:B0-----:R-:W-:Y:S01]  /*17eb0*/  FFMA.FTZ R5, R4, R5, R157 ;  /* 0x0000000504057223 */ /* 0x001fe2000001009d */
[----:B------:R-:W-:Y:S01]  /*17ec0*/  FADD.FTZ R103, R154, R103 ;  /* 0x000000679a677221 */ /* 0x000fe20000010000 */
[----:B------:R-:W-:Y:S01]  /*17ed0*/  F2FP.F16.F32.PACK_AB R152, R89, R152 ;  /* 0x000000985998723e */ /* 0x000fe200000000ff */
[-CC-:B------:R-:W-:Y:S01]  /*17ee0*/  FFMA.FTZ R131, R131, R7.reuse, -R104.reuse ;  /* 0x0000000783837223 */ /* 0x180fe20000010868 */
[----:B------:R-:W-:Y:S01]  /*17ef0*/  F2FP.F16.F32.PACK_AB R158, R88, R158 ;  /* 0x0000009e589e723e */ /* 0x000fe200000000ff */
[----:B------:R-:W-:Y:S01]  /*17f00*/  FADD.FTZ R103, R92, R103 ;  /* 0x000000675c677221 */ /* 0x000fe20000010000 */
[-CC-:B------:R-:W-:Y:S01]  /*17f10*/  FFMA.FTZ R134, R134, R7.reuse, -R104.reuse ;  /* 0x0000000786867223 */ /* 0x180fe20000010868 */
[----:B------:R-:W0:Y:S01]  /*17f20*/  MUFU.EX2 R91, R91 ;  /* 0x0000005b005b7308 */ /* 0x000e220000000800 */
[----:B-1----:R-:W-:Y:S01]  /*17f30*/  FADD.FTZ R6, R90, R5 ;  /* 0x000000055a067221 */ /* 0x002fe20000010000 */
[----:B------:R-:W-:Y:S01]  /*17f40*/  FADD.FTZ R102, R148, R103 ;  /* 0x0000006794667221 */ /* 0x000fe20000010000 */
[----:B------:R-:W-:Y:S01]  /*17f50*/  FFMA.FTZ R5, R119, R7, -R104 ;  /* 0x0000000777057223 */ /* 0x000fe20000010868 */
[C---:B------:R-:W-:Y:S01]  /*17f60*/  ISETP.GT.AND P2, PT, R10.reuse, R20, PT ;  /* 0x000000140a00720c */ /* 0x040fe20003f44270 */
[----:B------:R-:W-:-:S02]  /*17f70*/  VIADD R10, R10, 0xffffffff ;  /* 0xffffffff0a0a7836 */ /* 0x000fc40000000000 */
[----:B------:R-:W-:Y:S01]  /*17f80*/  FADD.FTZ R105, R93, R102 ;  /* 0x000000665d697221 */ /* 0x000fe20000010000 */
[----:B------:R-:W-:Y:S01]  /*17f90*/  F2FP.F16.F32.PACK_AB R154, R92, R154 ;  /* 0x0000009a5c9a723e */ /* 0x000fe200000000ff */
[----:B------:R-:W1:Y:S01]  /*17fa0*/  MUFU.EX2 R153, R153 ;  /* 0x0000009900997308 */ /* 0x000e620000000800 */
[----:B--2---:R-:W-:Y:S01]  /*17fb0*/  FADD.FTZ R6, R159, R6 ;  /* 0x000000069f067221 */ /* 0x004fe20000010000 */
[----:B------:R-:W-:Y:S01]  /*17fc0*/  FADD.FTZ R102, R150, R105 ;  /* 0x0000006996667221 */ /* 0x000fe20000010000 */
[----:B------:R-:W-:Y:S01]  /*17fd0*/  @!P1 PRMT R105, RZ, 0x654, R23 ;  /* 0x00000654ff699816 */ /* 0x000fe20000000017 */
[----:B------:R-:W-:Y:S01]  /*17fe0*/  FFMA.FTZ R23, R123, R7, -R104 ;  /* 0x000000077b177223 */ /* 0x000fe20000010868 */
[----:B------:R-:W-:Y:S02]  /*17ff0*/  F2FP.F16.F32.PACK_AB R150, R15, R150 ;  /* 0x000000960f96723e */ /* 0x000fe400000000ff */
[----:B------:R2:W-:Y:S01]  /*18000*/  @!P1 SYNCS.ARRIVE.TRANS64.RED.A1T0 RZ, [R105+URZ], RZ ;  /* 0x000000ff69ff99a7 */ /* 0x0005e2000810043f */
[----:B------:R-:W3:Y:S01]  /*18010*/  MUFU.EX2 R94, R94 ;  /* 0x0000005e005e7308 */ /* 0x000ee20000000800 */
[----:B0-----:R-:W-:Y:S01]  /*18020*/  FADD.FTZ R6, R91, R6 ;  /* 0x000000065b067221 */ /* 0x001fe20000010000 */
[----:B------:R-:W-:-:S02]  /*18030*/  F2FP.F16.F32.PACK_AB R148, R93, R148 ;  /* 0x000000945d94723e */ /* 0x000fc400000000ff */
[----:B------:R-:W-:Y:S02]  /*18040*/  F2FP.F16.F32.PACK_AB R157, R90, R157 ;  /* 0x0000009d5a9d723e */ /* 0x000fe400000000ff */
[----:B------:R-:W-:Y:S02]  /*18050*/  F2FP.F16.F32.PACK_AB R159, R91, R159 ;  /* 0x0000009f5b9f723e */ /* 0x000fe400000000ff */
[----:B------:R-:W0:Y:S01]  /*18060*/  MUFU.EX2 R155, R155 ;  /* 0x0000009b009b7308 */ /* 0x000e220000000800 */
[----:B-1----:R-:W-:-:S07]  /*18070*/  FADD.FTZ R103, R153, R6 ;  /* 0x0000000699677221 */ /* 0x002fce0000010000 */
[----:B------:R-:W1:Y:S01]  /*18080*/  MUFU.EX2 R95, R95 ;  /* 0x0000005f005f7308 */ /* 0x000e620000000800 */
[C---:B---3--:R-:W-:Y:S01]  /*18090*/  FADD.FTZ R6, R94.reuse, R103 ;  /* 0x000000675e067221 */ /* 0x048fe20000010000 */
[----:B------:R-:W-:Y:S01]  /*180a0*/  FADD.FTZ R103, R15, R102 ;  /* 0x000000660f677221 */ /* 0x000fe20000010000 */
[-CC-:B------:R-:W-:Y:S01]  /*180b0*/  FFMA.FTZ R102, R127, R7.reuse, -R104.reuse ;  /* 0x000000077f667223 */ /* 0x180fe20000010868 */
[----:B------:R-:W-:Y:S01]  /*180c0*/  FFMA.FTZ R104, R135, R7, -R104 ;  /* 0x0000000787687223 */ /* 0x000fe20000010868 */
[----:B------:R-:W-:Y:S01]  /*180d0*/  F2FP.F16.F32.PACK_AB R153, R94, R153 ;  /* 0x000000995e99723e */ /* 0x000fe200000000ff */
[----:B--2---:R-:W-:Y:S01]  /*180e0*/  FADD.FTZ R105, R144, R103 ;  /* 0x0000006790697221 */ /* 0x004fe20000010000 */
[C---:B------:R-:W-:Y:S01]  /*180f0*/  F2FP.F16.F32.PACK_AB R144, R22.reuse, R144 ;  /* 0x000000901690723e */ /* 0x040fe200000000ff */
[----:B------:R-:W2:Y:S01]  /*18100*/  MUFU.EX2 R149, R149 ;  /* 0x0000009500957308 */ /* 0x000ea20000000800 */
[----:B0-----:R-:W-:Y:S01]  /*18110*/  FADD.FTZ R6, R155, R6 ;  /* 0x000000069b067221 */ /* 0x001fe20000010000 */
[----:B------:R-:W-:Y:S01]  /*18120*/  FADD.FTZ R105, R22, R105 ;  /* 0x0000006916697221 */ /* 0x000fe20000010000 */
[----:B------:R-:W-:-:S05]  /*18130*/  IMAD.MOV.U32 R22, RZ, RZ, R21 ;  /* 0x000000ffff167224 */ /* 0x000fca00078e0015 */
        /* <DEDUP_REMOVED lines=47> */
[----:B------:R-:W-:Y:S01]  /*18430*/  F2FP.F16.F32.PACK_AB R141, R23, R141 ;  /* 0x0000008d178d723e */ /* 0x000fe200000000ff */
[----:B------:R-:W-:-:S05]  /*18440*/  IMAD.MOV.U32 R23, RZ, RZ, R206 ;  /* 0x000000ffff177224 */ /* 0x000fca00078e00ce */
        /* <DEDUP_REMOVED lines=15> */
[----:B------:R-:W-:Y:S02]  /*18540*/  IMAD.MOV.U32 R0, RZ, RZ, R12 ;  /* 0x000000ffff007224 */ /* 0x000fe400078e000c */
[----:B--2---:R-:W-:-:S04]  /*18550*/  FADD.FTZ R3, R134, R3 ;  /* 0x0000000386037221 */ /* 0x004fc80000010000 */
[C---:B0-----:R-:W-:Y:S01]  /*18560*/  FADD.FTZ R5, R104.reuse, R3 ;  /* 0x0000000368057221 */ /* 0x041fe20000010000 */
[----:B------:R-:W-:Y:S01]  /*18570*/  F2FP.F16.F32.PACK_AB R139, R104, R134 ;  /* 0x00000086688b723e */ /* 0x000fe200000000ff */
[----:B------:R-:W-:Y:S01]  /*18580*/  IMAD.MOV.U32 R3, RZ, RZ, R14 ;  /* 0x000000ffff037224 */ /* 0x000fe200078e000e */
[----:B------:R-:W-:Y:S06]  /*18590*/  @P2 BRA `(.L_x_1672) ;  /* 0xffffffcc00a82947 */ /* 0x000fec000383ffff */
[----:B------:R-:W-:Y:S05]  /*185a0*/  BSYNC B1 ;  /* 0x0000000000017941 */ /* 0x000fea0003800000 */
.L_x_1653:
[----:B------:R-:W-:Y:S01]  /*185b0*/  IMAD.MOV.U32 R3, RZ, RZ, R14 ;  /* 0x000000ffff037224 */ /* 0x000fe200078e000e */
[----:B------:R-:W-:Y:S01]  /*185c0*/  MOV R23, R206 ;  /* 0x000000ce00177202 */ /* 0x000fe20000000f00 */
[----:B------:R-:W-:Y:S02]  /*185d0*/  IMAD.MOV.U32 R0, RZ, RZ, R12 ;  /* 0x000000ffff007224 */ /* 0x000fe400078e000c */
[----:B------:R-:W-:-:S07]  /*185e0*/  IMAD.MOV.U32 R22, RZ, RZ, R21 ;  /* 0x000000ffff167224 */ /* 0x000fce00078e0015 */
.L_x_1652:
[----:B------:R-:W-:Y:S05]  /*185f0*/  BSYNC B0 ;  /* 0x0000000000007941 */ /* 0x000fea0003800000 */
.L_x_1651:
[----:B------:R-:W0:Y:S01]  /*18600*/  LDC R211, c[0x0][0x448] ;  /* 0x00011200ffd37b82 */ /* 0x000e220000000800 */
[----:B------:R-:W-:Y:S01]  /*18610*/  VIADD R12, R178, 0x7f ;  /* 0x0000007fb20c7836 */ /* 0x000fe20000000000 */
[----:B------:R-:W-:Y:S02]  /*18620*/  LOP3.LUT R17, R17, 0xffefffff, RZ, 0xc0, !PT ;  /* 0xffefffff11117812 */ /* 0x000fe400078ec0ff */
[----:B------:R-:W-:-:S04]  /*18630*/  IADD3 R15, R164, 0x1, -R163 ;  /* 0x00000001a40f7810 */ /* 0x000fc80007ffe8a3 */
[----:B------:R-:W1:Y:S01]  /*18640*/  LDC R206, c[0x0][0x9e4] ;  /* 0x00027900ffce7b82 */ /* 0x000e620000000800 */
[----:B0-----:R-:W-:-:S13]  /*18650*/  ISETP.NE.AND P2, PT, R211, 0x1, PT ;  /* 0x00000001d300780c */ /* 0x001fda0003f45270 */
[----:B------:R-:W0:Y:S01]  /*18660*/  @P2 LDC R13, c[0x0][0x44c] ;  /* 0x00011300ff0d2b82 */ /* 0x000e220000000800 */
[----:B------:R-:W-:-:S04]  /*18670*/  @P2 LOP3.LUT R17, R17, 0x100000, RZ, 0xfc, !PT ;  /* 0x0010000011112812 */ /* 0x000fc800078efcff */
[----:B------:R-:W-:-:S03]  /*18680*/  LOP3.LUT R17, R17, 0xffdfffff, RZ, 0xc0, !PT ;  /* 0xffdfffff11117812 */ /* 0x000fc600078ec0ff */
[----:B------:R-:W2:Y:S01]  /*18690*/  @P2 LDC R14, c[0x0][0x450] ;  /* 0x00011400ff0e2b82 */ /* 0x000ea20000000800 */
[----:B0-----:R-:W-:-:S05]  /*186a0*/  @P2 IMAD.HI.U32 R13, R12, R13, RZ ;  /* 0x0000000d0c0d2227 */ /* 0x001fca00078e00ff */
[----:B--2---:R-:W-:Y:S02]  /*186b0*/  @P2 SHF.R.U32.HI R12, RZ, R14, R13 ;  /* 0x0000000eff0c2219 */ /* 0x004fe4000001160d */
[----:B-1----:R-:W-:-:S03]  /*186c0*/  ISETP.GE.AND P2, PT, R206, 0x1, PT ;  /* 0x00000001ce00780c */ /* 0x002fc60003f46270 */
[----:B------:R-:W-:-:S04]  /*186d0*/  IMAD.IADD R12, R15, 0x1, R12 ;  /* 0x000000010f0c7824 */ /* 0x000fc800078e020c */
[----:B------:R-:W-:-:S06]  /*186e0*/  IMAD.IADD R14, R12, 0x1, -R9 ;  /* 0x000000010c0e7824 */ /* 0x000fcc00078e0a09 */
[----:B------:R-:W-:Y:S01]  /*186f0*/  @P2 LOP3.LUT R17, R17, 0x200000, RZ, 0xfc, !PT ;  /* 0x0020000011112812 */ /* 0x000fe200078efcff */
[----:B------:R-:W-:Y:S06]  /*18700*/  @!P2 BRA `(.L_x_1673) ;  /* 0x000000000048a947 */ /* 0x000fec0003800000 */
[----:B------:R-:W-:Y:S01]  /*18710*/  IMAD.MOV.U32 R9, RZ, RZ, R12 ;  /* 0x000000ffff097224 */ /* 0x000fe200078e000c */
[----:B------:R-:W-:Y:S04]  /*18720*/  BSSY B0, `(.L_x_1674) ;  /* 0x000000e000007945 */ /* 0x000fe80003800000 */
        /* <DEDUP_REMOVED lines=9> */
.L_x_1675:
[----:B------:R-:W-:-:S13]  /*187c0*/  ISETP.NE.AND P2, PT, R206, 0x1, PT ;  /* 0x00000001ce00780c */ /* 0x000fda0003f45270 */
[----:B------:R-:W0:Y:S02]  /*187d0*/  @P2 LDC.64 R12, c[0x0][0x9e8] ;  /* 0x00027a00ff0c2b82 */ /* 0x000e240000000a00 */
[----:B0-----:R-:W-:-:S05]  /*187e0*/  @P2 IMAD.HI.U32 R12, R9, R12, RZ ;  /* 0x0000000c090c2227 */ /* 0x001fca00078e00ff */
[----:B------:R-:W-:-:S07]  /*187f0*/  @P2 SHF.R.U32.HI R9, RZ, R13, R12 ;  /* 0x0000000dff092219 */ /* 0x000fce000001160c */
.L_x_1676:
[----:B------:R-:W-:Y:S05]  /*18800*/  BSYNC B0 ;  /* 0x0000000000007941 */ /* 0x000fea0003800000 */
.L_x_1674:
[----:B------:R-:W-:-:S05]  /*18810*/  IMAD R9, R9, R206, RZ ;  /* 0x000000ce09097224 */ /* 0x000fca00078e02ff */
[----:B------:R-:W-:-:S07]  /*18820*/  VIMNMX R14, R14, R9, !PT ;  /* 0x000000090e0e7248 */ /* 0x000fce0007fe0100 */
.L_x_1673:
[----:B------:R-:W-:Y:S01]  /*18830*/  VIADD R14, R14, 0x5f ;  /* 0x0000005f0e0e7836 */ /* 0x000fe20000000000 */
[----:B------:R-:W-:Y:S03]  /*18840*/  BSSY B0, `(.L_x_1677) ;  /* 0x00001fb000007945 */ /* 0x000fe60003800000 */
[----:B------:R-:W-:-:S05]  /*18850*/  IMAD.HI R14, R14, 0x2aaaaaab, RZ ;  /* 0x2aaaaaab0e0e7827 */ /* 0x000fca00078e02ff */
[----:B------:R-:W-:-:S04]  /*18860*/  SHF.R.U32.HI R9, RZ, 0x1f, R14 ;  /* 0x0000001fff097819 */ /* 0x000fc8000001160e */
[----:B------:R-:W-:-:S04]  /*18870*/  LEA.HI.SX32 R9, R14, R9, 0x1c ;  /* 0x000000090e097211 */ /* 0x000fc800078fe2ff */
[----:B------:R-:W-:-:S04]  /*18880*/  VIMNMX R9, R180, R9, !PT ;  /* 0x00000009b4097248 */ /* 0x000fc80007fe0100 */
[----:B------:R-:W-:-:S13]  /*18890*/  ISETP.GE.AND P2, PT, R10, R9, PT ;  /* 0x000000090a00720c */ /* 0x000fda0003f46270 */
[----:B------:R-:W-:Y:S05]  /*188a0*/  @!P2 BRA `(.L_x_1678) ;  /* 0x0000001c00d0a947 */ /* 0x000fea0003800000 */
[----:B------:R-:W-:Y:S01]  /*188b0*/  BSSY B1, `(.L_x_1679) ;  /* 0x00001f2000017945 */ /* 0x000fe20003800000 */
[----:B------:R-:W-:Y:S02]  /*188c0*/  IMAD.MOV.U32 R20, RZ, RZ, R10 ;  /* 0x000000ffff147224 */ /* 0x000fe400078e000a */
[----:B------:R-:W-:Y:S02]  /*188d0*/  IMAD.MOV.U32 R14, RZ, RZ, R3 ;  /* 0x000000ffff0e7224 */ /* 0x000fe400078e0003 */
[----:B------:R-:W-:Y:S02]  /*188e0*/  IMAD.MOV.U32 R15, RZ, RZ, R0 ;  /* 0x000000ffff0f7224 */ /* 0x000fe400078e0000 */
[----:B------:R-:W-:Y:S02]  /*188f0*/  IMAD.MOV.U32 R10, RZ, RZ, R23 ;  /* 0x000000ffff0a7224 */ /* 0x000fe400078e0017 */
[----:B------:R-:W-:-:S07]  /*18900*/  IMAD.MOV.U32 R12, RZ, RZ, R22 ;  /* 0x000000ffff0c7224 */ /* 0x000fce00078e0016 */
.L_x_1690:
[----:B------:R-:W-:-:S04]  /*18910*/  IADD3 R21, R12, 0x1, RZ ;  /* 0x000000010c157810 */ /* 0x000fc80007ffe0ff */
[----:B------:R-:W-:-:S04]  /*18920*/  ISETP.NE.AND P2, PT, R21, 0x2, PT ;  /* 0x000000021500780c */ /* 0x000fc80003f45270 */
[----:B------:R-:W-:Y:S02]  /*18930*/  SEL R21, R21, RZ, P2 ;  /* 0x000000ff15157207 */ /* 0x000fe40001000000 */
[----:B------:R-:W-:-:S03]  /*18940*/  SEL R23, RZ, 0x1, P2 ;  /* 0x00000001ff177807 */ /* 0x000fc60001000000 */
[----:B------:R-:W-:Y:S01]  /*18950*/  IMAD.MOV.U32 R22, RZ, RZ, R21 ;  /* 0x000000ffff167224 */ /* 0x000fe200078e0015 */
[----:B------:R-:W-:Y:S01]  /*18960*/  LOP3.LUT R23, R10, R23, RZ, 0x3c, !PT ;  /* 0x000000170a177212 */ /* 0x000fe200078e3cff */
[----:B------:R-:W-:Y:S06]  /*18970*/  @!P0 BRA `(.L_x_1680) ;  /* 0x0000000000048947 */ /* 0x000fec0003800000 */
[----:B------:R-:W-:Y:S01]  /*18980*/  BPT.TRAP 0x1 ;  /* 0x000000040000795c */ /* 0x000fe20000300000 */
.L_x_1680:
[----:B------:R-:W-:Y:S01]  /*18990*/  IMAD R0, R22, 0x8, R2 ;  /* 0x0000000816007824 */ /* 0x000fe200078e0202 */
[----:B------:R-:W-:-:S04]  /*189a0*/  SHF.L.U32 R3, R23, 0x1f, RZ ;  /* 0x0000001f17037819 */ /* 0x000fc800000006ff */
[----:B------:R0:W1:Y:S01]  /*189b0*/  SYNCS.PHASECHK.TRANS64.TRYWAIT P2, [R0+URZ+0x2a830], R3 ;  /* 0x02a83003000075a7 */ /* 0x000062000804017f */
[----:B------:R-:W-:Y:S05]  /*189c0*/  @!P0 BRA `(.L_x_1681) ;  /* 0x0000000000048947 */ /* 0x000fea0003800000 */
[----:B------:R-:W-:Y:S01]  /*189d0*/  BPT.TRAP 0x1 ;  /* 0x000000040000795c */ /* 0x000fe20000300000 */
.L_x_1681:
[----:B------:R-:W-:Y:S01]  /*189e0*/  IMAD R96, R22, 0x900, R8 ;  /* 0x0000090016607824 */ /* 0x000fe200078e0208 */
[----:B------:R-:W-:Y:S03]  /*189f0*/  BSSY B2, `(.L_x_1682) ;  /* 0x0000006000027945 */ /* 0x000fe60003800000 */
[C---:B------:R-:W-:Y:S02]  /*18a00*/  VIADD R90, R96.reuse, 0x2 ;  /* 0x00000002605a7836 */ /* 0x040fe40000000000 */
[----:B------:R-:W-:Y:S01]  /*18a10*/  VIADD R7, R96, 0x4 ;  /* 0x0000000460077836 */ /* 0x000fe20000000000 */
[----:B-1----:R-:W-:Y:S06]  /*18a20*/  @P2 BRA `(.L_x_1683) ;  /* 0x0000000000082947 */ /* 0x002fec0003800000 */
[----:B------:R-:W1:Y:S02]  /*18a30*/  SYNCS.PHASECHK.TRANS64.TRYWAIT P2, [R0+URZ+0x2a830], R3 ;  /* 0x02a83003000075a7 */ /* 0x000e64000804017f */
[----:B-1----:R-:W-:Y:S05]  /*18a40*/  @!P2 BRA `(.L_x_1684) ;  /* 0x00000124007ca947 */ /* 0x002fea0003800000 */
.L_x_1683:
[----:B------:R-:W-:Y:S05]  /*18a50*/  BSYNC B2 ;  /* 0x0000000000027941 */ /* 0x000fea0003800000 */
.L_x_1682:
[----:B------:R-:W2:Y:S01]  /*18a60*/  LDL.64 R212, [R1+0x30] ;  /* 0x0000300001d47983 */ /* 0x000ea20000100a00 */
[----:B------:R-:W-:Y:S02]  /*18a70*/  IMAD.MOV.U32 R88, RZ, RZ, R96 ;  /* 0x000000ffff587224 */ /* 0x000fe400078e0060 */
[----:B------:R-:W-:Y:S01]  /*18a80*/  VIADD R92, R96, 0x6 ;  /* 0x00000006605c7836 */ /* 0x000fe20000000000 */
[----:B------:R-:W-:Y:S01]  /*18a90*/  R2UR UR50, R90 ;  /* 0x000000005a3272ca */ /* 0x000fe200000e0000 */
[----:B------:R-:W-:Y:S01]  /*18aa0*/  IMAD.MOV.U32 R89, RZ, RZ, 0x40000040 ;  /* 0x40000040ff597424 */ /* 0x000fe200078e00ff */
[----:B------:R-:W-:Y:S01]  /*18ab0*/  R2UR UR54, R88 ;  /* 0x00000000583672ca */ /* 0x000fe200000e0000 */
[----:B------:R-:W-:Y:S01]  /*18ac0*/  IMAD.MOV.U32 R88, RZ, RZ, R7 ;  /* 0x000000ffff587224 */ /* 0x000fe200078e0007 */
[----:B------:R-:W-:Y:S01]  /*18ad0*/  R2UR UR30, R92 ;  /* 0x000000005c1e72ca */ /* 0x000fe200000e0000 */
[C---:B------:R-:W-:Y:S01]  /*18ae0*/  VIADD R90, R96.reuse, 0x300 ;  /* 0x00000300605a7836 */ /* 0x040fe20000000000 */
[----:B------:R0:W-:Y:S01]  /*18af0*/  STL [R1+0xa0], R2 ;  /* 0x0000a00201007387 */ /* 0x0001e20000100800 */
[----:B------:R-:W-:Y:S01]  /*18b00*/  VIADD R92, R96, 0x304 ;  /* 0x00000304605c7836 */ /* 0x000fe20000000000 */
[----:B------:R-:W-:-:S02]  /*18b10*/  R2UR UR34, R88 ;  /* 0x00000000582272ca */ /* 0x000fc400000e0000 */
[C---:B------:R-:W-:Y:S01]  /*18b20*/  IADD3 R88, R96.reuse, 0x302, RZ ;  /* 0x0000030260587810 */ /* 0x040fe20007ffe0ff */
[----:B------:R-:W-:Y:S01]  /*18b30*/  VIADD R94, R96, 0x604 ;  /* 0x00000604605e7836 */ /* 0x000fe20000000000 */
[----:B------:R-:W-:Y:S01]  /*18b40*/  R2UR UR26, R90 ;  /* 0x000000005a1a72ca */ /* 0x000fe200000e0000 */
[----:B------:R-:W-:Y:S01]  /*18b50*/  VIADD R90, R96, 0x600 ;  /* 0x00000600605a7836 */ /* 0x000fe20000000000 */
[----:B------:R-:W-:Y:S01]  /*18b60*/  R2UR UR22, R88 ;  /* 0x00000000581672ca */ /* 0x000fe200000e0000 */
[----:B------:R-:W-:Y:S01]  /*18b70*/  IMAD.MOV.U32 R91, RZ, RZ, 0x40000040 ;  /* 0x40000040ff5b7424 */ /* 0x000fe200078e00ff */
[----:B01----:R-:W3:Y:S01]  /*18b80*/  LDL.64 R2, [R1+0x28] ;  /* 0x0000280001027983 */ /* 0x003ee20000100a00 */
[----:B------:R-:W-:Y:S01]  /*18b90*/  R2UR UR18, R92 ;  /* 0x000000005c1272ca */ /* 0x000fe200000e0000 */
[C---:B------:R-:W-:Y:S01]  /*18ba0*/  VIADD R88, R96.reuse, 0x306 ;  /* 0x0000030660587836 */ /* 0x040fe20000000000 */
[----:B------:R-:W-:Y:S01]  /*18bb0*/  R2UR UR55, R89 ;  /* 0x00000000593772ca */ /* 0x000fe200000e0000 */
[----:B------:R-:W-:-:S02]  /*18bc0*/  VIADD R92, R96, 0x602 ;  /* 0x00000602605c7836 */ /* 0x000fc40000000000 */
[----:B------:R-:W-:Y:S02]  /*18bd0*/  IMAD.MOV.U32 R93, RZ, RZ, 0x40000040 ;  /* 0x40000040ff5d7424 */ /* 0x000fe400078e00ff */
[----:B------:R-:W-:Y:S02]  /*18be0*/  IMAD.MOV.U32 R95, RZ, RZ, 0x40000040 ;  /* 0x40000040ff5f7424 */ /* 0x000fe400078e00ff */
[----:B------:R-:W-:Y:S01]  /*18bf0*/  IMAD.MOV.U32 R97, RZ, RZ, 0x40000040 ;  /* 0x40000040ff617424 */ /* 0x000fe200078e00ff */
[----:B------:R-:W-:Y:S01]  /*18c00*/  R2UR UR35, R89 ;  /* 0x00000000592372ca */ /* 0x000fe200000e0000 */
[----:B------:R-:W-:Y:S01]  /*18c10*/  VIADD R96, R96, 0x606 ;  /* 0x0000060660607836 */ /* 0x000fe20000000000 */
[----:B------:R-:W-:Y:S01]  /*18c20*/  R2UR UR51, R91 ;  /* 0x000000005b3372ca */ /* 0x000fe200000e0000 */
[----:B------:R-:W4:Y:S01]  /*18c30*/  LDL.64 R220, [R1+0x20] ;  /* 0x0000200001dc7983 */ /* 0x000f220000100a00 */
[----:B------:R-:W-:Y:S02]  /*18c40*/  R2UR UR31, R93 ;  /* 0x000000005d1f72ca */ /* 0x000fe400000e0000 */
[----:B------:R-:W-:Y:S01]  /*18c50*/  R2UR UR27, R91 ;  /* 0x000000005b1b72ca */ /* 0x000fe200000e0000 */
[----:B------:R-:W4:Y:S01]  /*18c60*/  LDL.64 R218, [R1+0x18] ;  /* 0x0000180001da7983 */ /* 0x000f220000100a00 */
[----:B------:R-:W-:-:S02]  /*18c70*/  R2UR UR23, R89 ;  /* 0x00000000591772ca */ /* 0x000fc400000e0000 */
[----:B------:R-:W-:Y:S01]  /*18c80*/  R2UR UR19, R93 ;  /* 0x000000005d1372ca */ /* 0x000fe200000e0000 */
[----:B------:R-:W4:Y:S01]  /*18c90*/  LDL.64 R216, [R1+0x10] ;  /* 0x0000100001d87983 */ /* 0x000f220000100a00 */
[----:B------:R-:W-:Y:S02]  /*18ca0*/  R2UR UR14, R88 ;  /* 0x00000000580e72ca */ /* 0x000fe400000e0000 */
[----:B------:R-:W-:Y:S01]  /*18cb0*/  R2UR UR15, R89 ;  /* 0x00000000590f72ca */ /* 0x000fe200000e0000 */
[----:B------:R-:W4:Y:S01]  /*18cc0*/  LDL.64 R214, [R1+0x8] ;  /* 0x0000080001d67983 */ /* 0x000f220000100a00 */
        /* <DEDUP_REMOVED lines=79> */
[----:B--2---:R-:W-:Y:S02]  /*191c0*/  R2UR UR32, R212 ;  /* 0x00000000d42072ca */ /* 0x004fe400000e0000 */
[----:B------:R-:W-:Y:S02]  /*191d0*/  R2UR UR33, R213 ;  /* 0x00000000d52172ca */ /* 0x000fe400000e0000 */
[----:B------:R-:W2:Y:S11]  /*191e0*/  LDL.64 R212, [R1] ;  /* 0x0000000001d47983 */ /* 0x000eb60000100a00 */
[----:B------:R-:W-:Y:S01]  /*191f0*/  HGMMA.64x96x16.F32 R88, gdesc[UR32], R88, gsb0 ;  /* 0x01600000205879f0 */ /* 0x000fe20008000858 */
[----:B---3--:R-:W-:-:S02]  /*19200*/  R2UR UR28, R2 ;  /* 0x00000000021c72ca */ /* 0x008fc400000e0000 */
[----:B------:R-:W-:Y:S01]  /*19210*/  R2UR UR29, R3 ;  /* 0x00000000031d72ca */ /* 0x000fe200000e0000 */
[----:B------:R0:W5:Y:S01]  /*19220*/  LDL.LU R2, [R1+0xa0] ;  /* 0x0000a00001027983 */ /* 0x0001620000300800 */
[----:B------:R-:W-:Y:S02]  /*19230*/  WARPGROUP.DEPBAR.LE gsb0, 0x0 ;  /* 0x00008000000079c5 */ /* 0x000fe40000010000 */
[----:B------:R-:W-:-:S09]  /*19240*/  WARPGROUP.ARRIVE ;  /* 0x00000000000079c5 */ /* 0x000fd20000000000 */
[----:B------:R-:W-:Y:S01]  /*19250*/  HGMMA.64x96x16.F32 R88, gdesc[UR28], R88, gsb0 ;  /* 0x016000001c5879f0 */ /* 0x000fe20008000858 */
[----:B----4-:R-:W-:Y:S02]  /*19260*/  R2UR UR24, R220 ;  /* 0x00000000dc1872ca */ /* 0x010fe400000e0000 */
[----:B------:R-:W-:Y:S02]  /*19270*/  R2UR UR25, R221 ;  /* 0x00000000dd1972ca */ /* 0x000fe400000e0000 */
        /* <DEDUP_REMOVED lines=15> */
[----:B--2---:R-:W-:Y:S02]  /*19370*/  R2UR UR8, R212 ;  /* 0x00000000d40872ca */ /* 0x004fe400000e0000 */
        /* <DEDUP_REMOVED lines=19> */
[----:B0-----:R-:W-:Y:S05]  /*194b0*/  @!P0 BRA `(.L_x_1685) ;  /* 0x0000000000048947 */ /* 0x001fea0003800000 */
[----:B------:R-:W-:Y:S01]  /*194c0*/  BPT.TRAP 0x1 ;  /* 0x000000040000795c */ /* 0x000fe20000300000 */
.L_x_1685:
[----:B------:R-:W-:Y:S01]  /*194d0*/  SHF.L.U32 R0, R10, 0x1f, RZ ;  /* 0x0000001f0a007819 */ /* 0x000fe200000006ff */
[----:B-----5:R-:W-:-:S04]  /*194e0*/  IMAD R210, R12, 0x8, R2 ;  /* 0x000000080cd27824 */ /* 0x020fc800078e0202 */
[----:B------:R0:W1:Y:S01]  /*194f0*/  SYNCS.PHASECHK.TRANS64.TRYWAIT P2, [R210+URZ+0x2a850], R0 ;  /* 0x02a85000d20075a7 */ /* 0x000062000804017f */
[----:B------:R-:W-:Y:S05]  /*19500*/  @!P0 BRA `(.L_x_1686) ;  /* 0x0000000000048947 */ /* 0x000fea0003800000 */
[----:B------:R-:W-:Y:S01]  /*19510*/  BPT.TRAP 0x1 ;  /* 0x000000040000795c */ /* 0x000fe20000300000 */
.L_x_1686:
[----:B------:R-:W-:Y:S04]  /*19520*/  BSSY B2, `(.L_x_1687) ;  /* 0x0000004000027945 */ /* 0x000fe80003800000 */
[----:B-1----:R-:W-:Y:S05]  /*19530*/  @P2 BRA `(.L_x_1688) ;  /* 0x0000000000082947 */ /* 0x002fea0003800000 */
[----:B------:R-:W1:Y:S02]  /*19540*/  SYNCS.PHASECHK.TRANS64.TRYWAIT P2, [R210+URZ+0x2a850], R0 ;  /* 0x02a85000d20075a7 */ /* 0x000e64000804017f */
[----:B-1----:R-:W-:Y:S05]  /*19550*/  @!P2 BRA `(.L_x_1689) ;  /* 0x0000011800cca947 */ /* 0x002fea0003800000 */
.L_x_1688:
[----:B------:R-:W-:Y:S05]  /*19560*/  BSYNC B2 ;  /* 0x0000000000027941 */ /* 0x000fea0003800000 */
.L_x_1687:
[----:B01----:R-:W-:Y:S01]  /*19570*/  IADD3 R0, R2, 0x400, RZ ;  /* 0x0000040002007810 */ /* 0x003fe20007ffe0ff */
[----:B------:R-:W-:Y:S01]  /*19580*/  IMAD.MOV.U32 R11, RZ, RZ, 0x40000040 ;  /* 0x40000040ff0b7424 */ /* 0x000fe200078e00ff */
[----:B------:R-:W-:Y:S01]  /*19590*/  WARPGROUP.ARRIVE ;  /* 0x00000000000079c5 */ /* 0x000fe20000000000 */
[----:B------:R-:W-:Y:S01]  /*195a0*/  IMAD.MOV.U32 R13, RZ, RZ, 0x40000040 ;  /* 0x40000040ff0d7424 */ /* 0x000fe200078e00ff */
[----:B------:R-:W-:Y:S01]  /*195b0*/  SHF.R.U32.HI R0, RZ, 0x4, R0 ;  /* 0x00000004ff007819 */ /* 0x000fe20000011600 */
[----:B------:R-:W-:Y:S01]  /*195c0*/  ULDC UR4, c[0x0][0x988] ;  /* 0x0002620000047ab9 */ /* 0x000fe20000000800 */
[----:B------:R-:W-:Y:S01]  /*195d0*/  R2UR UR7, R11 ;  /* 0x000000000b0772ca */ /* 0x000fe200000e0000 */
[----:B------:R-:W-:Y:S01]  /*195e0*/  IMAD.U32 R7, RZ, RZ, UR4 ;  /* 0x00000004ff077e24 */ /* 0x000fe2000f8e00ff */
[----:B------:R-:W-:Y:S01]  /*195f0*/  LOP3.LUT R0, R0, 0x3fff, RZ, 0xc0, !PT ;  /* 0x00003fff00007812 */ /* 0x000fe200078ec0ff */
[----:B------:R-:W-:Y:S01]  /*19600*/  @!P1 VIADD R210, R210, 0x2a860 ;  /* 0x0002a860d2d29836 */ /* 0x000fe20000000000 */
[C---:B------:R-:W-:Y:S01]  /*19610*/  ISETP.GT.AND P2, PT, R20.reuse, R9, PT ;  /* 0x000000091400720c */ /* 0x040fe20003f44270 */
[----:B------:R-:W-:Y:S01]  /*19620*/  VIADD R20, R20, 0xffffffff ;  /* 0xffffffff14147836 */ /* 0x000fe20000000000 */
[----:B------:R-:W-:-:S02]  /*19630*/  LOP3.LUT R0, R0, 0x3000000, RZ, 0xfc, !PT ;  /* 0x0300000000007812 */ /* 0x000fc400078efcff */
[----:B------:R-:W-:-:S03]  /*19640*/  @!P1 PRMT R210, RZ, 0x654, R210 ;  /* 0x00000654ffd29816 */ /* 0x000fc600000000d2 */
[----:B------:R-:W-:Y:S01]  /*19650*/  IMAD R10, R12, 0x600, R0 ;  /* 0x000006000c0a7824 */ /* 0x000fe200078e0200 */
[----:B------:R-:W-:-:S03]  /*19660*/  FMNMX.FTZ R0, R88, R15, !PT ;  /* 0x0000000f58007209 */ /* 0x000fc60007810000 */
[C---:B------:R-:W-:Y:S01]  /*19670*/  VIADD R12, R10.reuse, 0x80 ;  /* 0x000000800a0c7836 */ /* 0x040fe20000000000 */
[----:B------:R-:W-:Y:S02]  /*19680*/  R2UR UR6, R10 ;  /* 0x000000000a0672ca */ /* 0x000fe400000e0000 */
        /* <DEDUP_REMOVED lines=29> */
[----:B0-----:R-:W-:-:S05]  /*19860*/  FMNMX.FTZ R0, R0, R3, !PT ;  /* 0x0000000300007209 */ /* 0x001fca0007810000 */
[----:B------:R-:W0:Y:S02]  /*19870*/  SHFL.BFLY PT, R3, R0, 0x1, 0x1f ;  /* 0x0c201f0000037f89 */ /* 0x000e2400000e0000 */
[----:B0-----:R-:W-:Y:S02]  /*19880*/  FMNMX.FTZ R0, R0, R3, !PT ;  /* 0x0000000300007209 */ /* 0x001fe40007810000 */
[----:B------:R-:W-:Y:S01]  /*19890*/  FMNMX.FTZ R3, R90, R14, !PT ;  /* 0x0000000e5a037209 */ /* 0x000fe20007810000 */
[----:B------:R-:W-:Y:S02]  /*198a0*/  WARPGROUP.DEPBAR.LE gsb0, 0x0 ;  /* 0x00008000000079c5 */ /* 0x000fe40000010000 */
[----:B------:R-:W-:Y:S01]  /*198b0*/  WARPGROUP.ARRIVE ;  /* 0x00000000000079c5 */ /* 0x000fe20000000000 */
[----:B------:R-:W-:Y:S01]  /*198c0*/  FMNMX.FTZ R3, R91, R3, !PT ;  /* 0x000000035b037209 */ /* 0x000fe20007810000 */
[C---:B------:R-:W-:Y:S01]  /*198d0*/  FMUL.FTZ R4, R0.reuse, R7 ;  /* 0x0000000700047220 */ /* 0x040fe20000410000 */
[----:B------:R-:W-:-:S02]  /*198e0*/  FADD.FTZ R11, -R0, R15 ;  /* 0x0000000f000b7221 */ /* 0x000fc40000010100 */
[----:B------:R-:W-:Y:S01]  /*198f0*/  FMNMX.FTZ R3, R94, R3, !PT ;  /* 0x000000035e037209 */ /* 0x000fe20007810000 */
[----:B------:R-:W-:Y:S01]  /*19900*/  HGMMA.64x128x16.F32 R24, R152, gdesc[UR4].tnspB, R24, gsb0 ;  /* 0x41e0000498187df0 */ /* 0x000fe20008000818 */
[----:B------:R-:W-:Y:S01]  /*19910*/  R2UR UR6, R12 ;  /* 0x000000000c0672ca */ /* 0x000fe200000e0000 */
[----:B------:R-:W-:Y:S01]  /*19920*/  VIADD R12, R10, 0x180 ;  /* 0x000001800a0c7836 */ /* 0x000fe20000000000 */
[----:B------:R-:W-:Y:S01]  /*19930*/  R2UR UR7, R13 ;  /* 0x000000000d0772ca */ /* 0x000fe200000e0000 */
[----:B------:R-:W-:Y:S01]  /*19940*/  IMAD.MOV.U32 R13, RZ, RZ, 0x40000040 ;  /* 0x40000040ff0d7424 */ /* 0x000fe200078e00ff */
        /* <DEDUP_REMOVED lines=9> */
[----:B------:R-:W-:Y:S01]  /*199e0*/  FMUL.FTZ R11, R11, R7 ;  /* 0x000000070b0b7220 */ /* 0x000fe20000410000 */
[----:B------:R-:W-:Y:S02]  /*199f0*/  MUFU.EX2 R156, R156 ;  /* 0x0000009c009c7308 */ /* 0x000fe40000000800 */
[----:B------:R-:W-:-:S04]  /*19a00*/  FMNMX.FTZ R3, R102, R3, !PT ;  /* 0x0000000366037209 */ /* 0x000fc80007810000 */
[----:B------:R-:W-:Y:S02]  /*19a10*/  FMNMX.FTZ R3, R103, R3, !PT ;  /* 0x0000000367037209 */ /* 0x000fe40007810000 */
[----:B------:R-:W0:Y:S02]  /*19a20*/  MUFU.EX2 R11, R11 ;  /* 0x0000000b000b7308 */ /* 0x000e240000000800 */
[----:B------:R-:W-:-:S04]  /*19a30*/  FMNMX.FTZ R3, R106, R3, !PT ;  /* 0x000000036a037209 */ /* 0x000fc80007810000 */
[----:B------:R-:W-:Y:S02]  /*19a40*/  FMNMX.FTZ R3, R107, R3, !PT ;  /* 0x000000036b037209 */ /* 0x000fe40007810000 */
[----:B------:R-:W-:Y:S02]  /*19a50*/  MUFU.EX2 R158, R158 ;  /* 0x0000009e009e7308 */ /* 0x000fe40000000800 */
[----:B------:R-:W-:-:S04]  /*19a60*/  FMNMX.FTZ R3, R110, R3, !PT ;  /* 0x000000036e037209 */ /* 0x000fc80007810000 */
[----:B------:R-:W-:Y:S02]  /*19a70*/  FMNMX.FTZ R3, R111, R3, !PT ;  /* 0x000000036f037209 */ /* 0x000fe40007810000 */
[----:B------:R-:W-:Y:S01]  /*19a80*/  MUFU.EX2 R88, R88 ;  /* 0x0000005800587308 */ /* 0x000fe20000000800 */
[----:B0-----:R-:W-:Y:S01]  /*19a90*/  FFMA.FTZ R6, R11, R6, R156 ;  /* 0x000000060b067223 */ /* 0x001fe2000001009c */
[----:B------:R-:W-:-:S04]  /*19aa0*/  FMNMX.FTZ R3, R114, R3, !PT ;  /* 0x0000000372037209 */ /* 0x000fc80007810000 */
[----:B------:R-:W-:Y:S02]  /*19ab0*/  FMNMX.FTZ R3, R115, R3, !PT ;  /* 0x0000000373037209 */ /* 0x000fe40007810000 */
[----:B------:R-:W-:Y:S02]  /*19ac0*/  MUFU.EX2 R92, R92 ;  /* 0x0000005c005c7308 */ /* 0x000fe40000000800 */
[----:B------:R-:W-:-:S04]  /*19ad0*/  FMNMX.FTZ R3, R118, R3, !PT ;  /* 0x0000000376037209 */ /* 0x000fc80007810000 */
[----:B------:R-:W-:Y:S02]  /*19ae0*/  FMNMX.FTZ R3, R119, R3, !PT ;  /* 0x0000000377037209 */ /* 0x000fe40007810000 */
[----:B------:R-:W-:Y:S02]  /*19af0*/  MUFU.EX2 R101, R101 ;  /* 0x0000006500657308 */ /* 0x000fe40000000800 */
[----:B------:R-:W-:-:S04]  /*19b00*/  FMNMX.FTZ R3, R122, R3, !PT ;  /* 0x000000037a037209 */ /* 0x000fc80007810000 */
[----:B------:R-:W-:Y:S02]  /*19b10*/  FMNMX.FTZ R3, R123, R3, !PT ;  /* 0x000000037b037209 */ /* 0x000fe40007810000 */
[----:B------:R-:W-:Y:S02]  /*19b20*/  MUFU.EX2 R15, R15 ;  /* 0x0000000f000f7308 */ /* 0x000fe40000000800 */
        /* <DEDUP_REMOVED lines=16> */
[----:B------:R-:W-:Y:S01]  /*19c30*/  IMAD.MOV.U32 R13, RZ, RZ, 0x40000040 ;  /* 0x40000040ff0d7424 */ /* 0x000fe200078e00ff */
        /* <DEDUP_REMOVED lines=8> */
[----:B------:R-:W-:-:S03]  /*19cc0*/  FFMA.FTZ R104, R132, R7, -R4 ;  /* 0x0000000784687223 */ /* 0x000fc60000010804 */
[----:B------:R-:W-:Y:S01]  /*19cd0*/  HGMMA.64x128x16.F32 R24, R144, gdesc[UR4].tnspB, R24, gsb0 ;  /* 0x41e0000490187df0 */ /* 0x000fe20008000818 */
[----:B------:R-:W-:Y:S01]  /*19ce0*/  R2UR UR6, R12 ;  /* 0x000000000c0672ca */ /* 0x000fe200000e0000 */
[----:B------:R-:W-:Y:S01]  /*19cf0*/  MUFU.EX2 R148, R148 ;  /* 0x0000009400947308 */ /* 0x000fe20000000800 */
[----:B------:R-:W-:Y:S01]  /*19d00*/  R2UR UR7, R13 ;  /* 0x000000000d0772ca */ /* 0x000fe200000e0000 */
[----:B------:R-:W0:Y:S01]  /*19d10*/  SHFL.BFLY PT, R12, R3, 0x2, 0x1f ;  /* 0x0c401f00030c7f89 */ /* 0x000e2200000e0000 */
[----:B------:R-:W-:-:S05]  /*19d20*/  IMAD.MOV.U32 R13, RZ, RZ, 0x40000040 ;  /* 0x40000040ff0d7424 */ /* 0x000fca00078e00ff */
[----:B------:R-:W-:Y:S08]  /*19d30*/  MUFU.EX2 R150, R150 ;  /* 0x0000009600967308 */ /* 0x000ff00000000800 */
[----:B------:R-:W-:Y:S01]  /*19d40*/  MUFU.EX2 R104, R104 ;  /* 0x0000006800687308 */ /* 0x000fe20000000800 */
[----:B0-----:R-:W-:-:S05]  /*19d50*/  FMNMX.FTZ R3, R3, R12, !PT ;  /* 0x0000000c03037209 */ /* 0x001fca0007810000 */
[----:B------:R-:W0:Y:S02]  /*19d60*/  SHFL.BFLY PT, R12, R3, 0x1, 0x1f ;  /* 0x0c201f00030c7f89 */ /* 0x000e2400000e0000 */
[----:B0-----:R-:W-:-:S05]  /*19d70*/  FMNMX.FTZ R3, R3, R12, !PT ;  /* 0x0000000c03037209 */ /* 0x001fca0007810000 */
        /* <DEDUP_REMOVED lines=21> */
[----:B------:R-:W-:-:S04]  /*19ed0*/  FFMA.FTZ R134, R134, R7, -R108 ;  /* 0x0000000786867223 */ /* 0x000fc8000001086c */
        /* <DEDUP_REMOVED lines=12> */
[-C--:B------:R-:W-:Y:S01]  /*19fa0*/  FFMA.FTZ R93, R117, R7.reuse, -R4 ;  /* 0x00000007755d7223 */ /* 0x080fe20000010804 */
[----:B------:R-:W-:Y:S01]  /*19fb0*/  MUFU.EX2 R98, R98 ;  /* 0x0000006200627308 */ /* 0x000fe20000000800 */
[----:B------:R-:W-:Y:S01]  /*19fc0*/  HGMMA.64x128x16.F32 R24, R140, gdesc[UR4].tnspB, R24, gsb0 ;  /* 0x41e000048c187df0 */ /* 0x000fe20008000818 */
[----:B------:R-:W-:Y:S01]  /*19fd0*/  R2UR UR7, R13 ;  /* 0x000000000d0772ca */ /* 0x000fe200000e0000 */
[----:B------:R-:W-:Y:S02]  /*19fe0*/  @!P1 IMAD R13, R21, 0x8, R2 ;  /* 0x00000008150d9824 */ /* 0x000fe400078e0202 */
[----:B------:R-:W-:-:S02]  /*19ff0*/  FFMA.FTZ R147, R118, R7, -R108 ;  /* 0x0000000776937223 */ /* 0x000fc4000001086c */
[----:B------:R-:W-:Y:S01]  /*1a000*/  @!P1 VIADD R13, R13, 0x2a840 ;  /* 0x0002a8400d0d9836 */ /* 0x000fe20000000000 */
[----:B------:R-:W-:Y:S04]  /*1a010*/  MUFU.EX2 R145, R145 ;  /* 0x0000009100917308 */ /* 0x000fe80000000800 */
[----:B------:R-:W-:-:S04]  /*1a020*/  @!P1 PRMT R21, RZ, 0x654, R13 ;  /* 0x00000654ff159816 */ /* 0x000fc8000000000d */
        /* <DEDUP_REMOVED lines=11> */
[-CC-:B------:R-:W-:Y:S01]  /*1a0e0*/  FFMA.FTZ R141, R89, R7.reuse, -R4.reuse ;  /* 0x00000007598d7223 */ /* 0x180fe20000010804 */
[-CC-:B------:R-:W-:Y:S01]  /*1a0f0*/  FFMA.FTZ R143, R97, R7.reuse, -R4.reuse ;  /* 0x00000007618f7223 */ /* 0x180fe20000010804 */
[-CC-:B------:R-:W-:Y:S01]  /*1a100*/  FFMA.FTZ R89, R113, R7.reuse, -R4.reuse ;  /* 0x0000000771597223 */ /* 0x180fe20000010804 */
[-CC-:B------:R-:W-:Y:S01]  /*1a110*/  FFMA.FTZ R140, R120, R7.reuse, -R4.reuse ;  /* 0x00000007788c7223 */ /* 0x180fe20000010804 */
[-CC-:B------:R-:W-:Y:S01]  /*1a120*/  FFMA.FTZ R142, R124, R7.reuse, -R4.reuse ;  /* 0x000000077c8e7223 */ /* 0x180fe20000010804 */
[-CC-:B------:R-:W-:Y:S01]  /*1a130*/  FFMA.FTZ R97, R125, R7.reuse, -R4.reuse ;  /* 0x000000077d617223 */ /* 0x180fe20000010804 */
[----:B------:R-:W-:Y:S01]  /*1a140*/  FFMA.FTZ R4, R133, R7, -R4 ;  /* 0x0000000785047223 */ /* 0x000fe20000010804 */
[----:B------:R-:W-:Y:S01]  /*1a150*/  WARPGROUP.ARRIVE ;  /* 0x00000000000079c5 */ /* 0x000fe20000000000 */
[----:B------:R-:W0:Y:S08]  /*1a160*/  MUFU.EX2 R141, R141 ;  /* 0x0000008d008d7308 */ /* 0x000e300000000800 */
[----:B------:R-:W-:Y:S08]  /*1a170*/  MUFU.EX2 R14, R4 ;  /* 0x00000004000e7308 */ /* 0x000ff00000000800 */
[----:B------:R1:W2:Y:S01]  /*1a180*/  MUFU.EX2 R4, R12 ;  /* 0x0000000c00047308 */ /* 0x0002a20000000800 */
[----:B0-----:R-:W-:-:S07]  /*1a190*/  F2FP.F16.F32.PACK_AB R156, R141, R156 ;  /* 0x0000009c8d9c723e */ /* 0x001fce00000000ff */
[----:B------:R-:W0:Y:S01]  /*1a1a0*/  MUFU.EX2 R143, R143 ;  /* 0x0000008f008f7308 */ /* 0x000e220000000800 */
[----:B-1----:R-:W-:Y:S01]  /*1a1b0*/  IADD3 R12, R10, 0x280, RZ ;  /* 0x000002800a0c7810 */ /* 0x002fe20007ffe0ff */
[----:B------:R-:W-:-:S03]  /*1a1c0*/  FFMA.FTZ R10, R111, R7, -R108 ;  /* 0x000000076f0a7223 */ /* 0x000fc6000001086c */
[----:B------:R-:W-:Y:S01]  /*1a1d0*/  R2UR UR6, R12 ;  /* 0x000000000c0672ca */ /* 0x000fe200000e0000 */
[----:B------:R-:W-:Y:S02]  /*1a1e0*/  FFMA.FTZ R12, R114, R7, -R108 ;  /* 0x00000007720c7223 */ /* 0x000fe4000001086c */
[----:B------:R-:W-:Y:S01]  /*1a1f0*/  MUFU.EX2 R10, R10 ;  /* 0x0000000a000a7308 */ /* 0x000fe20000000800 */
[----:B--2---:R-:W-:Y:S01]  /*1a200*/  FFMA.FTZ R5, R4, R5, R157 ;  /* 0x0000000504057223 */ /* 0x004fe2000001009d */
[----:B------:R-:W-:-:S06]  /*1a210*/  F2FP.F16.F32.PACK_AB R157, R90, R157 ;  /* 0x0000009d5a9d723e */ /* 0x000fcc00000000ff */
[----:B------:R-:W1:Y:S02]  /*1a220*/  MUFU.EX2 R12, R12 ;  /* 0x0000000c000c7308 */ /* 0x000e640000000800 */
[----:B------:R-:W-:Y:S06]  /*1a230*/  HGMMA.64x128x16.F32 R24, R136, gdesc[UR4].tnspB, R24, gsb0 ;  /* 0x41e0000488187df0 */ /* 0x000fec0008000818 */
[----:B------:R-:W-:Y:S08]  /*1a240*/  MUFU.EX2 R89, R89 ;  /* 0x0000005900597308 */ /* 0x000ff00000000800 */
[----:B------:R-:W-:Y:S08]  /*1a250*/  MUFU.EX2 R140, R140 ;  /* 0x0000008c008c7308 */ /* 0x000ff00000000800 */
[----:B------:R-:W-:Y:S08]  /*1a260*/  MUFU.EX2 R142, R142 ;  /* 0x0000008e008e7308 */ /* 0x000ff00000000800 */
[----:B------:R-:W-:Y:S01]  /*1a270*/  MUFU.EX2 R97, R97 ;  /* 0x0000006100617308 */ /* 0x000fe20000000800 */
[----:B------:R-:W-:-:S02]  /*1a280*/  WARPGROUP.DEPBAR.LE gsb0, 0x0 ;  /* 0x00008000000079c5 */ /* 0x000fc40000010000 */
[----:B------:R2:W-:Y:S01]  /*1a290*/  @!P1 SYNCS.ARRIVE.TRANS64.RED.A1T0 RZ, [R21+URZ], RZ ;  /* 0x000000ff15ff99a7 */ /* 0x0005e2000810043f */
[----:B------:R-:W-:Y:S02]  /*1a2a0*/  F2FP.F16.F32.PACK_AB R136, R100, R15 ;  /* 0x0000000f6488723e */ /* 0x000fe400000000ff */
[----:B------:R-:W-:Y:S02]  /*1a2b0*/  F2FP.F16.F32.PACK_AB R138, R14, R104 ;  /* 0x000000680e8a723e */ /* 0x000fe400000000ff */
[----:B------:R-:W-:Y:S01]  /*1a2c0*/  F2FP.F16.F32.PACK_AB R137, R131, R130 ;  /* 0x000000828389723e */ /* 0x000fe200000000ff */
[----:B--2---:R-:W-:Y:S01]  /*1a2d0*/  FADD.FTZ R21, R141, R6 ;  /* 0x000000068d157221 */ /* 0x004fe20000010000 */
[----:B------:R-:W-:Y:S01]  /*1a2e0*/  FADD.FTZ R6, R90, R5 ;  /* 0x000000055a067221 */ /* 0x000fe20000010000 */
[----:B------:R-:W-:Y:S01]  /*1a2f0*/  FFMA.FTZ R5, R119, R7, -R108 ;  /* 0x0000000777057223 */ /* 0x000fe2000001086c */
[----:B------:R-:W-:Y:S01]  /*1a300*/  MUFU.EX2 R90, R127 ;  /* 0x0000007f005a7308 */ /* 0x000fe20000000800 */
[----:B------:R-:W-:Y:S01]  /*1a310*/  FADD.FTZ R102, R158, R21 ;  /* 0x000000159e667221 */ /* 0x000fe20000010000 */
[----:B------:R-:W-:Y:S01]  /*1a320*/  FADD.FTZ R6, R159, R6 ;  /* 0x000000069f067221 */ /* 0x000fe20000010000 */
[----:B------:R-:W-:Y:S01]  /*1a330*/  F2FP.F16.F32.PACK_AB R159, R91, R159 ;  /* 0x0000009f5b9f723e */ /* 0x000fe200000000ff */
[----:B------:R2:W-:Y:S01]  /*1a340*/  @!P1 SYNCS.ARRIVE.TRANS64.RED.A1T0 RZ, [R210+URZ], RZ ;  /* 0x000000ffd2ff99a7 */ /* 0x0005e2000810043f */
[----:B------:R-:W-:Y:S01]  /*1a350*/  FADD.FTZ R21, R145, R102 ;  /* 0x0000006691157221 */ /* 0x000fe20000010000 */
[----:B------:R-:W-:Y:S01]  /*1a360*/  FADD.FTZ R102, R91, R6 ;  /* 0x000000065b667221 */ /* 0x000fe20000010000 */
[-C--:B------:R-:W-:Y:S01]  /*1a370*/  FFMA.FTZ R6, R122, R7.reuse, -R108 ;  /* 0x000000077a067223 */ /* 0x080fe2000001086c */
[----:B------:R-:W-:Y:S01]  /*1a380*/  MUFU.EX2 R5, R5 ;  /* 0x0000000500057308 */ /* 0x000fe20000000800 */
[----:B------:R-:W-:Y:S01]  /*1a390*/  FADD.FTZ R106, R152, R21 ;  /* 0x00000015986a7221 */ /* 0x000fe20000010000 */
[----:B------:R-:W-:Y:S01]  /*1a3a0*/  FADD.FTZ R103, R153, R102 ;  /* 0x0000006699677221 */ /* 0x000fe20000010000 */
[----:B------:R-:W-:Y:S01]  /*1a3b0*/  FFMA.FTZ R21, R123, R7, -R108 ;  /* 0x000000077b157223 */ /* 0x000fe2000001086c */
[C---:B------:R-:W-:Y:S01]  /*1a3c0*/  F2FP.F16.F32.PACK_AB R153, R94.reuse, R153 ;  /* 0x000000995e99723e */ /* 0x040fe200000000ff */
[----:B0-----:R-:W-:Y:S01]  /*1a3d0*/  FADD.FTZ R105, R143, R106 ;  /* 0x0000006a8f697221 */ /* 0x001fe20000010000 */
[----:B------:R-:W-:Y:S01]  /*1a3e0*/  FADD.FTZ R102, R94, R103 ;  /* 0x000000675e667221 */ /* 0x000fe20000010000 */
[----:B------:R-:W-:Y:S01]  /*1a3f0*/  FFMA.FTZ R108, R135, R7, -R108 ;  /* 0x00000007876c7223 */ /* 0x000fe2000001086c */
[----:B------:R-:W-:Y:S01]  /*1a400*/  MUFU.EX2 R6, R6 ;  /* 0x0000000600067308 */ /* 0x000fe20000000800 */
[----:B------:R-:W-:Y:S01]  /*1a410*/  FADD.FTZ R105, R154, R105 ;  /* 0x000000699a697221 */ /* 0x000fe20000010000 */
[----:B------:R-:W-:Y:S01]  /*1a420*/  FADD.FTZ R102, R155, R102 ;  /* 0x000000669b667221 */ /* 0x000fe20000010000 */
[----:B------:R-:W-:-:S02]  /*1a430*/  F2FP.F16.F32.PACK_AB R154, R88, R154 ;  /* 0x0000009a589a723e */ /* 0x000fc400000000ff */
[----:B------:R-:W-:Y:S01]  /*1a440*/  FADD.FTZ R105, R88, R105 ;  /* 0x0000006958697221 */ /* 0x000fe20000010000 */
[C---:B------:R-:W-:Y:S01]  /*1a450*/  FADD.FTZ R102, R95.reuse, R102 ;  /* 0x000000665f667221 */ /* 0x040fe20000010000 */
[----:B------:R-:W-:Y:S01]  /*1a460*/  F2FP.F16.F32.PACK_AB R155, R95, R155 ;  /* 0x0000009b5f9b723e */ /* 0x000fe200000000ff */
[----:B------:R-:W0:Y:S01]  /*1a470*/  MUFU.EX2 R21, R21 ;  /* 0x0000001500157308 */ /* 0x000e220000000800 */
[----:B------:R-:W-:Y:S01]  /*1a480*/  FADD.FTZ R105, R148, R105 ;  /* 0x0000006994697221 */ /* 0x000fe20000010000 */
[----:B------:R-:W-:Y:S01]  /*1a490*/  FADD.FTZ R103, R149, R102 ;  /* 0x0000006695677221 */ /* 0x000fe20000010000 */
[----:B------:R-:W-:Y:S02]  /*1a4a0*/  F2FP.F16.F32.PACK_AB R158, R145, R158 ;  /* 0x0000009e919e723e */ /* 0x000fe400000000ff */
[----:B------:R-:W-:Y:S01]  /*1a4b0*/  FADD.FTZ R105, R92, R105 ;  /* 0x000000695c697221 */ /* 0x000fe20000010000 */
[----:B------:R-:W-:Y:S01]  /*1a4c0*/  FADD.FTZ R102, R98, R103 ;  /* 0x0000006762667221 */ /* 0x000fe20000010000 */
[----:B-1----:R-:W-:Y:S01]  /*1a4d0*/  F2FP.F16.F32.PACK_AB R145, R13, R12 ;  /* 0x0000000c0d91723e */ /* 0x002fe200000000ff */
[----:B------:R-:W1:Y:S01]  /*1a4e0*/  MUFU.EX2 R108, R108 ;  /* 0x0000006c006c7308 */ /* 0x000e620000000800 */
        /* <DEDUP_REMOVED lines=8> */
[----:B0-----:R-:W-:Y:S01]  /*1a570*/  F2FP.F16.F32.PACK_AB R141, R21, R6 ;  /* 0x00000006158d723e */ /* 0x001fe200000000ff */
[----:B------:R-:W-:Y:S02]  /*1a580*/  IMAD.MOV.U32 R12, RZ, RZ, R22 ;  /* 0x000000ffff0c7224 */ /* 0x000fe400078e0016 */
        /* <DEDUP_REMOVED lines=17> */
[----:B------:R-:W-:Y:S01]  /*1a6a0*/  F2FP.F16.F32.PACK_AB R146, R93, R146 ;  /* 0x000000925d92723e */ /* 0x000fe200000000ff */
[----:B------:R-:W-:Y:S02]  /*1a6b0*/  IMAD.MOV.U32 R10, RZ, RZ, R23 ;  /* 0x000000ffff0a7224 */ /* 0x000fe400078e0017 */
[----:B------:R-:W-:Y:S01]  /*1a6c0*/  FADD.FTZ R88, R97, R88 ;  /* 0x0000005861587221 */ /* 0x000fe20000010000 */
[----:B------:R-:W-:Y:S01]  /*1a6d0*/  FADD.FTZ R13, R90, R13 ;  /* 0x0000000d5a0d7221 */ /* 0x000fe20000010000 */
[----:B------:R-:W-:-:S02]  /*1a6e0*/  F2FP.F16.F32.PACK_AB R140, R96, R140 ;  /* 0x0000008c608c723e */ /* 0x000fc400000000ff */
[----:B------:R-:W-:Y:S01]  /*1a6f0*/  FADD.FTZ R5, R15, R88 ;  /* 0x000000580f057221 */ /* 0x000fe20000010000 */
[----:B------:R-:W-:Y:S01]  /*1a700*/  FADD.FTZ R6, R130, R13 ;  /* 0x0000000d82067221 */ /* 0x000fe20000010000 */
[----:B------:R-:W-:Y:S01]  /*1a710*/  F2FP.F16.F32.PACK_AB R142, R97, R142 ;  /* 0x0000008e618e723e */ /* 0x000fe200000000ff */
[----:B------:R-:W-:Y:S02]  /*1a720*/  IMAD.MOV.U32 R15, RZ, RZ, R0 ;  /* 0x000000ffff0f7224 */ /* 0x000fe400078e0000 */
[----:B------:R-:W-:Y:S01]  /*1a730*/  FADD.FTZ R5, R100, R5 ;  /* 0x0000000564057221 */ /* 0x000fe20000010000 */
[----:B------:R-:W-:Y:S01]  /*1a740*/  FADD.FTZ R13, R131, R6 ;  /* 0x00000006830d7221 */ /* 0x000fe20000010000 */
[----:B------:R-:W-:Y:S02]  /*1a750*/  F2FP.F16.F32.PACK_AB R143, R90, R99 ;  /* 0x000000635a8f723e */ /* 0x000fe400000000ff */
[----:B------:R-:W-:Y:S01]  /*1a760*/  FADD.FTZ R5, R104, R5 ;  /* 0x0000000568057221 */ /* 0x000fe20000010000 */
[----:B------:R-:W-:Y:S01]  /*1a770*/  FADD.FTZ R13, R134, R13 ;  /* 0x0000000d860d7221 */ /* 0x000fe20000010000 */
[----:B-1----:R-:W-:-:S02]  /*1a780*/  F2FP.F16.F32.PACK_AB R139, R108, R134 ;  /* 0x000000866c8b723e */ /* 0x002fc400000000ff */
[----:B------:R-:W-:Y:S01]  /*1a790*/  FADD.FTZ R6, R14, R5 ;  /* 0x000000050e067221 */ /* 0x000fe20000010000 */
[----:B------:R-:W-:Y:S01]  /*1a7a0*/  FADD.FTZ R5, R108, R13 ;  /* 0x0000000d6c057221 */ /* 0x000fe20000010000 */
[----:B------:R-:W-:Y:S01]  /*1a7b0*/  IMAD.MOV.U32 R14, RZ, RZ, R3 ;  /* 0x000000ffff0e7224 */ /* 0x000fe200078e0003 */
[----:B--2---:R-:W-:Y:S06]  /*1a7c0*/  @P2 BRA `(.L_x_1690) ;  /* 0xffffffe000502947 */ /* 0x004fec000383ffff */
[----:B------:R-:W-:Y:S05]  /*1a7d0*/  BSYNC B1 ;  /* 0x0000000000017941 */ /* 0x000fea0003800000 */
.L_x_1679:
[----:B------:R-:W-:-:S07]  /*1a7e0*/  IMAD.MOV.U32 R10, RZ, RZ, R20 ;  /* 0x000000ffff0a7224 */ /* 0x000fce00078e0014 */
.L_x_1678:
[----:B------:R-:W-:Y:S05]  /*1a7f0*/  BSYNC B0 ;  /* 0x0000000000007941 */ /* 0x000fea0003800000 */
.L_x_1677:
[----:B------:R-:W-:Y:S01]  /*1a800*/  ISETP.GE.AND P2, PT, R10, R180, PT ;  /* 0x000000b40a00720c */ /* 0x000fe20003f46270 */
[----:B------:R-:W-:-:S12]  /*1a810*/  BSSY B0, `(.L_x_1691) ;  /* 0x000031d000007945 */ /* 0x000fd80003800000 */
[----:B------:R-:W-:Y:S05]  /*1a820*/  @!P2 BRA `(.L_x_1692) ;  /* 0x00000030006ca947 */ /* 0x000fea0003800000 */
[----:B------:R-:W-:Y:S01]  /*1a830*/  MOV R9, R3 ;  /* 0x0000000300097202 */ /* 0x000fe20000000f00 */
[----:B------:R-:W-:Y:S02]  /*1a840*/  IMAD.MOV.U32 R20, RZ, RZ, R0 ;  /* 0x000000ffff147224 */ /* 0x000fe400078e0000 */
[----:B------:R-:W-:Y:S02]  /*1a850*/  IMAD.MOV.U32 R12, RZ, RZ, R23 ;  /* 0x000000ffff0c7224 */ /* 0x000fe400078e0017 */
[----:B------:R-:W-:-:S07]  /*1a860*/  IMAD.MOV.U32 R13, RZ, RZ, R22 ;  /* 0x000000ffff0d7224 */ /* 0x000fce00078e0016 */
.L_x_1711:
[----:B------:R-:W-:-:S05]  /*1a870*/  VIADD R0, R13, 0x1 ;  /* 0x000000010d007836 */ /* 0x000fca0000000000 */
[----:B------:R-:W-:-:S04]  /*1a880*/  ISETP.NE.AND P2, PT, R0, 0x2, PT ;  /* 0x000000020000780c */ /* 0x000fc80003f45270 */
[----:B------:R-:W-:Y:S02]  /*1a890*/  SEL R0, R0, RZ, P2 ;  /* 0x000000ff00007207 */ /* 0x000fe40001000000 */
[----:B------:R-:W-:-:S03]  /*1a8a0*/  SEL R23, RZ, 0x1, P2 ;  /* 0x00000001ff177807 */ /* 0x000fc60001000000 */
[----:B------:R-:W-:Y:S01]  /*1a8b0*/  IMAD.MOV.U32 R22, RZ, RZ, R0 ;  /* 0x000000ffff167224 */ /* 0x000fe200078e0000 */
[----:B------:R-:W-:Y:S01]  /*1a8c0*/  LOP3.LUT R23, R12, R23, RZ, 0x3c, !PT ;  /* 0x000000170c177212 */ /* 0x000fe200078e3cff */
[----:B------:R-:W-:Y:S06]  /*1a8d0*/  @!P0 BRA `(.L_x_1693) ;  /* 0x0000000000048947 */ /* 0x000fec0003800000 */
[----:B------:R-:W-:Y:S01]  /*1a8e0*/  BPT.TRAP 0x1 ;  /* 0x000000040000795c */ /* 0x000fe20000300000 */
.L_x_1693:
[----:B------:R-:W-:Y:S01]  /*1a8f0*/  IMAD R3, R22, 0x8, R2 ;  /* 0x0000000816037824 */ /* 0x000fe200078e0202 */
[----:B------:R-:W-:-:S04]  /*1a900*/  SHF.L.U32 R14, R23, 0x1f, RZ ;  /* 0x0000001f170e7819 */ /* 0x000fc800000006ff */
[----:B------:R0:W1:Y:S01]  /*1a910*/  SYNCS.PHASECHK.TRANS64.TRYWAIT P2, [R3+URZ+0x2a830], R14 ;  /* 0x02a8300e030075a7 */ /* 0x000062000804017f */
[----:B------:R-:W-:Y:S05]  /*1a920*/  @!P0 BRA `(.L_x_1694) ;  /* 0x0000000000048947 */ /* 0x000fea0003800000 */
[----:B------:R-:W-:Y:S01]  /*1a930*/  BPT.TRAP 0x1 ;  /* 0x000000040000795c */ /* 0x000fe20000300000 */
.L_x_1694:
[----:B------:R-:W-:Y:S01]  /*1a940*/  IMAD R94, R22, 0x900, R8 ;  /* 0x00000900165e7824 */ /* 0x000fe200078e0208 */
[----:B------:R-:W-:Y:S03]  /*1a950*/  BSSY B1, `(.L_x_1695) ;  /* 0x0000006000017945 */ /* 0x000fe60003800000 */
[C---:B------:R-:W-:Y:S02]  /*1a960*/  VIADD R88, R94.reuse, 0x2 ;  /* 0x000000025e587836 */ /* 0x040fe40000000000 */
[----:B------:R-:W-:Y:S01]  /*1a970*/  VIADD R7, R94, 0x4 ;  /* 0x000000045e077836 */ /* 0x000fe20000000000 */
[----:B-1----:R-:W-:Y:S06]  /*1a980*/  @P2 BRA `(.L_x_1696) ;  /* 0x0000000000082947 */ /* 0x002fec0003800000 */
[----:B------:R-:W1:Y:S02]  /*1a990*/  SYNCS.PHASECHK.TRANS64.TRYWAIT P2, [R3+URZ+0x2a830], R14 ;  /* 0x02a8300e030075a7 */ /* 0x000e64000804017f */
[----:B-1----:R-:W-:Y:S05]  /*1a9a0*/  @!P2 BRA `(.L_x_1697) ;  /* 0x0000010400cca947 */ /* 0x002fea0003800000 */
.L_x_1696:
[----:B------:R-:W-:Y:S05]  /*1a9b0*/  BSYNC B1 ;  /* 0x0000000000017941 */ /* 0x000fea0003800000 */
.L_x_1695:
[----:B01----:R-:W-:Y:S01]  /*1a9c0*/  IMAD.MOV.U32 R14, RZ, RZ, R94 ;  /* 0x000000ffff0e7224 */ /* 0x003fe200078e005e */
[----:B------:R-:W2:Y:S04]  /*1a9d0*/  LDL.64 R220, [R1+0x28] ;  /* 0x0000280001dc7983 */ /* 0x000ea80000100a00 */
[----:B------:R-:W-:Y:S01]  /*1a9e0*/  R2UR UR54, R14 ;  /* 0x000000000e3672ca */ /* 0x000fe200000e0000 */
[----:B------:R-:W-:Y:S01]  /*1a9f0*/  IMAD.MOV.U32 R14, RZ, RZ, R7 ;  /* 0x000000ffff0e7224 */ /* 0x000fe200078e0007 */
[----:B------:R-:W3:Y:S04]  /*1aa00*/  LDL.64 R218, [R1+0x20] ;  /* 0x0000200001da7983 */ /* 0x000ee80000100a00 */
[----:B------:R-:W-:Y:S01]  /*1aa10*/  R2UR UR34, R14 ;  /* 0x000000000e2272ca */ /* 0x000fe200000e0000 */
[----:B------:R-:W-:Y:S01]  /*1aa20*/  VIADD R14, R94, 0x302 ;  /* 0x000003025e0e7836 */ /* 0x000fe20000000000 */
[----:B------:R-:W4:Y:S01]  /*1aa30*/  LDL.64 R216, [R1+0x18] ;  /* 0x0000180001d87983 */ /* 0x000f220000100a00 */
[----:B------:R-:W-:-:S03]  /*1aa40*/  IMAD.MOV.U32 R15, RZ, RZ, 0x40000040 ;  /* 0x40000040ff0f7424 */ /* 0x000fc600078e00ff */
[----:B------:R-:W-:Y:S01]  /*1aa50*/  R2UR UR22, R14 ;  /* 0x000000000e1672ca */ /* 0x000fe200000e0000 */
[----:B------:R-:W-:Y:S01]  /*1aa60*/  VIADD R14, R94, 0x306 ;  /* 0x000003065e0e7836 */ /* 0x000fe20000000000 */
[C---:B------:R-:W-:Y:S01]  /*1aa70*/  R2UR UR55, R15.reuse ;  /* 0x000000000f3772ca */ /* 0x040fe200000e0000 */
[----:B------:R-:W5:Y:S01]  /*1aa80*/  LDL.64 R214, [R1+0x10] ;  /* 0x0000100001d67983 */ /* 0x000f620000100a00 */
[C---:B------:R-:W-:Y:S02]  /*1aa90*/  R2UR UR35, R15.reuse ;  /* 0x000000000f2372ca */ /* 0x040fe400000e0000 */
[C---:B------:R-:W-:Y:S01]  /*1aaa0*/  R2UR UR23, R15.reuse ;  /* 0x000000000f1772ca */ /* 0x040fe200000e0000 */
[----:B------:R-:W5:Y:S01]  /*1aab0*/  LDL.64 R212, [R1+0x8] ;  /* 0x0000080001d47983 */ /* 0x000f620000100a00 */
[----:B------:R-:W-:Y:S01]  /*1aac0*/  R2UR UR14, R14 ;  /* 0x000000000e0e72ca */ /* 0x000fe200000e0000 */
[C---:B------:R-:W-:Y:S01]  /*1aad0*/  VIADD R90, R94.reuse, 0x6 ;  /* 0x000000065e5a7836 */ /* 0x040fe20000000000 */
[----:B------:R-:W-:Y:S01]  /*1aae0*/  R2UR UR15, R15 ;  /* 0x000000000f0f72ca */ /* 0x000fe200000e0000 */
[----:B------:R-:W-:Y:S01]  /*1aaf0*/  VIADD R92, R94, 0x604 ;  /* 0x000006045e5c7836 */ /* 0x000fe20000000000 */
[----:B------:R-:W2:Y:S01]  /*1ab00*/  LDL.64 R14, [R1+0x30] ;  /* 0x00003000010e7983 */ /* 0x000ea20000100a00 */
[----:B------:R-:W-:Y:S01]  /*1ab10*/  R2UR UR50, R88 ;  /* 0x00000000583272ca */ /* 0x000fe200000e0000 */
[----:B------:R-:W-:Y:S01]  /*1ab20*/  VIADD R88, R94, 0x300 ;  /* 0x000003005e587836 */ /* 0x000fe20000000000 */
[----:B------:R-:W-:Y:S01]  /*1ab30*/  R2UR UR30, R90 ;  /* 0x000000005a1e72ca */ /* 0x000fe200000e0000 */
[----:B------:R-:W-:Y:S01]  /*1ab40*/  VIADD R90, R94, 0x304 ;  /* 0x000003045e5a7836 */ /* 0x000fe20000000000 */
[----:B------:R-:W-:Y:S01]  /*1ab50*/  MOV R89, 0x40000040 ;  /* 0x4000004000597802 */ /* 0x000fe20000000f00 */
[----:B------:R-:W-:Y:S01]  /*1ab60*/  IMAD.MOV.U32 R91, RZ, RZ, 0x40000040 ;  /* 0x40000040ff5b7424 */ /* 0x000fe200078e00ff */
[----:B------:R-:W-:Y:S01]  /*1ab70*/  R2UR UR26, R88 ;  /* 0x00000000581a72ca */ /* 0x000fe200000e0000 */
[----:B------:R-:W-:Y:S01]  /*1ab80*/  VIADD R88, R94, 0x600 ;  /* 0x000006005e587836 */ /* 0x000fe20000000000 */
[----:B------:R-:W-:Y:S01]  /*1ab90*/  R2UR UR18, R90 ;  /* 0x000000005a1272ca */ /* 0x000fe200000e0000 */
[C---:B------:R-:W-:Y:S01]  /*1aba0*/  VIADD R90, R94.reuse, 0x602 ;  /* 0x000006025e5a7836 */ /* 0x040fe20000000000 */
[----:B------:R-:W-:Y:S01]  /*1abb0*/  IADD3 R94, R94, 0x606, RZ ;  /* 0x000006065e5e7810 */ /* 0x000fe20007ffe0ff */
[----:B------:R-:W-:Y:S01]  /*1abc0*/  IMAD.MOV.U32 R93, RZ, RZ, 0x40000040 ;  /* 0x40000040ff5d7424 */ /* 0x000fe200078e00ff */
[----:B------:R-:W-:Y:S01]  /*1abd0*/  R2UR UR51, R89 ;  /* 0x00000000593372ca */ /* 0x000fe200000e0000 */
[----:B------:R-:W-:Y:S01]  /*1abe0*/  IMAD.MOV.U32 R95, RZ, RZ, 0x40000040 ;  /* 0x40000040ff5f7424 */ /* 0x000fe200078e00ff */
        /* <DEDUP_REMOVED lines=52> */
[----:B------:R-:W-:Y:S01]  /*1af30*/  R2UR UR28, R220 ;  /* 0x00000000dc1c72ca */ /* 0x000fe200000e0000 */
[----:B------:R-:W2:Y:S10]  /*1af40*/  LDL.64 R14, [R1] ;  /* 0x00000000010e7983 */ /* 0x000eb40000100a00 */
[----:B------:R-:W-:Y:S01]  /*1af50*/  HGMMA.64x96x16.F32 R88, gdesc[UR32], R88, gsb0 ;  /* 0x01600000205879f0 */ /* 0x000fe20008000858 */
[----:B------:R-:W-:-:S02]  /*1af60*/  R2UR UR29, R221 ;  /* 0x00000000dd1d72ca */ /* 0x000fc400000e0000 */
        /* <DEDUP_REMOVED lines=10> */
[----:B-----5:R-:W-:Y:S02]  /*1b010*/  R2UR UR16, R214 ;  /* 0x00000000d61072ca */ /* 0x020fe400000e0000 */
        /* <DEDUP_REMOVED lines=27> */
[----:B------:R-:W-:Y:S01]  /*1b1d0*/  HGMMA.64x96x16.F32 R88, gdesc[UR36], R88, gsb0 ;  /* 0x01600000245879f0 */ /* 0x000fe20008000858 */
        /* <DEDUP_REMOVED lines=33> */
[----:B------:R-:W-:Y:S05]  /*1b3f0*/  @!P0 BRA `(.L_x_1698) ;  /* 0x0000000000048947 */ /* 0x000fea0003800000 */
[----:B------:R-:W-:Y:S01]  /*1b400*/  BPT.TRAP 0x1 ;  /* 0x000000040000795c */ /* 0x000fe20000300000 */
.L_x_1698:
[----:B------:R-:W-:Y:S01]  /*1b410*/  SHF.L.U32 R3, R12, 0x1f, RZ ;  /* 0x0000001f0c037819 */ /* 0x000fe200000006ff */
[----:B------:R-:W-:-:S04]  /*1b420*/  IMAD R21, R13, 0x8, R2 ;  /* 0x000000080d157824 */ /* 0x000fc800078e0202 */
[----:B------:R0:W1:Y:S01]  /*1b430*/  SYNCS.PHASECHK.TRANS64.TRYWAIT P2, [R21+URZ+0x2a850], R3 ;  /* 0x02a85003150075a7 */ /* 0x000062000804017f */
[----:B------:R-:W-:Y:S05]  /*1b440*/  @!P0 BRA `(.L_x_1699) ;  /* 0x0000000000048947 */ /* 0x000fea0003800000 */
[----:B------:R-:W-:Y:S01]  /*1b450*/  BPT.TRAP 0x1 ;  /* 0x000000040000795c */ /* 0x000fe20000300000 */
.L_x_1699:
[----:B------:R-:W-:Y:S04]  /*1b460*/  BSSY B1, `(.L_x_1700) ;  /* 0x0000004000017945 */ /* 0x000fe80003800000 */
[----:B-1----:R-:W-:Y:S05]  /*1b470*/  @P2 BRA `(.L_x_1701) ;  /* 0x0000000000082947 */ /* 0x002fea0003800000 */
[----:B------:R-:W1:Y:S02]  /*1b480*/  SYNCS.PHASECHK.TRANS64.TRYWAIT P2, [R21+URZ+0x2a850], R3 ;  /* 0x02a85003150075a7 */ /* 0x000e64000804017f */
[----:B-1----:R-:W-:Y:S05]  /*1b490*/  @!P2 BRA `(.L_x_1702) ;  /* 0x000000fc0024a947 */ /* 0x002fea0003800000 */
.L_x_1701:
[----:B------:R-:W-:Y:S05]  /*1b4a0*/  BSYNC B1 ;  /* 0x0000000000017941 */ /* 0x000fea0003800000 */
.L_x_1700:
[----:B01----:R-:W-:Y:S01]  /*1b4b0*/  VIADD R3, R2, 0x400 ;  /* 0x0000040002037836 */ /* 0x003fe20000000000 */
[----:B------:R-:W-:Y:S01]  /*1b4c0*/  WARPGROUP.ARRIVE ;  /* 0x00000000000079c5 */ /* 0x000fe20000000000 */
[----:B------:R-:W-:Y:S01]  /*1b4d0*/  IMAD.MOV.U32 R15, RZ, RZ, 0x40000040 ;  /* 0x40000040ff0f7424 */ /* 0x000fe200078e00ff */
[----:B------:R-:W-:Y:S01]  /*1b4e0*/  ISETP.NE.AND P2, PT, R211, 0x1, PT ;  /* 0x00000001d300780c */ /* 0x000fe20003f45270 */
[----:B------:R-:W-:Y:S01]  /*1b4f0*/  @!P1 IMAD R0, R0, 0x8, R2 ;  /* 0x0000000800009824 */ /* 0x000fe200078e0202 */
[----:B------:R-:W-:Y:S01]  /*1b500*/  SHF.R.U32.HI R3, RZ, 0x4, R3 ;  /* 0x00000004ff037819 */ /* 0x000fe20000011603 */
[----:B------:R-:W-:Y:S01]  /*1b510*/  ULDC UR4, c[0x0][0x9dc] ;  /* 0x0002770000047ab9 */ /* 0x000fe20000000800 */
[----:B------:R-:W-:Y:S01]  /*1b520*/  ULDC UR5, c[0x0][0x9e0] ;  /* 0x0002780000057ab9 */ /* 0x000fe20000000800 */
[----:B------:R-:W-:Y:S01]  /*1b530*/  @!P1 VIADD R0, R0, 0x2a840 ;  /* 0x0002a84000009836 */ /* 0x000fe20000000000 */
[----:B------:R-:W-:Y:S01]  /*1b540*/  LOP3.LUT R3, R3, 0x3fff, RZ, 0xc0, !PT ;  /* 0x00003fff03037812 */ /* 0x000fe200078ec0ff */
[----:B------:R-:W-:-:S03]  /*1b550*/  ULOP3.LUT UR4, URZ, UR4, URZ, 0x33, !UPT ;  /* 0x000000043f047292 */ /* 0x000fc6000f8e333f */
[----:B------:R-:W-:Y:S02]  /*1b560*/  LOP3.LUT R3, R3, 0x3000000, RZ, 0xfc, !PT ;  /* 0x0300000003037812 */ /* 0x000fe400078efcff */
[----:B------:R-:W-:Y:S01]  /*1b570*/  @!P1 PRMT R0, RZ, 0x654, R0 ;  /* 0x00000654ff009816 */ /* 0x000fe20000000000 */
[----:B------:R-:W0:Y:S02]  /*1b580*/  @P2 LDC R4, c[0x0][0x44c] ;  /* 0x00011300ff042b82 */ /* 0x000e240000000800 */
[----:B------:R-:W-:Y:S02]  /*1b590*/  IMAD R12, R13, 0x600, R3 ;  /* 0x000006000d0c7824 */ /* 0x000fe400078e0203 */
[----:B------:R-:W-:Y:S02]  /*1b5a0*/  IMAD.MOV.U32 R13, RZ, RZ, 0x40000040 ;  /* 0x40000040ff0d7424 */ /* 0x000fe400078e00ff */
[C---:B------:R-:W-:Y:S01]  /*1b5b0*/  VIADD R14, R12.reuse, 0x80 ;  /* 0x000000800c0e7836 */ /* 0x040fe20000000000 */
[----:B------:R-:W-:Y:S01]  /*1b5c0*/  R2UR UR6, R12 ;  /* 0x000000000c0672ca */ /* 0x000fe200000e0000 */
[----:B------:R-:W1:Y:S01]  /*1b5d0*/  @P2 LDC R7, c[0x0][0x450] ;  /* 0x00011400ff072b82 */ /* 0x000e620000000800 */
[----:B------:R-:W-:Y:S01]  /*1b5e0*/  R2UR UR7, R13 ;  /* 0x000000000d0772ca */ /* 0x000fe200000e0000 */
[----:B------:R-:W-:-:S02]  /*1b5f0*/  IMAD.MOV.U32 R13, RZ, RZ, 0x40000040 ;  /* 0x40000040ff0d7424 */ /* 0x000fc400078e00ff */
[----:B------:R-:W-:-:S10]  /*1b600*/  IMAD.IADD R3, R181, 0x1, R178 ;  /* 0x00000001b5037824 */ /* 0x000fd400078e02b2 */
[----:B------:R-:W-:Y:S01]  /*1b610*/  HGMMA.64x128x16.F32 R24, R156, gdesc[UR4].tnspB, R24, gsb0 ;  /* 0x41e000049c187df0 */ /* 0x000fe20008000818 */
[----:B------:R-:W-:Y:S01]  /*1b620*/  R2UR UR6, R14 ;  /* 0x000000000e0672ca */ /* 0x000fe200000e0000 */
[----:B------:R-:W-:Y:S01]  /*1b630*/  VIADD R14, R12, 0x100 ;  /* 0x000001000c0e7836 */ /* 0x000fe20000000000 */
[----:B------:R-:W-:Y:S01]  /*1b640*/  R2UR UR7, R15 ;  /* 0x000000000f0772ca */ /* 0x000fe200000e0000 */
[----:B------:R-:W-:Y:S02]  /*1b650*/  IMAD.MOV.U32 R15, RZ, RZ, 0x40000040 ;  /* 0x40000040ff0f7424 */ /* 0x000fe400078e00ff */
[----:B0-----:R-:W-:-:S05]  /*1b660*/  @P2 IMAD.HI.U32 R4, R3, R4, RZ ;  /* 0x0000000403042227 */ /* 0x001fca00078e00ff */
[----:B-1----:R-:W-:Y:S02]  /*1b670*/  @P2 SHF.R.U32.HI R3, RZ, R7, R4 ;  /* 0x00000007ff032219 */ /* 0x002fe40000011604 */
[----:B------:R-:W-:Y:S01]  /*1b680*/  ISETP.GE.AND P2, PT, R206, 0x1, PT ;  /* 0x00000001ce00780c */ /* 0x000fe20003f46270 */
[----:B------:R-:W-:Y:S02]  /*1b690*/  WARPGROUP.DEPBAR.LE gsb0, 0x0 ;  /* 0x00008000000079c5 */ /* 0x000fe40000010000 */
[----:B------:R-:W-:-:S06]  /*1b6a0*/  WARPGROUP.ARRIVE ;  /* 0x00000000000079c5 */ /* 0x000fcc0000000000 */
[----:B------:R-:W-:Y:S01]  /*1b6b0*/  HGMMA.64x128x16.F32 R24, R152, gdesc[UR4].tnspB, R24, gsb0 ;  /* 0x41e0000498187df0 */ /* 0x000fe20008000818 */
[----:B------:R-:W-:Y:S01]  /*1b6c0*/  R2UR UR6, R14 ;  /* 0x000000000e0672ca */ /* 0x000fe200000e0000 */
[----:B------:R-:W-:Y:S01]  /*1b6d0*/  VIADD R14, R12, 0x180 ;  /* 0x000001800c0e7836 */ /* 0x000fe20000000000 */
[----:B------:R-:W-:Y:S02]  /*1b6e0*/  R2UR UR7, R15 ;  /* 0x000000000f0772ca */ /* 0x000fe400000e0000 */
[----:B------:R-:W-:Y:S01]  /*1b6f0*/  MOV R15, 0x40000040 ;  /* 0x40000040000f7802 */ /* 0x000fe20000000f00 */
[----:B------:R-:W-:Y:S02]  /*1b700*/  WARPGROUP.DEPBAR.LE gsb0, 0x0 ;  /* 0x00008000000079c5 */ /* 0x000fe40000010000 */
[----:B------:R-:W-:-:S08]  /*1b710*/  WARPGROUP.ARRIVE ;  /* 0x00000000000079c5 */ /* 0x000fd00000000000 */
        /* <DEDUP_REMOVED lines=10> */
[----:B------:R-:W-:Y:S01]  /*1b7c0*/  R2UR UR7, R15 ;  /* 0x000000000f0772ca */ /* 0x000fe200000e0000 */
[----:B------:R-:W-:Y:S01]  /*1b7d0*/  IMAD R15, R10, -0x60, RZ ;  /* 0xffffffa00a0f7824 */ /* 0x000fe200078e02ff */
[----:B------:R-:W-:Y:S02]  /*1b7e0*/  WARPGROUP.DEPBAR.LE gsb0, 0x0 ;  /* 0x00008000000079c5 */ /* 0x000fe40000010000 */
[----:B------:R-:W-:-:S09]  /*1b7f0*/  WARPGROUP.ARRIVE ;  /* 0x00000000000079c5 */ /* 0x000fd20000000000 */
        /* <DEDUP_REMOVED lines=8> */
[----:B------:R1:W-:Y:S02]  /*1b880*/  @!P1 SYNCS.ARRIVE.TRANS64.RED.A1T0 RZ, [R0+URZ], RZ ;  /* 0x000000ff00ff99a7 */ /* 0x0003e4000810043f */
[----:B-1----:R-:W-:-:S04]  /*1b890*/  IADD3 R0, -R174, 0x1, R15 ;  /* 0x00000001ae007810 */ /* 0x002fc80007ffe10f */
[----:B------:R-:W-:-:S05]  /*1b8a0*/  IADD3 R0, -R163, R0, R164 ;  /* 0x00000000a3007210 */ /* 0x000fca0007ffe1a4 */
[C---:B------:R-:W-:Y:S02]  /*1b8b0*/  VIADD R14, R0.reuse, UR5 ;  /* 0x00000005000e7c36 */ /* 0x040fe40008000000 */
[----:B------:R-:W-:Y:S02]  /*1b8c0*/  VIADD R11, R0, UR4 ;  /* 0x00000004000b7c36 */ /* 0x000fe40008000000 */
[----:B------:R-:W-:Y:S01]  /*1b8d0*/  IMAD.IADD R0, R15, 0x1, -R174 ;  /* 0x000000010f007824 */ /* 0x000fe200078e0aae */
[----:B0-----:R-:W-:Y:S01]  /*1b8e0*/  IADD3 R7, R14, R136, RZ ;  /* 0x000000880e077210 */ /* 0x001fe20007ffe0ff */
[----:B------:R-:W-:Y:S01]  /*1b8f0*/  IMAD.IADD R4, R11, 0x1, R136 ;  /* 0x000000010b047824 */ /* 0x000fe200078e0288 */
        /* <DEDUP_REMOVED lines=13> */
.L_x_1705:
[----:B------:R-:W-:-:S05]  /*1b9d0*/  IMAD.U32 R137, RZ, RZ, UR58 ;  /* 0x0000003aff897e24 */ /* 0x000fca000f8e00ff */
[----:B------:R-:W-:-:S13]  /*1b9e0*/  ISETP.NE.AND P2, PT, R137, 0x1, PT ;  /* 0x000000018900780c */ /* 0x000fda0003f45270 */
[----:B------:R-:W0:Y:S02]  /*1b9f0*/  @P2 LDC.64 R12, c[0x0][0x9e8] ;  /* 0x00027a00ff0c2b82 */ /* 0x000e240000000a00 */
[----:B0-----:R-:W-:-:S05]  /*1ba00*/  @P2 IMAD.HI.U32 R12, R136, R12, RZ ;  /* 0x0000000c880c2227 */ /* 0x001fca00078e00ff */
[----:B------:R-:W-:-:S07]  /*1ba10*/  @P2 SHF.R.U32.HI R136, RZ, R13, R12 ;  /* 0x0000000dff882219 */ /* 0x000fce000001160c */
.L_x_1706:
[----:B------:R-:W-:Y:S05]  /*1ba20*/  BSYNC B1 ;  /* 0x0000000000017941 */ /* 0x000fea0003800000 */
.L_x_1704:
[----:B------:R-:W-:-:S05]  /*1ba30*/  IMAD R136, R136, R137, R0 ;  /* 0x0000008988887224 */ /* 0x000fca00078e0200 */
[----:B------:R-:W-:Y:S02]  /*1ba40*/  VIADDMNMX R7, R136, R137, R7, PT ;  /* 0x0000008988077246 */ /* 0x000fe40003800107 */
[----:B------:R-:W-:-:S07]  /*1ba50*/  VIMNMX R4, R4, R136, !PT ;  /* 0x0000008804047248 */ /* 0x000fce0007fe0100 */
.L_x_1703:
[C---:B------:R-:W-:Y:S01]  /*1ba60*/  ISETP.GE.AND P2, PT, R15.reuse, 0x2, PT ;  /* 0x000000020f00780c */ /* 0x040fe20003f46270 */
[----:B------:R-:W0:Y:S01]  /*1ba70*/  SHFL.IDX PT, R3, R3, 0x1, 0x1c1f ;  /* 0x003c1f0003037f89 */ /* 0x000e2200000e0000 */
        /* <DEDUP_REMOVED lines=11> */
[----:B------:R-:W-:Y:S01]  /*1bb30*/  ISETP.GT.AND P4, PT, R4, 0x9, !P5 ;  /* 0x000000090400780c */ /* 0x000fe20006f84270 */
[--C-:B0-----:R-:W-:Y:S01]  /*1bb40*/  IMAD.IADD R14, R14, 0x1, R3.reuse ;  /* 0x000000010e0e7824 */ /* 0x101fe200078e0203 */
[----:B------:R-:W-:Y:S01]  /*1bb50*/  ISETP.GE.AND P5, PT, R15, 0x11, PT ;  /* 0x000000110f00780c */ /* 0x000fe20003fa6270 */
[----:B------:R-:W-:Y:S01]  /*1bb60*/  IMAD.IADD R11, R11, 0x1, R3 ;  /* 0x000000010b0b7824 */ /* 0x000fe200078e0203 */
        /* <DEDUP_REMOVED lines=119> */
[----:B------:R-:W-:-:S04]  /*1c2e0*/  ISETP.GT.AND P6, PT, R4, 0x59, !P6 ;  /* 0x000000590400780c */ /* 0x000fc800077c4270 */
[----:B------:R-:W-:-:S04]  /*1c2f0*/  ISETP.LT.OR P6, PT, R7, 0x5a, P6 ;  /* 0x0000005a0700780c */ /* 0x000fc800037c1670 */
[----:B------:R-:W-:Y:S02]  /*1c300*/  FSEL R133, R133, -INF , !P6 ;  /* 0xff80000085857808 */ /* 0x000fe40007000000 */
[----:B------:R-:W-:-:S13]  /*1c310*/  ISETP.GE.AND P6, PT, R206, 0x1, PT ;  /* 0x00000001ce00780c */ /* 0x000fda0003fc6270 */
        /* <DEDUP_REMOVED lines=13> */
.L_x_1709:
[----:B------:R-:W-:-:S05]  /*1c3f0*/  IMAD.U32 R4, RZ, RZ, UR58 ;  /* 0x0000003aff047e24 */ /* 0x000fca000f8e00ff */
[----:B------:R-:W-:-:S13]  /*1c400*/  ISETP.NE.AND P6, PT, R4, 0x1, PT ;  /* 0x000000010400780c */ /* 0x000fda0003fc5270 */
[----:B------:R-:W0:Y:S02]  /*1c410*/  @P6 LDC.64 R12, c[0x0][0x9e8] ;  /* 0x00027a00ff0c6b82 */ /* 0x000e240000000a00 */
[----:B0-----:R-:W-:-:S05]  /*1c420*/  @P6 IMAD.HI.U32 R12, R3, R12, RZ ;  /* 0x0000000c030c6227 */ /* 0x001fca00078e00ff */
[----:B------:R-:W-:-:S07]  /*1c430*/  @P6 SHF.R.U32.HI R3, RZ, R13, R12 ;  /* 0x0000000dff036219 */ /* 0x000fce000001160c */
.L_x_1710:
[----:B------:R-:W-:Y:S05]  /*1c440*/  BSYNC B1 ;  /* 0x0000000000017941 */ /* 0x000fea0003800000 */
.L_x_1708:
[----:B------:R-:W-:-:S05]  /*1c450*/  IMAD R3, R3, R4, R0 ;  /* 0x0000000403037224 */ /* 0x000fca00078e0200 */
[----:B------:R-:W-:Y:S02]  /*1c460*/  VIADDMNMX R14, R3, R4, R14, PT ;  /* 0x00000004030e7246 */ /* 0x000fe4000380010e */
[----:B------:R-:W-:-:S07]  /*1c470*/  VIMNMX R11, R11, R3, !PT ;  /* 0x000000030b0b7248 */ /* 0x000fce0007fe0100 */
.L_x_1707:
        /* <DEDUP_REMOVED lines=66> */
[----:B------:R-:W-:Y:S02]  /*1c8a0*/  LOP3.LUT P2, RZ, R17, 0x1000, RZ, 0xc0, !PT ;  /* 0x0000100011ff7812 */ /* 0x000fe4000784c0ff */
[----:B------:R-:W-:-:S02]  /*1c8b0*/  FMNMX.FTZ R0, R132, R3, !PT ;  /* 0x0000000384007209 */ /* 0x000fc40007810000 */
[----:B------:R-:W-:Y:S02]  /*1c8c0*/  ISETP.GT.AND P2, PT, R11, 0x30, !P2 ;  /* 0x000000300b00780c */ /* 0x000fe40005744270 */
[----:B------:R-:W-:Y:S02]  /*1c8d0*/  FMNMX.FTZ R3, R133, R0, !PT ;  /* 0x0000000085037209 */ /* 0x000fe40007810000 */
[----:B------:R-:W-:Y:S02]  /*1c8e0*/  ISETP.LT.OR P2, PT, R14, 0x31, P2 ;  /* 0x000000310e00780c */ /* 0x000fe40001741670 */
[C---:B------:R-:W-:Y:S01]  /*1c8f0*/  LOP3.LUT P3, RZ, R17.reuse, 0x20, RZ, 0xc0, !PT ;  /* 0x0000002011ff7812 */ /* 0x040fe2000786c0ff */
[----:B------:R-:W0:Y:S01]  /*1c900*/  SHFL.BFLY PT, R0, R3, 0x2, 0x1f ;  /* 0x0c401f0003007f89 */ /* 0x000e2200000e0000 */
[----:B------:R-:W-:Y:S02]  /*1c910*/  FSEL R114, R114, -INF , !P2 ;  /* 0xff80000072727808 */ /* 0x000fe40005000000 */
[----:B------:R-:W-:-:S02]  /*1c920*/  LOP3.LUT P2, RZ, R17, 0x800, RZ, 0xc0, !PT ;  /* 0x0000080011ff7812 */ /* 0x000fc4000784c0ff */
[----:B------:R-:W-:Y:S02]  /*1c930*/  LOP3.LUT P6, RZ, R17, 0x10, RZ, 0xc0, !PT ;  /* 0x0000001011ff7812 */ /* 0x000fe400078cc0ff */
[C---:B------:R-:W-:Y:S02]  /*1c940*/  ISETP.GT.AND P2, PT, R11.reuse, 0x31, !P2 ;  /* 0x000000310b00780c */ /* 0x040fe40005744270 */
[----:B------:R-:W-:Y:S02]  /*1c950*/  ISETP.GT.AND P4, PT, R11, 0x51, !P4 ;  /* 0x000000510b00780c */ /* 0x000fe40006784270 */
[C---:B------:R-:W-:Y:S02]  /*1c960*/  ISETP.LT.OR P2, PT, R14.reuse, 0x32, P2 ;  /* 0x000000320e00780c */ /* 0x040fe40001741670 */
[----:B------:R-:W-:Y:S02]  /*1c970*/  ISETP.LT.OR P4, PT, R14, 0x52, P4 ;  /* 0x000000520e00780c */ /* 0x000fe40002781670 */
[----:B------:R-:W-:-:S02]  /*1c980*/  FSEL R115, R115, -INF , !P2 ;  /* 0xff80000073737808 */ /* 0x000fc40005000000 */
[----:B------:R-:W-:Y:S02]  /*1c990*/  LOP3.LUT P2, RZ, R17, 0x400, RZ, 0xc0, !PT ;  /* 0x0000040011ff7812 */ /* 0x000fe4000784c0ff */
[C---:B------:R-:W-:Y:S02]  /*1c9a0*/  ISETP.GT.AND P5, PT, R11.reuse, 0x58, !P5 ;  /* 0x000000580b00780c */ /* 0x040fe40006fa4270 */
[----:B------:R-:W-:Y:S02]  /*1c9b0*/  ISETP.GT.AND P2, PT, R11, 0x38, !P2 ;  /* 0x000000380b00780c */ /* 0x000fe40005744270 */
[----:B------:R-:W-:Y:S02]  /*1c9c0*/  FSEL R131, R131, -INF , !P4 ;  /* 0xff80000083837808 */ /* 0x000fe40006000000 */
[----:B------:R-:W-:Y:S02]  /*1c9d0*/  ISETP.LT.OR P2, PT, R14, 0x39, P2 ;  /* 0x000000390e00780c */ /* 0x000fe40001741670 */
[----:B0-----:R-:W-:-:S02]  /*1c9e0*/  FMNMX.FTZ R12, R3, R0, !PT ;  /* 0x00000000030c7209 */ /* 0x001fc40007810000 */
[----:B------:R-:W-:Y:S02]  /*1c9f0*/  FSEL R118, R118, -INF , !P2 ;  /* 0xff80000076767808 */ /* 0x000fe40005000000 */
[----:B------:R-:W-:Y:S01]  /*1ca00*/  LOP3.LUT P2, RZ, R17, 0x200, RZ, 0xc0, !PT ;  /* 0x0000020011ff7812 */ /* 0x000fe2000784c0ff */
[----:B------:R-:W0:Y:S01]  /*1ca10*/  SHFL.BFLY PT, R7, R12, 0x1, 0x1f ;  /* 0x0c201f000c077f89 */ /* 0x000e2200000e0000 */
[----:B------:R-:W-:Y:S02]  /*1ca20*/  ISETP.LT.OR P5, PT, R14, 0x59, P5 ;  /* 0x000000590e00780c */ /* 0x000fe40002fa1670 */
[----:B------:R-:W-:Y:S02]  /*1ca30*/  ISETP.GT.AND P2, PT, R11, 0x39, !P2 ;  /* 0x000000390b00780c */ /* 0x000fe40005744270 */
[----:B------:R-:W-:Y:S02]  /*1ca40*/  FSEL R134, R134, -INF , !P5 ;  /* 0xff80000086867808 */ /* 0x000fe40006800000 */
[----:B------:R-:W-:-:S04]  /*1ca50*/  ISETP.LT.OR P2, PT, R14, 0x3a, P2 ;  /* 0x0000003a0e00780c */ /* 0x000fc80001741670 */
[----:B------:R-:W-:Y:S02]  /*1ca60*/  FSEL R119, R119, -INF , !P2 ;  /* 0xff80000077777808 */ /* 0x000fe40005000000 */
[----:B------:R-:W-:-:S04]  /*1ca70*/  LOP3.LUT P2, RZ, R17, 0x100, RZ, 0xc0, !PT ;  /* 0x0000010011ff7812 */ /* 0x000fc8000784c0ff */
[----:B------:R-:W-:-:S04]  /*1ca80*/  ISETP.GT.AND P2, PT, R11, 0x40, !P2 ;  /* 0x000000400b00780c */ /* 0x000fc80005744270 */
[----:B------:R-:W-:Y:S02]  /*1ca90*/  ISETP.LT.OR P2, PT, R14, 0x41, P2 ;  /* 0x000000410e00780c */ /* 0x000fe40001741670 */
[----:B0-----:R-:W-:Y:S01]  /*1caa0*/  FMNMX.FTZ R0, R12, R7, !PT ;  /* 0x000000070c007209 */ /* 0x001fe20007810000 */
[----:B------:R-:W-:Y:S01]  /*1cab0*/  IMAD.U32 R7, RZ, RZ, UR4 ;  /* 0x00000004ff077e24 */ /* 0x000fe2000f8e00ff */
[----:B------:R-:W-:Y:S02]  /*1cac0*/  FSEL R122, R122, -INF , !P2 ;  /* 0xff8000007a7a7808 */ /* 0x000fe40005000000 */
[----:B------:R-:W-:Y:S01]  /*1cad0*/  LOP3.LUT P2, RZ, R17, 0x80, RZ, 0xc0, !PT ;  /* 0x0000008011ff7812 */ /* 0x000fe2000784c0ff */
[----:B------:R-:W-:-:S03]  /*1cae0*/  FMUL.FTZ R4, R0, R7 ;  /* 0x0000000700047220 */ /* 0x000fc60000410000 */
[----:B------:R-:W-:-:S04]  /*1caf0*/  ISETP.GT.AND P2, PT, R11, 0x41, !P2 ;  /* 0x000000410b00780c */ /* 0x000fc80005744270 */
        /* <DEDUP_REMOVED lines=42> */
[-CC-:B0-----:R-:W-:Y:S01]  /*1cda0*/  FFMA.FTZ R89, R105, R7.reuse, -R4.reuse ;  /* 0x0000000769597223 */ /* 0x181fe20000010804 */
        /* <DEDUP_REMOVED lines=24> */
[----:B0-----:R-:W-:Y:S02]  /*1cf30*/  FSEL R101, R0, RZ, P2 ;  /* 0x000000ff00657208 */ /* 0x001fe40001000000 */
        /* <DEDUP_REMOVED lines=10> */
[----:B------:R-:W-:Y:S01]  /*1cfe0*/  FFMA.FTZ R92, R113, R7, -R4 ;  /* 0x00000007715c7223 */ /* 0x000fe20000010804 */
[----:B------:R-:W-:-:S03]  /*1cff0*/  FADD.FTZ R4, -R101, R20 ;  /* 0x0000001465047221 */ /* 0x000fc60000010100 */
[----:B------:R-:W0:Y:S01]  /*1d000*/  SHFL.BFLY PT, R11, R3, 0x2, 0x1f ;  /* 0x0c401f00030b7f89 */ /* 0x000e2200000e0000 */
[----:B------:R-:W-:Y:S01]  /*1d010*/  FMUL.FTZ R4, R4, R7 ;  /* 0x0000000704047220 */ /* 0x000fe20000410000 */
        /* <DEDUP_REMOVED lines=27> */
[-CC-:B------:R-:W-:Y:S01]  /*1d1d0*/  FFMA.FTZ R95, R103, R7.reuse, -R104.reuse ;  /* 0x00000007675f7223 */ /* 0x180fe20000010868 */
[----:B------:R-:W-:Y:S01]  /*1d1e0*/  FADD.FTZ R99, R12, R99 ;  /* 0x000000630c637221 */ /* 0x000fe20000010000 */
[-CC-:B------:R-:W-:Y:S01]  /*1d1f0*/  FFMA.FTZ R149, R106, R7.reuse, -R104.reuse ;  /* 0x000000076a957223 */ /* 0x180fe20000010868 */
[----:B------:R-:W0:Y:S01]  /*1d200*/  MUFU.EX2 R4, R4 ;  /* 0x0000000400047308 */ /* 0x000e220000000800 */
[-CC-:B------:R-:W-:Y:S01]  /*1d210*/  FFMA.FTZ R98, R107, R7.reuse, -R104.reuse ;  /* 0x000000076b627223 */ /* 0x180fe20000010868 */
[----:B------:R-:W-:Y:S01]  /*1d220*/  FADD.FTZ R6, R158, R99 ;  /* 0x000000639e067221 */ /* 0x000fe20000010000 */
[-CC-:B------:R-:W-:Y:S01]  /*1d230*/  FFMA.FTZ R151, R110, R7.reuse, -R104.reuse ;  /* 0x000000076e977223 */ /* 0x180fe20000010868 */
[-CC-:B------:R-:W-:Y:S01]  /*1d240*/  FFMA.FTZ R111, R111, R7.reuse, -R104.reuse ;  /* 0x000000076f6f7223 */ /* 0x180fe20000010868 */
[-C--:B------:R-:W-:Y:S01]  /*1d250*/  FFMA.FTZ R145, R114, R7.reuse, -R104 ;  /* 0x0000000772917223 */ /* 0x080fe20000010868 */
[----:B------:R-:W-:Y:S01]  /*1d260*/  FADD.FTZ R101, R13, R6 ;  /* 0x000000060d657221 */ /* 0x000fe20000010000 */
[-CC-:B------:R-:W-:Y:S01]  /*1d270*/  FFMA.FTZ R99, R115, R7.reuse, -R104.reuse ;  /* 0x0000000773637223 */ /* 0x180fe20000010868 */
[----:B------:R-:W1:Y:S01]  /*1d280*/  MUFU.EX2 R90, R90 ;  /* 0x0000005a005a7308 */ /* 0x000e620000000800 */
[-CC-:B------:R-:W-:Y:S01]  /*1d290*/  FFMA.FTZ R147, R118, R7.reuse, -R104.reuse ;  /* 0x0000000776937223 */ /* 0x180fe20000010868 */
[----:B------:R-:W-:Y:S01]  /*1d2a0*/  FADD.FTZ R6, R152, R101 ;  /* 0x0000006598067221 */ /* 0x000fe20000010000 */
[-CC-:B------:R-:W-:Y:S01]  /*1d2b0*/  FFMA.FTZ R141, R122, R7.reuse, -R104.reuse ;  /* 0x000000077a8d7223 */ /* 0x180fe20000010868 */
[-CC-:B------:R-:W-:Y:S01]  /*1d2c0*/  FFMA.FTZ R143, R126, R7.reuse, -R104.reuse ;  /* 0x000000077e8f7223 */ /* 0x180fe20000010868 */
[----:B------:R-:W-:Y:S01]  /*1d2d0*/  FFMA.FTZ R137, R130, R7, -R104 ;  /* 0x0000000782897223 */ /* 0x000fe20000010868 */
[----:B------:R-:W-:Y:S01]  /*1d2e0*/  FADD.FTZ R101, R15, R6 ;  /* 0x000000060f657221 */ /* 0x000fe20000010000 */
[----:B------:R-:W-:Y:S01]  /*1d2f0*/  F2FP.F16.F32.PACK_AB R156, R12, R156 ;  /* 0x0000009c0c9c723e */ /* 0x000fe200000000ff */
[----:B------:R-:W2:Y:S01]  /*1d300*/  MUFU.EX2 R159, R159 ;  /* 0x0000009f009f7308 */ /* 0x000ea20000000800 */
[----:B0-----:R-:W-:Y:S01]  /*1d310*/  FFMA.FTZ R5, R4, R5, R157 ;  /* 0x0000000504057223 */ /* 0x001fe2000001009d */
[----:B------:R-:W-:Y:S01]  /*1d320*/  FADD.FTZ R101, R154, R101 ;  /* 0x000000659a657221 */ /* 0x000fe20000010000 */
[----:B------:R-:W-:Y:S01]  /*1d330*/  F2FP.F16.F32.PACK_AB R158, R13, R158 ;  /* 0x0000009e0d9e723e */ /* 0x000fe200000000ff */
[-CC-:B------:R-:W-:Y:S01]  /*1d340*/  FFMA.FTZ R131, R131, R7.reuse, -R104.reuse ;  /* 0x0000000783837223 */ /* 0x180fe20000010868 */
[-CC-:B------:R-:W-:Y:S01]  /*1d350*/  FFMA.FTZ R134, R134, R7.reuse, -R104.reuse ;  /* 0x0000000786867223 */ /* 0x180fe20000010868 */
[----:B------:R-:W-:Y:S01]  /*1d360*/  FADD.FTZ R101, R88, R101 ;  /* 0x0000006558657221 */ /* 0x000fe20000010000 */
[----:B------:R-:W-:Y:S01]  /*1d370*/  ISETP.GT.AND P2, PT, R10, R180, PT ;  /* 0x000000b40a00720c */ /* 0x000fe20003f44270 */
[----:B------:R-:W0:Y:S01]  /*1d380*/  MUFU.EX2 R91, R91 ;  /* 0x0000005b005b7308 */ /* 0x000e220000000800 */
[----:B-1----:R-:W-:Y:S01]  /*1d390*/  FADD.FTZ R6, R90, R5 ;  /* 0x000000055a067221 */ /* 0x002fe20000010000 */
[----:B------:R-:W-:Y:S01]  /*1d3a0*/  FADD.FTZ R102, R148, R101 ;  /* 0x0000006594667221 */ /* 0x000fe20000010000 */
[----:B------:R-:W-:Y:S01]  /*1d3b0*/  FFMA.FTZ R5, R119, R7, -R104 ;  /* 0x0000000777057223 */ /* 0x000fe20000010868 */
[----:B------:R-:W-:Y:S01]  /*1d3c0*/  F2FP.F16.F32.PACK_AB R152, R15, R152 ;  /* 0x000000980f98723e */ /* 0x000fe200000000ff */
[----:B------:R-:W-:-:S02]  /*1d3d0*/  VIADD R10, R10, 0xffffffff ;  /* 0xffffffff0a0a7836 */ /* 0x000fc40000000000 */
[----:B------:R-:W-:Y:S01]  /*1d3e0*/  FADD.FTZ R103, R89, R102 ;  /* 0x0000006659677221 */ /* 0x000fe20000010000 */
[----:B------:R-:W-:Y:S01]  /*1d3f0*/  F2FP.F16.F32.PACK_AB R154, R88, R154 ;  /* 0x0000009a589a723e */ /* 0x000fe200000000ff */
[----:B------:R-:W1:Y:S01]  /*1d400*/  MUFU.EX2 R153, R153 ;  /* 0x0000009900997308 */ /* 0x000e620000000800 */
[----:B--2---:R-:W-:Y:S01]  /*1d410*/  FADD.FTZ R6, R159, R6 ;  /* 0x000000069f067221 */ /* 0x004fe20000010000 */
[----:B------:R-:W-:Y:S01]  /*1d420*/  FADD.FTZ R103, R150, R103 ;  /* 0x0000006796677221 */ /* 0x000fe20000010000 */
[C---:B------:R-:W-:Y:S02]  /*1d430*/  F2FP.F16.F32.PACK_AB R150, R14.reuse, R150 ;  /* 0x000000960e96723e */ /* 0x040fe400000000ff */
[----:B------:R-:W-:Y:S01]  /*1d440*/  F2FP.F16.F32.PACK_AB R148, R89, R148 ;  /* 0x000000945994723e */ /* 0x000fe200000000ff */
[----:B------:R-:W-:Y:S01]  /*1d450*/  FADD.FTZ R103, R14, R103 ;  /* 0x000000670e677221 */ /* 0x000fe20000010000 */
[----:B------:R-:W-:Y:S01]  /*1d460*/  F2FP.F16.F32.PACK_AB R157, R90, R157 ;  /* 0x0000009d5a9d723e */ /* 0x000fe200000000ff */
[----:B------:R-:W2:Y:S01]  /*1d470*/  MUFU.EX2 R94, R94 ;  /* 0x0000005e005e7308 */ /* 0x000ea20000000800 */
[----:B0-----:R-:W-:Y:S01]  /*1d480*/  FADD.FTZ R6, R91, R6 ;  /* 0x000000065b067221 */ /* 0x001fe20000010000 */
[----:B------:R-:W-:Y:S01]  /*1d490*/  FADD.FTZ R105, R144, R103 ;  /* 0x0000006790697221 */ /* 0x000fe20000010000 */
[----:B------:R-:W-:-:S02]  /*1d4a0*/  F2FP.F16.F32.PACK_AB R144, R92, R144 ;  /* 0x000000905c90723e */ /* 0x000fc400000000ff */
[----:B------:R-:W-:Y:S01]  /*1d4b0*/  F2FP.F16.F32.PACK_AB R159, R91, R159 ;  /* 0x0000009f5b9f723e */ /* 0x000fe200000000ff */
[----:B------:R-:W-:Y:S02]  /*1d4c0*/  FADD.FTZ R105, R92, R105 ;  /* 0x000000695c697221 */ /* 0x000fe40000010000 */
[----:B------:R-:W0:Y:S01]  /*1d4d0*/  MUFU.EX2 R155, R155 ;  /* 0x0000009b009b7308 */ /* 0x000e220000000800 */
[----:B-1----:R-:W-:Y:S01]  /*1d4e0*/  FADD.FTZ R101, R153, R6 ;  /* 0x0000000699657221 */ /* 0x002fe20000010000 */
[----:B------:R-:W-:Y:S01]  /*1d4f0*/  FADD.FTZ R102, R146, R105 ;  /* 0x0000006992667221 */ /* 0x000fe20000010000 */
[----:B------:R-:W-:-:S05]  /*1d500*/  F2FP.F16.F32.PACK_AB R146, R93, R146 ;  /* 0x000000925d92723e */ /* 0x000fca00000000ff */
[----:B------:R-:W1:Y:S01]  /*1d510*/  MUFU.EX2 R95, R95 ;  /* 0x0000005f005f7308 */ /* 0x000e620000000800 */
[C---:B--2---:R-:W-:Y:S01]  /*1d520*/  FADD.FTZ R6, R94.reuse, R101 ;  /* 0x000000655e067221 */ /* 0x044fe20000010000 */
[----:B------:R-:W-:Y:S01]  /*1d530*/  @!P1 PRMT R101, RZ, 0x654, R21 ;  /* 0x00000654ff659816 */ /* 0x000fe20000000015 */
[----:B------:R-:W-:Y:S01]  /*1d540*/  FFMA.FTZ R21, R123, R7, -R104 ;  /* 0x000000077b157223 */ /* 0x000fe20000010868 */
[----:B------:R-:W-:Y:S02]  /*1d550*/  F2FP.F16.F32.PACK_AB R153, R94, R153 ;  /* 0x000000995e99723e */ /* 0x000fe400000000ff */
[----:B------:R2:W-:Y:S02]  /*1d560*/  @!P1 SYNCS.ARRIVE.TRANS64.RED.A1T0 RZ, [R101+URZ], RZ ;  /* 0x000000ff65ff99a7 */ /* 0x0005e4000810043f */
[----:B------:R-:W3:Y:S01]  /*1d570*/  MUFU.EX2 R149, R149 ;  /* 0x0000009500957308 */ /* 0x000ee20000000800 */
[----:B0-----:R-:W-:Y:S01]  /*1d580*/  FADD.FTZ R6, R155, R6 ;  /* 0x000000069b067221 */ /* 0x001fe20000010000 */
[-CC-:B--2---:R-:W-:Y:S01]  /*1d590*/  FFMA.FTZ R101, R127, R7.reuse, -R104.reuse ;  /* 0x000000077f657223 */ /* 0x184fe20000010868 */
[----:B------:R-:W-:-:S05]  /*1d5a0*/  FFMA.FTZ R104, R135, R7, -R104 ;  /* 0x0000000787687223 */ /* 0x000fca0000010868 */
[----:B------:R-:W0:Y:S01]  /*1d5b0*/  MUFU.EX2 R98, R98 ;  /* 0x0000006200627308 */ /* 0x000e220000000800 */
[C---:B-1----:R-:W-:Y:S01]  /*1d5c0*/  FADD.FTZ R6, R95.reuse, R6 ;  /* 0x000000065f067221 */ /* 0x042fe20000010000 */
[----:B------:R-:W-:-:S06]  /*1d5d0*/  F2FP.F16.F32.PACK_AB R155, R95, R155 ;  /* 0x0000009b5f9b723e */ /* 0x000fcc00000000ff */
[----:B------:R-:W1:Y:S01]  /*1d5e0*/  MUFU.EX2 R151, R151 ;  /* 0x0000009700977308 */ /* 0x000e620000000800 */
[----:B---3--:R-:W-:-:S07]  /*1d5f0*/  FADD.FTZ R103, R149, R6 ;  /* 0x0000000695677221 */ /* 0x008fce0000010000 */
[----:B------:R-:W2:Y:S01]  /*1d600*/  MUFU.EX2 R9, R111 ;  /* 0x0000006f00097308 */ /* 0x000ea20000000800 */
[C---:B0-----:R-:W-:Y:S01]  /*1d610*/  FADD.FTZ R6, R98.reuse, R103 ;  /* 0x0000006762067221 */ /* 0x041fe20000010000 */
[----:B------:R-:W-:Y:S01]  /*1d620*/  FADD.FTZ R103, R93, R102 ;  /* 0x000000665d677221 */ /* 0x000fe20000010000 */
[----:B------:R-:W-:-:S05]  /*1d630*/  F2FP.F16.F32.PACK_AB R149, R98, R149 ;  /* 0x000000956295723e */ /* 0x000fca00000000ff */
[----:B------:R-:W0:Y:S01]  /*1d640*/  MUFU.EX2 R145, R145 ;  /* 0x0000009100917308 */ /* 0x000e220000000800 */
[----:B-1----:R-:W-:-:S07]  /*1d650*/  FADD.FTZ R6, R151, R6 ;  /* 0x0000000697067221 */ /* 0x002fce0000010000 */
[----:B------:R-:W1:Y:S01]  /*1d660*/  MUFU.EX2 R140, R140 ;  /* 0x0000008c008c7308 */ /* 0x000e620000000800 */
[C---:B--2---:R-:W-:Y:S01]  /*1d670*/  FADD.FTZ R6, R9.reuse, R6 ;  /* 0x0000000609067221 */ /* 0x044fe20000010000 */
        /* <DEDUP_REMOVED lines=41> */
[----:B------:R-:W-:Y:S01]  /*1d910*/  F2FP.F16.F32.PACK_AB R138, R20, R138 ;  /* 0x0000008a148a723e */ /* 0x000fe200000000ff */
[----:B------:R-:W-:-:S05]  /*1d920*/  IMAD.MOV.U32 R20, RZ, RZ, R0 ;  /* 0x000000ffff147224 */ /* 0x000fca00078e0000 */
[----:B------:R-:W0:Y:S01]  /*1d930*/  MUFU.EX2 R134, R134 ;  /* 0x0000008600867308 */ /* 0x000e220000000800 */
[----:B-1----:R-:W-:-:S07]  /*1d940*/  FADD.FTZ R13, R137, R14 ;  /* 0x0000000e890d7221 */ /* 0x002fce0000010000 */
[----:B------:R-:W1:Y:S01]  /*1d950*/  MUFU.EX2 R104, R104 ;  /* 0x0000006800687308 */ /* 0x000e620000000800 */
[C---:B--2---:R-:W-:Y:S01]  /*1d960*/  FADD.FTZ R13, R12.reuse, R13 ;  /* 0x0000000d0c0d7221 */ /* 0x044fe20000010000 */
[----:B------:R-:W-:Y:S02]  /*1d970*/  F2FP.F16.F32.PACK_AB R137, R12, R137 ;  /* 0x000000890c89723e */ /* 0x000fe400000000ff */
[----:B------:R-:W-:Y:S01]  /*1d980*/  MOV R12, R23 ;  /* 0x00000017000c7202 */ /* 0x000fe20000000f00 */
[----:B0-----:R-:W-:-:S04]  /*1d990*/  FADD.FTZ R13, R134, R13 ;  /* 0x0000000d860d7221 */ /* 0x001fc80000010000 */
[C---:B-1----:R-:W-:Y:S01]  /*1d9a0*/  FADD.FTZ R5, R104.reuse, R13 ;  /* 0x0000000d68057221 */ /* 0x042fe20000010000 */
[----:B------:R-:W-:Y:S01]  /*1d9b0*/  F2FP.F16.F32.PACK_AB R139, R104, R134 ;  /* 0x00000086688b723e */ /* 0x000fe200000000ff */
[----:B------:R-:W-:Y:S01]  /*1d9c0*/  IMAD.MOV.U32 R13, RZ, RZ, R22 ;  /* 0x000000ffff0d7224 */ /* 0x000fe200078e0016 */
[----:B------:R-:W-:Y:S06]  /*1d9d0*/  @P2 BRA `(.L_x_1711) ;  /* 0xffffffcc00a42947 */ /* 0x000fec000383ffff */
.L_x_1692:
[----:B------:R-:W-:Y:S05]  /*1d9e0*/  BSYNC B0 ;  /* 0x0000000000007941 */ /* 0x000fea0003800000 */
.L_x_1691:
        /* <DEDUP_REMOVED lines=67> */
.L_x_1712:
[----:B------:R-:W-:Y:S01]  /*1de20*/  IMAD R13, R22, 0x8, R2 ;  /* 0x00000008160d7824 */ /* 0x000fe200078e0202 */
[----:B------:R-:W-:-:S04]  /*1de30*/  SHF.L.U32 R4, R23, 0x1f, RZ ;  /* 0x0000001f17047819 */ /* 0x000fc800000006ff */
[----:B------:R0:W1:Y:S01]  /*1de40*/  SYNCS.PHASECHK.TRANS64.TRYWAIT P2, [R13+URZ+0x2a850], R4 ;  /* 0x02a850040d0075a7 */ /* 0x000062000804017f */
[----:B------:R-:W-:Y:S05]  /*1de50*/  @!P0 BRA `(.L_x_1713) ;  /* 0x0000000000048947 */ /* 0x000fea0003800000 */
[----:B------:R-:W-:Y:S01]  /*1de60*/  BPT.TRAP 0x1 ;  /* 0x000000040000795c */ /* 0x000fe20000300000 */
.L_x_1713:
        /* <DEDUP_REMOVED lines=9> */
.L_x_1715:
[----:B------:R-:W-:Y:S05]  /*1df00*/  BSYNC B0 ;  /* 0x0000000000007941 */ /* 0x000fea0003800000 */
.L_x_1714:
[----:B------:R-:W-:Y:S01]  /*1df10*/  IMAD.MOV.U32 R8, RZ, RZ, R2 ;  /* 0x000000ffff087224 */ /* 0x000fe200078e0002 */
[----:B------:R-:W-:Y:S01]  /*1df20*/  WARPGROUP.ARRIVE ;  /* 0x00000000000079c5 */ /* 0x000fe20000000000 */
[----:B------:R-:W-:Y:S02]  /*1df30*/  IMAD.MOV.U32 R9, RZ, RZ, 0x40000040 ;  /* 0x40000040ff097424 */ /* 0x000fe400078e00ff */
[----:B------:R-:W-:Y:S01]  /*1df40*/  VIADD R22, R22, 0x1 ;  /* 0x0000000116167836 */ /* 0x000fe20000000000 */
[----:B------:R-:W-:Y:S01]  /*1df50*/  R2UR UR6, R8 ;  /* 0x00000000080672ca */ /* 0x000fe200000e0000 */
[----:B------:R-:W-:Y:S01]  /*1df60*/  VIADD R8, R2, 0x80 ;  /* 0x0000008002087836 */ /* 0x000fe20000000000 */
[----:B------:R-:W-:Y:S01]  /*1df70*/  R2UR UR7, R9 ;  /* 0x00000000090772ca */ /* 0x000fe200000e0000 */
[----:B------:R-:W-:Y:S01]  /*1df80*/  IMAD.MOV.U32 R9, RZ, RZ, 0x40000040 ;  /* 0x40000040ff097424 */ /* 0x000fe200078e00ff */
[----:B------:R-:W-:Y:S01]  /*1df90*/  ISETP.NE.AND P2, PT, R22, 0x2, PT ;  /* 0x000000021600780c */ /* 0x000fe20003f45270 */
[----:B------:R-:W-:-:S02]  /*1dfa0*/  IMAD.MOV.U32 R20, RZ, RZ, -0x800000 ;  /* 0xff800000ff147424 */ /* 0x000fc400078e00ff */
[----:B------:R-:W-:Y:S01]  /*1dfb0*/  IMAD.MOV.U32 R21, RZ, RZ, -0x800000 ;  /* 0xff800000ff157424 */ /* 0x000fe200078e00ff */
[----:B------:R-:W-:Y:S01]  /*1dfc0*/  SEL R22, R22, RZ, P2 ;  /* 0x000000ff16167207 */ /* 0x000fe20001000000 */
[----:B------:R-:W-:-:S06]  /*1dfd0*/  VIADD R188, R188, 0x1 ;  /* 0x00000001bcbc7836 */ /* 0x000fcc0000000000 */
        /* <DEDUP_REMOVED lines=26> */
[----:B------:R-:W0:Y:S02]  /*1e180*/  SHFL.BFLY PT, R2, R5, 0x2, 0x1f ;  /* 0x0c401f0005027f89 */ /* 0x000e2400000e0000 */
[----:B01----:R-:W-:Y:S01]  /*1e190*/  FADD.FTZ R4, R2, R5 ;  /* 0x0000000502047221 */ /* 0x003fe20000010000 */
[----:B------:R-:W-:-:S04]  /*1e1a0*/  IMAD.MOV.U32 R5, RZ, RZ, RZ ;  /* 0x000000ffff057224 */ /* 0x000fc800078e00ff */
[----:B------:R-:W0:Y:S02]  /*1e1b0*/  SHFL.BFLY PT, R11, R4, 0x1, 0x1f ;  /* 0x0c201f00040b7f89 */ /* 0x000e2400000e0000 */
[----:B0-----:R-:W-:Y:S01]  /*1e1c0*/  FADD.FTZ R11, R4, R11 ;  /* 0x0000000b040b7221 */ /* 0x001fe20000010000 */
[----:B------:R-:W-:-:S04]  /*1e1d0*/  @!P1 VIADD R4, R13, 0x2a860 ;  /* 0x0002a8600d049836 */ /* 0x000fc80000000000 */
[----:B------:R-:W-:Y:S02]  /*1e1e0*/  FSETP.NE.FTZ.AND P3, PT, R11, RZ, PT ;  /* 0x000000ff0b00720b */ /* 0x000fe40003f75000 */
[----:B------:R-:W-:Y:S01]  /*1e1f0*/  @!P1 PRMT R4, RZ, 0x654, R4 ;  /* 0x00000654ff049816 */ /* 0x000fe20000000004 */
[----:B------:R-:W-:Y:S02]  /*1e200*/  WARPGROUP.DEPBAR.LE gsb0, 0x0 ;  /* 0x00008000000079c5 */ /* 0x000fe40000010000 */
[----:B------:R-:W-:-:S06]  /*1e210*/  WARPGROUP.ARRIVE ;  /* 0x00000000000079c5 */ /* 0x000fcc0000000000 */
[----:B------:R-:W-:Y:S01]  /*1e220*/  HGMMA.64x128x16.F32 R24, R140, gdesc[UR4].tnspB, R24, gsb0 ;  /* 0x41e000048c187df0 */ /* 0x000fe20008000818 */
[----:B------:R-:W-:Y:S02]  /*1e230*/  R2UR UR6, R8 ;  /* 0x00000000080672ca */ /* 0x000fe400000e0000 */
[----:B------:R-:W-:Y:S01]  /*1e240*/  R2UR UR7, R9 ;  /* 0x00000000090772ca */ /* 0x000fe200000e0000 */
[----:B------:R-:W0:Y:S01]  /*1e250*/  @P3 MUFU.LG2 R8, R11 ;  /* 0x0000000b00083308 */ /* 0x000e220000000c00 */
[----:B------:R-:W1:Y:S01]  /*1e260*/  SHFL.BFLY PT, R9, R6, 0x2, 0x1f ;  /* 0x0c401f0006097f89 */ /* 0x000e6200000e0000 */
[----:B0-----:R-:W-:Y:S01]  /*1e270*/  @P3 FMUL.FTZ R8, R8, 0.69314718246459960938 ;  /* 0x3f31721808083820 */ /* 0x001fe20000410000 */
[----:B-1----:R-:W-:-:S05]  /*1e280*/  FADD.FTZ R9, R9, R6 ;  /* 0x0000000609097221 */ /* 0x002fca0000010000 */
[----:B------:R-:W0:Y:S02]  /*1e290*/  SHFL.BFLY PT, R2, R9, 0x1, 0x1f ;  /* 0x0c201f0009027f89 */ /* 0x000e2400000e0000 */
[----:B0-----:R-:W-:Y:S01]  /*1e2a0*/  FADD.FTZ R10, R9, R2 ;  /* 0x00000002090a7221 */ /* 0x001fe20000010000 */
[----:B------:R-:W-:-:S04]  /*1e2b0*/  SEL R2, RZ, 0x1, P2 ;  /* 0x00000001ff027807 */ /* 0x000fc80001000000 */
[----:B------:R-:W-:Y:S02]  /*1e2c0*/  FSETP.NE.FTZ.AND P0, PT, R10, RZ, PT ;  /* 0x000000ff0a00720b */ /* 0x000fe40003f15000 */
[----:B------:R-:W-:Y:S02]  /*1e2d0*/  LOP3.LUT R23, R23, R2, RZ, 0x3c, !PT ;  /* 0x0000000217177212 */ /* 0x000fe400078e3cff */
[----:B------:R-:W-:-:S06]  /*1e2e0*/  MOV R2, RZ ;  /* 0x000000ff00027202 */ /* 0x000fcc0000000f00 */
[----:B------:R-:W-:Y:S03]  /*1e2f0*/  @P3 MUFU.RCP R2, R11 ;  /* 0x0000000b00023308 */ /* 0x000fe60000001000 */
[C---:B------:R-:W-:Y:S01]  /*1e300*/  @P0 FMUL.FTZ R9, R7.reuse, 0.69314718246459960938 ;  /* 0x3f31721807090820 */ /* 0x040fe20000410000 */
[----:B------:R-:W-:-:S04]  /*1e310*/  @P3 FMUL.FTZ R7, R7, 0.69314718246459960938 ;  /* 0x3f31721807073820 */ /* 0x000fc80000410000 */
[----:B------:R-:W0:Y:S01]  /*1e320*/  @P0 MUFU.LG2 R6, R10 ;  /* 0x0000000a00060308 */ /* 0x000e220000000c00 */
[----:B------:R-:W-:-:S07]  /*1e330*/  @P3 FFMA.FTZ R21, R7, R3, R8 ;  /* 0x0000000307153223 */ /* 0x000fce0000010008 */
[----:B------:R-:W1:Y:S01]  /*1e340*/  @P0 MUFU.RCP R5, R10 ;  /* 0x0000000a00050308 */ /* 0x000e620000001000 */
[----:B0-----:R-:W-:-:S04]  /*1e350*/  @P0 FMUL.FTZ R6, R6, 0.69314718246459960938 ;  /* 0x3f31721806060820 */ /* 0x001fc80000410000 */
[----:B------:R-:W-:Y:S01]  /*1e360*/  @P0 FFMA.FTZ R20, R9, R0, R6 ;  /* 0x0000000009140223 */ /* 0x000fe20000010006 */
[----:B------:R-:W-:Y:S01]  /*1e370*/  PLOP3.LUT P0, PT, PT, PT, PT, 0x8, 0x0 ;  /* 0x000000000000781c */ /* 0x000fe20003f0e170 */
[----:B------:R-:W-:Y:S02]  /*1e380*/  WARPGROUP.DEPBAR.LE gsb0, 0x0 ;  /* 0x00008000000079c5 */ /* 0x000fe40000010000 */
[----:B------:R-:W-:-:S06]  /*1e390*/  WARPGROUP.ARRIVE ;  /* 0x00000000000079c5 */ /* 0x000fcc0000000000 */
[----:B------:R-:W-:Y:S03]  /*1e3a0*/  HGMMA.64x128x16.F32 R24, R136, gdesc[UR4].tnspB, R24, gsb0 ;  /* 0x41e0000488187df0 */ /* 0x000fe60008000818 */
[----:B------:R-:W-:Y:S02]  /*1e3b0*/  WARPGROUP.DEPBAR.LE gsb0, 0x0 ;  /* 0x00008000000079c5 */ /* 0x000fe40000010000 */
[----:B------:R0:W-:Y:S01]  /*1e3c0*/  @!P1 SYNCS.ARRIVE.TRANS64.RED.A1T0 RZ, [R4+URZ], RZ ;  /* 0x000000ff04ff99a7 */ /* 0x0001e2000810043f */
        /* <DEDUP_REMOVED lines=63> */
[----:B0-----:R-:W-:-:S07]  /*1e7c0*/  FMUL.FTZ R87, R87, R2 ;  /* 0x0000000257577220 */ /* 0x001fce0000410000 */
.L_x_1576:
[----:B------:R-:W0:Y:S08]  /*1e7d0*/  S2UR UR5, SR_CgaCtaId ;  /* 0x00000000000579c3 */ /* 0x000e300000008800 */
[----:B------:R-:W-:Y:S06]  /*1e7e0*/  BAR.SYNC.DEFER_BLOCKING 0x5, 0x180 ;  /* 0x0146000000007b1d */ /* 0x000fec0000010000 */
[----:B------:R-:W-:Y:S01]  /*1e7f0*/  UMOV UR4, 0x400 ;  /* 0x0000040000047882 */ /* 0x000fe20000000000 */
[----:B------:R-:W-:Y:S01]  /*1e800*/  BSSY B0, `(.L_x_1717) ;  /* 0x00002d3000007945 */ /* 0x000fe20003800000 */
[----:B0-----:R-:W-:-:S06]  /*1e810*/  ULEA UR4, UR5, UR4, 0x18 ;  /* 0x0000000405047291 */ /* 0x001fcc000f8ec03f */
[----:B------:R-:W-:-:S05]  /*1e820*/  IMAD.U32 R2, RZ, RZ, UR4 ;  /* 0x00000004ff027e24 */ /* 0x000fca000f8e00ff */
[----:B------:R0:W1:Y:S01]  /*1e830*/  LDS.128 R28, [R2+0x2a8d0] ;  /* 0x02a8d000021c7984 */ /* 0x0000620000000c00 */
[----:B------:R-:W-:Y:S06]  /*1e840*/  BAR.ARV 0x4, 0x180 ;  /* 0x0106000000007b1d */ /* 0x000fec0000002000 */
[----:B------:R-:W-:Y:S05]  /*1e850*/  @P0 BRA `(.L_x_1718) ;  /* 0x00000020004c0947 */ /* 0x000fea0003800000 */
[----:B------:R-:W2:Y:S01]  /*1e860*/  LDL R0, [R1+0x88] ;  /* 0x0000880001007983 */ /* 0x000ea20000100800 */
[----:B------:R-:W-:Y:S01]  /*1e870*/  F2FP.F16.F32.PACK_AB R34, R69, R68 ;  /* 0x000000444522723e */ /* 0x000fe200000000ff */
[----:B------:R-:W-:Y:S01]  /*1e880*/  ULDC.64 UR4, c[0x0][0xc00] ;  /* 0x0003000000047ab9 */ /* 0x000fe20000000a00 */
[----:B------:R-:W-:Y:S01]  /*1e890*/  ULDC.64 UR6, c[0x0][0xc08] ;  /* 0x0003020000067ab9 */ /* 0x000fe20000000a00 */
[----:B------:R-:W3:Y:S01]  /*1e8a0*/  S2R R3, SR_SWINHI ;  /* 0x0000000000037919 */ /* 0x000ee20000002f00 */
[----:B------:R-:W-:Y:S02]  /*1e8b0*/  MOV R72, R2 ;  /* 0x0000000200487202 */ /* 0x000fe40000000f00 */
[----:B---3--:R-:W-:Y:S01]  /*1e8c0*/  MOV R73, R3 ;  /* 0x0000000300497202 */ /* 0x008fe20000000f00 */
[----:B------:R-:W-:Y:S02]  /*1e8d0*/  BAR.SYNC.DEFER_BLOCKING 0x1, 0x100 ;  /* 0x0044000000007b1d */ /* 0x000fe40000010000 */
[----:B--2---:R-:W-:-:S03]  /*1e8e0*/  IMAD.WIDE R4, R0, 0x2, R72 ;  /* 0x0000000200047825 */ /* 0x004fc600078e0248 */
        /* <DEDUP_REMOVED lines=12> */
[----:B------:R-:W-:Y:S01]  /*1e9b0*/  IADD3 R107, P0, R4, 0x4060, RZ ;  /* 0x00004060046b7810 */ /* 0x000fe20007f1e0ff */
[--C-:B------:R-:W-:Y:S01]  /*1e9c0*/  IMAD.X R25, RZ, RZ, R5.reuse, P2 ;  /* 0x000000ffff197224 */ /* 0x100fe200010e0605 */
[----:B------:R-:W-:Y:S01]  /*1e9d0*/  LOP3.LUT R4, R3, R4, RZ, 0x3c, !PT ;  /* 0x0000000403047212 */ /* 0x000fe200078e3cff */
[--C-:B------:R-:W-:Y:S01]  /*1e9e0*/  IMAD.X R27, RZ, RZ, R5.reuse, P1 ;  /* 0x000000ffff1b7224 */ /* 0x100fe200008e0605 */
[----:B------:R-:W-:Y:S01]  /*1e9f0*/  LOP3.LUT R0, R7, 0x380, RZ, 0xc0, !PT ;  /* 0x0000038007007812 */ /* 0x000fe200078ec0ff */
[----:B------:R-:W-:Y:S01]  /*1ea00*/  IMAD.X R33, RZ, RZ, R5, P0 ;  /* 0x000000ffff217224 */ /* 0x000fe200000e0605 */
[----:B------:R-:W-:-:S02]  /*1ea10*/  LOP3.LUT R3, R6, 0x380, RZ, 0xc0, !PT ;  /* 0x0000038006037812 */ /* 0x000fc400078ec0ff */
[----:B------:R-:W-:Y:S02]  /*1ea20*/  SHF.R.U64 R0, R0, 0x3, RZ ;  /* 0x0000000300007819 */ /* 0x000fe400000012ff */
[----:B------:R-:W-:Y:S02]  /*1ea30*/  SHF.R.U64 R3, R3, 0x3, RZ ;  /* 0x0000000303037819 */ /* 0x000fe400000012ff */
[----:B------:R-:W-:Y:S02]  /*1ea40*/  LOP3.LUT R12, R35, 0x380, RZ, 0xc0, !PT ;  /* 0x00000380230c7812 */ /* 0x000fe400078ec0ff */
[----:B------:R-:W-:Y:S02]  /*1ea50*/  LOP3.LUT R14, R103, 0x380, RZ, 0xc0, !PT ;  /* 0x00000380670e7812 */ /* 0x000fe400078ec0ff */
[----:B------:R-:W-:Y:S02]  /*1ea60*/  LOP3.LUT R8, R0, R7, RZ, 0x3c, !PT ;  /* 0x0000000700087212 */ /* 0x000fe400078e3cff */
[----:B------:R-:W-:-:S02]  /*1ea70*/  LOP3.LUT R10, R3, R6, RZ, 0x3c, !PT ;  /* 0x00000006030a7212 */ /* 0x000fc400078e3cff */
[----:B------:R-:W-:Y:S02]  /*1ea80*/  LOP3.LUT R0, R105, 0x380, RZ, 0xc0, !PT ;  /* 0x0000038069007812 */ /* 0x000fe400078ec0ff */
[----:B------:R-:W-:Y:S02]  /*1ea90*/  LOP3.LUT R3, R26, 0x380, RZ, 0xc0, !PT ;  /* 0x000003801a037812 */ /* 0x000fe400078ec0ff */
[----:B------:R-:W-:Y:S02]  /*1eaa0*/  LOP3.LUT R32, R107, 0x380, RZ, 0xc0, !PT ;  /* 0x000003806b207812 */ /* 0x000fe400078ec0ff */
[----:B-1----:R-:W-:Y:S02]  /*1eab0*/  MOV R28, R4 ;  /* 0x00000004001c7202 */ /* 0x002fe40000000f00 */
[----:B------:R-:W-:Y:S02]  /*1eac0*/  SHF.R.U64 R12, R12, 0x3, RZ ;  /* 0x000000030c0c7819 */ /* 0x000fe400000012ff */
[----:B------:R-:W-:-:S02]  /*1ead0*/  SHF.R.U64 R14, R14, 0x3, RZ ;  /* 0x000000030e0e7819 */ /* 0x000fc400000012ff */
[----:B------:R-:W-:Y:S02]  /*1eae0*/  F2FP.F16.F32.PACK_AB R4, R89, R88 ;  /* 0x000000585904723e */ /* 0x000fe400000000ff */
[----:B------:R-:W-:Y:S02]  /*1eaf0*/  F2FP.F16.F32.PACK_AB R5, R97, R96 ;  /* 0x000000606105723e */ /* 0x000fe400000000ff */
[----:B------:R-:W-:Y:S02]  /*1eb00*/  F2FP.F16.F32.PACK_AB R6, R91, R90 ;  /* 0x0000005a5b06723e */ /* 0x000fe400000000ff */
[----:B------:R-:W-:Y:S02]  /*1eb10*/  F2FP.F16.F32.PACK_AB R7, R99, R98 ;  /* 0x000000626307723e */ /* 0x000fe400000000ff */
[----:B------:R-:W-:Y:S02]  /*1eb20*/  SHF.R.U64 R0, R0, 0x3, RZ ;  /* 0x0000000300007819 */ /* 0x000fe400000012ff */
[----:B------:R-:W-:Y:S01]  /*1eb30*/  SHF.R.U64 R3, R3, 0x3, RZ ;  /* 0x0000000303037819 */ /* 0x000fe200000012ff */
[----:B------:R1:W-:Y:S01]  /*1eb40*/  STSM.16.M88.4 [R28], R4 ;  /* 0x000000041c007844 */ /* 0x0003e20000000200 */
[----:B------:R-:W-:-:S02]  /*1eb50*/  SHF.R.U64 R32, R32, 0x3, RZ ;  /* 0x0000000320207819 */ /* 0x000fc400000012ff */
[----:B------:R-:W-:Y:S02]  /*1eb60*/  LOP3.LUT R12, R12, R35, RZ, 0x3c, !PT ;  /* 0x000000230c0c7212 */ /* 0x000fe400078e3cff */
[----:B------:R-:W-:Y:S02]  /*1eb70*/  LOP3.LUT R14, R14, R103, RZ, 0x3c, !PT ;  /* 0x000000670e0e7212 */ /* 0x000fe400078e3cff */
[----:B------:R-:W-:Y:S01]  /*1eb80*/  LOP3.LUT R24, R0, R105, RZ, 0x3c, !PT ;  /* 0x0000006900187212 */ /* 0x000fe200078e3cff */
[----:B------:R-:W2:Y:S01]  /*1eb90*/  LDC.64 R102, c[0x0][0xc00] ;  /* 0x00030000ff667b82 */ /* 0x000ea20000000a00 */
[----:B------:R-:W-:Y:S02]  /*1eba0*/  LOP3.LUT R26, R3, R26, RZ, 0x3c, !PT ;  /* 0x0000001a031a7212 */ /* 0x000fe400078e3cff */
[----:B------:R-:W-:Y:S02]  /*1ebb0*/  LOP3.LUT R32, R32, R107, RZ, 0x3c, !PT ;  /* 0x0000006b20207212 */ /* 0x000fe400078e3cff */
[----:B------:R-:W-:-:S02]  /*1ebc0*/  MOV R107, R8 ;  /* 0x00000008006b7202 */ /* 0x000fc40000000f00 */
[----:B------:R-:W-:Y:S02]  /*1ebd0*/  MOV R106, R10 ;  /* 0x0000000a006a7202 */ /* 0x000fe40000000f00 */
[----:B-1----:R-:W-:Y:S02]  /*1ebe0*/  F2FP.F16.F32.PACK_AB R4, R93, R92 ;  /* 0x0000005c5d04723e */ /* 0x002fe400000000ff */
[----:B------:R-:W-:Y:S02]  /*1ebf0*/  F2FP.F16.F32.PACK_AB R5, R101, R100 ;  /* 0x000000646505723e */ /* 0x000fe400000000ff */
[----:B------:R-:W-:Y:S02]  /*1ec00*/  F2FP.F16.F32.PACK_AB R6, R37, R36 ;  /* 0x000000242506723e */ /* 0x000fe400000000ff */
[----:B------:R-:W-:Y:S02]  /*1ec10*/  F2FP.F16.F32.PACK_AB R7, R39, R38 ;  /* 0x000000262707723e */ /* 0x000fe400000000ff */
[----:B------:R-:W-:-:S02]  /*1ec20*/  F2FP.F16.F32.PACK_AB R8, R41, R40 ;  /* 0x000000282908723e */ /* 0x000fc400000000ff */
[----:B------:R-:W-:Y:S01]  /*1ec30*/  F2FP.F16.F32.PACK_AB R9, R43, R42 ;  /* 0x0000002a2b09723e */ /* 0x000fe200000000ff */
[----:B------:R1:W-:Y:S01]  /*1ec40*/  STSM.16.M88.4 [R107], R4 ;  /* 0x000000046b007844 */ /* 0x0003e20000000200 */
[----:B------:R-:W-:Y:S02]  /*1ec50*/  F2FP.F16.F32.PACK_AB R10, R45, R44 ;  /* 0x0000002c2d0a723e */ /* 0x000fe400000000ff */
[----:B------:R-:W-:Y:S02]  /*1ec60*/  F2FP.F16.F32.PACK_AB R11, R47, R46 ;  /* 0x0000002e2f0b723e */ /* 0x000fe400000000ff */
[----:B------:R-:W-:Y:S02]  /*1ec70*/  MOV R3, R12 ;  /* 0x0000000c00037202 */ /* 0x000fe40000000f00 */
[----:B------:R-:W-:Y:S01]  /*1ec80*/  MOV R0, R14 ;  /* 0x0000000e00007202 */ /* 0x000fe20000000f00 */
[----:B------:R-:W-:Y:S01]  /*1ec90*/  STSM.16.M88.4 [R106], R8 ;  /* 0x000000086a007844 */ /* 0x000fe20000000200 */
[----:B------:R-:W-:-:S02]  /*1eca0*/  MOV R105, R24 ;  /* 0x0000001800697202 */ /* 0x000fc40000000f00 */
[----:B------:R-:W-:Y:S02]  /*1ecb0*/  MOV R104, R26 ;  /* 0x0000001a00687202 */ /* 0x000fe40000000f00 */
[----:B------:R-:W-:Y:S02]  /*1ecc0*/  F2FP.F16.F32.PACK_AB R12, R49, R48 ;  /* 0x00000030310c723e */ /* 0x000fe400000000ff */
        /* <DEDUP_REMOVED lines=13> */
[----:B-1----:R-:W-:Y:S02]  /*1eda0*/  F2FP.F16.F32.PACK_AB R4, R95, R94 ;  /* 0x0000005e5f04723e */ /* 0x002fe400000000ff */
[----:B------:R-:W-:Y:S01]  /*1edb0*/  F2FP.F16.F32.PACK_AB R5, R75, R74 ;  /* 0x0000004a4b05723e */ /* 0x000fe200000000ff */
[----:B------:R-:W-:Y:S01]  /*1edc0*/  STSM.16.M88.4 [R105], R32 ;  /* 0x0000002069007844 */ /* 0x000fe20000000200 */
[----:B------:R-:W-:Y:S01]  /*1edd0*/  F2FP.F16.F32.PACK_AB R6, R77, R76 ;  /* 0x0000004c4d06723e */ /* 0x000fe200000000ff */
[----:B--2---:R-:W-:Y:S01]  /*1ede0*/  IMAD.WIDE R12, R187, 0x4, R102 ;  /* 0x00000004bb0c7825 */ /* 0x004fe200078e0266 */
[----:B------:R-:W-:Y:S01]  /*1edf0*/  F2FP.F16.F32.PACK_AB R7, R79, R78 ;  /* 0x0000004e4f07723e */ /* 0x000fe200000000ff */
[----:B------:R-:W1:Y:S01]  /*1ee00*/  LDC R102, c[0x0][0xbe8] ;  /* 0x0002fa00ff667b82 */ /* 0x000e620000000800 */
[----:B------:R-:W-:-:S02]  /*1ee10*/  F2FP.F16.F32.PACK_AB R8, R81, R80 ;  /* 0x000000505108723e */ /* 0x000fc400000000ff */
[----:B------:R-:W-:Y:S01]  /*1ee20*/  F2FP.F16.F32.PACK_AB R9, R83, R82 ;  /* 0x000000525309723e */ /* 0x000fe200000000ff */
[----:B------:R2:W-:Y:S01]  /*1ee30*/  STSM.16.M88.4 [R104], R4 ;  /* 0x0000000468007844 */ /* 0x0005e20000000200 */
[----:B------:R-:W-:Y:S02]  /*1ee40*/  F2FP.F16.F32.PACK_AB R10, R85, R84 ;  /* 0x00000054550a723e */ /* 0x000fe400000000ff */
[----:B------:R-:W-:Y:S01]  /*1ee50*/  F2FP.F16.F32.PACK_AB R11, R87, R86 ;  /* 0x00000056570b723e */ /* 0x000fe200000000ff */
[----:B------:R-:W4:Y:S01]  /*1ee60*/  LDC.64 R14, c[0x0][0xba8] ;  /* 0x0002ea00ff0e7b82 */ /* 0x000f220000000a00 */
[----:B------:R-:W-:Y:S02]  /*1ee70*/  ISETP.NE.U32.AND P0, PT, RZ, UR4, PT ;  /* 0x00000004ff007c0c */ /* 0x000fe4000bf05070 */
[----:B---3--:R-:W-:Y:S01]  /*1ee80*/  MOV R0, RZ ;  /* 0x000000ff00007202 */ /* 0x008fe20000000f00 */
[----:B------:R3:W-:Y:S04]  /*1ee90*/  STSM.16.M88.4 [R28], R8 ;  /* 0x000000081c007844 */ /* 0x0007e80000000200 */
[----:B------:R-:W-:Y:S01]  /*1eea0*/  BAR.SYNC.DEFER_BLOCKING 0x1, 0x100 ;  /* 0x0044000000007b1d */ /* 0x000fe20000010000 */
[----:B------:R-:W-:-:S13]  /*1eeb0*/  ISETP.NE.AND.EX P0, PT, RZ, UR5, PT, P0 ;  /* 0x00000005ff007c0c */ /* 0x000fda000bf05300 */
[----:B------:R-:W4:Y:S01]  /*1eec0*/  @P0 LDG.E R0, desc[UR46][R12.64] ;  /* 0x0000002e0c000981 */ /* 0x000f22000c1e1900 */
[----:B------:R-:W-:Y:S01]  /*1eed0*/  ISETP.NE.U32.AND P1, PT, RZ, UR6, PT ;  /* 0x00000006ff007c0c */ /* 0x000fe2000bf25070 */
[----:B------:R-:W-:Y:S01]  /*1eee0*/  ULDC UR6, c[0x0][0xa88] ;  /* 0x0002a20000067ab9 */ /* 0x000fe20000000800 */
[C---:B------:R-:W-:Y:S01]  /*1eef0*/  ISETP.NE.AND P2, PT, R186.reuse, RZ, PT ;  /* 0x000000ffba00720c */ /* 0x040fe20003f45270 */
[----:B------:R-:W-:Y:S01]  /*1ef00*/  IMAD.U32 R3, RZ, RZ, UR6 ;  /* 0x00000006ff037e24 */ /* 0x000fe2000f8e00ff */
[----:B------:R-:W-:Y:S01]  /*1ef10*/  ULDC UR6, c[0x0][0xad4] ;  /* 0x0002b50000067ab9 */ /* 0x000fe20000000800 */
[----:B------:R-:W-:Y:S02]  /*1ef20*/  ISETP.NE.AND.EX P1, PT, RZ, UR7, PT, P1 ;  /* 0x00000007ff007c0c */ /* 0x000fe4000bf25310 */
[----:B------:R-:W-:Y:S01]  /*1ef30*/  SEL R186, R186, UR6, P2 ;  /* 0x00000006baba7c07 */ /* 0x000fe20009000000 */
[----:B------:R-:W-:-:S03]  /*1ef40*/  IMAD.MOV.U32 R26, RZ, RZ, 0x9b8 ;  /* 0x000009b8ff1a7424 */ /* 0x000fc600078e00ff */
[----:B------:R-:W-:-:S04]  /*1ef50*/  ISETP.GT.AND P3, PT, R186, 0x1, PT ;  /* 0x00000001ba00780c */ /* 0x000fc80003f64270 */
[----:B------:R-:W-:-:S03]  /*1ef60*/  SEL R26, R26, 0x978, P3 ;  /* 0x000009781a1a7807 */ /* 0x000fc60001800000 */
[----:B--2---:R-:W2:Y:S08]  /*1ef70*/  @P1 LDC.64 R4, c[0x0][0xc08] ;  /* 0x00030200ff041b82 */ /* 0x004eb00000000a00 */
[----:B------:R-:W0:Y:S08]  /*1ef80*/  LDC.64 R6, c[0x0][R26+0x220] ;  /* 0x000088001a067b82 */ /* 0x000e300000000a00 */
[----:B---3--:R-:W3:Y:S01]  /*1ef90*/  LDC.64 R8, c[0x0][R26+0x218] ;  /* 0x000086001a087b82 */ /* 0x008ee20000000a00 */
[----:B-1----:R-:W-:-:S07]  /*1efa0*/  ISETP.NE.AND P4, PT, R102, 0x1, PT ;  /* 0x000000016600780c */ /* 0x002fce0003f85270 */
[----:B------:R-:W1:Y:S01]  /*1efb0*/  LDC.64 R10, c[0x0][R26+0x228] ;  /* 0x00008a001a0a7b82 */ /* 0x000e620000000a00 */
[----:B--2---:R-:W-:-:S05]  /*1efc0*/  @P1 IMAD.WIDE R4, R187, 0x4, R4 ;  /* 0x00000004bb041825 */ /* 0x004fca00078e0204 */
[----:B------:R2:W5:Y:S01]  /*1efd0*/  @P1 LDG.E R3, desc[UR46][R4.64] ;  /* 0x0000002e04031981 */ /* 0x000562000c1e1900 */
[----:B------:R-:W-:Y:S01]  /*1efe0*/  ISETP.NE.U32.AND P2, PT, RZ, UR4, PT ;  /* 0x00000004ff007c0c */ /* 0x000fe2000bf45070 */
[----:B------:R-:W1:Y:S01]  /*1eff0*/  @P4 LDC R32, c[0x0][0xbec] ;  /* 0x0002fb00ff204b82 */ /* 0x000e620000000800 */
[----:B------:R-:W-:Y:S02]  /*1f000*/  SHF.R.S32.HI R24, RZ, 0x1f, R187 ;  /* 0x0000001fff187819 */ /* 0x000fe400000114bb */
[----:B------:R-:W-:Y:S02]  /*1f010*/  ISETP.NE.AND.EX P2, PT, RZ, UR5, PT, P2 ;  /* 0x00000005ff007c0c */ /* 0x000fe4000bf45320 */
[----:B------:R-:W-:Y:S02]  /*1f020*/  SEL R27, R190, RZ, P3 ;  /* 0x000000ffbe1b7207 */ /* 0x000fe40001800000 */
[----:B------:R-:W-:Y:S01]  /*1f030*/  SEL R28, R187, RZ, !P2 ;  /* 0x000000ffbb1c7207 */ /* 0x000fe20005000000 */
[----:B--2---:R-:W2:Y:S01]  /*1f040*/  LDC.64 R4, c[0x0][R26+0x210] ;  /* 0x000084001a047b82 */ /* 0x004ea20000000a00 */
[----:B------:R-:W-:-:S07]  /*1f050*/  SEL R25, R24, RZ, !P2 ;  /* 0x000000ff18197207 */ /* 0x000fce0005000000 */
[----:B------:R-:W2:Y:S01]  /*1f060*/  @P4 LDC R105, c[0x0][0xbf0] ;  /* 0x0002fc00ff694b82 */ /* 0x000ea20000000800 */
[----:B0-----:R-:W-:-:S07]  /*1f070*/  IMAD R7, R7, R28, RZ ;  /* 0x0000001c07077224 */ /* 0x001fce00078e02ff */
[----:B----4-:R-:W0:Y:S01]  /*1f080*/  @!P3 LDC R14, c[0x0][0xb50] ;  /* 0x0002d400ff0ebb82 */ /* 0x010e220000000800 */
[C---:B------:R-:W-:Y:S02]  /*1f090*/  IMAD R35, R6.reuse, R25, R7 ;  /* 0x0000001906237224 */ /* 0x040fe400078e0207 */
[----:B------:R-:W-:-:S05]  /*1f0a0*/  IMAD.WIDE.U32 R6, R6, R28, RZ ;  /* 0x0000001c06067225 */ /* 0x000fca00078e00ff */
[----:B------:R-:W4:Y:S01]  /*1f0b0*/  @!P3 LDC R15, c[0x0][0xb54] ;  /* 0x0002d500ff0fbb82 */ /* 0x000f220000000800 */
[-C--:B---3--:R-:W-:Y:S02]  /*1f0c0*/  IMAD R33, R9, R183.reuse, RZ ;  /* 0x000000b709217224 */ /* 0x088fe400078e02ff */
[----:B------:R-:W-:-:S04]  /*1f0d0*/  IMAD.WIDE.U32 R8, R8, R183, RZ ;  /* 0x000000b708087225 */ /* 0x000fc800078e00ff */
[----:B------:R-:W-:Y:S02]  /*1f0e0*/  IMAD.IADD R25, R181, 0x1, R178 ;  /* 0x00000001b5197824 */ /* 0x000fe400078e02b2 */
[----:B------:R-:W-:Y:S02]  /*1f0f0*/  IMAD.IADD R24, R9, 0x1, R33 ;  /* 0x0000000109187824 */ /* 0x000fe400078e0221 */
[----:B------:R-:W-:Y:S02]  /*1f100*/  IMAD.IADD R9, R7, 0x1, R35 ;  /* 0x0000000107097824 */ /* 0x000fe400078e0223 */
[----:B------:R-:W-:Y:S02]  /*1f110*/  IMAD.MOV.U32 R7, RZ, RZ, R25 ;  /* 0x000000ffff077224 */ /* 0x000fe400078e0019 */
[-C--:B-1----:R-:W-:Y:S02]  /*1f120*/  IMAD R33, R11, R27.reuse, RZ ;  /* 0x0000001b0b217224 */ /* 0x082fe400078e02ff */
[----:B------:R-:W-:-:S04]  /*1f130*/  IMAD.WIDE.U32 R10, R10, R27, RZ ;  /* 0x0000001b0a0a7225 */ /* 0x000fc800078e00ff */
[----:B------:R-:W-:Y:S01]  /*1f140*/  IMAD.IADD R33, R11, 0x1, R33 ;  /* 0x000000010b217824 */ /* 0x000fe200078e0221 */
[--C-:B------:R-:W-:Y:S01]  /*1f150*/  IADD3 R8, P2, P5, R6, R8, R0.reuse ;  /* 0x0000000806087210 */ /* 0x100fe20007d5e000 */
[----:B------:R-:W-:Y:S01]  /*1f160*/  @P4 IMAD.HI.U32 R6, R25, R32, RZ ;  /* 0x0000002019064227 */ /* 0x000fe200078e00ff */
[----:B------:R-:W-:-:S04]  /*1f170*/  SHF.R.S32.HI R103, RZ, 0x1f, R0 ;  /* 0x0000001fff677819 */ /* 0x000fc80000011400 */
[----:B--2---:R-:W-:Y:S02]  /*1f180*/  @P4 SHF.R.U32.HI R7, RZ, R105, R6 ;  /* 0x00000069ff074219 */ /* 0x004fe40000011606 */
[----:B------:R-:W-:Y:S02]  /*1f190*/  IADD3.X R9, R9, R24, R103, P2, P5 ;  /* 0x0000001809097210 */ /* 0x000fe400017ea467 */
[----:B------:R-:W-:Y:S01]  /*1f1a0*/  IADD3 R10, P2, P5, R7, R8, R10 ;  /* 0x00000008070a7210 */ /* 0x000fe20007d5e00a */
[--C-:B------:R-:W-:Y:S01]  /*1f1b0*/  IMAD.MOV R24, RZ, RZ, -R7.reuse ;  /* 0x000000ffff187224 */ /* 0x100fe200078e0a07 */
[----:B------:R-:W-:-:S03]  /*1f1c0*/  SHF.R.S32.HI R6, RZ, 0x1f, R7 ;  /* 0x0000001fff067819 */ /* 0x000fc60000011407 */
[----:B------:R-:W-:Y:S01]  /*1f1d0*/  IMAD R7, R102, R24, R25 ;  /* 0x0000001866077224 */ /* 0x000fe200078e0219 */
[----:B------:R-:W-:-:S03]  /*1f1e0*/  IADD3.X R11, R6, R9, R33, P2, P5 ;  /* 0x00000009060b7210 */ /* 0x000fc600017ea421 */
[-C--:B------:R-:W-:Y:S01]  /*1f1f0*/  IMAD R5, R5, R7.reuse, RZ ;  /* 0x0000000705057224 */ /* 0x080fe200078e02ff */
[----:B------:R-:W-:Y:S01]  /*1f200*/  SHF.R.S32.HI R9, RZ, 0x1f, R7 ;  /* 0x0000001fff097819 */ /* 0x000fe20000011407 */
[----:B------:R-:W-:-:S04]  /*1f210*/  IMAD.WIDE.U32 R10, R4, R7, R10 ;  /* 0x00000007040a7225 */ /* 0x000fc800078e000a */
[----:B------:R-:W-:Y:S01]  /*1f220*/  IMAD R5, R4, R9, R5 ;  /* 0x0000000904057224 */ /* 0x000fe200078e0205 */
[----:B0-----:R-:W-:-:S03]  /*1f230*/  LEA R14, P2, R10, R14, 0x2 ;  /* 0x0000000e0a0e7211 */ /* 0x001fc600078410ff */
[----:B------:R-:W-:-:S05]  /*1f240*/  IMAD.IADD R4, R11, 0x1, R5 ;  /* 0x000000010b047824 */ /* 0x000fca00078e0205 */
[----:B----4-:R-:W-:Y:S01]  /*1f250*/  LEA.HI.X R15, R10, R15, R4, 0x2, P2 ;  /* 0x0000000f0a0f7211 */ /* 0x010fe200010f1404 */
[----:B------:R-:W-:Y:S06]  /*1f260*/  @P1 BRA `(.L_x_1719) ;  /* 0x0000000000101947 */ /* 0x000fec0003800000 */
[----:B------:R-:W-:Y:S05]  /*1f270*/  @!P0 BRA `(.L_x_1719) ;  /* 0x00000000000c8947 */ /* 0x000fea0003800000 */
[----:B------:R-:W2:Y:S04]  /*1f280*/  LDG.E R4, desc[UR46][R12.64] ;  /* 0x0000002e0c047981 */ /* 0x000ea8000c1e1900 */
[----:B-----5:R-:W2:Y:S02]  /*1f290*/  LDG.E R3, desc[UR46][R12.64+0x4] ;  /* 0x0000042e0c037981 */ /* 0x020ea4000c1e1900 */
[----:B--2---:R-:W-:-:S07]  /*1f2a0*/  IMAD.IADD R3, R3, 0x1, -R4 ;  /* 0x0000000103037824 */ /* 0x004fce00078e0a04 */
.L_x_1719:
[----:B------:R-:W2:Y:S01]  /*1f2b0*/  LDL R8, [R1+0x84] ;  /* 0x0000840001087983 */ /* 0x000ea20000100800 */
[----:B-----5:R-:W-:Y:S01]  /*1f2c0*/  IMAD R3, R3, R102, RZ ;  /* 0x0000006603037224 */ /* 0x020fe200078e02ff */
[----:B------:R-:W-:Y:S02]  /*1f2d0*/  LOP3.LUT P0, RZ, R230, 0x3, RZ, 0xc0, !PT ;  /* 0x00000003e6ff7812 */ /* 0x000fe4000780c0ff */
[----:B------:R-:W-:Y:S04]  /*1f2e0*/  SHFL.IDX PT, R4, R14, RZ, 0x1c1f ;  /* 0x001c1fff0e047589 */ /* 0x000fe800000e0000 */
[----:B------:R-:W0:Y:S04]  /*1f2f0*/  SHFL.IDX PT, R5, R15, RZ, 0x1c1f ;  /* 0x001c1fff0f057589 */ /* 0x000e2800000e0000 */
[----:B------:R-:W-:Y:S04]  /*1f300*/  SHFL.IDX PT, R6, R14, 0x1, 0x1c1f ;  /* 0x003c1f000e067f89 */ /* 0x000fe800000e0000 */
[----:B------:R-:W1:Y:S01]  /*1f310*/  SHFL.IDX PT, R7, R15, 0x1, 0x1c1f ;  /* 0x003c1f000f077f89 */ /* 0x000e6200000e0000 */
[----:B--2---:R-:W-:-:S04]  /*1f320*/  IADD3 R8, R8, R178, RZ ;  /* 0x000000b208087210 */ /* 0x004fc80007ffe0ff */
[C---:B------:R-:W-:Y:S01]  /*1f330*/  ISETP.GE.OR P1, PT, R8.reuse, R3, P0 ;  /* 0x000000030800720c */ /* 0x040fe20000726670 */
[----:B------:R-:W-:-:S05]  /*1f340*/  VIADD R12, R8, 0x8 ;  /* 0x00000008080c7836 */ /* 0x000fca0000000000 */
[----:B------:R-:W-:-:S07]  /*1f350*/  ISETP.GE.OR P0, PT, R12, R3, P0 ;  /* 0x000000030c00720c */ /* 0x000fce0000706670 */
[----:B0-----:R0:W-:Y:S06]  /*1f360*/  @!P1 ST.E desc[UR46][R4.64], R20 ;  /* 0x0000001404009985 */ /* 0x0011ec000c10192e */
[----:B-1----:R0:W-:Y:S01]  /*1f370*/  @!P0 ST.E desc[UR46][R6.64], R21 ;  /* 0x0000001506008985 */ /* 0x0021e2000c10192e */
[----:B------:R-:W-:Y:S05]  /*1f380*/  @P3 BRA `(.L_x_1720) ;  /* 0x0000000800843947 */ /* 0x000fea0003800000 */
[----:B0-----:R-:W-:Y:S01]  /*1f390*/  IMAD R5, R208, 0x40, R182 ;  /* 0x00000040d0057824 */ /* 0x001fe200078e02b6 */
[----:B------:R-:W0:Y:S01]  /*1f3a0*/  @P4 LDC R53, c[0x0][0xbec] ;  /* 0x0002fb00ff354b82 */ /* 0x000e220000000800 */
[----:B------:R-:W-:Y:S02]  /*1f3b0*/  ULDC.64 UR4, c[0x0][0xaa0] ;  /* 0x0002a80000047ab9 */ /* 0x000fe40000000a00 */
[----:B------:R-:W-:-:S05]  /*1f3c0*/  IMAD.WIDE R72, R5, 0x2, R72 ;  /* 0x0000000205487825 */ /* 0x000fca00078e0248 */
[----:B------:R-:W1:Y:S01]  /*1f3d0*/  @P4 LDC R55, c[0x0][0xbf0] ;  /* 0x0002fc00ff374b82 */ /* 0x000e620000000800 */
[----:B------:R-:W-:Y:S01]  /*1f3e0*/  IADD3 R9, P6, R72, 0x1000, RZ ;  /* 0x0000100048097810 */ /* 0x000fe20007fde0ff */
[----:B------:R-:W-:Y:S01]  /*1f3f0*/  IMAD R103, R103, UR4, RZ ;  /* 0x0000000467677c24 */ /* 0x000fe2000f8e02ff */
[----:B------:R-:W-:Y:S01]  /*1f400*/  LEA R49, R185, R208, 0x5 ;  /* 0x000000d0b9317211 */ /* 0x000fe200078e28ff */
[----:B------:R-:W-:Y:S01]  /*1f410*/  IMAD.WIDE.U32 R20, R0, UR4, RZ ;  /* 0x0000000400147c25 */ /* 0x000fe2000f8e00ff */
[----:B------:R-:W-:Y:S02]  /*1f420*/  LOP3.LUT R8, R9, 0x380, RZ, 0xc0, !PT ;  /* 0x0000038009087812 */ /* 0x000fe400078ec0ff */
[----:B------:R-:W-:Y:S01]  /*1f430*/  IADD3 R13, P5, R72, 0x2000, RZ ;  /* 0x00002000480d7810 */ /* 0x000fe20007fbe0ff */
[----:B------:R-:W-:Y:S01]  /*1f440*/  IMAD R103, R0, UR5, R103 ;  /* 0x0000000500677c24 */ /* 0x000fe2000f8e0267 */
[----:B------:R-:W-:Y:S01]  /*1f450*/  SHF.R.U64 R8, R8, 0x3, RZ ;  /* 0x0000000308087819 */ /* 0x000fe200000012ff */
[----:B------:R-:W-:Y:S01]  /*1f460*/  ULDC.64 UR4, c[0x0][0xae8] ;  /* 0x0002ba0000047ab9 */ /* 0x000fe20000000a00 */
[----:B------:R-:W-:Y:S01]  /*1f470*/  IMAD.IADD R48, R178, 0x1, R49 ;  /* 0x00000001b2307824 */ /* 0x000fe200078e0231 */
[----:B------:R-:W-:Y:S01]  /*1f480*/  IADD3 R25, P3, R72, 0x3000, RZ ;  /* 0x0000300048197810 */ /* 0x000fe20007f7e0ff */
[----:B------:R-:W-:Y:S01]  /*1f490*/  IMAD.IADD R21, R21, 0x1, R103 ;  /* 0x0000000115157824 */ /* 0x000fe200078e0267 */
[----:B------:R-:W-:Y:S01]  /*1f4a0*/  LOP3.LUT R8, R8, R9, RZ, 0x3c, !PT ;  /* 0x0000000908087212 */ /* 0x000fe200078e3cff */
[----:B------:R-:W-:Y:S01]  /*1f4b0*/  IMAD.X R9, RZ, RZ, R73, P6 ;  /* 0x000000ffff097224 */ /* 0x000fe200030e0649 */
[C---:B------:R-:W-:Y:S01]  /*1f4c0*/  IADD3 R33, P2, R72.reuse, 0x4000, RZ ;  /* 0x0000400048217810 */ /* 0x040fe20007f5e0ff */
[----:B------:R-:W-:Y:S01]  /*1f4d0*/  IMAD.WIDE.U32 R20, R183, UR4, R20 ;  /* 0x00000004b7147c25 */ /* 0x000fe2000f8e0014 */
[----:B------:R-:W-:-:S02]  /*1f4e0*/  IADD3 R37, P1, R72, 0x5000, RZ ;  /* 0x0000500048257810 */ /* 0x000fc40007f3e0ff */
        /* <DEDUP_REMOVED lines=8> */
[----:B------:R-:W-:Y:S01]  /*1f570*/  LOP3.LUT R24, R25, 0x380, RZ, 0xc0, !PT ;  /* 0x0000038019187812 */ /* 0x000fe200078ec0ff */
[----:B------:R-:W-:Y:S01]  /*1f580*/  IMAD.MOV.U32 R49, RZ, RZ, R48 ;  /* 0x000000ffff317224 */ /* 0x000fe200078e0030 */
[----:B------:R-:W-:Y:S01]  /*1f590*/  LOP3.LUT R32, R33, 0x380, RZ, 0xc0, !PT ;  /* 0x0000038021207812 */ /* 0x000fe200078ec0ff */
[----:B------:R-:W-:Y:S01]  /*1f5a0*/  IMAD.X R45, RZ, RZ, R73, P6 ;  /* 0x000000ffff2d7224 */ /* 0x000fe200030e0649 */
[----:B------:R-:W-:-:S02]  /*1f5b0*/  LOP3.LUT R36, R37, 0x380, RZ, 0xc0, !PT ;  /* 0x0000038025247812 */ /* 0x000fc400078ec0ff */
[----:B------:R-:W-:Y:S02]  /*1f5c0*/  LOP3.LUT R40, R41, 0x380, RZ, 0xc0, !PT ;  /* 0x0000038029287812 */ /* 0x000fe400078ec0ff */
[----:B------:R-:W-:Y:S01]  /*1f5d0*/  LOP3.LUT R4, R5, 0x380, RZ, 0xc0, !PT ;  /* 0x0000038005047812 */ /* 0x000fe200078ec0ff */
[----:B------:R-:W-:Y:S01]  /*1f5e0*/  IMAD R51, R51, UR4, RZ ;  /* 0x0000000433337c24 */ /* 0x000fe2000f8e02ff */
[----:B------:R-:W-:Y:S02]  /*1f5f0*/  LOP3.LUT R7, R72, 0x380, RZ, 0xc0, !PT ;  /* 0x0000038048077812 */ /* 0x000fe400078ec0ff */
[----:B-1----:R-:W-:Y:S02]  /*1f600*/  @P4 SHF.R.U32.HI R49, RZ, R55, R0 ;  /* 0x00000037ff314219 */ /* 0x002fe40000011600 */
[----:B------:R-:W-:Y:S02]  /*1f610*/  SHF.R.U64 R12, R12, 0x3, RZ ;  /* 0x000000030c0c7819 */ /* 0x000fe400000012ff */
[----:B------:R-:W-:-:S02]  /*1f620*/  SHF.R.U64 R24, R24, 0x3, RZ ;  /* 0x0000000318187819 */ /* 0x000fc400000012ff */
[----:B------:R-:W-:Y:S02]  /*1f630*/  SHF.R.U64 R32, R32, 0x3, RZ ;  /* 0x0000000320207819 */ /* 0x000fe400000012ff */
[----:B------:R-:W-:Y:S02]  /*1f640*/  SHF.R.U64 R36, R36, 0x3, RZ ;  /* 0x0000000324247819 */ /* 0x000fe400000012ff */
[----:B------:R-:W-:Y:S02]  /*1f650*/  SHF.R.U64 R40, R40, 0x3, RZ ;  /* 0x0000000328287819 */ /* 0x000fe400000012ff */
[----:B------:R-:W-:Y:S01]  /*1f660*/  SHF.R.U64 R4, R4, 0x3, RZ ;  /* 0x0000000304047819 */ /* 0x000fe200000012ff */
[C---:B------:R-:W-:Y:S01]  /*1f670*/  IMAD R51, R28.reuse, UR5, R51 ;  /* 0x000000051c337c24 */ /* 0x040fe2000f8e0233 */
[----:B------:R-:W-:Y:S01]  /*1f680*/  SHF.R.U64 R7, R7, 0x3, RZ ;  /* 0x0000000307077819 */ /* 0x000fe200000012ff */
[----:B------:R-:W-:Y:S01]  /*1f690*/  IMAD.WIDE.U32 R20, R28, UR4, R20 ;  /* 0x000000041c147c25 */ /* 0x000fe2000f8e0014 */
[--C-:B------:R-:W-:Y:S01]  /*1f6a0*/  SHF.R.S32.HI R0, RZ, 0x1f, R49.reuse ;  /* 0x0000001fff007819 */ /* 0x100fe20000011431 */
[----:B------:R-:W-:Y:S01]  /*1f6b0*/  ULDC.64 UR4, c[0x0][0xae0] ;  /* 0x0002b80000047ab9 */ /* 0x000fe20000000a00 */
[----:B------:R-:W-:Y:S01]  /*1f6c0*/  LOP3.LUT R12, R12, R13, RZ, 0x3c, !PT ;  /* 0x0000000d0c0c7212 */ /* 0x000fe200078e3cff */
[----:B------:R-:W-:Y:S01]  /*1f6d0*/  IMAD.MOV R53, RZ, RZ, -R49 ;  /* 0x000000ffff357224 */ /* 0x000fe200078e0a31 */
        /* <DEDUP_REMOVED lines=11> */
[----:B------:R-:W-:Y:S01]  /*1f790*/  IMAD.IADD R21, R21, 0x1, R51 ;  /* 0x0000000115157824 */ /* 0x000fe200078e0233 */
[----:B------:R-:W5:Y:S01]  /*1f7a0*/  LD.E.128 R12, desc[UR46][R12.64] ;  /* 0x0000002e0c0c7980 */ /* 0x000f62000c101d00 */
[----:B------:R-:W-:-:S02]  /*1f7b0*/  IMAD R0, R0, UR4, RZ ;  /* 0x0000000400007c24 */ /* 0x000fc4000f8e02ff */
[----:B------:R-:W-:Y:S01]  /*1f7c0*/  IMAD R51, R102, R53, R48 ;  /* 0x0000003566337224 */ /* 0x000fe200078e0230 */
[----:B------:R0:W5:Y:S01]  /*1f7d0*/  LD.E.128 R4, desc[UR46][R72.64] ;  /* 0x0000002e48047980 */ /* 0x000162000c101d00 */
[----:B------:R-:W-:-:S03]  /*1f7e0*/  IMAD R53, R49, UR5, R0 ;  /* 0x0000000531357c24 */ /* 0x000fc6000f8e0200 */
[----:B------:R-:W5:Y:S01]  /*1f7f0*/  LD.E.128 R24, desc[UR46][R24.64] ;  /* 0x0000002e18187980 */ /* 0x000f62000c101d00 */
[----:B------:R-:W-:-:S03]  /*1f800*/  SHF.R.S32.HI R0, RZ, 0x1f, R51 ;  /* 0x0000001fff007819 */ /* 0x000fc60000011433 */
[----:B------:R-:W5:Y:S01]  /*1f810*/  LD.E.128 R32, desc[UR46][R32.64] ;  /* 0x0000002e20207980 */ /* 0x000f62000c101d00 */
[----:B------:R-:W-:Y:S01]  /*1f820*/  IMAD.WIDE.U32 R20, R49, UR4, R20 ;  /* 0x0000000431147c25 */ /* 0x000fe2000f8e0014 */
[----:B------:R-:W-:Y:S02]  /*1f830*/  ULDC.64 UR4, c[0x0][0xad8] ;  /* 0x0002b60000047ab9 */ /* 0x000fe40000000a00 */
        /* <DEDUP_REMOVED lines=10> */
[----:B------:R-:W-:Y:S02]  /*1f8e0*/  IMAD.IADD R21, R21, 0x1, R53 ;  /* 0x0000000115157824 */ /* 0x000fe400078e0235 */
[----:B------:R-:W-:Y:S02]  /*1f8f0*/  IMAD R28, R0, UR4, RZ ;  /* 0x00000004001c7c24 */ /* 0x000fe4000f8e02ff */
[C---:B------:R-:W-:Y:S02]  /*1f900*/  VIADD R0, R178.reuse, 0x20 ;  /* 0x00000020b2007836 */ /* 0x040fe40000000000 */
[C---:B------:R-:W-:Y:S02]  /*1f910*/  IMAD R49, R51.reuse, UR5, R28 ;  /* 0x0000000533317c24 */ /* 0x040fe4000f8e021c */
[----:B------:R-:W-:Y:S01]  /*1f920*/  IMAD.WIDE.U32 R20, R51, UR4, R20 ;  /* 0x0000000433147c25 */ /* 0x000fe2000f8e0014 */
[-C--:B------:R-:W-:Y:S01]  /*1f930*/  ISETP.GE.AND P2, PT, R178, R3.reuse, PT ;  /* 0x00000003b200720c */ /* 0x080fe20003f46270 */
[----:B------:R-:W-:Y:S01]  /*1f940*/  ULDC.64 UR4, c[0x0][0xa80] ;  /* 0x0002a00000047ab9 */ /* 0x000fe20000000a00 */
[----:B------:R-:W-:Y:S01]  /*1f950*/  ISETP.GE.AND P0, PT, R0, R3, PT ;  /* 0x000000030000720c */ /* 0x000fe20003f06270 */
[----:B------:R-:W-:Y:S01]  /*1f960*/  VIADD R28, R178, 0x40 ;  /* 0x00000040b21c7836 */ /* 0x000fe20000000000 */
[----:B------:R-:W-:Y:S01]  /*1f970*/  LEA R50, P3, R20, UR4, 0x1 ;  /* 0x0000000414327c11 */ /* 0x000fe2000f8608ff */
[----:B------:R-:W-:-:S02]  /*1f980*/  IMAD.IADD R21, R21, 0x1, R49 ;  /* 0x0000000115157824 */ /* 0x000fc400078e0231 */
[----:B------:R-:W-:Y:S01]  /*1f990*/  VIADD R0, R2, 0x2a820 ;  /* 0x0002a82002007836 */ /* 0x000fe20000000000 */
[----:B------:R-:W-:Y:S02]  /*1f9a0*/  ISETP.GE.AND P1, PT, R28, R3, PT ;  /* 0x000000031c00720c */ /* 0x000fe40003f26270 */
[----:B------:R-:W-:Y:S02]  /*1f9b0*/  LEA.HI.X R28, R20, UR5, R21, 0x1, P3 ;  /* 0x00000005141c7c11 */ /* 0x000fe400098f0c15 */
[----:B------:R-:W-:Y:S01]  /*1f9c0*/  PRMT R0, RZ, 0x654, R0 ;  /* 0x00000654ff007816 */ /* 0x000fe20000000000 */
[----:B-1----:R0:W1:Y:S01]  /*1f9d0*/  SHFL.IDX PT, R21, R50, RZ, 0x181f ;  /* 0x00181fff32157589 */ /* 0x00206200000e0000 */
[----:B------:R-:W-:Y:S02]  /*1f9e0*/  BSSY B1, `(.L_x_1721) ;  /* 0x000000f000017945 */ /* 0x000fe40003800000 */
[----:B------:R0:W-:Y:S01]  /*1f9f0*/  SYNCS.ARRIVE.TRANS64.RED.A1T0 RZ, [R0+URZ], RZ ;  /* 0x000000ff00ff79a7 */ /* 0x0001e2000810043f */
[----:B------:R0:W2:Y:S01]  /*1fa00*/  SHFL.IDX PT, R49, R28, RZ, 0x181f ;  /* 0x00181fff1c317589 */ /* 0x0000a200000e0000 */
[----:B------:R-:W-:-:S02]  /*1fa10*/  SHF.R.S32.HI R104, RZ, 0x1f, R184 ;  /* 0x0000001fff687819 */ /* 0x000fc400000114b8 */
        /* <DEDUP_REMOVED lines=11> */
.L_x_1722:
[----:B------:R-:W-:Y:S05]  /*1fad0*/  BSYNC B1 ;  /* 0x0000000000017941 */ /* 0x000fea0003800000 */
.L_x_1721:
[----:B---3-5:R3:W4:Y:S01]  /*1fae0*/  SHFL.IDX PT, R7, R28, 0x1, 0x181f ;  /* 0x00381f001c077f89 */ /* 0x02872200000e0000 */
        /* <DEDUP_REMOVED lines=10> */
[----:B------:R0:W-:Y:S04]  /*1fb90*/  @!P3 ST.E.128 desc[UR46][R4.64], R8 ;  /* 0x000000080400b985 */ /* 0x0001e8000c101d2e */
[----:B------:R0:W-:Y:S02]  /*1fba0*/  @!P4 ST.E.128 desc[UR46][R6.64], R36 ;  /* 0x000000240600c985 */ /* 0x0001e4000c101d2e */
.L_x_1724:
[----:B------:R-:W-:Y:S05]  /*1fbb0*/  BSYNC B1 ;  /* 0x0000000000017941 */ /* 0x000fea0003800000 */
.L_x_1723:
        /* <DEDUP_REMOVED lines=13> */
.L_x_1726:
[----:B------:R-:W-:Y:S05]  /*1fc90*/  BSYNC B1 ;  /* 0x0000000000017941 */ /* 0x000fea0003800000 */
.L_x_1725:
[----:B------:R-:W-:Y:S01]  /*1fca0*/  IADD3 R0, R178, 0x60, RZ ;  /* 0x00000060b2007810 */ /* 0x000fe20007ffe0ff */
[----:B0---4-:R0:W4:Y:S03]  /*1fcb0*/  SHFL.IDX PT, R7, R28, 0x3, 0x181f ;  /* 0x00781f001c077f89 */ /* 0x01112600000e0000 */
[----:B------:R-:W-:Y:S01]  /*1fcc0*/  ISETP.GE.AND P0, PT, R0, R3, PT ;  /* 0x000000030000720c */ /* 0x000fe20003f06270 */
[----:B------:R0:W0:-:S12]  /*1fcd0*/  SHFL.IDX PT, R9, R50, 0x3, 0x181f ;  /* 0x00781f0032097f89 */ /* 0x00001800000e0000 */
[----:B------:R-:W-:Y:S05]  /*1fce0*/  @P0 BRA `(.L_x_1727) ;  /* 0x0000001800100947 */ /* 0x000fea0003800000 */
[----:B------:R-:W-:Y:S02]  /*1fcf0*/  ULDC UR4, c[0x0][0xac8] ;  /* 0x0002b20000047ab9 */ /* 0x000fe40000000800 */
[----:B------:R-:W-:-:S13]  /*1fd00*/  ISETP.GE.AND P1, PT, R182, UR4, PT ;  /* 0x00000004b6007c0c */ /* 0x000fda000bf26270 */
[----:B0-----:R-:W-:-:S04]  /*1fd10*/  @!P1 LEA R4, P0, R182, R9, 0x1 ;  /* 0x00000009b6049211 */ /* 0x001fc800078008ff */
[----:B----4-:R-:W-:Y:S02]  /*1fd20*/  @!P1 LEA.HI.X R5, R182, R7, R105, 0x1, P0 ;  /* 0x00000007b6059211 */ /* 0x010fe400000f0c69 */
[----:B------:R-:W-:-:S03]  /*1fd30*/  ISETP.GE.AND P0, PT, R184, UR4, PT ;  /* 0x00000004b8007c0c */ /* 0x000fc6000bf06270 */
[----:B------:R0:W-:Y:S10]  /*1fd40*/  @!P1 ST.E.128 desc[UR46][R4.64], R24 ;  /* 0x0000001804009985 */ /* 0x0001f4000c101d2e */
[----:B------:R-:W-:Y:S05]  /*1fd50*/  @P0 BRA `(.L_x_1727) ;  /* 0x0000001400f40947 */ /* 0x000fea0003800000 */
[----:B0-----:R-:W-:-:S04]  /*1fd60*/  LEA R4, P0, R184, R9, 0x1 ;  /* 0x00000009b8047211 */ /* 0x001fc800078008ff */
[----:B------:R-:W-:-:S05]  /*1fd70*/  LEA.HI.X R5, R184, R7, R104, 0x1, P0 ;  /* 0x00000007b8057211 */ /* 0x000fca00000f0c68 */
[----:B------:R0:W-:Y:S01]  /*1fd80*/  ST.E.128 desc[UR46][R4.64], R44 ;  /* 0x0000002c04007985 */ /* 0x0001e2000c101d2e */
[----:B------:R-:W-:Y:S05]  /*1fd90*/  BRA `(.L_x_1727) ;  /* 0x0000001400e47947 */ /* 0x000fea0003800000 */
.L_x_1720:
[----:B0-----:R-:W0:Y:S01]  /*1fda0*/  @P4 LDC R6, c[0x0][0xbec] ;  /* 0x0002fb00ff064b82 */ /* 0x001e220000000800 */
[----:B------:R-:W-:Y:S01]  /*1fdb0*/  ULDC.64 UR4, c[0x0][0xb08] ;  /* 0x0002c20000047ab9 */ /* 0x000fe20000000a00 */
[----:B------:R-:W-:Y:S01]  /*1fdc0*/  SHF.R.S32.HI R7, RZ, 0x1f, R28 ;  /* 0x0000001fff077819 */ /* 0x000fe2000001141c */
[----:B------:R-:W-:Y:S01]  /*1fdd0*/  IMAD R103, R103, UR4, RZ ;  /* 0x0000000467677c24 */ /* 0x000fe2000f8e02ff */
[----:B------:R-:W-:Y:S01]  /*1fde0*/  ULDC.64 UR6, c[0x0][0xb30] ;  /* 0x0002cc0000067ab9 */ /* 0x000fe20000000a00 */
[----:B------:R-:W-:Y:S01]  /*1fdf0*/  IMAD.WIDE.U32 R4, R0, UR4, RZ ;  /* 0x0000000400047c25 */ /* 0x000fe2000f8e00ff */
[----:B------:R-:W-:Y:S01]  /*1fe00*/  ISETP.GE.AND P0, PT, R8, R3, PT ;  /* 0x000000030800720c */ /* 0x000fe20003f06270 */
[----:B------:R-:W-:Y:S01]  /*1fe10*/  BSSY B1, `(.L_x_1728) ;  /* 0x0000071000017945 */ /* 0x000fe20003800000 */
[----:B------:R-:W1:Y:S01]  /*1fe20*/  @P4 LDC R11, c[0x0][0xbf0] ;  /* 0x0002fc00ff0b4b82 */ /* 0x000e620000000800 */
[----:B------:R-:W-:Y:S01]  /*1fe30*/  IMAD R103, R0, UR5, R103 ;  /* 0x0000000500677c24 */ /* 0x000fe2000f8e0267 */
[----:B------:R-:W-:Y:S01]  /*1fe40*/  ULDC.64 UR4, c[0x0][0xb38] ;  /* 0x0002ce0000047ab9 */ /* 0x000fe20000000a00 */
[----:B------:R-:W-:-:S02]  /*1fe50*/  SHF.R.S32.HI R24, RZ, 0x1f, R198 ;  /* 0x0000001fff187819 */ /* 0x000fc400000114c6 */
[----:B------:R-:W-:Y:S01]  /*1fe60*/  IMAD.IADD R5, R5, 0x1, R103 ;  /* 0x0000000105057824 */ /* 0x000fe200078e0267 */
[----:B------:R-:W-:Y:S02]  /*1fe70*/  SHF.R.S32.HI R26, RZ, 0x1f, R199 ;  /* 0x0000001fff1a7819 */ /* 0x000fe400000114c7 */
[----:B------:R-:W-:Y:S01]  /*1fe80*/  SHF.R.S32.HI R27, RZ, 0x1f, R200 ;  /* 0x0000001fff1b7819 */ /* 0x000fe200000114c8 */
[C---:B------:R-:W-:Y:S01]  /*1fe90*/  IMAD.WIDE.U32 R4, R183.reuse, UR4, R4 ;  /* 0x00000004b7047c25 */ /* 0x040fe2000f8e0004 */
[----:B------:R-:W-:Y:S02]  /*1fea0*/  SHF.R.S32.HI R32, RZ, 0x1f, R201 ;  /* 0x0000001fff207819 */ /* 0x000fe400000114c9 */
[----:B------:R-:W-:Y:S01]  /*1feb0*/  SHF.R.S32.HI R33, RZ, 0x1f, R202 ;  /* 0x0000001fff217819 */ /* 0x000fe200000114ca */
[----:B------:R-:W-:Y:S01]  /*1fec0*/  IMAD R5, R183, UR5, R5 ;  /* 0x00000005b7057c24 */ /* 0x000fe2000f8e0205 */
[----:B------:R-:W-:Y:S01]  /*1fed0*/  ULDC.64 UR4, c[0x0][0xb40] ;  /* 0x0002d00000047ab9 */ /* 0x000fe20000000a00 */
[----:B------:R-:W-:Y:S01]  /*1fee0*/  SHF.R.S32.HI R34, RZ, 0x1f, R203 ;  /* 0x0000001fff227819 */ /* 0x000fe200000114cb */
[----:B------:R-:W-:Y:S01]  /*1fef0*/  IMAD R7, R7, UR4, RZ ;  /* 0x0000000407077c24 */ /* 0x000fe2000f8e02ff */
[----:B------:R-:W-:Y:S01]  /*1ff00*/  SHF.R.S32.HI R20, RZ, 0x1f, R204 ;  /* 0x0000001fff147819 */ /* 0x000fe200000114cc */
[----:B0-----:R-:W-:Y:S01]  /*1ff10*/  @P4 IMAD.HI.U32 R6, R25, R6, RZ ;  /* 0x0000000619064227 */ /* 0x001fe200078e00ff */
[----:B------:R-:W-:-:S02]  /*1ff20*/  SHF.R.S32.HI R14, RZ, 0x1f, R205 ;  /* 0x0000001fff0e7819 */ /* 0x000fc400000114cd */
[----:B------:R-:W-:Y:S01]  /*1ff30*/  SHF.R.S32.HI R15, RZ, 0x1f, R207 ;  /* 0x0000001fff0f7819 */ /* 0x000fe200000114cf */
[C---:B------:R-:W-:Y:S02]  /*1ff40*/  IMAD R9, R28.reuse, UR5, R7 ;  /* 0x000000051c097c24 */ /* 0x040fe4000f8e0207 */
[----:B------:R-:W-:Y:S01]  /*1ff50*/  IMAD.WIDE.U32 R4, R28, UR4, R4 ;  /* 0x000000041c047c25 */ /* 0x000fe2000f8e0004 */
[----:B------:R-:W-:-:S03]  /*1ff60*/  ULDC.64 UR4, c[0x0][0xb48] ;  /* 0x0002d20000047ab9 */ /* 0x000fc60000000a00 */
[----:B------:R-:W-:Y:S01]  /*1ff70*/  IMAD.MOV.U32 R7, RZ, RZ, R25 ;  /* 0x000000ffff077224 */ /* 0x000fe200078e0019 */
[----:B-1----:R-:W-:Y:S01]  /*1ff80*/  @P4 SHF.R.U32.HI R7, RZ, R11, R6 ;  /* 0x0000000bff074219 */ /* 0x002fe20000011606 */
[----:B------:R-:W-:Y:S02]  /*1ff90*/  IMAD.IADD R5, R5, 0x1, R9 ;  /* 0x0000000105057824 */ /* 0x000fe400078e0209 */
[----:B------:R-:W-:Y:S01]  /*1ffa0*/  VIADD R6, R2, 0x2a820 ;  /* 0x0002a82002067836 */ /* 0x000fe20000000000 */
[--C-:B------:R-:W-:Y:S01]  /*1ffb0*/  SHF.R.S32.HI R0, RZ, 0x1f, R7.reuse ;  /* 0x0000001fff007819 */ /* 0x100fe20000011407 */
[----:B------:R-:W-:Y:S02]  /*1ffc0*/  IMAD.MOV R9, RZ, RZ, -R7 ;  /* 0x000000ffff097224 */ /* 0x000fe400078e0a07 */
[----:B------:R-:W-:Y:S01]  /*1ffd0*/  IMAD.WIDE.U32 R4, R190, UR4, R4 ;  /* 0x00000004be047c25 */ /* 0x000fe2000f8e0004 */
[----:B------:R-:W-:-:S03]  /*1ffe0*/  PRMT R6, RZ, 0x654, R6 ;  /* 0x00000654ff067816 */ /* 0x000fc60000000006 */
[----:B------:R-:W-:Y:S01]  /*1fff0*/  IMAD R9, R102, R9, R25 ;  /* 0x0000000966097224 */ /* 0x000fe200078e0219 */
[----:B------:R0:W-:Y:S01]  /*20000*/  SYNCS.ARRIVE.TRANS64.RED.A1T0 RZ, [R6+URZ], RZ ;  /* 0x000000ff06ff79a7 */ /* 0x0001e2000810043f */
        /* <DEDUP_REMOVED lines=13> */
[----:B------:R-:W-:Y:S02]  /*200e0*/  LEA.HI.X R13, R4, UR5, R5, 0x2, P1 ;  /* 0x00000005040d7c11 */ /* 0x000fe400088f1405 */
[----:B------:R0:W1:Y:S04]  /*200f0*/  SHFL.IDX PT, R4, R0, RZ, 0x1c1f ;  /* 0x001c1fff00047589 */ /* 0x00006800000e0000 */
        /* <DEDUP_REMOVED lines=41> */
[----:B------:R-:W-:Y:S02]  /*20390*/  @!P0 LEA.HI.X R11, R198, R5, R24, 0x2, P6 ;  /* 0x00000005c60b8211 */ /* 0x000fe400030f1418 */
[----:B------:R-:W-:Y:S01]  /*203a0*/  ISETP.GE.AND P2, PT, R195, UR4, PT ;  /* 0x00000004c3007c0c */ /* 0x000fe2000bf46270 */
[----:B------:R1:W-:Y:S01]  /*203b0*/  @!P1 ST.E.64 desc[UR46][R8.64], R56 ;  /* 0x0000003808009985 */ /* 0x0003e2000c101b2e */
[----:B------:R-:W-:-:S03]  /*203c0*/  ISETP.GE.AND P1, PT, R194, UR4, PT ;  /* 0x00000004c2007c0c */ /* 0x000fc6000bf26270 */
[----:B------:R2:W-:Y:S01]  /*203d0*/  @!P0 ST.E.64 desc[UR46][R10.64], R60 ;  /* 0x0000003c0a008985 */ /* 0x0005e2000c101b2e */
[----:B------:R-:W-:Y:S02]  /*203e0*/  ISETP.GE.AND P0, PT, R193, UR4, PT ;  /* 0x00000004c1007c0c */ /* 0x000fe4000bf06270 */
[----:B0-----:R-:W-:-:S04]  /*203f0*/  @!P3 LEA R6, P5, R197, R4, 0x2 ;  /* 0x00000004c506b211 */ /* 0x001fc800078a10ff */
[-C--:B------:R-:W-:Y:S02]  /*20400*/  @!P3 LEA.HI.X R7, R197, R5.reuse, R237, 0x2, P5 ;  /* 0x00000005c507b211 */ /* 0x080fe400028f14ed */
[----:B------:R-:W-:Y:S02]  /*20410*/  ISETP.GE.AND P5, PT, R192, UR4, PT ;  /* 0x00000004c0007c0c */ /* 0x000fe4000bfa6270 */
[CC--:B-1----:R-:W-:Y:S01]  /*20420*/  @!P4 LEA R8, P6, R196.reuse, R4.reuse, 0x2 ;  /* 0x00000004c408c211 */ /* 0x0c2fe200078c10ff */
[----:B------:R0:W-:Y:S03]  /*20430*/  @!P3 ST.E.64 desc[UR46][R6.64], R64 ;  /* 0x000000400600b985 */ /* 0x0001e6000c101b2e */
[----:B------:R-:W-:Y:S02]  /*20440*/  @!P4 LEA.HI.X R9, R196, R5, R236, 0x2, P6 ;  /* 0x00000005c409c211 */ /* 0x000fe400030f14ec */
[----:B--2---:R-:W-:-:S03]  /*20450*/  @!P1 LEA R10, P6, R194, R4, 0x2 ;  /* 0x00000004c20a9211 */ /* 0x004fc600078c10ff */
[----:B------:R1:W-:Y:S01]  /*20460*/  @!P4 ST.E.64 desc[UR46][R8.64], R68 ;  /* 0x000000440800c985 */ /* 0x0003e2000c101b2e */
[----:B------:R-:W-:Y:S02]  /*20470*/  @!P1 LEA.HI.X R11, R194, R5, R234, 0x2, P6 ;  /* 0x00000005c20b9211 */ /* 0x000fe400030f14ea */
[----:B0-----:R-:W-:-:S04]  /*20480*/  @!P2 LEA R6, P3, R195, R4, 0x2 ;  /* 0x00000004c306a211 */ /* 0x001fc800078610ff */
[----:B------:R-:W-:Y:S02]  /*20490*/  @!P2 LEA.HI.X R7, R195, R5, R235, 0x2, P3 ;  /* 0x00000005c307a211 */ /* 0x000fe400018f14eb */
[----:B-1----:R-:W-:-:S03]  /*204a0*/  @!P0 LEA R8, P4, R193, R4, 0x2 ;  /* 0x00000004c1088211 */ /* 0x002fc600078810ff */
[----:B------:R3:W-:Y:S01]  /*204b0*/  @!P2 ST.E.64 desc[UR46][R6.64], R94 ;  /* 0x0000005e0600a985 */ /* 0x0007e2000c101b2e */
[C---:B------:R-:W-:Y:S02]  /*204c0*/  @!P5 LEA R4, P3, R192.reuse, R4, 0x2 ;  /* 0x00000004c004d211 */ /* 0x040fe400078610ff */
[-C--:B------:R-:W-:Y:S01]  /*204d0*/  @!P0 LEA.HI.X R9, R193, R5.reuse, R232, 0x2, P4 ;  /* 0x00000005c1098211 */ /* 0x080fe200020f14e8 */
[----:B------:R3:W-:Y:S01]  /*204e0*/  @!P1 ST.E.64 desc[UR46][R10.64], R76 ;  /* 0x0000004c0a009985 */ /* 0x0007e2000c101b2e */
[----:B------:R-:W-:-:S03]  /*204f0*/  @!P5 LEA.HI.X R5, R192, R5, R231, 0x2, P3 ;  /* 0x00000005c005d211 */ /* 0x000fc600018f14e7 */
[----:B------:R3:W-:Y:S04]  /*20500*/  @!P0 ST.E.64 desc[UR46][R8.64], R80 ;  /* 0x0000005008008985 */ /* 0x0007e8000c101b2e */
[----:B------:R3:W-:Y:S02]  /*20510*/  @!P5 ST.E.64 desc[UR46][R4.64], R84 ;  /* 0x000000540400d985 */ /* 0x0007e4000c101b2e */
.L_x_1729:
[----:B------:R-:W-:Y:S05]  /*20520*/  BSYNC B1 ;  /* 0x0000000000017941 */ /* 0x000fea0003800000 */
.L_x_1728:
        /* <DEDUP_REMOVED lines=70> */
.L_x_1718:
[----:B------:R-:W-:Y:S01]  /*20990*/  ULDC.64 UR4, c[0x0][0xc08] ;  /* 0x0003020000047ab9 */ /* 0x000fe20000000a00 */
[----:B------:R-:W2:Y:S01]  /*209a0*/  LDC.64 R4, c[0x0][0xc00] ;  /* 0x00030000ff047b82 */ /* 0x000ea20000000a00 */
[----:B------:R-:W-:Y:S01]  /*209b0*/  ISETP.NE.U32.AND P0, PT, RZ, UR4, PT ;  /* 0x00000004ff007c0c */ /* 0x000fe2000bf05070 */
[----:B------:R-:W-:-:S03]  /*209c0*/  IMAD.MOV.U32 R3, RZ, RZ, RZ ;  /* 0x000000ffff037224 */ /* 0x000fc600078e00ff */
[----:B------:R-:W-:Y:S01]  /*209d0*/  ISETP.NE.AND.EX P1, PT, RZ, UR5, PT, P0 ;  /* 0x00000005ff007c0c */ /* 0x000fe2000bf25300 */
[----:B------:R-:W-:Y:S02]  /*209e0*/  ULDC.64 UR4, c[0x0][0xc00] ;  /* 0x0003000000047ab9 */ /* 0x000fe40000000a00 */
[----:B------:R-:W-:-:S04]  /*209f0*/  ISETP.NE.U32.AND P0, PT, RZ, UR4, PT ;  /* 0x00000004ff007c0c */ /* 0x000fc8000bf05070 */
[----:B------:R-:W-:-:S06]  /*20a00*/  ISETP.NE.AND.EX P0, PT, RZ, UR5, PT, P0 ;  /* 0x00000005ff007c0c */ /* 0x000fcc000bf05300 */
[----:B------:R-:W3:Y:S01]  /*20a10*/  @P1 LDC.64 R6, c[0x0][0xc08] ;  /* 0x00030200ff061b82 */ /* 0x000ee20000000a00 */
[----:B------:R-:W-:Y:S02]  /*20a20*/  ULDC UR4, c[0x0][0xa88] ;  /* 0x0002a20000047ab9 */ /* 0x000fe40000000800 */
[----:B------:R-:W-:Y:S02]  /*20a30*/  IMAD.U32 R0, RZ, RZ, UR4 ;  /* 0x00000004ff007e24 */ /* 0x000fe4000f8e00ff */
[----:B--2---:R-:W-:-:S05]  /*20a40*/  IMAD.WIDE R4, R187, 0x4, R4 ;  /* 0x00000004bb047825 */ /* 0x004fca00078e0204 */
[----:B------:R2:W5:Y:S01]  /*20a50*/  @P0 LDG.E R3, desc[UR46][R4.64] ;  /* 0x0000002e04030981 */ /* 0x000562000c1e1900 */
[----:B---3--:R-:W-:-:S05]  /*20a60*/  @P1 IMAD.WIDE R6, R187, 0x4, R6 ;  /* 0x00000004bb061825 */ /* 0x008fca00078e0206 */
[----:B------:R2:W5:Y:S01]  /*20a70*/  @P1 LDG.E R0, desc[UR46][R6.64] ;  /* 0x0000002e06001981 */ /* 0x000562000c1e1900 */
[----:B------:R-:W-:Y:S02]  /*20a80*/  ISETP.NE.AND P2, PT, R186, RZ, PT ;  /* 0x000000ffba00720c */ /* 0x000fe40003f45270 */
[----:B-1----:R-:W-:Y:S01]  /*20a90*/  SHF.R.S32.HI R28, RZ, 0x1f, R187 ;  /* 0x0000001fff1c7819 */ /* 0x002fe200000114bb */
[----:B------:R-:W1:Y:S10]  /*20aa0*/  S2R R35, SR_TID.X ;  /* 0x0000000000237919 */ /* 0x000e740000002100 */
[----:B------:R-:W3:Y:S01]  /*20ab0*/  @!P2 LDC R186, c[0x0][0xad4] ;  /* 0x0002b500ffbaab82 */ /* 0x000ee20000000800 */
[----:B-1----:R-:W-:Y:S01]  /*20ac0*/  VIADD R8, R35, 0xffffff80 ;  /* 0xffffff8023087836 */ /* 0x002fe20000000000 */
[----:B---3--:R-:W-:-:S04]  /*20ad0*/  ISETP.GT.AND P2, PT, R186, 0x1, PT ;  /* 0x00000001ba00780c */ /* 0x008fc80003f44270 */
[----:B------:R-:W-:Y:S01]  /*20ae0*/  ISETP.GT.AND P3, PT, R8, 0x7f, PT ;  /* 0x0000007f0800780c */ /* 0x000fe20003f64270 */
[----:B--2---:R-:W-:-:S12]  /*20af0*/  @P1 BRA `(.L_x_1730) ;  /* 0x0000000000101947 */ /* 0x004fd80003800000 */
[----:B------:R-:W-:Y:S05]  /*20b00*/  @!P0 BRA `(.L_x_1730) ;  /* 0x00000000000c8947 */ /* 0x000fea0003800000 */
[----:B------:R-:W2:Y:S04]  /*20b10*/  LDG.E R7, desc[UR46][R4.64] ;  /* 0x0000002e04077981 */ /* 0x000ea8000c1e1900 */
[----:B-----5:R-:W2:Y:S02]  /*20b20*/  LDG.E R0, desc[UR46][R4.64+0x4] ;  /* 0x0000042e04007981 */ /* 0x020ea4000c1e1900 */
[----:B--2---:R-:W-:-:S07]  /*20b30*/  IADD3 R0, -R7, R0, RZ ;  /* 0x0000000007007210 */ /* 0x004fce0007ffe1ff */
.L_x_1730:
[----:B------:R-:W-:Y:S01]  /*20b40*/  BSSY B1, `(.L_x_1731) ;  /* 0x0000035000017945 */ /* 0x000fe20003800000 */
[----:B------:R-:W-:Y:S02]  /*20b50*/  SEL R33, R187, RZ, !P0 ;  /* 0x000000ffbb217207 */ /* 0x000fe40004000000 */
[----:B------:R-:W-:Y:S02]  /*20b60*/  SEL R28, R28, RZ, !P0 ;  /* 0x000000ff1c1c7207 */ /* 0x000fe40004000000 */
[----:B-----5:R-:W-:Y:S01]  /*20b70*/  SHF.R.S32.HI R26, RZ, 0x1f, R3 ;  /* 0x0000001fff1a7819 */ /* 0x020fe20000011403 */
[----:B------:R-:W-:Y:S06]  /*20b80*/  @P3 BRA `(.L_x_1732) ;  /* 0x0000000000c03947 */ /* 0x000fec0003800000 */
[----:B------:R-:W1:Y:S01]  /*20b90*/  LDC R37, c[0x0][0xbe8] ;  /* 0x0002fa00ff257b82 */ /* 0x000e620000000800 */
[----:B------:R-:W-:Y:S01]  /*20ba0*/  IADD3 R35, R178, -0x80, R35 ;  /* 0xffffff80b2237810 */ /* 0x000fe20007ffe023 */
[----:B-1----:R-:W-:-:S05]  /*20bb0*/  IMAD R4, R0, R37, RZ ;  /* 0x0000002500047224 */ /* 0x002fca00078e02ff */
[----:B------:R-:W-:-:S13]  /*20bc0*/  ISETP.GE.AND P0, PT, R35, R4, PT ;  /* 0x000000042300720c */ /* 0x000fda0003f06270 */
[----:B------:R-:W-:Y:S05]  /*20bd0*/  @P0 BRA `(.L_x_1732) ;  /* 0x0000000000ac0947 */ /* 0x000fea0003800000 */
[----:B------:R-:W-:Y:S01]  /*20be0*/  IMAD.MOV.U32 R24, RZ, RZ, 0x9b8 ;  /* 0x000009b8ff187424 */ /* 0x000fe200078e00ff */
[----:B------:R-:W-:Y:S01]  /*20bf0*/  ISETP.GT.AND P0, PT, R186, 0x1, PT ;  /* 0x00000001ba00780c */ /* 0x000fe20003f04270 */
[----:B------:R-:W1:Y:S01]  /*20c00*/  LDC.64 R4, c[0x0][0xba8] ;  /* 0x0002ea00ff047b82 */ /* 0x000e620000000a00 */
[----:B------:R-:W-:Y:S01]  /*20c10*/  ISETP.NE.AND P1, PT, R37, 0x1, PT ;  /* 0x000000012500780c */ /* 0x000fe20003f25270 */
[----:B------:R-:W-:Y:S01]  /*20c20*/  IMAD.MOV.U32 R21, RZ, RZ, R35 ;  /* 0x000000ffff157224 */ /* 0x000fe200078e0023 */
[----:B------:R-:W-:-:S05]  /*20c30*/  SEL R24, R24, 0x978, P0 ;  /* 0x0000097818187807 */ /* 0x000fca0000000000 */
[----:B------:R-:W2:Y:S08]  /*20c40*/  LDC.64 R12, c[0x0][R24+0x220] ;  /* 0x00008800180c7b82 */ /* 0x000eb00000000a00 */
[----:B------:R-:W3:Y:S08]  /*20c50*/  LDC.64 R10, c[0x0][R24+0x218] ;  /* 0x00008600180a7b82 */ /* 0x000ef00000000a00 */
[----:B------:R-:W4:Y:S08]  /*20c60*/  LDC.64 R8, c[0x0][R24+0x228] ;  /* 0x00008a0018087b82 */ /* 0x000f300000000a00 */
[----:B------:R-:W5:Y:S08]  /*20c70*/  LDC.64 R6, c[0x0][R24+0x210] ;  /* 0x0000840018067b82 */ /* 0x000f700000000a00 */
[----:B------:R-:W0:Y:S08]  /*20c80*/  @P1 LDC R20, c[0x0][0xbec] ;  /* 0x0002fb00ff141b82 */ /* 0x000e300000000800 */
[----:B------:R-:W4:Y:S01]  /*20c90*/  @P1 LDC R27, c[0x0][0xbf0] ;  /* 0x0002fc00ff1b1b82 */ /* 0x000f220000000800 */
[----:B--2---:R-:W-:-:S07]  /*20ca0*/  IMAD R13, R13, R33, RZ ;  /* 0x000000210d0d7224 */ /* 0x004fce00078e02ff */
[----:B-1----:R-:W1:Y:S01]  /*20cb0*/  @!P0 LDC R4, c[0x0][0xb50] ;  /* 0x0002d400ff048b82 */ /* 0x002e620000000800 */
[----:B0-----:R-:W-:-:S07]  /*20cc0*/  @P1 IMAD.HI.U32 R20, R35, R20, RZ ;  /* 0x0000001423141227 */ /* 0x001fce00078e00ff */
[----:B------:R-:W0:Y:S01]  /*20cd0*/  @!P0 LDC R5, c[0x0][0xb54] ;  /* 0x0002d500ff058b82 */ /* 0x000e220000000800 */
[-C--:B---3--:R-:W-:Y:S02]  /*20ce0*/  IMAD R25, R11, R183.reuse, RZ ;  /* 0x000000b70b197224 */ /* 0x088fe400078e02ff */
[----:B------:R-:W-:Y:S01]  /*20cf0*/  IMAD.WIDE.U32 R14, R10, R183, RZ ;  /* 0x000000b70a0e7225 */ /* 0x000fe200078e00ff */
[----:B----4-:R-:W-:-:S03]  /*20d00*/  @P1 SHF.R.U32.HI R21, RZ, R27, R20 ;  /* 0x0000001bff151219 */ /* 0x010fc60000011614 */
[----:B------:R-:W-:-:S04]  /*20d10*/  IMAD.WIDE.U32 R10, R12, R33, RZ ;  /* 0x000000210c0a7225 */ /* 0x000fc800078e00ff */
[----:B------:R-:W-:Y:S01]  /*20d20*/  IMAD R27, R12, R28, R13 ;  /* 0x0000001c0c1b7224 */ /* 0x000fe200078e020d */
[----:B------:R-:W-:Y:S01]  /*20d30*/  SEL R13, R190, RZ, P0 ;  /* 0x000000ffbe0d7207 */ /* 0x000fe20000000000 */
[----:B------:R-:W-:Y:S01]  /*20d40*/  IMAD.IADD R25, R15, 0x1, R25 ;  /* 0x000000010f197824 */ /* 0x000fe200078e0219 */
[----:B------:R-:W-:Y:S01]  /*20d50*/  IADD3 R14, P1, P3, R10, R14, R3 ;  /* 0x0000000e0a0e7210 */ /* 0x000fe20007b3e003 */
[----:B------:R-:W-:Y:S02]  /*20d60*/  IMAD.MOV R10, RZ, RZ, -R21 ;  /* 0x000000ffff0a7224 */ /* 0x000fe400078e0a15 */
[----:B------:R-:W-:Y:S02]  /*20d70*/  IMAD.IADD R27, R11, 0x1, R27 ;  /* 0x000000010b1b7824 */ /* 0x000fe400078e021b */
[-C--:B------:R-:W-:Y:S02]  /*20d80*/  IMAD R15, R9, R13.reuse, RZ ;  /* 0x0000000d090f7224 */ /* 0x080fe400078e02ff */
[----:B------:R-:W-:-:S04]  /*20d90*/  IMAD.WIDE.U32 R8, R8, R13, RZ ;  /* 0x0000000d08087225 */ /* 0x000fc800078e00ff */
[----:B------:R-:W-:Y:S01]  /*20da0*/  IMAD R11, R37, R10, R35 ;  /* 0x0000000a250b7224 */ /* 0x000fe200078e0223 */
[----:B------:R-:W-:Y:S01]  /*20db0*/  IADD3.X R10, R27, R25, R26, P1, P3 ;  /* 0x000000191b0a7210 */ /* 0x000fe20000fe641a */
[----:B------:R-:W-:Y:S01]  /*20dc0*/  IMAD.IADD R15, R9, 0x1, R15 ;  /* 0x00000001090f7824 */ /* 0x000fe200078e020f */
[----:B------:R-:W-:Y:S01]  /*20dd0*/  IADD3 R8, P0, P1, R21, R14, R8 ;  /* 0x0000000e15087210 */ /* 0x000fe2000791e008 */
[----:B-----5:R-:W-:Y:S01]  /*20de0*/  IMAD R7, R7, R11, RZ ;  /* 0x0000000b07077224 */ /* 0x020fe200078e02ff */
[----:B------:R-:W-:Y:S02]  /*20df0*/  SHF.R.S32.HI R21, RZ, 0x1f, R21 ;  /* 0x0000001fff157819 */ /* 0x000fe40000011415 */
[----:B------:R-:W-:Y:S02]  /*20e00*/  SHF.R.S32.HI R13, RZ, 0x1f, R11 ;  /* 0x0000001fff0d7819 */ /* 0x000fe4000001140b */
[----:B------:R-:W-:-:S03]  /*20e10*/  IADD3.X R9, R21, R10, R15, P0, P1 ;  /* 0x0000000a15097210 */ /* 0x000fc600007e240f */
[C---:B------:R-:W-:Y:S02]  /*20e20*/  IMAD R13, R6.reuse, R13, R7 ;  /* 0x0000000d060d7224 */ /* 0x040fe400078e0207 */
[----:B------:R-:W-:-:S04]  /*20e30*/  IMAD.WIDE.U32 R6, R6, R11, R8 ;  /* 0x0000000b06067225 */ /* 0x000fc800078e0008 */
[----:B------:R-:W-:Y:S01]  /*20e40*/  IMAD.IADD R7, R7, 0x1, R13 ;  /* 0x0000000107077824 */ /* 0x000fe200078e020d */
[----:B-1----:R-:W-:-:S04]  /*20e50*/  LEA R4, P0, R6, R4, 0x2 ;  /* 0x0000000406047211 */ /* 0x002fc800078010ff */
[----:B0-----:R-:W-:Y:S01]  /*20e60*/  LEA.HI.X R5, R6, R5, R7, 0x2, P0 ;  /* 0x0000000506057211 */ /* 0x001fe200000f1407 */
[----:B------:R-:W-:-:S05]  /*20e70*/  IMAD.MOV.U32 R7, RZ, RZ, -0x800000 ;  /* 0xff800000ff077424 */ /* 0x000fca00078e00ff */
[----:B------:R1:W-:Y:S03]  /*20e80*/  STG.E desc[UR46][R4.64], R7 ;  /* 0x0000000704007986 */ /* 0x0003e6000c10192e */
.L_x_1732:
[----:B------:R-:W-:Y:S05]  /*20e90*/  BSYNC B1 ;  /* 0x0000000000017941 */ /* 0x000fea0003800000 */
.L_x_1731:
[----:B------:R-:W-:Y:S05]  /*20ea0*/  @P2 BRA `(.L_x_1727) ;  /* 0x0000000400a02947 */ /* 0x000fea0003800000 */
[----:B------:R-:W2:Y:S01]  /*20eb0*/  LDC R11, c[0x0][0xbe8] ;  /* 0x0002fa00ff0b7b82 */ /* 0x000ea20000000800 */
[----:B------:R-:W-:Y:S01]  /*20ec0*/  ULDC.64 UR4, c[0x0][0xaa0] ;  /* 0x0002a80000047ab9 */ /* 0x000fe20000000a00 */
[----:B------:R-:W-:Y:S01]  /*20ed0*/  ULDC.64 UR6, c[0x0][0xaf0] ;  /* 0x0002bc0000067ab9 */ /* 0x000fe20000000a00 */
[----:B-1----:R-:W-:Y:S01]  /*20ee0*/  IMAD R4, R26, UR4, RZ ;  /* 0x000000041a047c24 */ /* 0x002fe2000f8e02ff */
[----:B------:R-:W-:Y:S01]  /*20ef0*/  BSSY B1, `(.L_x_1733) ;  /* 0x0000039000017945 */ /* 0x000fe20003800000 */
[----:B------:R-:W-:Y:S02]  /*20f00*/  SHF.R.S32.HI R10, RZ, 0x1f, R184 ;  /* 0x0000001fff0a7819 */ /* 0x000fe400000114b8 */
[C---:B------:R-:W-:Y:S01]  /*20f10*/  IMAD R7, R3.reuse, UR5, R4 ;  /* 0x0000000503077c24 */ /* 0x040fe2000f8e0204 */
[----:B------:R-:W-:Y:S01]  /*20f20*/  SHF.R.S32.HI R12, RZ, 0x1f, R182 ;  /* 0x0000001fff0c7819 */ /* 0x000fe200000114b6 */
[----:B------:R-:W-:Y:S01]  /*20f30*/  IMAD.WIDE.U32 R4, R3, UR4, RZ ;  /* 0x0000000403047c25 */ /* 0x000fe2000f8e00ff */
[----:B------:R-:W-:-:S03]  /*20f40*/  ULDC.64 UR4, c[0x0][0xae8] ;  /* 0x0002ba0000047ab9 */ /* 0x000fc60000000a00 */
[----:B------:R-:W-:Y:S02]  /*20f50*/  IMAD R3, R185, 0x20, R208 ;  /* 0x00000020b9037824 */ /* 0x000fe400078e02d0 */
[----:B------:R-:W-:Y:S02]  /*20f60*/  IMAD.IADD R5, R5, 0x1, R7 ;  /* 0x0000000105057824 */ /* 0x000fe400078e0207 */
[----:B------:R-:W-:Y:S01]  /*20f70*/  IMAD R7, R28, UR6, RZ ;  /* 0x000000061c077c24 */ /* 0x000fe2000f8e02ff */
[----:B------:R-:W-:Y:S01]  /*20f80*/  IADD3 R9, R178, R3, RZ ;  /* 0x00000003b2097210 */ /* 0x000fe20007ffe0ff */
[----:B------:R-:W-:-:S04]  /*20f90*/  IMAD.WIDE.U32 R4, R183, UR4, R4 ;  /* 0x00000004b7047c25 */ /* 0x000fc8000f8e0004 */
[----:B------:R-:W-:Y:S01]  /*20fa0*/  IMAD.MOV.U32 R3, RZ, RZ, R9 ;  /* 0x000000ffff037224 */ /* 0x000fe200078e0009 */
[----:B--2---:R-:W-:Y:S01]  /*20fb0*/  ISETP.NE.AND P0, PT, R11, 0x1, PT ;  /* 0x000000010b00780c */ /* 0x004fe20003f05270 */
[----:B------:R-:W-:Y:S01]  /*20fc0*/  IMAD R5, R183, UR5, R5 ;  /* 0x00000005b7057c24 */ /* 0x000fe2000f8e0205 */
[----:B------:R-:W-:Y:S01]  /*20fd0*/  ULDC.64 UR4, c[0x0][0xae0] ;  /* 0x0002b80000047ab9 */ /* 0x000fe20000000a00 */
[C---:B------:R-:W-:Y:S02]  /*20fe0*/  IMAD R7, R33.reuse, UR7, R7 ;  /* 0x0000000721077c24 */ /* 0x040fe4000f8e0207 */
[----:B------:R-:W-:-:S04]  /*20ff0*/  IMAD.WIDE.U32 R4, R33, UR6, R4 ;  /* 0x0000000621047c25 */ /* 0x000fc8000f8e0004 */
[----:B------:R-:W-:Y:S02]  /*21000*/  IMAD.IADD R5, R5, 0x1, R7 ;  /* 0x0000000105057824 */ /* 0x000fe400078e0207 */
[----:B------:R-:W-:Y:S02]  /*21010*/  IMAD.IADD R178, R208, 0x1, R178 ;  /* 0x00000001d0b27824 */ /* 0x000fe400078e02b2 */
[----:B------:R-:W1:Y:S08]  /*21020*/  @P0 LDC R6, c[0x0][0xbec] ;  /* 0x0002fb00ff060b82 */ /* 0x000e700000000800 */
[----:B------:R-:W2:Y:S01]  /*21030*/  @P0 LDC R13, c[0x0][0xbf0] ;  /* 0x0002fc00ff0d0b82 */ /* 0x000ea20000000800 */
[----:B-1----:R-:W-:-:S05]  /*21040*/  @P0 IMAD.HI.U32 R6, R9, R6, RZ ;  /* 0x0000000609060227 */ /* 0x002fca00078e00ff */
[----:B--2---:R-:W-:-:S04]  /*21050*/  @P0 SHF.R.U32.HI R3, RZ, R13, R6 ;  /* 0x0000000dff030219 */ /* 0x004fc80000011606 */
[--C-:B------:R-:W-:Y:S01]  /*21060*/  SHF.R.S32.HI R6, RZ, 0x1f, R3.reuse ;  /* 0x0000001fff067819 */ /* 0x100fe20000011403 */
[----:B------:R-:W-:Y:S02]  /*21070*/  IMAD.MOV R8, RZ, RZ, -R3 ;  /* 0x000000ffff087224 */ /* 0x000fe400078e0a03 */
[----:B------:R-:W-:-:S04]  /*21080*/  IMAD.WIDE.U32 R4, R3, UR4, R4 ;  /* 0x0000000403047c25 */ /* 0x000fc8000f8e0004 */
[----:B------:R-:W-:Y:S02]  /*21090*/  IMAD R6, R6, UR4, RZ ;  /* 0x0000000406067c24 */ /* 0x000fe4000f8e02ff */
[----:B------:R-:W-:Y:S02]  /*210a0*/  IMAD R7, R11, R8, R9 ;  /* 0x000000080b077224 */ /* 0x000fe400078e0209 */
[----:B------:R-:W-:Y:S01]  /*210b0*/  IMAD R9, R3, UR5, R6 ;  /* 0x0000000503097c24 */ /* 0x000fe2000f8e0206 */
[----:B------:R-:W-:Y:S01]  /*210c0*/  ULDC.64 UR4, c[0x0][0xad8] ;  /* 0x0002b60000047ab9 */ /* 0x000fe20000000a00 */
[----:B------:R-:W-:Y:S01]  /*210d0*/  IMAD R11, R0, R11, RZ ;  /* 0x0000000b000b7224 */ /* 0x000fe200078e02ff */
[----:B------:R-:W-:Y:S01]  /*210e0*/  SHF.R.S32.HI R3, RZ, 0x1f, R7 ;  /* 0x0000001fff037819 */ /* 0x000fe20000011407 */
[----:B------:R-:W-:Y:S02]  /*210f0*/  IMAD.IADD R5, R5, 0x1, R9 ;  /* 0x0000000105057824 */ /* 0x000fe400078e0209 */
[C---:B------:R-:W-:Y:S01]  /*21100*/  VIADD R0, R178.reuse, 0x20 ;  /* 0x00000020b2007836 */ /* 0x040fe20000000000 */
[----:B------:R-:W-:Y:S01]  /*21110*/  ISETP.GE.AND P2, PT, R178, R11, PT ;  /* 0x0000000bb200720c */ /* 0x000fe20003f46270 */
[----:B------:R-:W-:-:S02]  /*21120*/  IMAD R6, R3, UR4, RZ ;  /* 0x0000000403067c24 */ /* 0x000fc4000f8e02ff */
[----:B------:R-:W-:Y:S01]  /*21130*/  IMAD.WIDE.U32 R4, R7, UR4, R4 ;  /* 0x0000000407047c25 */ /* 0x000fe2000f8e0004 */
[----:B------:R-:W-:-:S03]  /*21140*/  ISETP.GE.AND P1, PT, R0, R11, PT ;  /* 0x0000000b0000720c */ /* 0x000fc60003f26270 */
[----:B------:R-:W-:Y:S01]  /*21150*/  IMAD R3, R7, UR5, R6 ;  /* 0x0000000507037c24 */ /* 0x000fe2000f8e0206 */
[----:B------:R-:W-:Y:S01]  /*21160*/  ULDC.64 UR4, c[0x0][0xa80] ;  /* 0x0002a00000047ab9 */ /* 0x000fe20000000a00 */
[----:B------:R-:W-:Y:S01]  /*21170*/  VIADD R0, R178, 0x40 ;  /* 0x00000040b2007836 */ /* 0x000fe20000000000 */
[----:B------:R-:W-:Y:S01]  /*21180*/  LEA R6, P3, R4, UR4, 0x1 ;  /* 0x0000000404067c11 */ /* 0x000fe2000f8608ff */
[----:B------:R-:W-:-:S03]  /*21190*/  IMAD.IADD R3, R5, 0x1, R3 ;  /* 0x0000000105037824 */ /* 0x000fc600078e0203 */
[----:B------:R-:W-:Y:S01]  /*211a0*/  ISETP.GE.AND P0, PT, R0, R11, PT ;  /* 0x0000000b0000720c */ /* 0x000fe20003f06270 */
[----:B------:R1:W2:Y:S01]  /*211b0*/  SHFL.IDX PT, R7, R6, RZ, 0x181f ;  /* 0x00181fff06077589 */ /* 0x0002a200000e0000 */
[----:B------:R-:W-:-:S05]  /*211c0*/  LEA.HI.X R3, R4, UR5, R3, 0x1, P3 ;  /* 0x0000000504037c11 */ /* 0x000fca00098f0c03 */
[----:B------:R1:W3:Y:S01]  /*211d0*/  SHFL.IDX PT, R5, R3, RZ, 0x181f ;  /* 0x00181fff03057589 */ /* 0x0002e200000e0000 */
[----:B------:R-:W-:Y:S05]  /*211e0*/  @P2 BRA `(.L_x_1734) ;  /* 0x0000000000242947 */ /* 0x000fea0003800000 */
[----:B------:R-:W-:Y:S02]  /*211f0*/  ULDC UR4, c[0x0][0xac8] ;  /* 0x0002b20000047ab9 */ /* 0x000fe40000000800 */
[----:B------:R-:W-:Y:S02]  /*21200*/  ISETP.GE.AND P4, PT, R182, UR4, PT ;  /* 0x00000004b6007c0c */ /* 0x000fe4000bf86270 */
[----:B------:R-:W-:-:S11]  /*21210*/  ISETP.GE.AND P5, PT, R184, UR4, PT ;  /* 0x00000004b8007c0c */ /* 0x000fd6000bfa6270 */
[-C--:B--2---:R-:W-:Y:S02]  /*21220*/  @!P4 LEA R8, P2, R182, R7.reuse, 0x1 ;  /* 0x00000007b608c211 */ /* 0x084fe400078408ff */
[----:B------:R-:W-:Y:S02]  /*21230*/  @!P5 LEA R4, P3, R184, R7, 0x1 ;  /* 0x00000007b804d211 */ /* 0x000fe400078608ff */
[-C--:B---3--:R-:W-:Y:S02]  /*21240*/  @!P4 LEA.HI.X R9, R182, R5.reuse, R12, 0x1, P2 ;  /* 0x00000005b609c211 */ /* 0x088fe400010f0c0c */
[----:B------:R-:W-:-:S03]  /*21250*/  @!P5 LEA.HI.X R5, R184, R5, R10, 0x1, P3 ;  /* 0x00000005b805d211 */ /* 0x000fc600018f0c0a */
[----:B------:R4:W-:Y:S04]  /*21260*/  @!P4 ST.E.128 desc[UR46][R8.64], RZ ;  /* 0x000000ff0800c985 */ /* 0x0009e8000c101d2e */
[----:B------:R4:W-:Y:S02]  /*21270*/  @!P5 ST.E.128 desc[UR46][R4.64], RZ ;  /* 0x000000ff0400d985 */ /* 0x0009e4000c101d2e */
.L_x_1734:
[----:B------:R-:W-:Y:S05]  /*21280*/  BSYNC B1 ;  /* 0x0000000000017941 */ /* 0x000fea0003800000 */
.L_x_1733:
[----:B---34-:R3:W4:Y:S01]  /*21290*/  SHFL.IDX PT, R5, R3, 0x1, 0x181f ;  /* 0x00381f0003057f89 */ /* 0x01872200000e0000 */
[----:B------:R-:W-:Y:S03]  /*212a0*/  BSSY B1, `(.L_x_1735) ;  /* 0x000000c000017945 */ /* 0x000fe60003800000 */
[----:B--2---:R3:W2:Y:S01]  /*212b0*/  SHFL.IDX PT, R7, R6, 0x1, 0x181f ;  /* 0x00381f0006077f89 */ /* 0x0046a200000e0000 */
[----:B------:R-:W-:Y:S05]  /*212c0*/  @P1 BRA `(.L_x_1736) ;  /* 0x0000000000241947 */ /* 0x000fea0003800000 */
[----:B------:R-:W-:Y:S02]  /*212d0*/  ULDC UR4, c[0x0][0xac8] ;  /* 0x0002b20000047ab9 */ /* 0x000fe40000000800 */
[----:B------:R-:W-:Y:S02]  /*212e0*/  ISETP.GE.AND P3, PT, R182, UR4, PT ;  /* 0x00000004b6007c0c */ /* 0x000fe4000bf66270 */
[----:B------:R-:W-:-:S11]  /*212f0*/  ISETP.GE.AND P4, PT, R184, UR4, PT ;  /* 0x00000004b8007c0c */ /* 0x000fd6000bf86270 */
[-C--:B--2---:R-:W-:Y:S02]  /*21300*/  @!P3 LEA R8, P1, R182, R7.reuse, 0x1 ;  /* 0x00000007b608b211 */ /* 0x084fe400078208ff */
[----:B------:R-:W-:Y:S02]  /*21310*/  @!P4 LEA R4, P2, R184, R7, 0x1 ;  /* 0x00000007b804c211 */ /* 0x000fe400078408ff */
[-C--:B----4-:R-:W-:Y:S02]  /*21320*/  @!P3 LEA.HI.X R9, R182, R5.reuse, R12, 0x1, P1 ;  /* 0x00000005b609b211 */ /* 0x090fe400008f0c0c */
[----:B------:R-:W-:-:S03]  /*21330*/  @!P4 LEA.HI.X R5, R184, R5, R10, 0x1, P2 ;  /* 0x00000005b805c211 */ /* 0x000fc600010f0c0a */
[----:B------:R2:W-:Y:S04]  /*21340*/  @!P3 ST.E.128 desc[UR46][R8.64], RZ ;  /* 0x000000ff0800b985 */ /* 0x0005e8000c101d2e */
[----:B------:R2:W-:Y:S02]  /*21350*/  @!P4 ST.E.128 desc[UR46][R4.64], RZ ;  /* 0x000000ff0400c985 */ /* 0x0005e4000c101d2e */
.L_x_1736:
[----:B------:R-:W-:Y:S05]  /*21360*/  BSYNC B1 ;  /* 0x0000000000017941 */ /* 0x000fea0003800000 */
.L_x_1735:
[----:B--2-4-:R2:W4:Y:S01]  /*21370*/  SHFL.IDX PT, R5, R3, 0x2, 0x181f ;  /* 0x00581f0003057f89 */ /* 0x01452200000e0000 */
        /* <DEDUP_REMOVED lines=12> */
.L_x_1738:
[----:B------:R-:W-:Y:S05]  /*21440*/  BSYNC B1 ;  /* 0x0000000000017941 */ /* 0x000fea0003800000 */
.L_x_1737:
[----:B------:R-:W-:Y:S01]  /*21450*/  VIADD R0, R178, 0x60 ;  /* 0x00000060b2007836 */ /* 0x000fe20000000000 */
[----:B-123--:R-:W1:Y:S04]  /*21460*/  SHFL.IDX PT, R3, R3, 0x3, 0x181f ;  /* 0x00781f0003037f89 */ /* 0x00ee6800000e0000 */
[----:B------:R-:W-:Y:S01]  /*21470*/  ISETP.GE.AND P0, PT, R0, R11, PT ;  /* 0x0000000b0000720c */ /* 0x000fe20003f06270 */
[----:B0---4-:R0:W2:-:S12]  /*21480*/  SHFL.IDX PT, R5, R6, 0x3, 0x181f ;  /* 0x00781f0006057f89 */ /* 0x01109800000e0000 */
[----:B0-----:R-:W-:Y:S05]  /*21490*/  @P0 BRA `(.L_x_1727) ;  /* 0x0000000000240947 */ /* 0x001fea0003800000 */
[----:B------:R-:W-:Y:S02]  /*214a0*/  ULDC UR4, c[0x0][0xac8] ;  /* 0x0002b20000047ab9 */ /* 0x000fe40000000800 */
[----:B------:R-:W-:Y:S02]  /*214b0*/  ISETP.GE.AND P2, PT, R182, UR4, PT ;  /* 0x00000004b6007c0c */ /* 0x000fe4000bf46270 */
[----:B------:R-:W-:-:S11]  /*214c0*/  ISETP.GE.AND P3, PT, R184, UR4, PT ;  /* 0x00000004b8007c0c */ /* 0x000fd6000bf66270 */
[-C--:B--2---:R-:W-:Y:S02]  /*214d0*/  @!P2 LEA R6, P0, R182, R5.reuse, 0x1 ;  /* 0x00000005b606a211 */ /* 0x084fe400078008ff */
[----:B------:R-:W-:Y:S02]  /*214e0*/  @!P3 LEA R4, P1, R184, R5, 0x1 ;  /* 0x00000005b804b211 */ /* 0x000fe400078208ff */
[-C--:B-1----:R-:W-:Y:S02]  /*214f0*/  @!P2 LEA.HI.X R7, R182, R3.reuse, R12, 0x1, P0 ;  /* 0x00000003b607a211 */ /* 0x082fe400000f0c0c */
[----:B------:R-:W-:-:S03]  /*21500*/  @!P3 LEA.HI.X R5, R184, R3, R10, 0x1, P1 ;  /* 0x00000003b805b211 */ /* 0x000fc600008f0c0a */
[----:B------:R0:W-:Y:S04]  /*21510*/  @!P2 ST.E.128 desc[UR46][R6.64], RZ ;  /* 0x000000ff0600a985 */ /* 0x0001e8000c101d2e */
[----:B------:R0:W-:Y:S02]  /*21520*/  @!P3 ST.E.128 desc[UR46][R4.64], RZ ;  /* 0x000000ff0400b985 */ /* 0x0001e4000c101d2e */
.L_x_1727:
[----:B------:R-:W-:Y:S05]  /*21530*/  BSYNC B0 ;  /* 0x0000000000007941 */ /* 0x000fea0003800000 */
.L_x_1717:
[----:B------:R-:W-:Y:S02]  /*21540*/  ULDC UR4, c[0x0][0xc3c] ;  /* 0x00030f0000047ab9 */ /* 0x000fe40000000800 */
[----:B------:R-:W-:-:S13]  /*21550*/  ISETP.GE.AND P0, PT, R31, UR4, PT ;  /* 0x000000041f007c0c */ /* 0x000fda000bf06270 */
[----:B------:R-:W-:Y:S05]  /*21560*/  @!P0 BRA `(.L_x_1739) ;  /* 0xfffffdfc00ec8947 */ /* 0x000fea000383ffff */
[----:B------:R-:W-:Y:S05]  /*21570*/  BRA `(.L_x_1445) ;  /* 0x0000009000207947 */ /* 0x000fea0003800000 */
.L_x_1443:
[----:B------:R-:W-:-:S08]  /*21580*/  NOP ;  /* 0x0000000000007918 */ /* 0x000fd00000000000 */
[----:B0-----:R-:W0:-:S00]  /*21590*/  USETMAXREG.DEALLOC.CTAPOOL 0x18 ;  /* 0x00000018000079c8 */ /* 0x001e0000080e0500 */
[----:B0-----:R-:W-:Y:S01]  /*215a0*/  LOP3.LUT R0, R0, 0x3, RZ, 0xc0, !PT ;  /* 0x0000000300007812 */ /* 0x001fe200078ec0ff */
[----:B------:R-:W-:Y:S01]  /*215b0*/  IMAD.MOV.U32 R7, RZ, RZ, RZ ;  /* 0x000000ffff077224 */ /* 0x000fe200078e00ff */
[----:B------:R-:W-:-:S04]  /*215c0*/  LOP3.LUT R17, R17, 0xfffffffd, RZ, 0xc0, !PT ;  /* 0xfffffffd11117812 */ /* 0x000fc800078ec0ff */
[----:B------:R-:W0:Y:S02]  /*215d0*/  SHFL.IDX PT, R0, R0, RZ, 0x1f ;  /* 0x00001fff00007589 */ /* 0x000e2400000e0000 */
[----:B0-----:R-:W-:-:S13]  /*215e0*/  ISETP.NE.AND P0, PT, R0, RZ, PT ;  /* 0x000000ff0000720c */ /* 0x001fda0003f05270 */
[----:B------:R-:W-:Y:S01]  /*215f0*/  @P0 LOP3.LUT R17, R17, 0x2, RZ, 0xfc, !PT ;  /* 0x0000000211110812 */ /* 0x000fe200078efcff */
[----:B------:R-:W-:Y:S06]  /*21600*/  @!P0 BRA `(.L_x_1740) ;  /* 0x0000000000248947 */ /* 0x000fec0003800000 */
[----:B------:R-:W0:Y:S08]  /*21610*/  S2UR UR5, SR_CgaCtaId ;  /* 0x00000000000579c3 */ /* 0x000e300000008800 */
[----:B------:R-:W-:Y:S06]  /*21620*/  BAR.SYNC.DEFER_BLOCKING 0x5, 0x180 ;  /* 0x0146000000007b1d */ /* 0x000fec0000010000 */
[----:B------:R-:W-:-:S02]  /*21630*/  UMOV UR4, 0x400 ;  /* 0x0000040000047882 */ /* 0x000fc40000000000 */
[----:B0-----:R-:W-:-:S09]  /*21640*/  ULEA UR4, UR5, UR4, 0x18 ;  /* 0x0000000405047291 */ /* 0x001fd2000f8ec03f */
[----:B------:R-:W0:Y:S04]  /*21650*/  LDS.128 R8, [UR4+0x2a8d0] ;  /* 0x02a8d004ff087984 */ /* 0x000e280008000c00 */
[----:B0-----:R0:W-:Y:S04]  /*21660*/  STL.64 [R1], R8 ;  /* 0x0000000801007387 */ /* 0x0011e80000100a00 */
[----:B------:R0:W-:Y:S01]  /*21670*/  STL.64 [R1+0x8], R10 ;  /* 0x0000080a01007387 */ /* 0x0001e20000100a00 */
[----:B------:R-:W-:Y:S06]  /*21680*/  BAR.ARV 0x4, 0x180 ;  /* 0x0106000000007b1d */ /* 0x000fec0000002000 */
[----:B------:R-:W-:Y:S05]  /*21690*/  BRA `(.L_x_1741) ;  /* 0x0000000c00b07947 */ /* 0x000fea0003800000 */
.L_x_1740:
[----:B------:R-:W-:Y:S01]  /*216a0*/  LOP3.LUT R0, R6, 0x1f, RZ, 0xc0, !PT ;  /* 0x0000001f06007812 */ /* 0x000fe200078ec0ff */
[----:B------:R-:W-:Y:S01]  /*216b0*/  ULDC UR4, c[0x0][0xc3c] ;  /* 0x00030f0000047ab9 */ /* 0x000fe20000000800 */
[----:B------:R-:W-:Y:S01]  /*216c0*/  MOV R8, RZ ;  /* 0x000000ff00087202 */ /* 0x000fe20000000f00 */
[----:B------:R-:W0:Y:S01]  /*216d0*/  S2UR UR6, SR_CTAID.X ;  /* 0x00000000000679c3 */ /* 0x000e220000002500 */
[----:B------:R-:W-:Y:S01]  /*216e0*/  ISETP.NE.AND P0, PT, R0, 0x1f, PT ;  /* 0x0000001f0000780c */ /* 0x000fe20003f05270 */
[----:B------:R-:W-:-:S03]  /*216f0*/  ULDC UR5, c[0x0][0xc38] ;  /* 0x00030e0000057ab9 */ /* 0x000fc60000000800 */
[----:B------:R-:W-:-:S13]  /*21700*/  ISETP.GE.OR P1, PT, R0, UR4, !P0 ;  /* 0x0000000400007c0c */ /* 0x000fda000c726670 */
[----:B------:R-:W1:Y:S08]  /*21710*/  @!P1 LDC.64 R2, c[0x0][0xc80] ;  /* 0x00032000ff029b82 */ /* 0x000e700000000a00 */
[----:B------:R-:W2:Y:S01]  /*21720*/  @!P1 LDC.64 R4, c[0x0][0xc78] ;  /* 0x00031e00ff049b82 */ /* 0x000ea20000000a00 */
[----:B-1----:R-:W-:-:S05]  /*21730*/  @!P1 IMAD.WIDE.U32 R2, R0, 0x4, R2 ;  /* 0x0000000400029825 */ /* 0x002fca00078e0002 */
        /* <DEDUP_REMOVED lines=33> */
.L_x_1744:
        /* <DEDUP_REMOVED lines=39> */
.L_x_1742:
        /* <DEDUP_REMOVED lines=12> */
.L_x_1745:
[----:B----4-:R-:W-:Y:S01]  /*21c80*/  IMAD R3, R3, UR5, R10 ;  /* 0x0000000503037c24 */ /* 0x010fe2000f8e020a */
[----:B------:R-:W-:Y:S02]  /*21c90*/  IADD3 R14, R9, UR4, RZ ;  /* 0x00000004090e7c10 */ /* 0x000fe4000fffe0ff */
[----:B-1----:R-:W-:Y:S02]  /*21ca0*/  ISETP.NE.AND P0, PT, R8, 0x1, PT ;  /* 0x000000010800780c */ /* 0x002fe40003f05270 */
[----:B------:R1:W-:Y:S01]  /*21cb0*/  STL [R1], R3 ;  /* 0x0000000301007387 */ /* 0x0003e20000100800 */
[----:B---3--:R-:W-:-:S03]  /*21cc0*/  IADD3 R5, -R3, UR6, RZ ;  /* 0x0000000603057c10 */ /* 0x008fc6000fffe1ff */
[----:B------:R1:W-:Y:S07]  /*21cd0*/  STL [R1+0xc], R14 ;  /* 0x00000c0e01007387 */ /* 0x0003ee0000100800 */
        /* <DEDUP_REMOVED lines=34> */
[----:B------:R-:W-:Y:S02]  /*21f00*/  @!P2 IADD3 R10, -R10, RZ, RZ ;  /* 0x000000ff0a0aa210 */ /* 0x000fe40007ffe1ff */
        /* <DEDUP_REMOVED lines=22> */
.L_x_1746:
[----:B-1----:R-:W1:Y:S02]  /*22070*/  LDC.64 R2, c[0x0][0xc90] ;  /* 0x00032400ff027b82 */ /* 0x002e640000000a00 */
        /* <DEDUP_REMOVED lines=9> */
[----:B0-----:R-:W-:-:S05]  /*22110*/  IADD3 R12, RZ, -R3, RZ ;  /* 0x80000003ff0c7210 */ /* 0x001fca0007ffe0ff */
        /* <DEDUP_REMOVED lines=20> */
[----:B------:R-:W-:Y:S01]  /*22260*/  IMAD R8, R8, R2, R5 ;  /* 0x0000000208087224 */ /* 0x000fe200078e0205 */
[----:B------:R-:W-:Y:S02]  /*22270*/  MOV R2, RZ ;  /* 0x000000ff00027202 */ /* 0x000fe40000000f00 */
        /* <DEDUP_REMOVED lines=28> */
.L_x_1747:
[----:B01----:R-:W-:-:S05]  /*22440*/  LOP3.LUT R3, RZ, R2, RZ, 0x33, !PT ;  /* 0x00000002ff037212 */ /* 0x003fca00078e33ff */
[----:B------:R-:W-:-:S05]  /*22450*/  IMAD.IADD R2, R4, 0x1, R3 ;  /* 0x0000000104027824 */ /* 0x000fca00078e0203 */
[----:B------:R1:W-:Y:S01]  /*22460*/  STL [R1+0x4], R2 ;  /* 0x0000040201007387 */ /* 0x0003e20000100800 */
[----:B------:R-:W-:Y:S05]  /*22470*/  BRA `(.L_x_1748) ;  /* 0x0000000000107947 */ /* 0x000fea0003800000 */
.L_x_1743:
[----:B------:R-:W-:Y:S01]  /*22480*/  IMAD.U32 R2, RZ, RZ, UR6 ;  /* 0x00000006ff027e24 */ /* 0x000fe2000f8e00ff */
[----:B------:R0:W-:Y:S04]  /*22490*/  STL [R1+0x4], RZ ;  /* 0x000004ff01007387 */ /* 0x0001e80000100800 */
[----:B------:R0:W-:Y:S04]  /*224a0*/  STL [R1+0x8], RZ ;  /* 0x000008ff01007387 */ /* 0x0001e80000100800 */
[----:B------:R0:W-:Y:S02]  /*224b0*/  STL [R1], R2 ;  /* 0x0000000201007387 */ /* 0x0001e40000100800 */
.L_x_1748:
        /* <DEDUP_REMOVED lines=10> */
.L_x_1741:
[----:B--2---:R-:W2:Y:S01]  /*22560*/  LDL R0, [R1+0xc] ;  /* 0x00000c0001007983 */ /* 0x004ea20000100800 */
[----:B------:R-:W-:-:S03]  /*22570*/  ULDC UR4, c[0x0][0xc3c] ;  /* 0x00030f0000047ab9 */ /* 0x000fc60000000800 */
[----:B------:R3:W-:Y:S01]  /*22580*/  STL [R1+0x10], RZ ;  /* 0x000010ff01007387 */ /* 0x0007e20000100800 */
[----:B--2---:R-:W-:Y:S01]  /*22590*/  ISETP.GE.AND P0, PT, R0, UR4, PT ;  /* 0x0000000400007c0c */ /* 0x004fe2000bf06270 */
[----:B------:R-:W-:-:S05]  /*225a0*/  IMAD.MOV.U32 R0, RZ, RZ, 0x1 ;  /* 0x00000001ff007424 */ /* 0x000fca00078e00ff */
[----:B------:R3:W-:Y:S04]  /*225b0*/  STL [R1+0x18], R0 ;  /* 0x0000180001007387 */ /* 0x0007e80000100800 */
[----:B------:R3:W-:Y:S03]  /*225c0*/  STL [R1+0x58], RZ ;  /* 0x000058ff01007387 */ /* 0x0007e60000100800 */
[----:B------:R-:W-:Y:S05]  /*225d0*/  @P0 BRA `(.L_x_1749) ;  /* 0x0000007c00180947 */ /* 0x000fea0003800000 */
[----:B------:R-:W2:Y:S01]  /*225e0*/  S2UR UR5, SR_CgaCtaId ;  /* 0x00000000000579c3 */ /* 0x000ea20000008800 */
[C---:B---3--:R-:W-:Y:S01]  /*225f0*/  IMAD.SHL.U32 R0, R6.reuse, 0x8, RZ ;  /* 0x0000000806007824 */ /* 0x048fe200078e00ff */
[----:B------:R-:W-:Y:S01]  /*22600*/  LOP3.LUT R4, R6, 0x7f, RZ, 0xc0, !PT ;  /* 0x0000007f06047812 */ /* 0x000fe200078ec0ff */
[----:B------:R-:W-:Y:S01]  /*22610*/  UMOV UR4, 0x400 ;  /* 0x0000040000047882 */ /* 0x000fe20000000000 */
[----:B------:R-:W-:Y:S01]  /*22620*/  BSSY B8, `(.L_x_1749) ;  /* 0x00007c1000087945 */ /* 0x000fe20003800000 */
[----:B------:R-:W-:Y:S01]  /*22630*/  ULDC.64 UR36, c[0x0][0x198] ;  /* 0x0000660000247ab9 */ /* 0x000fe20000000a00 */
[----:B------:R-:W-:Y:S01]  /*22640*/  LOP3.LUT R3, R0, 0x1f8, RZ, 0xc0, !PT ;  /* 0x000001f800037812 */ /* 0x000fe200078ec0ff */
[----:B------:R-:W-:Y:S01]  /*22650*/  ULDC UR38, c[0x0][0xc] ;  /* 0x0000030000267ab9 */ /* 0x000fe20000000800 */
[----:B01----:R-:W-:Y:S02]  /*22660*/  SHF.L.U32 R2, R4, 0x3, RZ ;  /* 0x0000000304027819 */ /* 0x003fe400000006ff */
[----:B------:R-:W-:Y:S01]  /*22670*/  LOP3.LUT R3, R3, 0x38, R6, 0x78, !PT ;  /* 0x0000003803037812 */ /* 0x000fe200078e7806 */
[----:B------:R-:W-:Y:S01]  /*22680*/  IMAD.SHL.U32 R6, R6, 0x10, RZ ;  /* 0x0000001006067824 */ /* 0x000fe200078e00ff */
[----:B------:R-:W-:-:S02]  /*22690*/  LOP3.LUT R0, R0, 0x38, RZ, 0xc0, !PT ;  /* 0x0000003800007812 */ /* 0x000fc400078ec0ff */
[----:B------:R-:W-:Y:S02]  /*226a0*/  LOP3.LUT R2, R3, 0x200, R2, 0xf8, !PT ;  /* 0x0000020003027812 */ /* 0x000fe400078ef802 */
[----:B------:R-:W-:-:S04]  /*226b0*/  SHF.R.U32.HI R3, RZ, 0x3, R4 ;  /* 0x00000003ff037819 */ /* 0x000fc80000011604 */
[----:B------:R-:W-:Y:S01]  /*226c0*/  LOP3.LUT R4, R3, 0x70, R6, 0xf8, !PT ;  /* 0x0000007003047812 */ /* 0x000fe200078ef806 */
[----:B--2---:R-:W-:-:S06]  /*226d0*/  ULEA UR4, UR5, UR4, 0x18 ;  /* 0x0000000405047291 */ /* 0x004fcc000f8ec03f */
[----:B------:R-:W-:-:S04]  /*226e0*/  IMAD.U32 R19, RZ, RZ, UR4 ;  /* 0x00000004ff137e24 */ /* 0x000fc8000f8e00ff */
[----:B------:R-:W-:Y:S02]  /*226f0*/  IMAD R3, R2, 0x2, R19 ;  /* 0x0000000202037824 */ /* 0x000fe400078e0213 */
[----:B------:R-:W-:-:S03]  /*22700*/  IMAD.MOV.U32 R2, RZ, RZ, 0x1 ;  /* 0x00000001ff027424 */ /* 0x000fc600078e00ff */
[----:B------:R0:W-:Y:S04]  /*22710*/  STL [R1+0x28], R3 ;  /* 0x0000280301007387 */ /* 0x0001e80000100800 */
[----:B------:R-:W-:Y:S04]  /*22720*/  STL [R1+0x58], RZ ;  /* 0x000058ff01007387 */ /* 0x000fe80000100800 */
[----:B------:R1:W-:Y:S01]  /*22730*/  STL [R1+0x20], R2 ;  /* 0x0000200201007387 */ /* 0x0003e20000100800 */
[----:B0-----:R-:W-:-:S03]  /*22740*/  IMAD.MOV.U32 R3, RZ, RZ, 0x1 ;  /* 0x00000001ff037424 */ /* 0x001fc600078e00ff */
[----:B------:R0:W-:Y:S04]  /*22750*/  STL [R1+0x14], RZ ;  /* 0x000014ff01007387 */ /* 0x0001e80000100800 */
[----:B------:R0:W-:Y:S01]  /*22760*/  STL [R1+0x10], RZ ;  /* 0x000010ff01007387 */ /* 0x0001e20000100800 */
[----:B-1----:R-:W-:-:S03]  /*22770*/  LOP3.LUT R2, R0, 0x40, RZ, 0xfc, !PT ;  /* 0x0000004000027812 */ /* 0x002fc600078efcff */
[----:B------:R0:W-:Y:S01]  /*22780*/  STL [R1+0x18], R3 ;  /* 0x0000180301007387 */ /* 0x0001e20000100800 */
[----:B------:R-:W-:-:S07]  /*22790*/  LOP3.LUT R0, R0, 0x80, RZ, 0xfc, !PT ;  /* 0x0000008000007812 */ /* 0x000fce00078efcff */
.L_x_1909:
[----:B------:R-:W2:Y:S01]  /*227a0*/  LDL R14, [R1+0xc] ;  /* 0x00000c00010e7983 */ /* 0x000ea20000100800 */
[----:B------:R-:W-:Y:S05]  /*227b0*/  YIELD ;  /* 0x0000000000007946 */ /* 0x000fea0003800000 */
[----:B------:R-:W-:Y:S01]  /*227c0*/  ULDC.64 UR4, c[0x0][0xa28] ;  /* 0x00028a0000047ab9 */ /* 0x000fe20000000a00 */
[----:B0--3--:R-:W-:Y:S02]  /*227d0*/  CS2R R6, SRZ ;  /* 0x0000000000067805 */ /* 0x009fe4000001ff00 */
[----:B------:R-:W-:Y:S01]  /*227e0*/  ISETP.NE.U32.AND P0, PT, RZ, UR4, PT ;  /* 0x00000004ff007c0c */ /* 0x000fe2000bf05070 */
[----:B-1----:R-:W1:Y:S01]  /*227f0*/  LDC.64 R12, c[0x0][0xa00] ;  /* 0x00028000ff0c7b82 */ /* 0x002e620000000a00 */
[----:B------:R-:W-:Y:S01]  /*22800*/  ULDC.64 UR6, c[0x0][0xa08] ;  /* 0x0002820000067ab9 */ /* 0x000fe20000000a00 */
[----:B------:R-:W-:Y:S01]  /*22810*/  ULDC.64 UR8, c[0x0][0xa10] ;  /* 0x0002840000087ab9 */ /* 0x000fe20000000a00 */
[----:B------:R-:W-:Y:S01]  /*22820*/  ISETP.NE.AND.EX P0, PT, RZ, UR5, PT, P0 ;  /* 0x00000005ff007c0c */ /* 0x000fe2000bf05300 */
[----:B------:R-:W-:-:S04]  /*22830*/  ULDC.64 UR4, c[0x0][0xa18] ;  /* 0x0002860000047ab9 */ /* 0x000fc80000000a00 */
[----:B------:R-:W3:Y:S08]  /*22840*/  LDC.64 R4, c[0x0][0xa08] ;  /* 0x00028200ff047b82 */ /* 0x000ef00000000a00 */
[----:B0-----:R-:W2:Y:S02]  /*22850*/  @P0 LDC.64 R2, c[0x0][0xa28] ;  /* 0x00028a00ff020b82 */ /* 0x001ea40000000a00 */
[----:B--2---:R-:W-:-:S05]  /*22860*/  @P0 IMAD.WIDE R2, R14, 0x4, R2 ;  /* 0x000000040e020825 */ /* 0x004fca00078e0202 */
[----:B------:R0:W5:Y:S01]  /*22870*/  @P0 LDG.E R6, desc[UR46][R2.64] ;  /* 0x0000002e02060981 */ /* 0x000162000c1e1900 */
[----:B------:R-:W-:Y:S01]  /*22880*/  ISETP.NE.U32.AND P0, PT, RZ, UR4, PT ;  /* 0x00000004ff007c0c */ /* 0x000fe2000bf05070 */
[----:B-1----:R-:W-:Y:S01]  /*22890*/  IMAD.WIDE R12, R14, 0x4, R12 ;  /* 0x000000040e0c7825 */ /* 0x002fe200078e020c */
[----:B------:R-:W-:Y:S02]  /*228a0*/  ISETP.NE.U32.AND P2, PT, RZ, UR6, PT ;  /* 0x00000006ff007c0c */ /* 0x000fe4000bf45070 */
[----:B------:R-:W-:Y:S01]  /*228b0*/  ISETP.NE.AND.EX P0, PT, RZ, UR5, PT, P0 ;  /* 0x00000005ff007c0c */ /* 0x000fe2000bf05300 */
[----:B------:R-:W-:Y:S01]  /*228c0*/  ULDC.64 UR4, c[0x0][0xa00] ;  /* 0x0002800000047ab9 */ /* 0x000fe20000000a00 */
[----:B------:R-:W-:Y:S01]  /*228d0*/  ISETP.NE.U32.AND P4, PT, RZ, UR8, PT ;  /* 0x00000008ff007c0c */ /* 0x000fe2000bf85070 */
[----:B------:R-:W-:Y:S01]  /*228e0*/  IMAD.MOV.U32 R8, RZ, RZ, RZ ;  /* 0x000000ffff087224 */ /* 0x000fe200078e00ff */
[----:B------:R-:W-:Y:S01]  /*228f0*/  ISETP.NE.U32.AND P1, PT, RZ, UR4, PT ;  /* 0x00000004ff007c0c */ /* 0x000fe2000bf25070 */
[----:B0-----:R-:W0:Y:S01]  /*22900*/  LDC.64 R2, c[0x0][0xa10] ;  /* 0x00028400ff027b82 */ /* 0x001e220000000a00 */
[----:B------:R-:W-:-:S02]  /*22910*/  IMAD.MOV.U32 R0, RZ, RZ, RZ ;  /* 0x000000ffff007224 */ /* 0x000fc400078e00ff */
[----:B------:R-:W-:Y:S01]  /*22920*/  ISETP.NE.AND.EX P3, PT, RZ, UR5, PT, P1 ;  /* 0x00000005ff007c0c */ /* 0x000fe2000bf65310 */
[----:B---3--:R-:W-:-:S04]  /*22930*/  IMAD.WIDE R4, R14, 0x4, R4 ;  /* 0x000000040e047825 */ /* 0x008fc800078e0204 */
[----:B------:R-:W1:Y:S01]  /*22940*/  @P0 LDC.64 R10, c[0x0][0xa18] ;  /* 0x00028600ff0a0b82 */ /* 0x000e620000000a00 */
[----:B------:R-:W-:Y:S01]  /*22950*/  ULDC UR4, c[0x0][0x288] ;  /* 0x0000a20000047ab9 */ /* 0x000fe20000000800 */
[----:B------:R-:W-:Y:S02]  /*22960*/  ISETP.NE.AND.EX P1, PT, RZ, UR7, PT, P2 ;  /* 0x00000007ff007c0c */ /* 0x000fe4000bf25320 */
[----:B------:R-:W-:-:S04]  /*22970*/  ISETP.NE.AND.EX P2, PT, RZ, UR9, PT, P4 ;  /* 0x00000009ff007c0c */ /* 0x000fc8000bf45340 */
[----:B------:R-:W2:Y:S07]  /*22980*/  @P3 LDG.E R7, desc[UR46][R12.64] ;  /* 0x0000002e0c073981 */ /* 0x000eae000c1e1900 */
[----:B------:R3:W5:Y:S01]  /*22990*/  @P1 LDG.E R8, desc[UR46][R4.64] ;  /* 0x0000002e04081981 */ /* 0x000762000c1e1900 */
[----:B0-----:R-:W-:-:S05]  /*229a0*/  IMAD.WIDE R2, R14, 0x4, R2 ;  /* 0x000000040e027825 */ /* 0x001fca00078e0202 */
[----:B------:R3:W5:Y:S01]  /*229b0*/  @P2 LDG.E R0, desc[UR46][R2.64] ;  /* 0x0000002e02002981 */ /* 0x000762000c1e1900 */
[----:B-1----:R-:W-:-:S03]  /*229c0*/  @P0 IMAD.WIDE R10, R14, 0x4, R10 ;  /* 0x000000040e0a0825 */ /* 0x002fc600078e020a */
[----:B--2---:R0:W-:Y:S02]  /*229d0*/  STL [R1+0x48], R7 ;  /* 0x0000480701007387 */ /* 0x0041e40000100800 */
[----:B0-----:R-:W-:Y:S01]  /*229e0*/  IMAD.U32 R7, RZ, RZ, UR4 ;  /* 0x00000004ff077e24 */ /* 0x001fe2000f8e00ff */
[----:B------:R-:W-:-:S05]  /*229f0*/  ULDC.64 UR4, c[0x0][0x418] ;  /* 0x0001060000047ab9 */ /* 0x000fca0000000a00 */
[----:B------:R-:W2:Y:S01]  /*22a00*/  @P0 LDG.E R7, desc[UR46][R10.64] ;  /* 0x0000002e0a070981 */ /* 0x000ea2000c1e1900 */
[----:B------:R-:W-:-:S03]  /*22a10*/  UISETP.NE.U32.AND UP0, UPT, UR4, URZ, UPT ;  /* 0x0000003f0400728c */ /* 0x000fc6000bf05070 */
[----:B------:R-:W-:Y:S01]  /*22a20*/  ULDC UR4, c[0x0][0x424] ;  /* 0x0001090000047ab9 */ /* 0x000fe20000000800 */
[----:B------:R-:W-:-:S03]  /*22a30*/  UISETP.NE.AND.EX UP0, UPT, UR5, URZ, UPT, UP0 ;  /* 0x0000003f0500728c */ /* 0x000fc6000bf05300 */
[----:B------:R-:W-:Y:S01]  /*22a40*/  ULDC UR5, c[0x0][0x2f0] ;  /* 0x0000bc0000057ab9 */ /* 0x000fe20000000800 */
[----:B------:R-:W-:Y:S01]  /*22a50*/  USEL UR4, UR4, 0x1, UP0 ;  /* 0x0000000104047887 */ /* 0x000fe20008000000 */
[----:B--2---:R0:W-:Y:S04]  /*22a60*/  STL [R1+0x38], R7 ;  /* 0x0000380701007387 */ /* 0x0041e80000100800 */
[----:B------:R3:W5:Y:S01]  /*22a70*/  LDL R15, [R1+0x38] ;  /* 0x00003800010f7983 */ /* 0x0007620000100800 */
[----:B------:R-:W-:-:S03]  /*22a80*/  UIMAD UR4, UR4, UR5, URZ ;  /* 0x00000005040472a4 */ /* 0x000fc6000f8e023f */
[----:B------:R-:W-:Y:S02]  /*22a90*/  ULDC UR5, c[0x0][0x348] ;  /* 0x0000d20000057ab9 */ /* 0x000fe40000000800 */
[----:B------:R-:W-:Y:S02]  /*22aa0*/  IMAD.U32 R10, RZ, RZ, UR5 ;  /* 0x00000005ff0a7e24 */ /* 0x000fe4000f8e00ff */
[----:B0-----:R-:W-:Y:S01]  /*22ab0*/  IMAD.U32 R7, RZ, RZ, UR4 ;  /* 0x00000004ff077e24 */ /* 0x001fe2000f8e00ff */
[----:B---3--:R-:W-:Y:S06]  /*22ac0*/  @P0 BRA `(.L_x_1750) ;  /* 0x0000000000140947 */ /* 0x008fec0003800000 */
[----:B------:R-:W-:Y:S05]  /*22ad0*/  @!P3 BRA `(.L_x_1750) ;  /* 0x000000000010b947 */ /* 0x000fea0003800000 */
[----:B------:R-:W2:Y:S04]  /*22ae0*/  LDG.E R9, desc[UR46][R12.64] ;  /* 0x0000002e0c097981 */ /* 0x000ea8000c1e1900 */
[----:B------:R-:W2:Y:S02]  /*22af0*/  LDG.E R12, desc[UR46][R12.64+0x4] ;  /* 0x0000042e0c0c7981 */ /* 0x000ea4000c1e1900 */
[----:B--2--5:R-:W-:-:S05]  /*22b00*/  IADD3 R15, -R9, R12, RZ ;  /* 0x0000000c090f7210 */ /* 0x024fca0007ffe1ff */
[----:B------:R0:W-:Y:S02]  /*22b10*/  STL [R1+0x38], R15 ;  /* 0x0000380f01007387 */ /* 0x0001e40000100800 */
.L_x_1750:
[----:B------:R-:W2:Y:S01]  /*22b20*/  LDL.LU R11, [R1+0x8] ;  /* 0x00000800010b7983 */ /* 0x000ea20000300800 */
[----:B-----5:R-:W-:Y:S01]  /*22b30*/  IMAD.IADD R8, R8, 0x1, R6 ;  /* 0x0000000108087824 */ /* 0x020fe200078e0206 */
[----:B------:R-:W-:Y:S02]  /*22b40*/  ULDC.64 UR4, c[0x0][0xa20] ;  /* 0x0002880000047ab9 */ /* 0x000fe40000000a00 */
[----:B------:R-:W-:Y:S02]  /*22b50*/  ISETP.NE.U32.AND P0, PT, RZ, UR4, PT ;  /* 0x00000004ff007c0c */ /* 0x000fe4000bf05070 */
[----:B------:R1:W-:Y:S02]  /*22b60*/  STL [R1+0x1c], R8 ;  /* 0x00001c0801007387 */ /* 0x0003e40000100800 */
[----:B------:R-:W-:Y:S02]  /*22b70*/  ISETP.NE.AND.EX P0, PT, RZ, UR5, PT, P0 ;  /* 0x00000005ff007c0c */ /* 0x000fe4000bf05300 */
[----:B--2---:R-:W-:-:S02]  /*22b80*/  LOP3.LUT R18, R11, 0xff000000, RZ, 0xc0, !PT ;  /* 0xff0000000b127812 */ /* 0x004fc400078ec0ff */
[C---:B------:R-:W-:Y:S02]  /*22b90*/  LOP3.LUT R9, R11.reuse, 0xff0000, RZ, 0xc0, !PT ;  /* 0x00ff00000b097812 */ /* 0x040fe400078ec0ff */
[----:B------:R-:W-:Y:S02]  /*22ba0*/  SHF.R.U32.HI R18, RZ, 0x8, R18 ;  /* 0x00000008ff127819 */ /* 0x000fe40000011612 */
[----:B------:R-:W-:Y:S02]  /*22bb0*/  LOP3.LUT R16, R11, 0xffff, RZ, 0xc0, !PT ;  /* 0x0000ffff0b107812 */ /* 0x000fe400078ec0ff */
[----:B------:R-:W-:-:S03]  /*22bc0*/  LEA.HI R18, R9, R18, RZ, 0x10 ;  /* 0x0000001209127211 */ /* 0x000fc600078f80ff */
[----:B-1----:R-:W-:Y:S05]  /*22bd0*/  @!P0 BRA `(.L_x_1751) ;  /* 0x0000000000108947 */ /* 0x002fea0003800000 */
[----:B------:R-:W1:Y:S02]  /*22be0*/  LDC.64 R4, c[0x0][0xa20] ;  /* 0x00028800ff047b82 */ /* 0x000e640000000a00 */
[----:B-1----:R-:W-:-:S05]  /*22bf0*/  IMAD.WIDE R4, R14, 0x4, R4 ;  /* 0x000000040e047825 */ /* 0x002fca00078e0204 */
[----:B------:R1:W5:Y:S01]  /*22c00*/  LDG.E R7, desc[UR46][R4.64] ;  /* 0x0000002e04077981 */ /* 0x000362000c1e1900 */
[----:B------:R-:W-:Y:S05]  /*22c10*/  BRA `(.L_x_1752) ;  /* 0x0000000000107947 */ /* 0x000fea0003800000 */
.L_x_1751:
[----:B------:R-:W-:Y:S05]  /*22c20*/  @!P1 BRA `(.L_x_1752) ;  /* 0x00000000000c9947 */ /* 0x000fea0003800000 */
[----:B------:R-:W2:Y:S04]  /*22c30*/  LDG.E R7, desc[UR46][R4.64] ;  /* 0x0000002e04077981 */ /* 0x000ea8000c1e1900 */
[----:B------:R-:W2:Y:S02]  /*22c40*/  LDG.E R4, desc[UR46][R4.64+0x4] ;  /* 0x0000042e04047981 */ /* 0x000ea4000c1e1900 */
[----:B--2---:R-:W-:-:S07]  /*22c50*/  IMAD.IADD R7, R4, 0x1, -R7 ;  /* 0x0000000104077824 */ /* 0x004fce00078e0a07 */
.L_x_1752:
[----:B------:R-:W2:Y:S04]  /*22c60*/  LDL.LU R8, [R1+0x4] ;  /* 0x0000040001087983 */ /* 0x000ea80000300800 */
[----:B-1----:R-:W3:Y:S04]  /*22c70*/  @P2 LDG.E R4, desc[UR46][R2.64] ;  /* 0x0000002e02042981 */ /* 0x002ee8000c1e1900 */
[----:B------:R1:W3:Y:S01]  /*22c80*/  @P2 LDG.E R2, desc[UR46][R2.64+0x4] ;  /* 0x0000042e02022981 */ /* 0x0002e2000c1e1900 */
[----:B-----5:R-:W-:Y:S01]  /*22c90*/  IMAD.IADD R9, R7, 0x1, -R6 ;  /* 0x0000000107097824 */ /* 0x020fe200078e0a06 */
[----:B-1----:R-:W1:Y:S02]  /*22ca0*/  LDC R3, c[0x0][0x448] ;  /* 0x00011200ff037b82 */ /* 0x002e640000000800 */
[----:B-1----:R-:W-:-:S13]  /*22cb0*/  ISETP.NE.AND P1, PT, R3, 0x1, PT ;  /* 0x000000010300780c */ /* 0x002fda0003f25270 */
[----:B------:R-:W1:Y:S08]  /*22cc0*/  @P1 LDC R3, c[0x0][0x44c] ;  /* 0x00011300ff031b82 */ /* 0x000e700000000800 */
[----:B------:R-:W4:Y:S01]  /*22cd0*/  @P1 LDC R5, c[0x0][0x450] ;  /* 0x00011400ff051b82 */ /* 0x000f220000000800 */
[----:B--2---:R-:W-:-:S04]  /*22ce0*/  IMAD.SHL.U32 R12, R8, 0x80, RZ ;  /* 0x00000080080c7824 */ /* 0x004fc800078e00ff */
[----:B------:R-:W-:Y:S01]  /*22cf0*/  VIADD R7, R12, 0x7f ;  /* 0x0000007f0c077836 */ /* 0x000fe20000000000 */
[----:B------:R2:W-:Y:S01]  /*22d00*/  STL [R1+0x30], R12 ;  /* 0x0000300c01007387 */ /* 0x0005e20000100800 */
[----:B---3--:R-:W-:Y:S02]  /*22d10*/  @P2 IMAD.IADD R10, R2, 0x1, -R4 ;  /* 0x00000001020a2824 */ /* 0x008fe400078e0a04 */
[----:B-1----:R-:W-:-:S04]  /*22d20*/  @P1 IMAD.HI.U32 R2, R7, R3, RZ ;  /* 0x0000000307021227 */ /* 0x002fc800078e00ff */
[----:B------:R-:W-:Y:S01]  /*22d30*/  IMAD.IADD R6, R9, 0x1, R10 ;  /* 0x0000000109067824 */ /* 0x000fe200078e020a */
[----:B----4-:R-:W-:-:S03]  /*22d40*/  @P1 SHF.R.U32.HI R7, RZ, R5, R2 ;  /* 0x00000005ff071219 */ /* 0x010fc60000011602 */
[C---:B------:R-:W-:Y:S01]  /*22d50*/  VIADD R2, R6.reuse, 0x5f ;  /* 0x0000005f06027836 */ /* 0x040fe20000000000 */
[----:B------:R-:W-:-:S03]  /*22d60*/  IADD3 R21, R6, 0x1, -R15 ;  /* 0x0000000106157810 */ /* 0x000fc60007ffe80f */
[----:B------:R-:W-:-:S04]  /*22d70*/  IMAD.HI R2, R2, 0x2aaaaaab, RZ ;  /* 0x2aaaaaab02027827 */ /* 0x000fc800078e02ff */
[----:B------:R-:W-:Y:S01]  /*22d80*/  IMAD.IADD R7, R21, 0x1, R7 ;  /* 0x0000000115077824 */ /* 0x000fe200078e0207 */
[----:B------:R-:W-:-:S04]  /*22d90*/  SHF.R.U32.HI R3, RZ, 0x1f, R2 ;  /* 0x0000001fff037819 */ /* 0x000fc80000011602 */
[----:B------:R-:W-:Y:S02]  /*22da0*/  LEA.HI.SX32 R11, R2, R3, 0x1c ;  /* 0x00000003020b7211 */ /* 0x000fe400078fe2ff */
[----:B------:R-:W1:Y:S03]  /*22db0*/  LDC.64 R2, c[0x0][0x9e0] ;  /* 0x00027800ff027b82 */ /* 0x000e660000000a00 */
[----:B------:R2:W-:Y:S01]  /*22dc0*/  STL [R1+0x5c], R11 ;  /* 0x00005c0b01007387 */ /* 0x0005e20000100800 */
[----:B-1----:R-:W-:Y:S01]  /*22dd0*/  ISETP.GE.AND P3, PT, R3, 0x1, PT ;  /* 0x000000010300780c */ /* 0x002fe20003f66270 */
[----:B------:R-:W-:-:S12]  /*22de0*/  IMAD.IADD R8, R7, 0x1, R2 ;  /* 0x0000000107087824 */ /* 0x000fd800078e0202 */
[----:B--2---:R-:W-:Y:S05]  /*22df0*/  @!P3 BRA `(.L_x_1753) ;  /* 0x000000000048b947 */ /* 0x004fea0003800000 */
[C---:B------:R-:W-:Y:S01]  /*22e00*/  ISETP.GT.AND P0, PT, R7.reuse, RZ, PT ;  /* 0x000000ff0700720c */ /* 0x040fe20003f04270 */
[----:B------:R-:W-:Y:S01]  /*22e10*/  BSSY B0, `(.L_x_1754) ;  /* 0x000000e000007945 */ /* 0x000fe20003800000 */
[----:B------:R-:W-:-:S11]  /*22e20*/  IADD3 R2, R7, -0x1, RZ ;  /* 0xffffffff07027810 */ /* 0x000fd60007ffe0ff */
        /* <DEDUP_REMOVED lines=8> */
.L_x_1755:
[----:B------:R-:W-:-:S13]  /*22eb0*/  ISETP.NE.AND P0, PT, R3, 0x1, PT ;  /* 0x000000010300780c */ /* 0x000fda0003f05270 */
[----:B------:R-:W1:Y:S02]  /*22ec0*/  @P0 LDC.64 R4, c[0x0][0x9e8] ;  /* 0x00027a00ff040b82 */ /* 0x000e640000000a00 */
[----:B-1----:R-:W-:-:S05]  /*22ed0*/  @P0 IMAD.HI.U32 R4, R2, R4, RZ ;  /* 0x0000000402040227 */ /* 0x002fca00078e00ff */
[----:B------:R-:W-:-:S07]  /*22ee0*/  @P0 SHF.R.U32.HI R2, RZ, R5, R4 ;  /* 0x00000005ff020219 */ /* 0x000fce0000011604 */
.L_x_1756:
[----:B------:R-:W-:Y:S05]  /*22ef0*/  BSYNC B0 ;  /* 0x0000000000007941 */ /* 0x000fea0003800000 */
.L_x_1754:
[----:B------:R-:W-:-:S05]  /*22f00*/  IMAD R2, R2, R3, R3 ;  /* 0x0000000302027224 */ /* 0x000fca00078e0203 */
[----:B------:R-:W-:-:S07]  /*22f10*/  VIMNMX R8, R8, R2, PT ;  /* 0x0000000208087248 */ /* 0x000fce0003fe0100 */
.L_x_1753:
[----:B------:R-:W1:Y:S01]  /*22f20*/  @P1 LDC R4, c[0x0][0x44c] ;  /* 0x00011300ff041b82 */ /* 0x000e620000000800 */
[----:B------:R-:W-:Y:S01]  /*22f30*/  VIADD R8, R8, 0x5f ;  /* 0x0000005f08087836 */ /* 0x000fe20000000000 */
[----:B------:R-:W-:Y:S01]  /*22f40*/  ULDC UR4, c[0x0][0x9dc] ;  /* 0x0002770000047ab9 */ /* 0x000fe20000000800 */
[----:B------:R-:W-:Y:S02]  /*22f50*/  IMAD.MOV.U32 R2, RZ, RZ, R12 ;  /* 0x000000ffff027224 */ /* 0x000fe400078e000c */
[----:B------:R-:W-:-:S03]  /*22f60*/  IMAD.HI R8, R8, 0x2aaaaaab, RZ ;  /* 0x2aaaaaab08087827 */ /* 0x000fc600078e02ff */
[----:B------:R-:W2:Y:S01]  /*22f70*/  @P1 LDC R5, c[0x0][0x450] ;  /* 0x00011400ff051b82 */ /* 0x000ea20000000800 */
[----:B------:R-:W-:Y:S01]  /*22f80*/  IMAD.IADD R20, R6, 0x1, -R15 ;  /* 0x0000000106147824 */ /* 0x000fe200078e0a0f */
[----:B------:R-:W-:-:S04]  /*22f90*/  SHF.R.U32.HI R7, RZ, 0x1f, R8 ;  /* 0x0000001fff077819 */ /* 0x000fc80000011608 */
[----:B------:R-:W-:-:S04]  /*22fa0*/  LEA.HI.SX32 R7, R8, R7, 0x1c ;  /* 0x0000000708077211 */ /* 0x000fc800078fe2ff */
[----:B------:R-:W-:Y:S01]  /*22fb0*/  VIMNMX R7, R11, R7, PT ;  /* 0x000000070b077248 */ /* 0x000fe20003fe0100 */
[----:B-1----:R-:W-:-:S05]  /*22fc0*/  @P1 IMAD.HI.U32 R4, R12, R4, RZ ;  /* 0x000000040c041227 */ /* 0x002fca00078e00ff */
[----:B--2---:R-:W-:-:S05]  /*22fd0*/  @P1 SHF.R.U32.HI R2, RZ, R5, R4 ;  /* 0x00000005ff021219 */ /* 0x004fca0000011604 */
        /* <DEDUP_REMOVED lines=13> */
.L_x_1759:
[----:B------:R-:W-:-:S13]  /*230b0*/  ISETP.NE.AND P0, PT, R3, 0x1, PT ;  /* 0x000000010300780c */ /* 0x000fda0003f05270 */
[----:B------:R-:W1:Y:S02]  /*230c0*/  @P0 LDC.64 R4, c[0x0][0x9e8] ;  /* 0x00027a00ff040b82 */ /* 0x000e640000000a00 */
[----:B-1----:R-:W-:-:S05]  /*230d0*/  @P0 IMAD.HI.U32 R4, R2, R4, RZ ;  /* 0x0000000402040227 */ /* 0x002fca00078e00ff */
[----:B------:R-:W-:-:S07]  /*230e0*/  @P0 SHF.R.U32.HI R2, RZ, R5, R4 ;  /* 0x00000005ff020219 */ /* 0x000fce0000011604 */
.L_x_1760:
[----:B------:R-:W-:Y:S05]  /*230f0*/  BSYNC B0 ;  /* 0x0000000000007941 */ /* 0x000fea0003800000 */
.L_x_1758:
[----:B------:R-:W-:-:S05]  /*23100*/  IMAD R2, R2, R3, RZ ;  /* 0x0000000302027224 */ /* 0x000fca00078e02ff */
[----:B------:R-:W-:-:S07]  /*23110*/  VIMNMX R6, R6, R2, !PT ;  /* 0x0000000206067248 */ /* 0x000fce0007fe0100 */
.L_x_1757:
[----:B------:R-:W-:Y:S01]  /*23120*/  IMAD.HI R6, R6, 0x2aaaaaab, RZ ;  /* 0x2aaaaaab06067827 */ /* 0x000fe200078e02ff */
[----:B------:R-:W-:Y:S01]  /*23130*/  LOP3.LUT R12, R18, 0xff, RZ, 0xc0, !PT ;  /* 0x000000ff120c7812 */ /* 0x000fe200078ec0ff */
[----:B------:R-:W-:Y:S01]  /*23140*/  BSSY B0, `(.L_x_1761) ;  /* 0x0000027000007945 */ /* 0x000fe20003800000 */
[----:B------:R-:W-:Y:S01]  /*23150*/  SHF.R.U32.HI R18, RZ, 0x10, R18 ;  /* 0x00000010ff127819 */ /* 0x000fe20000011612 */
[----:B------:R-:W-:Y:S01]  /*23160*/  IMAD.MOV.U32 R2, RZ, RZ, RZ ;  /* 0x000000ffff027224 */ /* 0x000fe200078e00ff */
[----:B------:R-:W-:Y:S01]  /*23170*/  SHF.R.U32.HI R4, RZ, 0x1f, R6 ;  /* 0x0000001fff047819 */ /* 0x000fe20000011606 */
[----:B------:R1:W-:Y:S03]  /*23180*/  STL [R1+0x50], R12 ;  /* 0x0000500c01007387 */ /* 0x0003e60000100800 */
[----:B------:R-:W-:-:S04]  /*23190*/  LEA.HI.SX32 R4, R6, R4, 0x1c ;  /* 0x0000000406047211 */ /* 0x000fc800078fe2ff */
[----:B------:R-:W-:-:S04]  /*231a0*/  VIMNMX R4, RZ, R4, !PT ;  /* 0x00000004ff047248 */ /* 0x000fc80007fe0100 */
[----:B------:R-:W-:-:S13]  /*231b0*/  ISETP.GT.AND P0, PT, R7, R4, PT ;  /* 0x000000040700720c */ /* 0x000fda0003f04270 */
[----:B-1----:R-:W-:Y:S05]  /*231c0*/  @!P0 BRA `(.L_x_1762) ;  /* 0x0000000000788947 */ /* 0x002fea0003800000 */
[----:B------:R-:W-:Y:S01]  /*231d0*/  ISETP.NE.AND P0, PT, R18, RZ, PT ;  /* 0x000000ff1200720c */ /* 0x000fe20003f05270 */
[----:B------:R-:W-:-:S03]  /*231e0*/  ULDC UR4, c[0x0][0x9f0] ;  /* 0x00027c0000047ab9 */ /* 0x000fc60000000800 */
[----:B------:R-:W-:-:S04]  /*231f0*/  SEL R5, R18, UR4, P0 ;  /* 0x0000000412057c07 */ /* 0x000fc80008000000 */
[----:B------:R-:W-:Y:S02]  /*23200*/  IABS R6, R5 ;  /* 0x0000000500067213 */ /* 0x000fe40000000000 */
[----:B------:R-:W-:Y:S02]  /*23210*/  IADD3 R8, R5, -0x1, R7 ;  /* 0xffffffff05087810 */ /* 0x000fe40007ffe007 */
[----:B------:R-:W1:Y:S03]  /*23220*/  I2F.RP R2, R6 ;  /* 0x0000000600027306 */ /* 0x000e660000209400 */
[----:B------:R-:W-:-:S05]  /*23230*/  IMAD.IADD R8, R8, 0x1, -R4 ;  /* 0x0000000108087824 */ /* 0x000fca00078e0a04 */
[----:B-1----:R-:W1:Y:S02]  /*23240*/  MUFU.RCP R2, R2 ;  /* 0x0000000200027308 */ /* 0x002e640000001000 */
[----:B-1----:R-:W-:-:S06]  /*23250*/  VIADD R2, R2, 0xffffffe ;  /* 0x0ffffffe02027836 */ /* 0x002fcc0000000000 */
[----:B------:R1:W2:Y:S02]  /*23260*/  F2I.FTZ.U32.TRUNC.NTZ R3, R2 ;  /* 0x0000000200037305 */ /* 0x0002a4000021f000 */
[----:B-1----:R-:W-:-:S04]  /*23270*/  LOP3.LUT R2, R8, R5, RZ, 0x3c, !PT ;  /* 0x0000000508027212 */ /* 0x002fc800078e3cff */
[----:B------:R-:W-:Y:S01]  /*23280*/  ISETP.GE.AND P3, PT, R2, RZ, PT ;  /* 0x000000ff0200720c */ /* 0x000fe20003f66270 */
[----:B--2---:R-:W-:-:S04]  /*23290*/  IMAD.MOV R2, RZ, RZ, -R3 ;  /* 0x000000ffff027224 */ /* 0x004fc800078e0a03 */
[----:B------:R-:W-:Y:S01]  /*232a0*/  IMAD R11, R2, R6, RZ ;  /* 0x00000006020b7224 */ /* 0x000fe200078e02ff */
[----:B------:R-:W-:-:S05]  /*232b0*/  MOV R2, RZ ;  /* 0x000000ff00027202 */ /* 0x000fca0000000f00 */
[----:B------:R-:W-:Y:S01]  /*232c0*/  IMAD.HI.U32 R11, R3, R11, R2 ;  /* 0x0000000b030b7227 */ /* 0x000fe200078e0002 */
[----:B------:R-:W-:Y:S02]  /*232d0*/  IABS R2, R5 ;  /* 0x0000000500027213 */ /* 0x000fe40000000000 */
[----:B------:R-:W-:-:S03]  /*232e0*/  IABS R3, R8 ;  /* 0x0000000800037213 */ /* 0x000fc60000000000 */
[----:B------:R-:W-:-:S04]  /*232f0*/  IMAD.MOV R2, RZ, RZ, -R2 ;  /* 0x000000ffff027224 */ /* 0x000fc800078e0a02 */
        /* <DEDUP_REMOVED lines=10> */
[----:B------:R-:W-:-:S07]  /*233a0*/  @!P1 LOP3.LUT R2, RZ, R5, RZ, 0x33, !PT ;  /* 0x00000005ff029212 */ /* 0x000fce00078e33ff */
.L_x_1762:
[----:B------:R-:W-:Y:S05]  /*233b0*/  BSYNC B0 ;  /* 0x0000000000007941 */ /* 0x000fea0003800000 */
.L_x_1761:
[-C--:B------:R-:W-:Y:S01]  /*233c0*/  IMAD R4, R12, R2.reuse, R4 ;  /* 0x000000020c047224 */ /* 0x080fe200078e0204 */
[----:B------:R-:W-:Y:S04]  /*233d0*/  BSSY B0, `(.L_x_1763) ;  /* 0x0000143000007945 */ /* 0x000fe80003800000 */
        /* <DEDUP_REMOVED lines=12> */
[----:B------:R-:W-:Y:S02]  /*234a0*/  @P0 LEA.HI.SX32 R4, R2, R5, 0x1c ;  /* 0x0000000502040211 */ /* 0x000fe400078fe2ff */
        /* <DEDUP_REMOVED lines=10> */
.L_x_1952:
[----:B--2---:R-:W-:Y:S02]  /*23550*/  ISETP.NE.AND P0, PT, R14, RZ, PT ;  /* 0x000000ff0e00720c */ /* 0x004fe40003f05270 */
[----:B------:R-:W-:-:S11]  /*23560*/  PLOP3.LUT P6, PT, PT, PT, PT, 0x8, 0x0 ;  /* 0x000000000000781c */ /* 0x000fd60003fce170 */
[----:B------:R-:W-:Y:S05]  /*23570*/  @P0 BRA `(.L_x_1766) ;  /* 0x00000000000c0947 */ /* 0x000fea0003800000 */
[----:B------:R-:W-:-:S03]  /*23580*/  UMOV UR4, 0xffffffff ;  /* 0xffffffff00047882 */ /* 0x000fc60000000000 */
[----:B------:R-:W-:Y:S05]  /*23590*/  BRA.DIV UR4, `(.L_x_1767) ;  /* 0x0000007e04407947 */ /* 0x000fea000b800000 */
[----:B------:R-:W-:-:S13]  /*235a0*/  ELECT P6, URZ, PT ;  /* 0x00000000003f782f */ /* 0x000fda00038c0000 */
.L_x_1766:
        /* <DEDUP_REMOVED lines=9> */
.L_x_1955:
[----:B------:R-:W-:Y:S05]  /*23640*/  BSYNC B1 ;  /* 0x0000000000017941 */ /* 0x000fea0003800000 */
.L_x_1768:
        /* <DEDUP_REMOVED lines=12> */
.L_x_1956:
[----:B------:R-:W-:Y:S05]  /*23710*/  BSYNC B2 ;  /* 0x0000000000027941 */ /* 0x000fea0003800000 */
.L_x_1772:
        /* <DEDUP_REMOVED lines=9> */
.L_x_1775:
[----:B------:R-:W-:Y:S05]  /*237b0*/  BSYNC B2 ;  /* 0x0000000000027941 */ /* 0x000fea0003800000 */
.L_x_1774:
[----:B-1----:R-:W3:Y:S01]  /*237c0*/  LDL R5, [R1+0x14] ;  /* 0x0000140001057983 */ /* 0x002ee20000100800 */
[----:B------:R-:W-:Y:S01]  /*237d0*/  IMAD.MOV.U32 R12, RZ, RZ, RZ ;  /* 0x000000ffff0c7224 */ /* 0x000fe200078e00ff */
[----:B------:R-:W-:Y:S01]  /*237e0*/  UIADD3 UR4, UP0, UR36, 0x570, URZ ;  /* 0x0000057024047890 */ /* 0x000fe2000ff1e03f */
[----:B------:R-:W-:Y:S01]  /*237f0*/  IMAD R6, R4, 0x60, R0 ;  /* 0x0000006004067824 */ /* 0x000fe200078e0200 */
[----:B------:R-:W-:Y:S01]  /*23800*/  PLOP3.LUT P0, PT, PT, PT, PT, 0x80, 0x0 ;  /* 0x000000000000781c */ /* 0x000fe20003f0f070 */
[----:B------:R-:W-:Y:S01]  /*23810*/  UMOV UR6, 0x0 ;  /* 0x0000000000067882 */ /* 0x000fe20000000000 */
[----:B------:R-:W-:Y:S01]  /*23820*/  R2UR UR10, R12 ;  /* 0x000000000c0a72ca */ /* 0x000fe200000e0000 */
[----:B------:R-:W-:Y:S01]  /*23830*/  VIADD R6, R6, 0xffffffa0 ;  /* 0xffffffa006067836 */ /* 0x000fe20000000000 */
[----:B------:R-:W-:Y:S01]  /*23840*/  UIADD3.X UR5, URZ, UR37, URZ, UP0, !UPT ;  /* 0x000000253f057290 */ /* 0x000fe200087fe43f */
[----:B------:R-:W-:Y:S01]  /*23850*/  UMOV UR7, 0x12f00000 ;  /* 0x12f0000000077882 */ /* 0x000fe20000000000 */
[----:B---3--:R-:W-:-:S02]  /*23860*/  IMAD R9, R5, 0x9000, R19 ;  /* 0x0000900005097824 */ /* 0x008fc400078e0213 */
[----:B------:R-:W-:Y:S02]  /*23870*/  VIADD R5, R7, 0x2a890 ;  /* 0x0002a89007057836 */ /* 0x000fe40000000000 */
[----:B------:R-:W-:-:S07]  /*23880*/  VIADD R8, R9, 0x18400 ;  /* 0x0001840009087836 */ /* 0x000fce0000000000 */
.L_x_1776:
        /* <DEDUP_REMOVED lines=16> */
.L_x_1777:
        /* <DEDUP_REMOVED lines=15> */
.L_x_1778:
        /* <DEDUP_REMOVED lines=10> */
[----:B------:R-:W1:Y:S01]  /*23b20*/  SYNCS.PHASECHK.TRANS64.TRYWAIT P0, [R7+URZ+0x2a8c0], R10 ;  /* 0x02a8c00a070075a7 */ /* 0x000e62000800017f */
[----:B------:R-:W-:Y:S04]  /*23b30*/  BSSY B2, `(.L_x_1779) ;  /* 0x0000002000027945 */ /* 0x000fe80003800000 */
[----:B-1----:R-:W-:Y:S05]  /*23b40*/  @!P0 BRA `(.L_x_1780) ;  /* 0x00000078001c8947 */ /* 0x002fea0003800000 */
.L_x_1957:
[----:B------:R-:W-:Y:S05]  /*23b50*/  BSYNC B2 ;  /* 0x0000000000027941 */ /* 0x000fea0003800000 */
.L_x_1779:
[----:B------:R-:W-:Y:S01]  /*23b60*/  BSSY B2, `(.L_x_1781) ;  /* 0x000000b000027945 */ /* 0x000fe20003800000 */
[----:B-12---:R-:W-:Y:S02]  /*23b70*/  IMAD.MOV.U32 R10, RZ, RZ, 0x0 ;  /* 0x00000000ff0a7424 */ /* 0x006fe400078e00ff */
[----:B------:R-:W-:Y:S01]  /*23b80*/  IMAD.MOV.U32 R11, RZ, RZ, 0x12f00000 ;  /* 0x12f00000ff0b7424 */ /* 0x000fe200078e00ff */
[----:B------:R-:W-:Y:S06]  /*23b90*/  @P1 BRA `(.L_x_1782) ;  /* 0x00000000001c1947 */ /* 0x000fec0003800000 */
[----:B------:R-:W1:Y:S01]  /*23ba0*/  S2R R8, SR_TID.X ;  /* 0x0000000000087919 */ /* 0x000e620000002100 */
[----:B------:R-:W-:-:S04]  /*23bb0*/  MOV R5, 0x6000 ;  /* 0x0000600000057802 */ /* 0x000fc80000000f00 */
[----:B------:R2:W-:Y:S01]  /*23bc0*/  SYNCS.ARRIVE.TRANS64 RZ, [R7+URZ+0x2a8b0], R5 ;  /* 0x02a8b00507ff79a7 */ /* 0x0005e2000800003f */
[----:B-1----:R-:W-:-:S04]  /*23bd0*/  LOP3.LUT R8, R8, 0x1f, RZ, 0xc0, !PT ;  /* 0x0000001f08087812 */ /* 0x002fc800078ec0ff */
[----:B------:R-:W-:-:S13]  /*23be0*/  ISETP.NE.AND P0, PT, R8, RZ, PT ;  /* 0x000000ff0800720c */ /* 0x000fda0003f05270 */
[----:B--2---:R-:W-:Y:S05]  /*23bf0*/  @!P0 BRA `(.L_x_1782) ;  /* 0x0000000000048947 */ /* 0x004fea0003800000 */
[----:B------:R-:W-:Y:S01]  /*23c00*/  BPT.TRAP 0x1 ;  /* 0x000000040000795c */ /* 0x000fe20000300000 */
.L_x_1782:
[----:B------:R-:W-:Y:S05]  /*23c10*/  BSYNC B2 ;  /* 0x0000000000027941 */ /* 0x000fea0003800000 */
.L_x_1781:
[----:B------:R-:W2:Y:S01]  /*23c20*/  LDL R5, [R1+0x14] ;  /* 0x0000140001057983 */ /* 0x000ea20000100800 */
[----:B------:R-:W-:Y:S01]  /*23c30*/  R2UR UR10, R12 ;  /* 0x000000000c0a72ca */ /* 0x000fe200000e0000 */
[----:B------:R-:W-:Y:S01]  /*23c40*/  UIADD3 UR4, UP0, UR36, 0x670, URZ ;  /* 0x0000067024047890 */ /* 0x000fe2000ff1e03f */
[----:B------:R-:W-:Y:S01]  /*23c50*/  R2UR UR6, R10 ;  /* 0x000000000a0672ca */ /* 0x000fe200000e0000 */
[----:B------:R-:W-:Y:S01]  /*23c60*/  VIADD R7, R7, 0x2a8b0 ;  /* 0x0002a8b007077836 */ /* 0x000fe20000000000 */
[----:B------:R-:W-:Y:S01]  /*23c70*/  R2UR UR7, R11 ;  /* 0x000000000b0772ca */ /* 0x000fe200000e0000 */
[----:B------:R-:W-:Y:S01]  /*23c80*/  UIADD3.X UR5, URZ, UR37, URZ, UP0, !UPT ;  /* 0x000000253f057290 */ /* 0x000fe200087fe43f */
[----:B------:R-:W-:Y:S01]  /*23c90*/  PLOP3.LUT P0, PT, PT, PT, PT, 0x80, 0x0 ;  /* 0x000000000000781c */ /* 0x000fe20003f0f070 */
[----:B--2---:R-:W-:-:S04]  /*23ca0*/  IMAD R8, R5, 0x6000, R19 ;  /* 0x0000600005087824 */ /* 0x004fc800078e0213 */
[----:B------:R-:W-:-:S08]  /*23cb0*/  VIADD R5, R8, 0x400 ;  /* 0x0000040008057836 */ /* 0x000fd00000000000 */
.L_x_1783:
        /* <DEDUP_REMOVED lines=10> */
[----:B------:R-:W-:Y:S01]  /*23d60*/  R2UR UR10, R13 ;  /* 0x000000000d0a72ca */ /* 0x000fe200000e0000 */
[----:B------:R-:W-:Y:S01]  /*23d70*/  VIADD R5, R8, 0x3400 ;  /* 0x0000340008057836 */ /* 0x000fe20000000000 */
[----:B------:R-:W-:Y:S02]  /*23d80*/  R2UR UR6, R10 ;  /* 0x000000000a0672ca */ /* 0x000fe400000e0000 */
[----:B------:R-:W-:Y:S02]  /*23d90*/  R2UR UR7, R11 ;  /* 0x000000000b0772ca */ /* 0x000fe400000e0000 */
[----:B------:R-:W-:-:S13]  /*23da0*/  PLOP3.LUT P0, PT, PT, PT, PT, 0x80, 0x0 ;  /* 0x000000000000781c */ /* 0x000fda0003f0f070 */
.L_x_1784:
        /* <DEDUP_REMOVED lines=10> */
.L_x_1771:
[----:B------:R-:W-:Y:S05]  /*23e50*/  BSYNC B1 ;  /* 0x0000000000017941 */ /* 0x000fea0003800000 */
.L_x_1770:
[----:B------:R-:W1:Y:S04]  /*23e60*/  LDL.LU R9, [R1+0x14] ;  /* 0x0000140001097983 */ /* 0x000e680000300800 */
[----:B------:R-:W2:Y:S01]  /*23e70*/  LDL.LU R8, [R1+0x20] ;  /* 0x0000200001087983 */ /* 0x000ea20000300800 */
[----:B------:R-:W-:Y:S01]  /*23e80*/  PLOP3.LUT P0, PT, PT, PT, PT, 0x8, 0x0 ;  /* 0x000000000000781c */ /* 0x000fe20003f0e170 */
[----:B-1----:R-:W-:Y:S02]  /*23e90*/  VIADD R5, R9, 0x1 ;  /* 0x0000000109057836 */ /* 0x002fe40000000000 */
[----:B------:R-:W-:-:S03]  /*23ea0*/  VIADD R9, R4, 0xfffffffe ;  /* 0xfffffffe04097836 */ /* 0x000fc60000000000 */
[----:B------:R-:W-:Y:S02]  /*23eb0*/  ISETP.NE.AND P1, PT, R5, 0x2, PT ;  /* 0x000000020500780c */ /* 0x000fe40003f25270 */
[----:B------:R-:W-:Y:S02]  /*23ec0*/  ISETP.GE.AND P2, PT, R9, R3, PT ;  /* 0x000000030900720c */ /* 0x000fe40003f46270 */
[----:B------:R-:W-:-:S04]  /*23ed0*/  SEL R4, RZ, 0x1, P1 ;  /* 0x00000001ff047807 */ /* 0x000fc80000800000 */
[----:B--2---:R-:W-:Y:S02]  /*23ee0*/  LOP3.LUT R8, R8, R4, RZ, 0x3c, !PT ;  /* 0x0000000408087212 */ /* 0x004fe400078e3cff */
[----:B------:R-:W-:-:S05]  /*23ef0*/  SEL R4, R5, RZ, P1 ;  /* 0x000000ff05047207 */ /* 0x000fca0000800000 */
[----:B------:R1:W-:Y:S04]  /*23f00*/  STL [R1+0x14], R4 ;  /* 0x0000140401007387 */ /* 0x0003e80000100800 */
[----:B------:R1:W-:Y:S01]  /*23f10*/  STL [R1+0x20], R8 ;  /* 0x0000200801007387 */ /* 0x0003e20000100800 */
[----:B------:R-:W-:Y:S05]  /*23f20*/  @!P2 BRA `(.L_x_1764) ;  /* 0x000000080034a947 */ /* 0x000fea0003800000 */
.L_x_1800:
        /* <DEDUP_REMOVED lines=13> */
.L_x_1958:
[----:B------:R-:W-:Y:S05]  /*24000*/  BSYNC B2 ;  /* 0x0000000000027941 */ /* 0x000fea0003800000 */
.L_x_1787:
[----:B------:R-:W-:Y:S04]  /*24010*/  BSSY B2, `(.L_x_1789) ;  /* 0x0000009000027945 */ /* 0x000fe80003800000 */
        /* <DEDUP_REMOVED lines=8> */
.L_x_1790:
[----:B------:R-:W-:Y:S05]  /*240a0*/  BSYNC B2 ;  /* 0x0000000000027941 */ /* 0x000fea0003800000 */
.L_x_1789:
[----:B------:R-:W2:Y:S01]  /*240b0*/  LDL R4, [R1+0x14] ;  /* 0x0000140001047983 */ /* 0x000ea20000100800 */
[----:B------:R-:W-:Y:S01]  /*240c0*/  IMAD.MOV.U32 R12, RZ, RZ, RZ ;  /* 0x000000ffff0c7224 */ /* 0x000fe200078e00ff */
[----:B------:R-:W-:Y:S01]  /*240d0*/  UIADD3 UR4, UP0, UR36, 0x570, URZ ;  /* 0x0000057024047890 */ /* 0x000fe2000ff1e03f */
[----:B------:R-:W-:Y:S01]  /*240e0*/  PLOP3.LUT P1, PT, PT, PT, PT, 0x80, 0x0 ;  /* 0x000000000000781c */ /* 0x000fe20003f2f070 */
[----:B------:R-:W-:Y:S01]  /*240f0*/  IMAD R5, R9, 0x60, R0 ;  /* 0x0000006009057824 */ /* 0x000fe200078e0200 */
[----:B------:R-:W-:Y:S01]  /*24100*/  UMOV UR6, 0x0 ;  /* 0x0000000000067882 */ /* 0x000fe20000000000 */
[----:B------:R-:W-:Y:S01]  /*24110*/  R2UR UR10, R12 ;  /* 0x000000000c0a72ca */ /* 0x000fe200000e0000 */
[----:B------:R-:W-:Y:S01]  /*24120*/  UIADD3.X UR5, URZ, UR37, URZ, UP0, !UPT ;  /* 0x000000253f057290 */ /* 0x000fe200087fe43f */
[----:B------:R-:W-:Y:S01]  /*24130*/  UMOV UR7, 0x12f00000 ;  /* 0x12f0000000077882 */ /* 0x000fe20000000000 */
[----:B--2---:R-:W-:Y:S02]  /*24140*/  IMAD R6, R4, 0x9000, R19 ;  /* 0x0000900004067824 */ /* 0x004fe400078e0213 */
[----:B------:R-:W-:-:S02]  /*24150*/  VIADD R4, R8, 0x2a890 ;  /* 0x0002a89008047836 */ /* 0x000fc40000000000 */
[----:B------:R-:W-:-:S08]  /*24160*/  VIADD R10, R6, 0x18400 ;  /* 0x00018400060a7836 */ /* 0x000fd00000000000 */
.L_x_1791:
        /* <DEDUP_REMOVED lines=10> */
[----:B------:R-:W-:Y:S01]  /*24210*/  MOV R13, 0x40 ;  /* 0x00000040000d7802 */ /* 0x000fe20000000f00 */
[----:B------:R-:W-:Y:S01]  /*24220*/  VIADD R10, R6, 0x1b400 ;  /* 0x0001b400060a7836 */ /* 0x000fe20000000000 */
[----:B------:R-:W-:Y:S01]  /*24230*/  PLOP3.LUT P1, PT, PT, PT, PT, 0x80, 0x0 ;  /* 0x000000000000781c */ /* 0x000fe20003f2f070 */
[----:B------:R-:W-:Y:S01]  /*24240*/  UMOV UR6, 0x0 ;  /* 0x0000000000067882 */ /* 0x000fe20000000000 */
[----:B------:R-:W-:Y:S01]  /*24250*/  R2UR UR10, R13 ;  /* 0x000000000d0a72ca */ /* 0x000fe200000e0000 */
[----:B------:R-:W-:-:S14]  /*24260*/  UMOV UR7, 0x12f00000 ;  /* 0x12f0000000077882 */ /* 0x000fdc0000000000 */
.L_x_1792:
        /* <DEDUP_REMOVED lines=15> */
.L_x_1793:
        /* <DEDUP_REMOVED lines=10> */
[----:B------:R-:W2:Y:S01]  /*24400*/  SYNCS.PHASECHK.TRANS64.TRYWAIT P1, [R8+URZ+0x2a8c0], R7 ;  /* 0x02a8c007080075a7 */ /* 0x000ea2000802017f */
[----:B------:R-:W-:Y:S04]  /*24410*/  BSSY B2, `(.L_x_1794) ;  /* 0x0000002000027945 */ /* 0x000fe80003800000 */
[----:B--2---:R-:W-:Y:S05]  /*24420*/  @!P1 BRA `(.L_x_1795) ;  /* 0x00000070000c9947 */ /* 0x004fea0003800000 */
.L_x_1959:
[----:B------:R-:W-:Y:S05]  /*24430*/  BSYNC B2 ;  /* 0x0000000000027941 */ /* 0x000fea0003800000 */
.L_x_1794:
[----:B------:R-:W-:Y:S01]  /*24440*/  BSSY B2, `(.L_x_1796) ;  /* 0x000000b000027945 */ /* 0x000fe20003800000 */
[----:B------:R-:W-:Y:S02]  /*24450*/  IMAD.MOV.U32 R10, RZ, RZ, 0x0 ;  /* 0x00000000ff0a7424 */ /* 0x000fe400078e00ff */
[----:B------:R-:W-:Y:S01]  /*24460*/  IMAD.MOV.U32 R11, RZ, RZ, 0x12f00000 ;  /* 0x12f00000ff0b7424 */ /* 0x000fe200078e00ff */
[----:B------:R-:W-:Y:S06]  /*24470*/  @P2 BRA `(.L_x_1797) ;  /* 0x00000000001c2947 */ /* 0x000fec0003800000 */
[----:B------:R-:W3:Y:S01]  /*24480*/  S2R R6, SR_TID.X ;  /* 0x0000000000067919 */ /* 0x000ee20000002100 */
[----:B------:R-:W-:-:S04]  /*24490*/  IMAD.MOV.U32 R4, RZ, RZ, 0x6000 ;  /* 0x00006000ff047424 */ /* 0x000fc800078e00ff */
[----:B------:R4:W-:Y:S01]  /*244a0*/  SYNCS.ARRIVE.TRANS64 RZ, [R8+URZ+0x2a8b0], R4 ;  /* 0x02a8b00408ff79a7 */ /* 0x0009e2000800003f */
[----:B---3--:R-:W-:-:S04]  /*244b0*/  LOP3.LUT R6, R6, 0x1f, RZ, 0xc0, !PT ;  /* 0x0000001f06067812 */ /* 0x008fc800078ec0ff */
[----:B------:R-:W-:-:S13]  /*244c0*/  ISETP.NE.AND P1, PT, R6, RZ, PT ;  /* 0x000000ff0600720c */ /* 0x000fda0003f25270 */
[----:B----4-:R-:W-:Y:S05]  /*244d0*/  @!P1 BRA `(.L_x_1797) ;  /* 0x0000000000049947 */ /* 0x010fea0003800000 */
[----:B------:R-:W-:Y:S01]  /*244e0*/  BPT.TRAP 0x1 ;  /* 0x000000040000795c */ /* 0x000fe20000300000 */
.L_x_1797:
[----:B------:R-:W-:Y:S05]  /*244f0*/  BSYNC B2 ;  /* 0x0000000000027941 */ /* 0x000fea0003800000 */
.L_x_1796:
[----:B------:R-:W3:Y:S01]  /*24500*/  LDL R4, [R1+0x14] ;  /* 0x0000140001047983 */ /* 0x000ee20000100800 */
[----:B------:R-:W-:Y:S01]  /*24510*/  R2UR UR10, R12 ;  /* 0x000000000c0a72ca */ /* 0x000fe200000e0000 */
[----:B------:R-:W-:Y:S01]  /*24520*/  UIADD3 UR4, UP0, UR36, 0x670, URZ ;  /* 0x0000067024047890 */ /* 0x000fe2000ff1e03f */
[----:B------:R-:W-:Y:S01]  /*24530*/  R2UR UR6, R10 ;  /* 0x000000000a0672ca */ /* 0x000fe200000e0000 */
[----:B-12---:R-:W-:Y:S01]  /*24540*/  VIADD R8, R8, 0x2a8b0 ;  /* 0x0002a8b008087836 */ /* 0x006fe20000000000 */
[----:B------:R-:W-:Y:S01]  /*24550*/  R2UR UR7, R11 ;  /* 0x000000000b0772ca */ /* 0x000fe200000e0000 */
[----:B------:R-:W-:Y:S01]  /*24560*/  UIADD3.X UR5, URZ, UR37, URZ, UP0, !UPT ;  /* 0x000000253f057290 */ /* 0x000fe200087fe43f */
[----:B------:R-:W-:Y:S01]  /*24570*/  PLOP3.LUT P1, PT, PT, PT, PT, 0x80, 0x0 ;  /* 0x000000000000781c */ /* 0x000fe20003f2f070 */
[----:B---3--:R-:W-:-:S04]  /*24580*/  IMAD R4, R4, 0x6000, R19 ;  /* 0x0000600004047824 */ /* 0x008fc800078e0213 */
[----:B------:R-:W-:-:S08]  /*24590*/  VIADD R6, R4, 0x400 ;  /* 0x0000040004067836 */ /* 0x000fd00000000000 */
.L_x_1798:
        /* <DEDUP_REMOVED lines=15> */
.L_x_1799:
        /* <DEDUP_REMOVED lines=10> */
.L_x_1786:
[----:B------:R-:W-:Y:S05]  /*24730*/  BSYNC B1 ;  /* 0x0000000000017941 */ /* 0x000fea0003800000 */
.L_x_1785:
[----:B------:R-:W1:Y:S04]  /*24740*/  LDL.LU R7, [R1+0x14] ;  /* 0x0000140001077983 */ /* 0x000e680000300800 */
[----:B------:R-:W2:Y:S01]  /*24750*/  LDL.LU R6, [R1+0x20] ;  /* 0x0000200001067983 */ /* 0x000ea20000300800 */
[C---:B------:R-:W-:Y:S01]  /*24760*/  ISETP.GT.AND P2, PT, R9.reuse, R3, PT ;  /* 0x000000030900720c */ /* 0x040fe20003f44270 */
[----:B------:R-:W-:Y:S02]  /*24770*/  VIADD R9, R9, 0xffffffff ;  /* 0xffffffff09097836 */ /* 0x000fe40000000000 */
[----:B-1----:R-:W-:-:S05]  /*24780*/  VIADD R4, R7, 0x1 ;  /* 0x0000000107047836 */ /* 0x002fca0000000000 */
[----:B------:R-:W-:-:S04]  /*24790*/  ISETP.NE.AND P1, PT, R4, 0x2, PT ;  /* 0x000000020400780c */ /* 0x000fc80003f25270 */
[----:B------:R-:W-:Y:S02]  /*247a0*/  SEL R5, RZ, 0x1, P1 ;  /* 0x00000001ff057807 */ /* 0x000fe40000800000 */
[----:B------:R-:W-:Y:S02]  /*247b0*/  SEL R4, R4, RZ, P1 ;  /* 0x000000ff04047207 */ /* 0x000fe40000800000 */
[----:B--2---:R-:W-:-:S05]  /*247c0*/  LOP3.LUT R6, R6, R5, RZ, 0x3c, !PT ;  /* 0x0000000506067212 */ /* 0x004fca00078e3cff */
[----:B------:R2:W-:Y:S04]  /*247d0*/  STL [R1+0x20], R6 ;  /* 0x0000200601007387 */ /* 0x0005e80000100800 */
[----:B------:R2:W-:Y:S01]  /*247e0*/  STL [R1+0x14], R4 ;  /* 0x0000140401007387 */ /* 0x0005e20000100800 */
[----:B------:R-:W-:Y:S05]  /*247f0*/  @P2 BRA `(.L_x_1800) ;  /* 0xfffffff400cc2947 */ /* 0x000fea000383ffff */
.L_x_1764:
[----:B------:R-:W-:Y:S05]  /*24800*/  BSYNC B0 ;  /* 0x0000000000007941 */ /* 0x000fea0003800000 */
.L_x_1763:
[----:B------:R-:W3:Y:S01]  /*24810*/  LDL R7, [R1+0x30] ;  /* 0x0000300001077983 */ /* 0x000ee20000100800 */
[----:B------:R-:W4:Y:S01]  /*24820*/  LDC R0, c[0x0][0x448] ;  /* 0x00011200ff007b82 */ /* 0x000f220000000800 */
[----:B------:R-:W-:Y:S07]  /*24830*/  @!P0 WARPSYNC.ALL ;  /* 0x0000000000008948 */ /* 0x000fee0003800000 */
[----:B------:R-:W-:Y:S01]  /*24840*/  @!P0 BAR.SYNC.DEFER_BLOCKING 0xc, 0x180 ;  /* 0x0306000000008b1d */ /* 0x000fe20000010000 */
[----:B----4-:R-:W-:-:S13]  /*24850*/  ISETP.NE.AND P1, PT, R0, 0x1, PT ;  /* 0x000000010000780c */ /* 0x010fda0003f25270 */
[----:B------:R-:W4:Y:S08]  /*24860*/  @P1 LDC R0, c[0x0][0x44c] ;  /* 0x00011300ff001b82 */ /* 0x000f300000000800 */
[----:B------:R-:W5:Y:S01]  /*24870*/  @P1 LDC R3, c[0x0][0x450] ;  /* 0x00011400ff031b82 */ /* 0x000f620000000800 */
[----:B---3--:R-:W-:-:S05]  /*24880*/  IADD3 R2, R7, 0x7f, RZ ;  /* 0x0000007f07027810 */ /* 0x008fca0007ffe0ff */
[----:B----4-:R-:W-:-:S05]  /*24890*/  @P1 IMAD.HI.U32 R0, R2, R0, RZ ;  /* 0x0000000002001227 */ /* 0x010fca00078e00ff */
[----:B-----5:R-:W-:-:S05]  /*248a0*/  @P1 SHF.R.U32.HI R2, RZ, R3, R0 ;  /* 0x00000003ff021219 */ /* 0x020fca0000011600 */
[----:B------:R-:W-:Y:S02]  /*248b0*/  IMAD.IADD R0, R21, 0x1, R2 ;  /* 0x0000000115007824 */ /* 0x000fe400078e0202 */
[----:B------:R-:W3:Y:S02]  /*248c0*/  LDC.64 R2, c[0x0][0x9e0] ;  /* 0x00027800ff027b82 */ /* 0x000ee40000000a00 */
[----:B---3--:R-:W-:Y:S01]  /*248d0*/  ISETP.GE.AND P2, PT, R3, 0x1, PT ;  /* 0x000000010300780c */ /* 0x008fe20003f46270 */
[----:B------:R-:W-:-:S12]  /*248e0*/  IMAD.IADD R2, R0, 0x1, R2 ;  /* 0x0000000100027824 */ /* 0x000fd800078e0202 */
[----:B------:R-:W-:Y:S05]  /*248f0*/  @!P2 BRA `(.L_x_1801) ;  /* 0x000000000048a947 */ /* 0x000fea0003800000 */
[C---:B------:R-:W-:Y:S01]  /*24900*/  ISETP.GT.AND P0, PT, R0.reuse, RZ, PT ;  /* 0x000000ff0000720c */ /* 0x040fe20003f04270 */
[----:B------:R-:W-:Y:S01]  /*24910*/  BSSY B0, `(.L_x_1802) ;  /* 0x000000e000007945 */ /* 0x000fe20003800000 */
[----:B--2---:R-:W-:-:S11]  /*24920*/  VIADD R6, R0, 0xffffffff ;  /* 0xffffffff00067836 */ /* 0x004fd60000000000 */
[----:B------:R-:W-:Y:S05]  /*24930*/  @P0 BRA `(.L_x_1803) ;  /* 0x00000000001c0947 */ /* 0x000fea0003800000 */
[----:B------:R-:W-:Y:S01]  /*24940*/  ISETP.NE.AND P0, PT, R3, 0x1, PT ;  /* 0x000000010300780c */ /* 0x000fe20003f05270 */
[----:B------:R-:W-:-:S12]  /*24950*/  IMAD.MOV R0, RZ, RZ, -R0 ;  /* 0x000000ffff007224 */ /* 0x000fd800078e0a00 */
[----:B-1----:R-:W1:Y:S02]  /*24960*/  @P0 LDC.64 R4, c[0x0][0x9e8] ;  /* 0x00027a00ff040b82 */ /* 0x002e640000000a00 */
[----:B-1----:R-:W-:-:S05]  /*24970*/  @P0 IMAD.HI.U32 R4, R0, R4, RZ ;  /* 0x0000000400040227 */ /* 0x002fca00078e00ff */
[----:B------:R-:W-:-:S04]  /*24980*/  @P0 SHF.R.U32.HI R0, RZ, R5, R4 ;  /* 0x00000005ff000219 */ /* 0x000fc80000011604 */
[----:B------:R-:W-:Y:S01]  /*24990*/  LOP3.LUT R6, RZ, R0, RZ, 0x33, !PT ;  /* 0x00000000ff067212 */ /* 0x000fe200078e33ff */
[----:B------:R-:W-:Y:S06]  /*249a0*/  BRA `(.L_x_1804) ;  /* 0x0000000000107947 */ /* 0x000fec0003800000 */
.L_x_1803:
[----:B------:R-:W-:-:S13]  /*249b0*/  ISETP.NE.AND P0, PT, R3, 0x1, PT ;  /* 0x000000010300780c */ /* 0x000fda0003f05270 */
[----:B-1----:R-:W1:Y:S02]  /*249c0*/  @P0 LDC.64 R4, c[0x0][0x9e8] ;  /* 0x00027a00ff040b82 */ /* 0x002e640000000a00 */
[----:B-1----:R-:W-:-:S05]  /*249d0*/  @P0 IMAD.HI.U32 R4, R6, R4, RZ ;  /* 0x0000000406040227 */ /* 0x002fca00078e00ff */
[----:B------:R-:W-:-:S07]  /*249e0*/  @P0 SHF.R.U32.HI R6, RZ, R5, R4 ;  /* 0x00000005ff060219 */ /* 0x000fce0000011604 */
.L_x_1804:
[----:B------:R-:W-:Y:S05]  /*249f0*/  BSYNC B0 ;  /* 0x0000000000007941 */ /* 0x000fea0003800000 */
.L_x_1802:
[----:B------:R-:W-:-:S05]  /*24a00*/  IMAD R6, R6, R3, R3 ;  /* 0x0000000306067224 */ /* 0x000fca00078e0203 */
[----:B------:R-:W-:-:S07]  /*24a10*/  VIMNMX R2, R2, R6, PT ;  /* 0x0000000602027248 */ /* 0x000fce0003fe0100 */
.L_x_1801:
[----:B--2---:R-:W2:Y:S01]  /*24a20*/  LDL R6, [R1+0x5c] ;  /* 0x00005c0001067983 */ /* 0x004ea20000100800 */
[----:B------:R-:W3:Y:S01]  /*24a30*/  @P1 LDC R0, c[0x0][0x44c] ;  /* 0x00011300ff001b82 */ /* 0x000ee20000000800 */
[----:B------:R-:W-:Y:S01]  /*24a40*/  VIADD R2, R2, 0x5f ;  /* 0x0000005f02027836 */ /* 0x000fe20000000000 */
[----:B------:R-:W-:Y:S01]  /*24a50*/  ULDC UR4, c[0x0][0x9dc] ;  /* 0x0002770000047ab9 */ /* 0x000fe20000000800 */
[----:B-1----:R-:W-:Y:S02]  /*24a60*/  IMAD.MOV.U32 R4, RZ, RZ, R7 ;  /* 0x000000ffff047224 */ /* 0x002fe400078e0007 */
[----:B------:R-:W-:-:S03]  /*24a70*/  IMAD.HI R2, R2, 0x2aaaaaab, RZ ;  /* 0x2aaaaaab02027827 */ /* 0x000fc600078e02ff */
[----:B------:R-:W1:Y:S01]  /*24a80*/  @P1 LDC R5, c[0x0][0x450] ;  /* 0x00011400ff051b82 */ /* 0x000e620000000800 */
[----:B---3--:R-:W-:-:S05]  /*24a90*/  @P1 IMAD.HI.U32 R0, R7, R0, RZ ;  /* 0x0000000007001227 */ /* 0x008fca00078e00ff */
[----:B-1----:R-:W-:-:S05]  /*24aa0*/  @P1 SHF.R.U32.HI R4, RZ, R5, R0 ;  /* 0x00000005ff041219 */ /* 0x002fca0000011600 */
[----:B------:R-:W-:Y:S01]  /*24ab0*/  IMAD.IADD R0, R20, 0x1, R4 ;  /* 0x0000000114007824 */ /* 0x000fe200078e0204 */
[----:B------:R-:W-:-:S04]  /*24ac0*/  SHF.R.U32.HI R4, RZ, 0x1f, R2 ;  /* 0x0000001fff047819 */ /* 0x000fc80000011602 */
[----:B------:R-:W-:Y:S01]  /*24ad0*/  LEA.HI.SX32 R7, R2, R4, 0x1c ;  /* 0x0000000402077211 */ /* 0x000fe200078fe2ff */
[----:B------:R-:W-:-:S04]  /*24ae0*/  VIADD R2, R0, -UR4 ;  /* 0x8000000400027c36 */ /* 0x000fc80008000000 */
[----:B------:R1:W-:Y:S01]  /*24af0*/  STL [R1+0x60], R7 ;  /* 0x0000600701007387 */ /* 0x0003e20000100800 */
[----:B--2---:R-:W-:Y:S01]  /*24b00*/  VIMNMX R6, R6, R7, PT ;  /* 0x0000000706067248 */ /* 0x004fe20003fe0100 */
[----:B-1----:R-:W-:Y:S06]  /*24b10*/  @!P2 BRA `(.L_x_1805) ;  /* 0x000000000044a947 */ /* 0x002fec0003800000 */
        /* <DEDUP_REMOVED lines=10> */
.L_x_1807:
[----:B------:R-:W-:-:S13]  /*24bc0*/  ISETP.NE.AND P0, PT, R3, 0x1, PT ;  /* 0x000000010300780c */ /* 0x000fda0003f05270 */
[----:B------:R-:W1:Y:S02]  /*24bd0*/  @P0 LDC.64 R4, c[0x0][0x9e8] ;  /* 0x00027a00ff040b82 */ /* 0x000e640000000a00 */
[----:B-1----:R-:W-:-:S05]  /*24be0*/  @P0 IMAD.HI.U32 R4, R0, R4, RZ ;  /* 0x0000000400040227 */ /* 0x002fca00078e00ff */
[----:B------:R-:W-:-:S07]  /*24bf0*/  @P0 SHF.R.U32.HI R0, RZ, R5, R4 ;  /* 0x00000005ff000219 */ /* 0x000fce0000011604 */
.L_x_1808:
[----:B------:R-:W-:Y:S05]  /*24c00*/  BSYNC B0 ;  /* 0x0000000000007941 */ /* 0x000fea0003800000 */
.L_x_1806:
[----:B------:R-:W-:-:S05]  /*24c10*/  IMAD R0, R0, R3, RZ ;  /* 0x0000000300007224 */ /* 0x000fca00078e02ff */
[----:B------:R-:W-:-:S07]  /*24c20*/  VIMNMX R2, R2, R0, !PT ;  /* 0x0000000002027248 */ /* 0x000fce0007fe0100 */
.L_x_1805:
[----:B------:R-:W-:Y:S01]  /*24c30*/  IMAD.HI R2, R2, 0x2aaaaaab, RZ ;  /* 0x2aaaaaab02027827 */ /* 0x000fe200078e02ff */
[----:B------:R-:W-:Y:S01]  /*24c40*/  ISETP.NE.AND P1, PT, R18, RZ, PT ;  /* 0x000000ff1200720c */ /* 0x000fe20003f25270 */
[----:B------:R-:W-:Y:S03]  /*24c50*/  BSSY B0, `(.L_x_1809) ;  /* 0x0000025000007945 */ /* 0x000fe60003800000 */
[----:B------:R-:W-:-:S04]  /*24c60*/  SHF.R.U32.HI R0, RZ, 0x1f, R2 ;  /* 0x0000001fff007819 */ /* 0x000fc80000011602 */
[----:B------:R-:W-:-:S04]  /*24c70*/  LEA.HI.SX32 R0, R2, R0, 0x1c ;  /* 0x0000000002007211 */ /* 0x000fc800078fe2ff */
[----:B------:R-:W-:Y:S01]  /*24c80*/  VIMNMX R8, RZ, R0, !PT ;  /* 0x00000000ff087248 */ /* 0x000fe20007fe0100 */
[----:B------:R-:W1:Y:S03]  /*24c90*/  @!P1 LDC R18, c[0x0][0x9f0] ;  /* 0x00027c00ff129b82 */ /* 0x000e660000000800 */
[----:B------:R-:W-:Y:S01]  /*24ca0*/  ISETP.GT.AND P0, PT, R6, R8, PT ;  /* 0x000000080600720c */ /* 0x000fe20003f04270 */
[----:B------:R2:W-:Y:S04]  /*24cb0*/  STL [R1+0x3c], R8 ;  /* 0x00003c0801007387 */ /* 0x0005e80000100800 */
[----:B------:R2:W-:Y:S08]  /*24cc0*/  STL [R1+0x40], RZ ;  /* 0x000040ff01007387 */ /* 0x0005f00000100800 */
[----:B--2---:R-:W-:Y:S05]  /*24cd0*/  @!P0 BRA `(.L_x_1810) ;  /* 0x0000000000708947 */ /* 0x004fea0003800000 */
[----:B-1----:R-:W-:-:S04]  /*24ce0*/  IABS R0, R18 ;  /* 0x0000001200007213 */ /* 0x002fc80000000000 */
[----:B------:R-:W1:Y:S08]  /*24cf0*/  I2F.RP R2, R0 ;  /* 0x0000000000027306 */ /* 0x000e700000209400 */
[----:B-1----:R-:W1:Y:S02]  /*24d00*/  MUFU.RCP R2, R2 ;  /* 0x0000000200027308 */ /* 0x002e640000001000 */
[----:B-1----:R-:W-:-:S06]  /*24d10*/  VIADD R2, R2, 0xffffffe ;  /* 0x0ffffffe02027836 */ /* 0x002fcc0000000000 */
[----:B------:R-:W1:Y:S02]  /*24d20*/  F2I.FTZ.U32.TRUNC.NTZ R3, R2 ;  /* 0x0000000200037305 */ /* 0x000e64000021f000 */
[----:B-1----:R-:W-:-:S04]  /*24d30*/  IMAD.MOV R2, RZ, RZ, -R3 ;  /* 0x000000ffff027224 */ /* 0x002fc800078e0a03 */
[----:B------:R-:W-:Y:S01]  /*24d40*/  IMAD R4, R2, R0, RZ ;  /* 0x0000000002047224 */ /* 0x000fe200078e02ff */
[----:B------:R-:W-:-:S05]  /*24d50*/  MOV R2, RZ ;  /* 0x000000ff00027202 */ /* 0x000fca0000000f00 */
[----:B------:R-:W-:Y:S01]  /*24d60*/  IMAD.HI.U32 R7, R3, R4, R2 ;  /* 0x0000000403077227 */ /* 0x000fe200078e0002 */
[----:B------:R-:W-:Y:S02]  /*24d70*/  IADD3 R4, R18, -0x1, R6 ;  /* 0xffffffff12047810 */ /* 0x000fe40007ffe006 */
[----:B------:R-:W-:-:S03]  /*24d80*/  IABS R2, R18 ;  /* 0x0000001200027213 */ /* 0x000fc60000000000 */
[----:B------:R-:W-:Y:S02]  /*24d90*/  IMAD.IADD R4, R4, 0x1, -R8 ;  /* 0x0000000104047824 */ /* 0x000fe400078e0a08 */
[----:B------:R-:W-:-:S03]  /*24da0*/  IMAD.MOV R2, RZ, RZ, -R2 ;  /* 0x000000ffff027224 */ /* 0x000fc600078e0a02 */
[----:B------:R-:W-:Y:S01]  /*24db0*/  IABS R3, R4 ;  /* 0x0000000400037213 */ /* 0x000fe20000000000 */
[----:B------:R-:W-:Y:S01]  /*24dc0*/  IMAD.MOV.U32 R5, RZ, RZ, R2 ;  /* 0x000000ffff057224 */ /* 0x000fe200078e0002 */
        /* <DEDUP_REMOVED lines=12> */
[----:B------:R2:W-:Y:S02]  /*24e90*/  STL [R1+0x40], R2 ;  /* 0x0000400201007387 */ /* 0x0005e40000100800 */
.L_x_1810:
[----:B------:R-:W-:Y:S05]  /*24ea0*/  BSYNC B0 ;  /* 0x0000000000007941 */ /* 0x000fea0003800000 */
.L_x_1809:
[----:B------:R-:W3:Y:S04]  /*24eb0*/  LDL R0, [R1+0x40] ;  /* 0x0000400001007983 */ /* 0x000ee80000100800 */
[----:B--2---:R-:W3:Y:S01]  /*24ec0*/  LDL R2, [R1+0x50] ;  /* 0x0000500001027983 */ /* 0x004ee20000100800 */
[----:B------:R-:W-:Y:S01]  /*24ed0*/  BSSY B7, `(.L_x_1811) ;  /* 0x0000417000077945 */ /* 0x000fe20003800000 */
[----:B---3--:R-:W-:-:S05]  /*24ee0*/  IMAD R2, R2, R0, R8 ;  /* 0x0000000002027224 */ /* 0x008fca00078e0208 */
[----:B------:R-:W-:Y:S01]  /*24ef0*/  VIADDMNMX R0, R2, R0, R6, PT ;  /* 0x0000000002007246 */ /* 0x000fe20003800106 */
[----:B------:R2:W-:Y:S03]  /*24f00*/  STL [R1+0x2c], R2 ;  /* 0x00002c0201007387 */ /* 0x0005e60000100800 */
[----:B------:R-:W-:Y:S01]  /*24f10*/  ISETP.GT.AND P0, PT, R0, R2, PT ;  /* 0x000000020000720c */ /* 0x000fe20003f04270 */
[----:B------:R2:W-:-:S12]  /*24f20*/  STL [R1+0x44], R0 ;  /* 0x0000440001007387 */ /* 0x0005d80000100800 */
[----:B--2---:R-:W-:Y:S05]  /*24f30*/  @P0 BRA `(.L_x_1812) ;  /* 0x0000000000480947 */ /* 0x004fea0003800000 */
[----:B------:R-:W2:Y:S02]  /*24f40*/  S2R R0, SR_TID.X ;  /* 0x0000000000007919 */ /* 0x000ea40000002100 */
[----:B--2---:R-:W-:-:S04]  /*24f50*/  LOP3.LUT R0, R0, 0x7f, RZ, 0xc0, !PT ;  /* 0x0000007f00007812 */ /* 0x004fc800078ec0ff */
[----:B------:R-:W-:-:S13]  /*24f60*/  ISETP.NE.AND P0, PT, R0, RZ, PT ;  /* 0x000000ff0000720c */ /* 0x000fda0003f05270 */
[----:B------:R-:W-:Y:S05]  /*24f70*/  @P0 BRA `(.L_x_1813) ;  /* 0x0000004000300947 */ /* 0x000fea0003800000 */
[----:B------:R-:W2:Y:S01]  /*24f80*/  S2R R3, SR_LANEID ;  /* 0x0000000000037919 */ /* 0x000ea20000000000 */
[----:B------:R-:W-:Y:S02]  /*24f90*/  VOTEU.ANY UR4, UPT, PT ;  /* 0x0000000000047886 */ /* 0x000fe400038e0100 */
[----:B------:R-:W2:Y:S08]  /*24fa0*/  FLO.U32 R0, UR4 ;  /* 0x0000000400007d00 */ /* 0x000eb000080e0000 */
[----:B------:R-:W3:Y:S01]  /*24fb0*/  POPC R4, UR4 ;  /* 0x0000000400047d09 */ /* 0x000ee20008000000 */
[----:B--2---:R-:W-:-:S02]  /*24fc0*/  ISETP.EQ.U32.AND P0, PT, R0, R3, PT ;  /* 0x000000030000720c */ /* 0x004fc40003f02070 */
[----:B------:R-:W3:Y:S11]  /*24fd0*/  LDC.64 R2, c[0x0][0xc60] ;  /* 0x00031800ff027b82 */ /* 0x000ef60000000a00 */
[----:B---3--:R-:W2:Y:S01]  /*24fe0*/  @P0 ATOMG.E.ADD.STRONG.GPU PT, R3, desc[UR46][R2.64], R4 ;  /* 0x00000004020309a8 */ /* 0x008ea200081ee1ee */
[----:B------:R-:W3:Y:S02]  /*24ff0*/  S2R R5, SR_LTMASK ;  /* 0x0000000000057919 */ /* 0x000ee40000003900 */
[----:B---3--:R-:W-:-:S06]  /*25000*/  LOP3.LUT R5, R5, UR4, RZ, 0xc0, !PT ;  /* 0x0000000405057c12 */ /* 0x008fcc000f8ec0ff */
[----:B------:R-:W3:Y:S01]  /*25010*/  POPC R5, R5 ;  /* 0x0000000500057309 */ /* 0x000ee20000000000 */
[----:B--2---:R-:W3:Y:S02]  /*25020*/  SHFL.IDX PT, R0, R3, R0, 0x1f ;  /* 0x00001f0003007589 */ /* 0x004ee400000e0000 */
[----:B---3--:R-:W-:-:S05]  /*25030*/  IADD3 R0, R0, UR38, R5 ;  /* 0x0000002600007c10 */ /* 0x008fca000fffe005 */
[----:B------:R2:W-:Y:S01]  /*25040*/  STL [R1], R0 ;  /* 0x0000000001007387 */ /* 0x0005e20000100800 */
[----:B------:R-:W-:Y:S05]  /*25050*/  BRA `(.L_x_1813) ;  /* 0x0000003c00f87947 */ /* 0x000fea0003800000 */
.L_x_1812:
        /* <DEDUP_REMOVED lines=8> */
[----:B------:R-:W-:Y:S01]  /*250e0*/  IMAD.U32 R4, RZ, RZ, UR6 ;  /* 0x00000006ff047e24 */ /* 0x000fe2000f8e00ff */
[----:B------:R-:W-:Y:S01]  /*250f0*/  MOV R6, UR8 ;  /* 0x0000000800067c02 */ /* 0x000fe20008000f00 */
[----:B------:R-:W2:Y:S01]  /*25100*/  LDC.64 R2, c[0x4][R2] ;  /* 0x0100000002027b82 */ /* 0x000ea20000000a00 */
        /* <DEDUP_REMOVED lines=8> */
[----:B012---:R-:W-:Y:S05]  /*25190*/  CALL.ABS.NOINC R2 ;  /* 0x0000000002007343 */ /* 0x007fea0003c00000 */
.L_x_1815:
[----:B------:R-:W-:Y:S05]  /*251a0*/  BSYNC B6 ;  /* 0x0000000000067941 */ /* 0x000fea0003800000 */
.L_x_1814:
[----:B------:R-:W-:Y:S01]  /*251b0*/  VIADD R0, R19, 0x400 ;  /* 0x0000040013007836 */ /* 0x000fe20000000000 */
[----:B------:R-:W-:Y:S04]  /*251c0*/  BSSY B6, `(.L_x_1816) ;  /* 0x0000022000067945 */ /* 0x000fe80003800000 */
[----:B------:R-:W-:-:S13]  /*251d0*/  LOP3.LUT P0, RZ, R0, 0x3ff, RZ, 0xc0, !PT ;  /* 0x000003ff00ff7812 */ /* 0x000fda000780c0ff */
[----:B------:R-:W-:Y:S05]  /*251e0*/  @!P0 BRA `(.L_x_1817) ;  /* 0x00000000007c8947 */ /* 0x000fea0003800000 */
[----:B-1----:R-:W-:Y:S01]  /*251f0*/  MOV R18, 0x0 ;  /* 0x0000000000127802 */ /* 0x002fe20000000f00 */
[----:B------:R-:W-:Y:S01]  /*25200*/  ULDC.64 UR6, c[0x4][0xb8] ;  /* 0x01002e0000067ab9 */ /* 0x000fe20000000a00 */
[----:B------:R-:W-:Y:S01]  /*25210*/  ULDC.64 UR8, c[0x4][0xc0] ;  /* 0x0100300000087ab9 */ /* 0x000fe20000000a00 */
[----:B------:R-:W-:Y:S01]  /*25220*/  ULDC.64 UR4, c[0x4][0x40] ;  /* 0x0100100000047ab9 */ /* 0x000fe20000000a00 */
[----:B------:R1:W2:Y:S01]  /*25230*/  LDC.64 R2, c[0x4][R18] ;  /* 0x0100000012027b82 */ /* 0x0002a20000000a00 */
        /* <DEDUP_REMOVED lines=8> */
[----:B-1----:R-:W-:-:S07]  /*252c0*/  IMAD.MOV.U32 R13, RZ, RZ, RZ ;  /* 0x000000ffff0d7224 */ /* 0x002fce00078e00ff */
[----:B------:R-:W-:-:S07]  /*252d0*/  LEPC R20, `(.L_x_1818) ;  /* 0x000000001014794e */ /* 0x000fce0000000000 */
[----:B0-2---:R-:W-:Y:S05]  /*252e0*/  CALL.ABS.NOINC R2 ;  /* 0x0000000002007343 */ /* 0x005fea0003c00000 */
.L_x_1818:
[----:B------:R0:W1:Y:S01]  /*252f0*/  LDC.64 R2, c[0x4][R18] ;  /* 0x0100000012027b82 */ /* 0x0000620000000a00 */
[----:B------:R-:W-:Y:S01]  /*25300*/  ULDC.64 UR4, c[0x4][0xb8] ;  /* 0x01002e0000047ab9 */ /* 0x000fe20000000a00 */
[----:B------:R-:W-:Y:S01]  /*25310*/  ULDC.64 UR6, c[0x4][0xc0] ;  /* 0x0100300000067ab9 */ /* 0x000fe20000000a00 */
[----:B------:R-:W-:Y:S01]  /*25320*/  ULDC.64 UR8, c[0x4][0x48] ;  /* 0x0100120000087ab9 */ /* 0x000fe20000000a00 */
        /* <DEDUP_REMOVED lines=11> */
.L_x_1817:
[----:B------:R-:W-:Y:S05]  /*253e0*/  BSYNC B6 ;  /* 0x0000000000067941 */ /* 0x000fea0003800000 */
.L_x_1816:
[----:B------:R-:W2:Y:S01]  /*253f0*/  LDL R0, [R1+0xc] ;  /* 0x00000c0001007983 */ /* 0x000ea20000100800 */
[----:B------:R-:W-:Y:S02]  /*25400*/  ULDC.64 UR4, c[0x0][0x9f8] ;  /* 0x00027e0000047ab9 */ /* 0x000fe40000000a00 */
[----:B------:R-:W-:Y:S01]  /*25410*/  ISETP.NE.U32.AND P0, PT, RZ, UR4, PT ;  /* 0x00000004ff007c0c */ /* 0x000fe2000bf05070 */
[----:B-1----:R-:W3:Y:S03]  /*25420*/  LDL R18, [R1+0x44] ;  /* 0x0000440001127983 */ /* 0x002ee60000100800 */
[----:B------:R-:W-:Y:S01]  /*25430*/  ISETP.NE.AND.EX P0, PT, RZ, UR5, PT, P0 ;  /* 0x00000005ff007c0c */ /* 0x000fe2000bf05300 */
[----:B------:R-:W-:-:S12]  /*25440*/  ULDC.64 UR4, c[0x0][0xa08] ;  /* 0x0002820000047ab9 */ /* 0x000fd80000000a00 */
[----:B------:R-:W1:Y:S01]  /*25450*/  @P0 LDC.64 R2, c[0x0][0x9f8] ;  /* 0x00027e00ff020b82 */ /* 0x000e620000000a00 */
[----:B--2---:R-:W-:Y:S02]  /*25460*/  IMAD.MOV.U32 R7, RZ, RZ, R0 ;  /* 0x000000ffff077224 */ /* 0x004fe400078e0000 */
[----:B-1----:R-:W-:-:S05]  /*25470*/  @P0 IMAD.WIDE R2, R0, 0x4, R2 ;  /* 0x0000000400020825 */ /* 0x002fca00078e0202 */
[----:B------:R1:W2:Y:S01]  /*25480*/  @P0 LDG.E R7, desc[UR46][R2.64] ;  /* 0x0000002e02070981 */ /* 0x0002a2000c1e1900 */
[----:B---3--:R-:W-:Y:S01]  /*25490*/  VIADD R0, R18, 0xffffffff ;  /* 0xffffffff12007836 */ /* 0x008fe20000000000 */
[----:B-1----:R-:W1:Y:S02]  /*254a0*/  LDC.64 R2, c[0x0][0x418] ;  /* 0x00010600ff027b82 */ /* 0x002e640000000a00 */
[----:B-1----:R-:W-:Y:S01]  /*254b0*/  LOP3.LUT P0, RZ, R2, UR4, RZ, 0xfc, !PT ;  /* 0x0000000402ff7c12 */ /* 0x002fe2000f80fcff */
[----:B------:R-:W-:-:S03]  /*254c0*/  UMOV UR4, 0xffffffff ;  /* 0xffffffff00047882 */ /* 0x000fc60000000000 */
[----:B------:R-:W-:Y:S02]  /*254d0*/  LOP3.LUT P0, RZ, R3, UR5, RZ, 0xfc, P0 ;  /* 0x0000000503ff7c12 */ /* 0x000fe4000800fcff */
[----:B--2---:R-:W-:Y:S01]  /*254e0*/  SHF.R.S32.HI R8, RZ, 0x1f, R7 ;  /* 0x0000001fff087819 */ /* 0x004fe20000011407 */
[----:B------:R1:W-:Y:S01]  /*254f0*/  STL [R1+0x8], R7 ;  /* 0x0000080701007387 */ /* 0x0003e20000100800 */
[----:B------:R-:W-:-:S03]  /*25500*/  SEL R18, R7, RZ, !P0 ;  /* 0x000000ff07127207 */ /* 0x000fc60004000000 */
[----:B------:R1:W-:Y:S01]  /*25510*/  STL [R1+0x24], R8 ;  /* 0x0000240801007387 */ /* 0x0003e20000100800 */
[----:B------:R-:W-:Y:S05]  /*25520*/  BRA.DIV UR4, `(.L_x_1819) ;  /* 0x0000005e04e07947 */ /* 0x000fea000b800000 */
[----:B------:R-:W2:Y:S02]  /*25530*/  S2R R4, SR_TID.X ;  /* 0x0000000000047919 */ /* 0x000ea40000002100 */
[----:B--2---:R-:W-:-:S04]  /*25540*/  SHF.R.U32.HI R4, RZ, 0x5, R4 ;  /* 0x00000005ff047819 */ /* 0x004fc80000011604 */
[----:B------:R-:W-:-:S05]  /*25550*/  LOP3.LUT R4, R4, 0x3, RZ, 0xc0, !PT ;  /* 0x0000000304047812 */ /* 0x000fca00078ec0ff */
[----:B------:R2:W3:Y:S02]  /*25560*/  SHFL.IDX PT, R14, R4, RZ, 0x1f ;  /* 0x00001fff040e7589 */ /* 0x0004e400000e0000 */
.L_x_1962:
[----:B------:R4:W-:Y:S01]  /*25570*/  STL [R1+0x4], R0 ;  /* 0x0000040001007387 */ /* 0x0009e20000100800 */
[----:B---3--:R-:W-:Y:S02]  /*25580*/  ISETP.NE.AND P0, PT, R14, RZ, PT ;  /* 0x000000ff0e00720c */ /* 0x008fe40003f05270 */
[----:B------:R-:W-:Y:S02]  /*25590*/  PLOP3.LUT P1, PT, PT, PT, PT, 0x8, 0x0 ;  /* 0x000000000000781c */ /* 0x000fe40003f2e170 */
[----:B------:R-:W-:-:S11]  /*255a0*/  LOP3.LUT R17, R17, 0xfffffffe, RZ, 0xc0, !PT ;  /* 0xfffffffe11117812 */ /* 0x000fd600078ec0ff */
[----:B------:R-:W-:Y:S01]  /*255b0*/  @P1 LOP3.LUT R17, R17, 0x1, RZ, 0xfc, !PT ;  /* 0x0000000111111812 */ /* 0x000fe200078efcff */
[----:B----4-:R-:W-:Y:S06]  /*255c0*/  @P0 BRA `(.L_x_1820) ;  /* 0x0000000400380947 */ /* 0x010fec0003800000 */
[----:B------:R-:W-:-:S03]  /*255d0*/  UMOV UR4, 0xffffffff ;  /* 0xffffffff00047882 */ /* 0x000fc60000000000 */
[----:B------:R-:W-:Y:S05]  /*255e0*/  BRA.DIV UR4, `(.L_x_1821) ;  /* 0x0000005e04e47947 */ /* 0x000fea000b800000 */
[----:B------:R-:W-:-:S13]  /*255f0*/  ELECT P6, URZ, PT ;  /* 0x00000000003f782f */ /* 0x000fda00038c0000 */
.L_x_1965:
[----:B------:R-:W-:Y:S05]  /*25600*/  @!P6 BRA `(.L_x_1820) ;  /* 0x000000040028e947 */ /* 0x000fea0003800000 */
[----:B------:R-:W-:-:S04]  /*25610*/  ISETP.NE.U32.AND P0, PT, R2, RZ, PT ;  /* 0x000000ff0200720c */ /* 0x000fc80003f05070 */
[----:B------:R-:W-:-:S13]  /*25620*/  ISETP.NE.AND.EX P0, PT, R3, RZ, PT, P0 ;  /* 0x000000ff0300720c */ /* 0x000fda0003f05300 */
[----:B------:R-:W-:Y:S05]  /*25630*/  @!P0 BRA `(.L_x_1822) ;  /* 0x0000000000508947 */ /* 0x000fea0003800000 */
[----:B------:R-:W3:Y:S01]  /*25640*/  LDC R6, c[0x0][0x43c] ;  /* 0x00010f00ff067b82 */ /* 0x000ee20000000800 */
[----:B------:R-:W-:Y:S01]  /*25650*/  IMAD.MOV.U32 R9, RZ, RZ, R0 ;  /* 0x000000ffff097224 */ /* 0x000fe200078e0000 */
[----:B------:R-:W-:-:S03]  /*25660*/  ULDC.64 UR4, c[0x0][0x428] ;  /* 0x00010a0000047ab9 */ /* 0x000fc60000000a00 */
[----:B------:R-:W-:Y:S01]  /*25670*/  IMAD.MOV.U32 R0, RZ, RZ, R9 ;  /* 0x000000ffff007224 */ /* 0x000fe200078e0009 */
[----:B---3--:R-:W-:-:S13]  /*25680*/  ISETP.NE.AND P0, PT, R6, 0x1, PT ;  /* 0x000000010600780c */ /* 0x008fda0003f05270 */
[----:B--2---:R-:W2:Y:S02]  /*25690*/  @P0 LDC.64 R4, c[0x0][0x440] ;  /* 0x00011000ff040b82 */ /* 0x004ea40000000a00 */
        /* <DEDUP_REMOVED lines=14> */
.L_x_1822:
[----:B------:R-:W4:Y:S04]  /*25780*/  LDL R0, [R1+0x10] ;  /* 0x0000100001007983 */ /* 0x000f280000100800 */
[----:B---3--:R-:W3:Y:S01]  /*25790*/  LDL R2, [R1+0x18] ;  /* 0x0000180001027983 */ /* 0x008ee20000100800 */
[----:B----4-:R-:W-:Y:S02]  /*257a0*/  LEA R0, R0, R19, 0x3 ;  /* 0x0000001300007211 */ /* 0x010fe400078e18ff */
[----:B---3--:R-:W-:-:S04]  /*257b0*/  SHF.L.U32 R2, R2, 0x1f, RZ ;  /* 0x0000001f02027819 */ /* 0x008fc800000006ff */
[----:B------:R-:W3:Y:S02]  /*257c0*/  SYNCS.PHASECHK.TRANS64.TRYWAIT P0, [R0+URZ+0x2a840], R2 ;  /* 0x02a84002000075a7 */ /* 0x000ee4000800017f */
[----:B---3--:R-:W-:Y:S05]  /*257d0*/  @!P0 BRA `(.L_x_1823) ;  /* 0x0000005c00888947 */ /* 0x008fea0003800000 */
.L_x_1966:
[----:B------:R-:W4:Y:S02]  /*257e0*/  S2R R3, SR_TID.X ;  /* 0x0000000000037919 */ /* 0x000f240000002100 */
[----:B----4-:R-:W-:-:S04]  /*257f0*/  LOP3.LUT R3, R3, 0x7f, RZ, 0xc0, !PT ;  /* 0x0000007f03037812 */ /* 0x010fc800078ec0ff */
[----:B------:R-:W-:-:S13]  /*25800*/  ISETP.NE.AND P0, PT, R3, RZ, PT ;  /* 0x000000ff0300720c */ /* 0x000fda0003f05270 */
        /* <DEDUP_REMOVED lines=8> */
.L_x_1824:
[----:B--2---:R-:W2:Y:S04]  /*25890*/  LDL R4, [R1+0x10] ;  /* 0x0000100001047983 */ /* 0x004ea80000100800 */
[----:B------:R-:W4:Y:S04]  /*258a0*/  LDL R3, [R1+0x4] ;  /* 0x0000040001037983 */ /* 0x000f280000100800 */
[----:B---3--:R-:W3:Y:S01]  /*258b0*/  LDL R2, [R1+0x1c] ;  /* 0x00001c0001027983 */ /* 0x008ee20000100800 */
[----:B------:R-:W-:Y:S01]  /*258c0*/  R2UR UR9, R0 ;  /* 0x00000000000972ca */ /* 0x000fe200000e0000 */
[----:B------:R-:W-:Y:S01]  /*258d0*/  UIADD3 UR4, UP0, UR36, 0x370, URZ ;  /* 0x0000037024047890 */ /* 0x000fe2000ff1e03f */
[----:B------:R-:W-:Y:S01]  /*258e0*/  R2UR UR12, R16 ;  /* 0x00000000100c72ca */ /* 0x000fe200000e0000 */
[----:B------:R-:W-:Y:S01]  /*258f0*/  UMOV UR10, URZ ;  /* 0x0000003f000a7c82 */ /* 0x000fe20008000000 */
[----:B-----5:R-:W-:Y:S01]  /*25900*/  R2UR UR13, R18 ;  /* 0x00000000120d72ca */ /* 0x020fe200000e0000 */
[----:B------:R-:W-:Y:S01]  /*25910*/  UMOV UR6, 0x0 ;  /* 0x0000000000067882 */ /* 0x000fe20000000000 */
[----:B------:R-:W-:Y:S01]  /*25920*/  UMOV UR7, 0x14f00000 ;  /* 0x14f0000000077882 */ /* 0x000fe20000000000 */
[----:B------:R-:W-:Y:S01]  /*25930*/  UMOV UR17, 0x40 ;  /* 0x0000004000117882 */ /* 0x000fe20000000000 */
[----:B------:R-:W-:-:S02]  /*25940*/  PLOP3.LUT P0, PT, PT, PT, PT, 0x80, 0x0 ;  /* 0x000000000000781c */ /* 0x000fc40003f0f070 */
[----:B------:R-:W-:-:S03]  /*25950*/  LOP3.LUT R17, R17, 0xfffffffe, RZ, 0xc0, !PT ;  /* 0xfffffffe11117812 */ /* 0x000fc600078ec0ff */
[----:B------:R-:W-:-:S08]  /*25960*/  UIADD3 UR9, UR9, 0x2a830, URZ ;  /* 0x0002a83009097890 */ /* 0x000fd0000fffe03f */
[----:B------:R-:W-:Y:S01]  /*25970*/  @P0 LOP3.LUT R17, R17, 0x1, RZ, 0xfc, !PT ;  /* 0x0000000111110812 */ /* 0x000fe200078efcff */
[----:B--2---:R-:W-:Y:S01]  /*25980*/  IMAD R0, R4, 0x9000, R19 ;  /* 0x0000900004007824 */ /* 0x004fe200078e0213 */
[----:B----4-:R-:W-:-:S04]  /*25990*/  R2UR UR11, R3 ;  /* 0x00000000030b72ca */ /* 0x010fc800000e0000 */
[----:B------:R-:W-:Y:S02]  /*259a0*/  R2UR UR8, R0 ;  /* 0x00000000000872ca */ /* 0x000fe400000e0000 */
[----:B---3--:R-:W-:-:S11]  /*259b0*/  R2UR UR5, R2 ;  /* 0x00000000020572ca */ /* 0x008fd600000e0000 */
[----:B------:R-:W-:Y:S02]  /*259c0*/  UIADD3 UR14, UR8, 0x18400, URZ ;  /* 0x00018400080e7890 */ /* 0x000fe4000fffe03f */
[----:B------:R-:W-:Y:S02]  /*259d0*/  UIMAD UR11, UR11, 0x60, UR5 ;  /* 0x000000600b0b78a4 */ /* 0x000fe4000f8e0205 */
[----:B------:R-:W-:Y:S02]  /*259e0*/  UIADD3.X UR5, URZ, UR37, URZ, UP0, !UPT ;  /* 0x000000253f057290 */ /* 0x000fe400087fe43f */
[----:B------:R-:W-:Y:S02]  /*259f0*/  UIADD3 UR15, UR8, 0x1b400, URZ ;  /* 0x0001b400080f7890 */ /* 0x000fe4000fffe03f */
[----:B------:R-:W-:-:S03]  /*25a00*/  UIADD3 UR16, UR8, 0x1e400, URZ ;  /* 0x0001e40008107890 */ /* 0x000fc6000fffe03f */
[----:B------:R-:W-:Y:S01]  /*25a10*/  UMOV UR8, UR14 ;  /* 0x0000000e00087c82 */ /* 0x000fe20008000000 */
[----:B------:R-:W-:Y:S01]  /*25a20*/  UMOV UR14, 0x80 ;  /* 0x00000080000e7882 */ /* 0x000fe20000000000 */
[----:B------:R2:W-:Y:S02]  /*25a30*/  UTMALDG.4D [UR8], [UR4], desc[UR6] ;  /* 0x00000608040075b4 */ /* 0x0005e40008019000 */
[----:B--2---:R-:W-:Y:S01]  /*25a40*/  UMOV UR8, UR15 ;  /* 0x0000000f00087c82 */ /* 0x004fe20008000000 */
[----:B------:R-:W-:Y:S02]  /*25a50*/  UMOV UR10, UR17 ;  /* 0x00000011000a7c82 */ /* 0x000fe40008000000 */
[----:B------:R2:W-:Y:S02]  /*25a60*/  UTMALDG.4D [UR8], [UR4], desc[UR6] ;  /* 0x00000608040075b4 */ /* 0x0005e40008019000 */
[----:B--2---:R-:W-:Y:S01]  /*25a70*/  UMOV UR8, UR16 ;  /* 0x0000001000087c82 */ /* 0x004fe20008000000 */
[----:B------:R-:W-:-:S02]  /*25a80*/  UMOV UR10, UR14 ;  /* 0x0000000e000a7c82 */ /* 0x000fc40008000000 */
[----:B------:R3:W-:Y:S02]  /*25a90*/  UTMALDG.4D [UR8], [UR4], desc[UR6] ;  /* 0x00000608040075b4 */ /* 0x0007e40008019000 */
[----:B---3--:R-:W-:Y:S01]  /*25aa0*/  NOP ;  /* 0x0000000000007918 */ /* 0x008fe20000000000 */
.L_x_1820:
[----:B------:R-:W3:Y:S01]  /*25ab0*/  LDL.LU R3, [R1+0x48] ;  /* 0x0000480001037983 */ /* 0x000ee20000300800 */
[----:B------:R-:W-:Y:S05]  /*25ac0*/  WARPSYNC.ALL ;  /* 0x0000000000007948 */ /* 0x000fea0003800000 */
[----:B------:R-:W-:Y:S01]  /*25ad0*/  ULDC.64 UR4, c[0x0][0x298] ;  /* 0x0000a60000047ab9 */ /* 0x000fe20000000a00 */
[----:B------:R-:W-:Y:S01]  /*25ae0*/  BSSY B6, `(.L_x_1825) ;  /* 0x000001c000067945 */ /* 0x000fe20003800000 */
[----:B------:R-:W-:Y:S01]  /*25af0*/  BAR.SYNC.DEFER_BLOCKING 0x8, 0x180 ;  /* 0x0206000000007b1d */ /* 0x000fe20000010000 */
[----:B---3--:R-:W-:Y:S01]  /*25b00*/  SHF.R.S32.HI R0, RZ, 0x1f, R3 ;  /* 0x0000001fff007819 */ /* 0x008fe20000011403 */
[----:B--2---:R-:W-:-:S04]  /*25b10*/  IMAD.WIDE.U32 R4, R3, UR4, RZ ;  /* 0x0000000403047c25 */ /* 0x004fc8000f8e00ff */
        /* <DEDUP_REMOVED lines=12> */
[----:B--2---:R-:W-:Y:S01]  /*25be0*/  IMAD.U32 R4, RZ, RZ, UR4 ;  /* 0x00000004ff047e24 */ /* 0x004fe2000f8e00ff */
[----:B------:R-:W-:Y:S01]  /*25bf0*/  MOV R12, 0x1 ;  /* 0x00000001000c7802 */ /* 0x000fe20000000f00 */
[----:B------:R-:W2:Y:S01]  /*25c00*/  LDC.64 R2, c[0x4][R2] ;  /* 0x0100000002027b82 */ /* 0x000ea20000000a00 */
[----:B------:R-:W-:Y:S02]  /*25c10*/  IMAD.U32 R5, RZ, RZ, UR5 ;  /* 0x00000005ff057e24 */ /* 0x000fe4000f8e00ff */
[----:B------:R-:W-:Y:S02]  /*25c20*/  IMAD.U32 R6, RZ, RZ, UR6 ;  /* 0x00000006ff067e24 */ /* 0x000fe4000f8e00ff */
[----:B-1----:R-:W-:-:S02]  /*25c30*/  IMAD.U32 R7, RZ, RZ, UR7 ;  /* 0x00000007ff077e24 */ /* 0x002fc4000f8e00ff */
[----:B------:R-:W-:Y:S02]  /*25c40*/  IMAD.U32 R10, RZ, RZ, UR8 ;  /* 0x00000008ff0a7e24 */ /* 0x000fe4000f8e00ff */
[----:B------:R-:W-:Y:S02]  /*25c50*/  IMAD.U32 R11, RZ, RZ, UR9 ;  /* 0x00000009ff0b7e24 */ /* 0x000fe4000f8e00ff */
[----:B------:R-:W-:Y:S02]  /*25c60*/  IMAD.MOV.U32 R8, RZ, RZ, 0x70 ;  /* 0x00000070ff087424 */ /* 0x000fe400078e00ff */
[----:B------:R-:W-:-:S07]  /*25c70*/  IMAD.MOV.U32 R13, RZ, RZ, RZ ;  /* 0x000000ffff0d7224 */ /* 0x000fce00078e00ff */
[----:B------:R-:W-:-:S07]  /*25c80*/  LEPC R20, `(.L_x_1826) ;  /* 0x000000001014794e */ /* 0x000fce0000000000 */
[----:B0-2---:R-:W-:Y:S05]  /*25c90*/  CALL.ABS.NOINC R2 ;  /* 0x0000000002007343 */ /* 0x005fea0003c00000 */
.L_x_1826:
[----:B------:R-:W-:Y:S05]  /*25ca0*/  BSYNC B6 ;  /* 0x0000000000067941 */ /* 0x000fea0003800000 */
.L_x_1825:
[----:B--2---:R-:W2:Y:S01]  /*25cb0*/  LDL.LU R0, [R1+0x54] ;  /* 0x0000540001007983 */ /* 0x004ea20000300800 */
[----:B------:R-:W-:Y:S01]  /*25cc0*/  ULDC.64 UR6, c[0x0][0xa00] ;  /* 0x0002800000067ab9 */ /* 0x000fe20000000a00 */
[----:B-1----:R-:W1:Y:S01]  /*25cd0*/  LDC R7, c[0x0][0x448] ;  /* 0x00011200ff077b82 */ /* 0x002e620000000800 */
[----:B------:R-:W-:Y:S01]  /*25ce0*/  ULDC.64 UR4, c[0x0][0x2d8] ;  /* 0x0000b60000047ab9 */ /* 0x000fe20000000a00 */
[----:B------:R-:W2:Y:S04]  /*25cf0*/  LDL.LU.64 R2, [R1+0x48] ;  /* 0x0000480001027983 */ /* 0x000ea80000300a00 */
[----:B------:R-:W3:Y:S04]  /*25d00*/  LDL R5, [R1+0xc] ;  /* 0x00000c0001057983 */ /* 0x000ee80000100800 */
[----:B------:R-:W4:Y:S01]  /*25d10*/  LDL R9, [R1+0x30] ;  /* 0x0000300001097983 */ /* 0x000f220000100800 */
[----:B------:R-:W-:-:S04]  /*25d20*/  ISETP.NE.U32.AND P0, PT, RZ, UR6, PT ;  /* 0x00000006ff007c0c */ /* 0x000fc8000bf05070 */
[----:B------:R-:W-:Y:S01]  /*25d30*/  ISETP.NE.AND.EX P0, PT, RZ, UR7, PT, P0 ;  /* 0x00000007ff007c0c */ /* 0x000fe2000bf05300 */
[----:B------:R-:W0:Y:S01]  /*25d40*/  S2R R8, SR_TID.X ;  /* 0x0000000000087919 */ /* 0x000e220000002100 */
[----:B------:R-:W-:Y:S01]  /*25d50*/  ULDC.64 UR6, c[0x0][0x280] ;  /* 0x0000a00000067ab9 */ /* 0x000fe20000000a00 */
[----:B------:R-:W1:Y:S01]  /*25d60*/  S2R R10, SR_TID.X ;  /* 0x00000000000a7919 */ /* 0x000e620000002100 */
[----:B0-----:R-:W-:Y:S02]  /*25d70*/  IMAD.SHL.U32 R8, R8, 0x10, RZ ;  /* 0x0000001008087824 */ /* 0x001fe400078e00ff */
[----:B-1----:R-:W-:-:S05]  /*25d80*/  IMAD.SHL.U32 R10, R10, 0x8, RZ ;  /* 0x000000080a0a7824 */ /* 0x002fca00078e00ff */
[----:B------:R-:W-:-:S04]  /*25d90*/  LOP3.LUT R10, R10, 0x38, RZ, 0xc0, !PT ;  /* 0x000000380a0a7812 */ /* 0x000fc800078ec0ff */
[C---:B------:R-:W-:Y:S02]  /*25da0*/  LOP3.LUT R11, R10.reuse, 0x40, RZ, 0xfc, !PT ;  /* 0x000000400a0b7812 */ /* 0x040fe400078efcff */
[----:B------:R-:W-:Y:S01]  /*25db0*/  LOP3.LUT R10, R10, 0x80, RZ, 0xfc, !PT ;  /* 0x000000800a0a7812 */ /* 0x000fe200078efcff */
[----:B--2---:R-:W-:Y:S01]  /*25dc0*/  IMAD.MOV.U32 R3, RZ, RZ, R0 ;  /* 0x000000ffff037224 */ /* 0x004fe200078e0000 */
[----:B---3--:R-:W-:-:S04]  /*25dd0*/  SHF.R.S32.HI R0, RZ, 0x1f, R5 ;  /* 0x0000001fff007819 */ /* 0x008fc80000011405 */
[----:B------:R-:W-:Y:S02]  /*25de0*/  SEL R4, R0, RZ, !P0 ;  /* 0x000000ff00047207 */ /* 0x000fe40004000000 */
[----:B------:R-:W-:Y:S02]  /*25df0*/  SEL R0, R5, RZ, !P0 ;  /* 0x000000ff05007207 */ /* 0x000fe40004000000 */
[----:B------:R-:W0:Y:S01]  /*25e00*/  S2R R5, SR_TID.X ;  /* 0x0000000000057919 */ /* 0x000e220000002100 */
[----:B------:R-:W-:Y:S01]  /*25e10*/  ISETP.NE.AND P0, PT, R7, 0x1, PT ;  /* 0x000000010700780c */ /* 0x000fe20003f05270 */
[----:B------:R-:W-:-:S04]  /*25e20*/  IMAD.WIDE.U32 R2, R16, UR4, R2 ;  /* 0x0000000410027c25 */ /* 0x000fc8000f8e0002 */
[----:B------:R-:W-:Y:S01]  /*25e30*/  IMAD R3, R16, UR5, R3 ;  /* 0x0000000510037c24 */ /* 0x000fe2000f8e0203 */
[----:B------:R-:W-:-:S07]  /*25e40*/  ULDC.64 UR4, c[0x0][0x2e0] ;  /* 0x0000b80000047ab9 */ /* 0x000fce0000000a00 */
[----:B------:R-:W1:Y:S01]  /*25e50*/  @P0 LDC R6, c[0x0][0x450] ;  /* 0x00011400ff060b82 */ /* 0x000e620000000800 */
[----:B0-----:R-:W-:-:S04]  /*25e60*/  LOP3.LUT R5, R5, 0x7f, RZ, 0xc0, !PT ;  /* 0x0000007f05057812 */ /* 0x001fc800078ec0ff */
[----:B------:R-:W-:-:S04]  /*25e70*/  SHF.R.U32.HI R5, RZ, 0x3, R5 ;  /* 0x00000003ff057819 */ /* 0x000fc80000011605 */
[----:B------:R-:W-:Y:S02]  /*25e80*/  LOP3.LUT R8, R5, 0x70, R8, 0xf8, !PT ;  /* 0x0000007005087812 */ /* 0x000fe400078ef808 */
[----:B------:R-:W0:Y:S01]  /*25e90*/  @P0 LDC R5, c[0x0][0x44c] ;  /* 0x00011300ff050b82 */ /* 0x000e220000000800 */
[----:B------:R-:W-:Y:S02]  /*25ea0*/  IMAD R4, R4, UR4, RZ ;  /* 0x0000000404047c24 */ /* 0x000fe4000f8e02ff */
[----:B------:R-:W-:-:S04]  /*25eb0*/  IMAD.WIDE.U32 R2, R0, UR4, R2 ;  /* 0x0000000400027c25 */ /* 0x000fc8000f8e0002 */
[----:B------:R-:W-:Y:S01]  /*25ec0*/  IMAD R0, R0, UR5, R4 ;  /* 0x0000000500007c24 */ /* 0x000fe2000f8e0204 */
[----:B------:R-:W-:Y:S01]  /*25ed0*/  ULDC.64 UR4, c[0x0][0x2d0] ;  /* 0x0000b40000047ab9 */ /* 0x000fe20000000a00 */
[----:B----4-:R-:W-:Y:S02]  /*25ee0*/  IMAD.IADD R4, R8, 0x1, R9 ;  /* 0x0000000108047824 */ /* 0x010fe400078e0209 */
[----:B------:R-:W-:Y:S02]  /*25ef0*/  IMAD.IADD R3, R3, 0x1, R0 ;  /* 0x0000000103037824 */ /* 0x000fe400078e0200 */
[----:B------:R-:W-:Y:S02]  /*25f00*/  IMAD.MOV.U32 R0, RZ, RZ, R4 ;  /* 0x000000ffff007224 */ /* 0x000fe400078e0004 */
[----:B0-----:R-:W-:-:S05]  /*25f10*/  @P0 IMAD.HI.U32 R5, R4, R5, RZ ;  /* 0x0000000504050227 */ /* 0x001fca00078e00ff */
[----:B-1----:R-:W-:-:S05]  /*25f20*/  @P0 SHF.R.U32.HI R0, RZ, R6, R5 ;  /* 0x00000006ff000219 */ /* 0x002fca0000011605 */
        /* <DEDUP_REMOVED lines=16> */
[----:B------:R-:W-:Y:S02]  /*26030*/  LEA R4, P3, R2, UR6, 0x1 ;  /* 0x0000000602047c11 */ /* 0x000fe4000f8608ff */
[----:B------:R-:W-:-:S02]  /*26040*/  ISETP.GE.AND P1, PT, R11, UR4, PT ;  /* 0x000000040b007c0c */ /* 0x000fc4000bf26270 */
[----:B------:R-:W-:-:S04]  /*26050*/  IADD3 R0, R3, R0, RZ ;  /* 0x0000000003007210 */ /* 0x000fc80007ffe0ff */
        /* <DEDUP_REMOVED lines=11> */
[----:B------:R-:W0:Y:S02]  /*26110*/  S2R R11, SR_TID.X ;  /* 0x00000000000b7919 */ /* 0x000e240000002100 */
        /* <DEDUP_REMOVED lines=83> */
.L_x_1983:
[----:B------:R-:W-:Y:S01]  /*26650*/  VIADD R0, R0, 0x70 ;  /* 0x0000007000007836 */ /* 0x000fe20000000000 */
[----:B------:R-:W-:Y:S04]  /*26660*/  BSSY B0, `(.L_x_1828) ;  /* 0x000000e000007945 */ /* 0x000fe80003800000 */
[----:B------:R-:W-:-:S13]  /*26670*/  ISETP.GE.AND P3, PT, R0, R2, PT ;  /* 0x000000020000720c */ /* 0x000fda0003f66270 */
[----:B------:R-:W-:Y:S05]  /*26680*/  @P3 BRA `(.L_x_1829) ;  /* 0x00000000002c3947 */ /* 0x000fea0003800000 */
[----:B0-----:R-:W0:Y:S02]  /*26690*/  S2R R4, SR_TID.X ;  /* 0x0000000000047919 */ /* 0x001e240000002100 */
        /* <DEDUP_REMOVED lines=10> */
.L_x_1829:
[----:B------:R-:W-:Y:S05]  /*26740*/  BSYNC B0 ;  /* 0x0000000000007941 */ /* 0x000fea0003800000 */
.L_x_1828:
[----:B------:R-:W-:Y:S01]  /*26750*/  NOP ;  /* 0x0000000000007918 */ /* 0x000fe20000000000 */
[----:B------:R-:W-:Y:S01]  /*26760*/  PLOP3.LUT P0, PT, PT, PT, PT, 0x80, 0x0 ;  /* 0x000000000000781c */ /* 0x000fe20003f0f070 */
[----:B------:R-:W-:-:S12]  /*26770*/  VIADD R11, R19, 0x2a800 ;  /* 0x0002a800130b7836 */ /* 0x000fd80000000000 */
.L_x_1830:
        /* <DEDUP_REMOVED lines=10> */
[----:B------:R-:W-:-:S04]  /*26820*/  LOP3.LUT R0, R0, 0xfffffffe, RZ, 0xc0, !PT ;  /* 0xfffffffe00007812 */ /* 0x000fc800078ec0ff */
[----:B------:R-:W-:-:S04]  /*26830*/  IADD3 R0, R2, -R0, RZ ;  /* 0x8000000002007210 */ /* 0x000fc80007ffe0ff */
[----:B------:R-:W-:Y:S01]  /*26840*/  SHF.L.U32 R0, R0, 0x1f, RZ ;  /* 0x0000001f00007819 */ /* 0x000fe200000006ff */
[----:B------:R-:W-:Y:S01]  /*26850*/  NOP ;  /* 0x0000000000007918 */ /* 0x000fe20000000000 */
[----:B------:R4:W-:Y:S01]  /*26860*/  SYNCS.ARRIVE.TRANS64.A1T0 RZ, [R19+URZ+0x2a800], RZ ;  /* 0x02a800ff13ff79a7 */ /* 0x0009e2000810003f */
[----:B------:R-:W-:Y:S01]  /*26870*/  BSSY B0, `(.L_x_1831) ;  /* 0x0000003000007945 */ /* 0x000fe20003800000 */
[----:B------:R-:W5:Y:S03]  /*26880*/  SYNCS.PHASECHK.TRANS64.TRYWAIT P0, [R19+URZ+0x2a820], R0 ;  /* 0x02a82000130075a7 */ /* 0x000f66000800017f */
[----:B----45:R-:W-:Y:S05]  /*26890*/  @!P0 BRA `(.L_x_1832) ;  /* 0x0000005800708947 */ /* 0x030fea0003800000 */
.L_x_1984:
[----:B------:R-:W-:Y:S05]  /*268a0*/  BSYNC B0 ;  /* 0x0000000000007941 */ /* 0x000fea0003800000 */
.L_x_1831:
[----:B------:R-:W4:Y:S04]  /*268b0*/  LDL R2, [R1+0x44] ;  /* 0x0000440001027983 */ /* 0x000f280000100800 */
[----:B0-----:R-:W5:Y:S01]  /*268c0*/  LDL R4, [R1+0x2c] ;  /* 0x00002c0001047983 */ /* 0x001f620000100800 */
[----:B------:R-:W-:Y:S01]  /*268d0*/  BSSY B0, `(.L_x_1833) ;  /* 0x000021d000007945 */ /* 0x000fe20003800000 */
[----:B----4-:R-:W-:-:S05]  /*268e0*/  VIADD R0, R2, 0xfffffffe ;  /* 0xfffffffe02007836 */ /* 0x010fca0000000000 */
[----:B-----5:R-:W-:-:S13]  /*268f0*/  ISETP.GE.AND P0, PT, R0, R4, PT ;  /* 0x000000040000720c */ /* 0x020fda0003f06270 */
[----:B------:R-:W-:Y:S05]  /*26900*/  @!P0 BRA `(.L_x_1834) ;  /* 0x0000002000648947 */ /* 0x000fea0003800000 */
[----:B--2---:R-:W2:Y:S04]  /*26910*/  LDL.LU R3, [R1+0x50] ;  /* 0x0000500001037983 */ /* 0x004ea80000300800 */
[----:B---3--:R-:W3:Y:S04]  /*26920*/  LDL.LU R7, [R1+0x40] ;  /* 0x0000400001077983 */ /* 0x008ee80000300800 */
[----:B------:R-:W4:Y:S04]  /*26930*/  LDL.LU R2, [R1+0x60] ;  /* 0x0000600001027983 */ /* 0x000f280000300800 */
[----:B------:R-:W5:Y:S04]  /*26940*/  LDL.LU R6, [R1+0x3c] ;  /* 0x00003c0001067983 */ /* 0x000f680000300800 */
[----:B-1----:R-:W5:Y:S01]  /*26950*/  LDL.LU R5, [R1+0x5c] ;  /* 0x00005c0001057983 */ /* 0x002f620000300800 */
[----:B------:R-:W-:Y:S01]  /*26960*/  LOP3.LUT R10, RZ, R4, RZ, 0x33, !PT ;  /* 0x00000004ff0a7212 */ /* 0x000fe200078e33ff */
[----:B------:R-:W-:Y:S01]  /*26970*/  BSSY B2, `(.L_x_1835) ;  /* 0x00000bb000027945 */ /* 0x000fe20003800000 */
[----:B--2---:R-:W-:-:S04]  /*26980*/  VIADD R3, R3, 0x1 ;  /* 0x0000000103037836 */ /* 0x004fc80000000000 */
[----:B---3--:R-:W-:Y:S01]  /*26990*/  IMAD R3, R3, R7, RZ ;  /* 0x0000000703037224 */ /* 0x008fe200078e02ff */
[----:B----4-:R-:W-:-:S04]  /*269a0*/  LOP3.LUT R2, RZ, R2, RZ, 0x33, !PT ;  /* 0x00000002ff027212 */ /* 0x010fc800078e33ff */
        /* <DEDUP_REMOVED lines=12> */
[----:B------:R-:W-:Y:S01]  /*26a70*/  LOP3.LUT P1, RZ, R17, 0x1, RZ, 0xc0, !PT ;  /* 0x0000000111ff7812 */ /* 0x000fe2000782c0ff */
[----:B------:R-:W-:Y:S01]  /*26a80*/  BSSY B1, `(.L_x_1837) ;  /* 0x00000a5000017945 */ /* 0x000fe20003800000 */
[----:B--2---:R-:W-:-:S05]  /*26a90*/  VIADD R8, R5, 0x1 ;  /* 0x0000000105087836 */ /* 0x004fca0000000000 */
[----:B------:R-:W-:-:S04]  /*26aa0*/  ISETP.NE.AND P0, PT, R8, 0x2, PT ;  /* 0x000000020800780c */ /* 0x000fc80003f05270 */
[----:B------:R-:W-:Y:S02]  /*26ab0*/  SEL R9, RZ, 0x1, P0 ;  /* 0x00000001ff097807 */ /* 0x000fe40000000000 */
[----:B------:R-:W-:Y:S02]  /*26ac0*/  SEL R8, R8, RZ, P0 ;  /* 0x000000ff08087207 */ /* 0x000fe40000000000 */
[----:B---3--:R-:W-:Y:S01]  /*26ad0*/  LOP3.LUT R9, R4, R9, RZ, 0x3c, !PT ;  /* 0x0000000904097212 */ /* 0x008fe200078e3cff */
[----:B------:R-:W-:Y:S06]  /*26ae0*/  @!P1 BRA `(.L_x_1838) ;  /* 0x0000000800789947 */ /* 0x000fec0003800000 */
        /* <DEDUP_REMOVED lines=24> */
.L_x_1839:
[----:B------:R-:W-:Y:S01]  /*26c70*/  IMAD R3, R8, 0x8, R19 ;  /* 0x0000000808037824 */ /* 0x000fe200078e0213 */
[----:B------:R-:W-:Y:S01]  /*26c80*/  SHF.L.U32 R2, R9, 0x1f, RZ ;  /* 0x0000001f09027819 */ /* 0x000fe200000006ff */
[----:B------:R-:W-:Y:S03]  /*26c90*/  BSSY B3, `(.L_x_1840) ;  /* 0x0000003000037945 */ /* 0x000fe60003800000 */
[----:B------:R-:W1:Y:S02]  /*26ca0*/  SYNCS.PHASECHK.TRANS64.TRYWAIT P0, [R3+URZ+0x2a840], R2 ;  /* 0x02a84002030075a7 */ /* 0x000e64000800017f */
[----:B-1----:R-:W-:Y:S05]  /*26cb0*/  @!P0 BRA `(.L_x_1841) ;  /* 0x00000054007c8947 */ /* 0x002fea0003800000 */
.L_x_1985:
[----:B------:R-:W-:Y:S05]  /*26cc0*/  BSYNC B3 ;  /* 0x0000000000037941 */ /* 0x000fea0003800000 */
.L_x_1840:
        /* <DEDUP_REMOVED lines=12> */
.L_x_1843:
[----:B------:R-:W-:Y:S05]  /*26d90*/  BSYNC B3 ;  /* 0x0000000000037941 */ /* 0x000fea0003800000 */
.L_x_1842:
[----:B-1----:R-:W2:Y:S01]  /*26da0*/  LDL R2, [R1+0x1c] ;  /* 0x00001c0001027983 */ /* 0x002ea20000100800 */
[----:B------:R-:W-:Y:S01]  /*26db0*/  MOV R14, RZ ;  /* 0x000000ff000e7202 */ /* 0x000fe20000000f00 */
[----:B------:R-:W-:Y:S01]  /*26dc0*/  IMAD R6, R8, 0x9000, R19 ;  /* 0x0000900008067824 */ /* 0x000fe200078e0213 */
[----:B------:R-:W-:Y:S01]  /*26dd0*/  UIADD3 UR4, UP0, UR36, 0x370, URZ ;  /* 0x0000037024047890 */ /* 0x000fe2000ff1e03f */
        /* <DEDUP_REMOVED lines=8> */
.L_x_1844:
        /* <DEDUP_REMOVED lines=16> */
.L_x_1845:
        /* <DEDUP_REMOVED lines=15> */
.L_x_1846:
        /* <DEDUP_REMOVED lines=10> */
[----:B------:R-:W2:Y:S04]  /*270f0*/  LDL.LU R12, [R1+0x18] ;  /* 0x00001800010c7983 */ /* 0x000ea80000300800 */
[----:B------:R-:W3:Y:S01]  /*27100*/  LDL R6, [R1+0x10] ;  /* 0x0000100001067983 */ /* 0x000ee20000100800 */
[----:B------:R-:W-:Y:S01]  /*27110*/  BSSY B3, `(.L_x_1847) ;  /* 0x0000005000037945 */ /* 0x000fe20003800000 */
[----:B--2---:R-:W-:Y:S01]  /*27120*/  SHF.L.U32 R2, R12, 0x1f, RZ ;  /* 0x0000001f0c027819 */ /* 0x004fe200000006ff */
[----:B---3--:R-:W-:-:S04]  /*27130*/  IMAD R3, R6, 0x8, R11 ;  /* 0x0000000806037824 */ /* 0x008fc800078e020b */
[----:B------:R-:W0:Y:S02]  /*27140*/  SYNCS.PHASECHK.TRANS64.TRYWAIT P0, [R3+URZ+0x60], R2 ;  /* 0x00006002030075a7 */ /* 0x000e24000800017f */
[----:B0-----:R-:W-:Y:S05]  /*27150*/  @!P0 BRA `(.L_x_1848) ;  /* 0x0000005000688947 */ /* 0x001fea0003800000 */
.L_x_1986:
[----:B------:R-:W-:Y:S05]  /*27160*/  BSYNC B3 ;  /* 0x0000000000037941 */ /* 0x000fea0003800000 */
.L_x_1847:
[----:B------:R1:W5:Y:S01]  /*27170*/  LDL R6, [R1+0x10] ;  /* 0x0000100001067983 */ /* 0x0003620000100800 */
[----:B------:R-:W-:Y:S01]  /*27180*/  BSSY B3, `(.L_x_1849) ;  /* 0x000000c000037945 */ /* 0x000fe20003800000 */
[----:B------:R-:W-:Y:S02]  /*27190*/  IMAD.MOV.U32 R12, RZ, RZ, 0x0 ;  /* 0x00000000ff0c7424 */ /* 0x000fe400078e00ff */
[----:B------:R-:W-:Y:S01]  /*271a0*/  IMAD.MOV.U32 R13, RZ, RZ, 0x14f00000 ;  /* 0x14f00000ff0d7424 */ /* 0x000fe200078e00ff */
[----:B------:R-:W-:Y:S06]  /*271b0*/  @P1 BRA `(.L_x_1850) ;  /* 0x0000000000201947 */ /* 0x000fec0003800000 */
[----:B------:R-:W2:Y:S01]  /*271c0*/  S2R R5, SR_TID.X ;  /* 0x0000000000057919 */ /* 0x000ea20000002100 */
[----:B0----5:R-:W-:Y:S02]  /*271d0*/  IMAD R2, R6, 0x8, R19 ;  /* 0x0000000806027824 */ /* 0x021fe400078e0213 */
[----:B------:R-:W-:-:S04]  /*271e0*/  IMAD.MOV.U32 R3, RZ, RZ, 0x6000 ;  /* 0x00006000ff037424 */ /* 0x000fc800078e00ff */
[----:B------:R3:W-:Y:S01]  /*271f0*/  SYNCS.ARRIVE.TRANS64 RZ, [R2+URZ+0x2a850], R3 ;  /* 0x02a8500302ff79a7 */ /* 0x0007e2000800003f */
[----:B--2---:R-:W-:-:S04]  /*27200*/  LOP3.LUT R5, R5, 0x1f, RZ, 0xc0, !PT ;  /* 0x0000001f05057812 */ /* 0x004fc800078ec0ff */
[----:B------:R-:W-:-:S13]  /*27210*/  ISETP.NE.AND P0, PT, R5, RZ, PT ;  /* 0x000000ff0500720c */ /* 0x000fda0003f05270 */
[----:B---3--:R-:W-:Y:S05]  /*27220*/  @!P0 BRA `(.L_x_1850) ;  /* 0x0000000000048947 */ /* 0x008fea0003800000 */
[----:B------:R-:W-:Y:S01]  /*27230*/  BPT.TRAP 0x1 ;  /* 0x000000040000795c */ /* 0x000fe20000300000 */
.L_x_1850:
[----:B------:R-:W-:Y:S05]  /*27240*/  BSYNC B3 ;  /* 0x0000000000037941 */ /* 0x000fea0003800000 */
.L_x_1849:
[----:B------:R-:W2:Y:S04]  /*27250*/  LDL R5, [R1+0x1c] ;  /* 0x00001c0001057983 */ /* 0x000ea80000100800 */
[----:B0-----:R-:W2:Y:S01]  /*27260*/  LDL.LU R3, [R1+0x4] ;  /* 0x0000040001037983 */ /* 0x001ea20000300800 */
[----:B------:R-:W-:Y:S01]  /*27270*/  R2UR UR10, R14 ;  /* 0x000000000e0a72ca */ /* 0x000fe200000e0000 */
[----:B------:R-:W-:Y:S01]  /*27280*/  UIADD3 UR4, UP0, UR36, 0x470, URZ ;  /* 0x0000047024047890 */ /* 0x000fe2000ff1e03f */
[----:B------:R-:W-:Y:S02]  /*27290*/  R2UR UR6, R12 ;  /* 0x000000000c0672ca */ /* 0x000fe400000e0000 */
[----:B------:R-:W-:Y:S01]  /*272a0*/  R2UR UR7, R13 ;  /* 0x000000000d0772ca */ /* 0x000fe200000e0000 */
[----:B------:R-:W-:Y:S01]  /*272b0*/  UIADD3.X UR5, URZ, UR37, URZ, UP0, !UPT ;  /* 0x000000253f057290 */ /* 0x000fe200087fe43f */
[C---:B-----5:R-:W-:Y:S01]  /*272c0*/  LEA R2, R6.reuse, R19, 0x3 ;  /* 0x0000001306027211 */ /* 0x060fe200078e18ff */
[----:B------:R-:W-:Y:S01]  /*272d0*/  IMAD R6, R6, 0x6000, R19 ;  /* 0x0000600006067824 */ /* 0x000fe200078e0213 */
[----:B------:R-:W-:-:S03]  /*272e0*/  PLOP3.LUT P0, PT, PT, PT, PT, 0x80, 0x0 ;  /* 0x000000000000781c */ /* 0x000fc60003f0f070 */
[----:B------:R-:W-:Y:S02]  /*272f0*/  VIADD R2, R2, 0x2a850 ;  /* 0x0002a85002027836 */ /* 0x000fe40000000000 */
[----:B--2---:R-:W-:Y:S02]  /*27300*/  IMAD R3, R3, 0x60, R5 ;  /* 0x0000006003037824 */ /* 0x004fe400078e0205 */
[----:B------:R-:W-:-:S07]  /*27310*/  VIADD R5, R6, 0x400 ;  /* 0x0000040006057836 */ /* 0x000fce0000000000 */
.L_x_1851:
        /* <DEDUP_REMOVED lines=15> */
.L_x_1852:
        /* <DEDUP_REMOVED lines=12> */
.L_x_1838:
[----:B------:R-:W-:Y:S05]  /*274d0*/  BSYNC B1 ;  /* 0x0000000000017941 */ /* 0x000fea0003800000 */
.L_x_1837:
[----:B0-----:R-:W2:Y:S04]  /*274e0*/  LDL.LU R0, [R1+0x44] ;  /* 0x0000440001007983 */ /* 0x001ea80000300800 */
[----:B------:R0:W-:Y:S04]  /*274f0*/  STL [R1+0x10], R8 ;  /* 0x0000100801007387 */ /* 0x0001e80000100800 */
[----:B------:R0:W-:Y:S02]  /*27500*/  STL [R1+0x18], R9 ;  /* 0x0000180901007387 */ /* 0x0001e40000100800 */
[----:B0-2---:R-:W-:-:S07]  /*27510*/  VIADD R0, R0, 0xfffffffd ;  /* 0xfffffffd00007836 */ /* 0x005fce0000000000 */
.L_x_1836:
[----:B------:R-:W-:Y:S05]  /*27520*/  BSYNC B2 ;  /* 0x0000000000027941 */ /* 0x000fea0003800000 */
.L_x_1835:
[----:B------:R-:W-:-:S05]  /*27530*/  VIADD R10, R10, 0xfffffffe ;  /* 0xfffffffe0a0a7836 */ /* 0x000fca0000000000 */
[----:B------:R-:W-:-:S13]  /*27540*/  ISETP.NE.AND P0, PT, R10, R7, PT ;  /* 0x000000070a00720c */ /* 0x000fda0003f05270 */
[----:B------:R-:W-:Y:S05]  /*27550*/  @!P0 BRA `(.L_x_1834) ;  /* 0x0000001400508947 */ /* 0x000fea0003800000 */
[----:B------:R-:W-:-:S07]  /*27560*/  IMAD.MOV.U32 R9, RZ, RZ, R18 ;  /* 0x000000ffff097224 */ /* 0x000fce00078e0012 */
.L_x_1885:
[----:B--2---:R-:W2:Y:S04]  /*27570*/  LDL R3, [R1+0x10] ;  /* 0x0000100001037983 */ /* 0x004ea80000100800 */
[----:B------:R-:W3:Y:S01]  /*27580*/  LDL R2, [R1+0x18] ;  /* 0x0000180001027983 */ /* 0x000ee20000100800 */
[----:B------:R-:W-:Y:S01]  /*27590*/  LOP3.LUT P1, RZ, R17, 0x1, RZ, 0xc0, !PT ;  /* 0x0000000111ff7812 */ /* 0x000fe2000782c0ff */
[----:B------:R-:W-:Y:S05]  /*275a0*/  YIELD ;  /* 0x0000000000007946 */ /* 0x000fea0003800000 */
[----:B------:R-:W-:Y:S01]  /*275b0*/  BSSY B1, `(.L_x_1853) ;  /* 0x00000a3000017945 */ /* 0x000fe20003800000 */
[----:B--2---:R-:W-:-:S05]  /*275c0*/  VIADD R4, R3, 0x1 ;  /* 0x0000000103047836 */ /* 0x004fca0000000000 */
[----:B------:R-:W-:-:S04]  /*275d0*/  ISETP.NE.AND P0, PT, R4, 0x2, PT ;  /* 0x000000020400780c */ /* 0x000fc80003f05270 */
[----:B------:R-:W-:Y:S02]  /*275e0*/  SEL R5, RZ, 0x1, P0 ;  /* 0x00000001ff057807 */ /* 0x000fe40000000000 */
[----:B------:R-:W-:Y:S02]  /*275f0*/  SEL R4, R4, RZ, P0 ;  /* 0x000000ff04047207 */ /* 0x000fe40000000000 */
[----:B---3--:R-:W-:Y:S01]  /*27600*/  LOP3.LUT R5, R2, R5, RZ, 0x3c, !PT ;  /* 0x0000000502057212 */ /* 0x008fe200078e3cff */
[----:B0-----:R-:W-:Y:S06]  /*27610*/  @!P1 BRA `(.L_x_1854) ;  /* 0x0000000800709947 */ /* 0x001fec0003800000 */
        /* <DEDUP_REMOVED lines=24> */
.L_x_1855:
[----:B------:R-:W-:Y:S01]  /*277a0*/  IMAD R3, R4, 0x8, R19 ;  /* 0x0000000804037824 */ /* 0x000fe200078e0213 */
[----:B------:R-:W-:Y:S01]  /*277b0*/  SHF.L.U32 R2, R5, 0x1f, RZ ;  /* 0x0000001f05027819 */ /* 0x000fe200000006ff */
[----:B------:R-:W-:Y:S03]  /*277c0*/  BSSY B2, `(.L_x_1856) ;  /* 0x0000003000027945 */ /* 0x000fe60003800000 */
[----:B------:R-:W2:Y:S02]  /*277d0*/  SYNCS.PHASECHK.TRANS64.TRYWAIT P0, [R3+URZ+0x2a840], R2 ;  /* 0x02a84002030075a7 */ /* 0x000ea4000800017f */
[----:B--2---:R-:W-:Y:S05]  /*277e0*/  @!P0 BRA `(.L_x_1857) ;  /* 0x0000004800d88947 */ /* 0x004fea0003800000 */
.L_x_1987:
[----:B------:R-:W-:Y:S05]  /*277f0*/  BSYNC B2 ;  /* 0x0000000000027941 */ /* 0x000fea0003800000 */
.L_x_1856:
[----:B------:R-:W3:Y:S01]  /*27800*/  S2R R7, SR_TID.X ;  /* 0x0000000000077919 */ /* 0x000ee20000002100 */
[----:B------:R-:W-:Y:S01]  /*27810*/  BSSY B2, `(.L_x_1858) ;  /* 0x000000b000027945 */ /* 0x000fe20003800000 */
        /* <DEDUP_REMOVED lines=10> */
.L_x_1859:
[----:B------:R-:W-:Y:S05]  /*278c0*/  BSYNC B2 ;  /* 0x0000000000027941 */ /* 0x000fea0003800000 */
.L_x_1858:
[----:B--2---:R-:W2:Y:S01]  /*278d0*/  LDL R2, [R1+0x1c] ;  /* 0x00001c0001027983 */ /* 0x004ea20000100800 */
        /* <DEDUP_REMOVED lines=10> */
[----:B--2---:R-:W-:-:S10]  /*27980*/  IMAD R2, R6, 0x60, R2 ;  /* 0x0000006006027824 */ /* 0x004fd400078e0202 */
.L_x_1860:
        /* <DEDUP_REMOVED lines=16> */
.L_x_1861:
        /* <DEDUP_REMOVED lines=15> */
.L_x_1862:
        /* <DEDUP_REMOVED lines=17> */
.L_x_1988:
[----:B------:R-:W-:Y:S05]  /*27c90*/  BSYNC B2 ;  /* 0x0000000000027941 */ /* 0x000fea0003800000 */
.L_x_1863:
[----:B------:R-:W-:Y:S01]  /*27ca0*/  BSSY B2, `(.L_x_1865) ;  /* 0x000000b000027945 */ /* 0x000fe20003800000 */
[----:B------:R-:W-:Y:S01]  /*27cb0*/  MOV R12, 0x0 ;  /* 0x00000000000c7802 */ /* 0x000fe20000000f00 */
[----:B------:R-:W-:Y:S02]  /*27cc0*/  IMAD.MOV.U32 R13, RZ, RZ, 0x14f00000 ;  /* 0x14f00000ff0d7424 */ /* 0x000fe400078e00ff */
[----:B------:R-:W-:Y:S05]  /*27cd0*/  @P1 BRA `(.L_x_1866) ;  /* 0x00000000001c1947 */ /* 0x000fea0003800000 */
[----:B------:R-:W2:Y:S01]  /*27ce0*/  S2R R7, SR_TID.X ;  /* 0x0000000000077919 */ /* 0x000ea20000002100 */
[----:B0-----:R-:W-:-:S04]  /*27cf0*/  IMAD.MOV.U32 R3, RZ, RZ, 0x6000 ;  /* 0x00006000ff037424 */ /* 0x001fc800078e00ff */
[----:B------:R3:W-:Y:S01]  /*27d00*/  SYNCS.ARRIVE.TRANS64 RZ, [R2+URZ+0x50], R3 ;  /* 0x0000500302ff79a7 */ /* 0x0007e2000800003f */
[----:B--2---:R-:W-:-:S04]  /*27d10*/  LOP3.LUT R7, R7, 0x1f, RZ, 0xc0, !PT ;  /* 0x0000001f07077812 */ /* 0x004fc800078ec0ff */
[----:B------:R-:W-:-:S13]  /*27d20*/  ISETP.NE.AND P0, PT, R7, RZ, PT ;  /* 0x000000ff0700720c */ /* 0x000fda0003f05270 */
[----:B---3--:R-:W-:Y:S05]  /*27d30*/  @!P0 BRA `(.L_x_1866) ;  /* 0x0000000000048947 */ /* 0x008fea0003800000 */
[----:B------:R-:W-:Y:S01]  /*27d40*/  BPT.TRAP 0x1 ;  /* 0x000000040000795c */ /* 0x000fe20000300000 */
.L_x_1866:
[----:B------:R-:W-:Y:S05]  /*27d50*/  BSYNC B2 ;  /* 0x0000000000027941 */ /* 0x000fea0003800000 */
.L_x_1865:
[----:B0-----:R-:W2:Y:S04]  /*27d60*/  LDL.LU R3, [R1+0x10] ;  /* 0x0000100001037983 */ /* 0x001ea80000300800 */
[----:B------:R-:W3:Y:S04]  /*27d70*/  LDL R8, [R1+0x1c] ;  /* 0x00001c0001087983 */ /* 0x000ee80000100800 */
[----:B------:R-:W3:Y:S01]  /*27d80*/  LDL.LU R7, [R1+0x4] ;  /* 0x0000040001077983 */ /* 0x000ee20000300800 */
[----:B------:R-:W-:Y:S01]  /*27d90*/  R2UR UR10, R10 ;  /* 0x000000000a0a72ca */ /* 0x000fe200000e0000 */
[----:B------:R-:W-:Y:S01]  /*27da0*/  UIADD3 UR4, UP0, UR36, 0x470, URZ ;  /* 0x0000047024047890 */ /* 0x000fe2000ff1e03f */
[----:B------:R-:W-:Y:S01]  /*27db0*/  R2UR UR6, R12 ;  /* 0x000000000c0672ca */ /* 0x000fe200000e0000 */
[----:B------:R-:W-:Y:S01]  /*27dc0*/  VIADD R2, R2, 0x50 ;  /* 0x0000005002027836 */ /* 0x000fe20000000000 */
[----:B------:R-:W-:Y:S01]  /*27dd0*/  R2UR UR7, R13 ;  /* 0x000000000d0772ca */ /* 0x000fe200000e0000 */
[----:B------:R-:W-:Y:S01]  /*27de0*/  UIADD3.X UR5, URZ, UR37, URZ, UP0, !UPT ;  /* 0x000000253f057290 */ /* 0x000fe200087fe43f */
[----:B------:R-:W-:Y:S01]  /*27df0*/  PLOP3.LUT P0, PT, PT, PT, PT, 0x80, 0x0 ;  /* 0x000000000000781c */ /* 0x000fe20003f0f070 */
[----:B--2---:R-:W-:-:S02]  /*27e00*/  IMAD R3, R3, 0x6000, R19 ;  /* 0x0000600003037824 */ /* 0x004fc400078e0213 */
[----:B---3--:R-:W-:Y:S02]  /*27e10*/  IMAD R7, R7, 0x60, R8 ;  /* 0x0000006007077824 */ /* 0x008fe400078e0208 */
[----:B------:R-:W-:-:S08]  /*27e20*/  VIADD R8, R3, 0x400 ;  /* 0x0000040003087836 */ /* 0x000fd00000000000 */
.L_x_1867:
        /* <DEDUP_REMOVED lines=15> */
.L_x_1868:
        /* <DEDUP_REMOVED lines=12> */
.L_x_1854:
[----:B------:R-:W-:Y:S05]  /*27fe0*/  BSYNC B1 ;  /* 0x0000000000017941 */ /* 0x000fea0003800000 */
.L_x_1853:
[----:B------:R-:W-:Y:S01]  /*27ff0*/  VIADD R3, R4, 0x1 ;  /* 0x0000000104037836 */ /* 0x000fe20000000000 */
[----:B------:R-:W-:Y:S01]  /*28000*/  LOP3.LUT P1, RZ, R17, 0x1, RZ, 0xc0, !PT ;  /* 0x0000000111ff7812 */ /* 0x000fe2000782c0ff */
[----:B------:R-:W-:Y:S01]  /*28010*/  BSSY B1, `(.L_x_1869) ;  /* 0x00000a4000017945 */ /* 0x000fe20003800000 */
[----:B0-----:R-:W-:Y:S02]  /*28020*/  VIADD R6, R0, 0xffffffff ;  /* 0xffffffff00067836 */ /* 0x001fe40000000000 */
[----:B------:R-:W-:-:S04]  /*28030*/  ISETP.NE.AND P0, PT, R3, 0x2, PT ;  /* 0x000000020300780c */ /* 0x000fc80003f05270 */
[----:B------:R-:W-:Y:S02]  /*28040*/  SEL R2, RZ, 0x1, P0 ;  /* 0x00000001ff027807 */ /* 0x000fe40000000000 */
[----:B------:R-:W-:Y:S02]  /*28050*/  SEL R12, R3, RZ, P0 ;  /* 0x000000ff030c7207 */ /* 0x000fe40000000000 */
[----:B------:R-:W-:-:S05]  /*28060*/  LOP3.LUT R10, R5, R2, RZ, 0x3c, !PT ;  /* 0x00000002050a7212 */ /* 0x000fca00078e3cff */
[----:B------:R0:W-:Y:S04]  /*28070*/  STL [R1+0x18], R10 ;  /* 0x0000180a01007387 */ /* 0x0001e80000100800 */
[----:B------:R0:W-:Y:S01]  /*28080*/  STL [R1+0x10], R12 ;  /* 0x0000100c01007387 */ /* 0x0001e20000100800 */
[----:B------:R-:W-:Y:S05]  /*28090*/  @!P1 BRA `(.L_x_1870) ;  /* 0x00000008006c9947 */ /* 0x000fea0003800000 */
[----:B------:R-:W-:Y:S01]  /*280a0*/  ULDC.64 UR4, c[0x0][0x418] ;  /* 0x0001060000047ab9 */ /* 0x000fe20000000a00 */
[----:B------:R-:W-:Y:S01]  /*280b0*/  IMAD.MOV.U32 R7, RZ, RZ, R6 ;  /* 0x000000ffff077224 */ /* 0x000fe200078e0006 */
[----:B------:R-:W-:-:S04]  /*280c0*/  ISETP.NE.U32.AND P0, PT, RZ, UR4, PT ;  /* 0x00000004ff007c0c */ /* 0x000fc8000bf05070 */
[----:B------:R-:W-:-:S13]  /*280d0*/  ISETP.NE.AND.EX P0, PT, RZ, UR5, PT, P0 ;  /* 0x00000005ff007c0c */ /* 0x000fda000bf05300 */
[----:B------:R-:W-:Y:S05]  /*280e0*/  @!P0 BRA `(.L_x_1871) ;  /* 0x00000000004c8947 */ /* 0x000fea0003800000 */
[----:B------:R-:W2:Y:S01]  /*280f0*/  LDL R14, [R1+0x24] ;  /* 0x00002400010e7983 */ /* 0x000ea20000100800 */
[----:B------:R-:W3:Y:S01]  /*28100*/  LDC R8, c[0x0][0x43c] ;  /* 0x00010f00ff087b82 */ /* 0x000ee20000000800 */
[----:B------:R-:W-:Y:S02]  /*28110*/  ULDC.64 UR6, c[0x0][0x428] ;  /* 0x00010a0000067ab9 */ /* 0x000fe40000000a00 */
[----:B------:R-:W4:Y:S01]  /*28120*/  LDL R13, [R1+0x8] ;  /* 0x00000800010d7983 */ /* 0x000f220000100800 */
[----:B---3--:R-:W-:-:S13]  /*28130*/  ISETP.NE.AND P0, PT, R8, 0x1, PT ;  /* 0x000000010800780c */ /* 0x008fda0003f05270 */
[----:B------:R-:W3:Y:S02]  /*28140*/  @P0 LDC.64 R2, c[0x0][0x440] ;  /* 0x00011000ff020b82 */ /* 0x000ee40000000a00 */
[----:B---3--:R-:W-:-:S04]  /*28150*/  @P0 IMAD.HI.U32 R7, R6, R2, RZ ;  /* 0x0000000206070227 */ /* 0x008fc800078e00ff */
[----:B------:R-:W-:Y:S01]  /*28160*/  IMAD.MOV.U32 R2, RZ, RZ, R6 ;  /* 0x000000ffff027224 */ /* 0x000fe200078e0006 */
[----:B------:R-:W-:-:S04]  /*28170*/  @P0 SHF.R.U32.HI R2, RZ, R3, R7 ;  /* 0x00000003ff020219 */ /* 0x000fc80000011607 */
[----:B------:R-:W-:Y:S02]  /*28180*/  IADD3 R7, -R2, RZ, RZ ;  /* 0x000000ff02077210 */ /* 0x000fe40007ffe1ff */
[----:B------:R-:W-:-:S03]  /*28190*/  SHF.R.S32.HI R3, RZ, 0x1f, R2 ;  /* 0x0000001fff037819 */ /* 0x000fc60000011402 */
[----:B------:R-:W-:Y:S02]  /*281a0*/  IMAD R7, R8, R7, R6 ;  /* 0x0000000708077224 */ /* 0x000fe400078e0206 */
[----:B--2---:R-:W-:-:S04]  /*281b0*/  IMAD R8, R14, UR6, RZ ;  /* 0x000000060e087c24 */ /* 0x004fc8000f8e02ff */
[C---:B----4-:R-:W-:Y:S02]  /*281c0*/  IMAD R8, R13.reuse, UR7, R8 ;  /* 0x000000070d087c24 */ /* 0x050fe4000f8e0208 */
[----:B------:R-:W-:-:S04]  /*281d0*/  IMAD.WIDE.U32 R2, R13, UR6, R2 ;  /* 0x000000060d027c25 */ /* 0x000fc8000f8e0002 */
[----:B------:R-:W-:Y:S01]  /*281e0*/  IMAD.IADD R3, R8, 0x1, R3 ;  /* 0x0000000108037824 */ /* 0x000fe200078e0203 */
[----:B------:R-:W-:-:S04]  /*281f0*/  LEA R8, P0, R2, UR4, 0x2 ;  /* 0x0000000402087c11 */ /* 0x000fc8000f8010ff */
[----:B------:R-:W-:-:S06]  /*28200*/  LEA.HI.X R9, R2, UR5, R3, 0x2, P0 ;  /* 0x0000000502097c11 */ /* 0x000fcc00080f1403 */
[----:B------:R2:W5:Y:S03]  /*28210*/  LDG.E R9, desc[UR46][R8.64] ;  /* 0x0000002e08097981 */ /* 0x000566000c1e1900 */
.L_x_1871:
[----:B------:R-:W-:Y:S01]  /*28220*/  IMAD R2, R12, 0x8, R19 ;  /* 0x000000080c027824 */ /* 0x000fe200078e0213 */
[----:B------:R-:W-:Y:S01]  /*28230*/  SHF.L.U32 R3, R10, 0x1f, RZ ;  /* 0x0000001f0a037819 */ /* 0x000fe200000006ff */
[----:B------:R-:W-:Y:S03]  /*28240*/  BSSY B2, `(.L_x_1872) ;  /* 0x0000003000027945 */ /* 0x000fe60003800000 */
[----:B------:R-:W3:Y:S02]  /*28250*/  SYNCS.PHASECHK.TRANS64.TRYWAIT P0, [R2+URZ+0x2a840], R3 ;  /* 0x02a84003020075a7 */ /* 0x000ee4000800017f */
[----:B---3--:R-:W-:Y:S05]  /*28260*/  @!P0 BRA `(.L_x_1873) ;  /* 0x0000004000608947 */ /* 0x008fea0003800000 */
.L_x_1989:
[----:B------:R-:W-:Y:S05]  /*28270*/  BSYNC B2 ;  /* 0x0000000000027941 */ /* 0x000fea0003800000 */
.L_x_1872:
[----:B--2---:R-:W2:Y:S01]  /*28280*/  S2R R8, SR_TID.X ;  /* 0x0000000000087919 */ /* 0x004ea20000002100 */
[----:B------:R-:W-:Y:S01]  /*28290*/  BSSY B2, `(.L_x_1874) ;  /* 0x000000b000027945 */ /* 0x000fe20003800000 */
[----:B--2---:R-:W-:-:S04]  /*282a0*/  LOP3.LUT R8, R8, 0x7f, RZ, 0xc0, !PT ;  /* 0x0000007f08087812 */ /* 0x004fc800078ec0ff */
[----:B------:R-:W-:-:S13]  /*282b0*/  ISETP.NE.AND P1, PT, R8, RZ, PT ;  /* 0x000000ff0800720c */ /* 0x000fda0003f25270 */
[----:B------:R-:W-:Y:S05]  /*282c0*/  @P1 BRA `(.L_x_1875) ;  /* 0x00000000001c1947 */ /* 0x000fea0003800000 */
[----:B------:R-:W2:Y:S01]  /*282d0*/  S2R R8, SR_TID.X ;  /* 0x0000000000087919 */ /* 0x000ea20000002100 */
[----:B---3--:R-:W-:-:S04]  /*282e0*/  IMAD.MOV.U32 R3, RZ, RZ, 0x9000 ;  /* 0x00009000ff037424 */ /* 0x008fc800078e00ff */
[----:B------:R4:W-:Y:S01]  /*282f0*/  SYNCS.ARRIVE.TRANS64 RZ, [R2+URZ+0x2a830], R3 ;  /* 0x02a8300302ff79a7 */ /* 0x0009e2000800003f */
[----:B--2---:R-:W-:-:S04]  /*28300*/  LOP3.LUT R8, R8, 0x1f, RZ, 0xc0, !PT ;  /* 0x0000001f08087812 */ /* 0x004fc800078ec0ff */
[----:B------:R-:W-:-:S13]  /*28310*/  ISETP.NE.AND P0, PT, R8, RZ, PT ;  /* 0x000000ff0800720c */ /* 0x000fda0003f05270 */
[----:B----4-:R-:W-:Y:S05]  /*28320*/  @!P0 BRA `(.L_x_1875) ;  /* 0x0000000000048947 */ /* 0x010fea0003800000 */
[----:B------:R-:W-:Y:S01]  /*28330*/  BPT.TRAP 0x1 ;  /* 0x000000040000795c */ /* 0x000fe20000300000 */
.L_x_1875:
[----:B------:R-:W-:Y:S05]  /*28340*/  BSYNC B2 ;  /* 0x0000000000027941 */ /* 0x000fea0003800000 */
.L_x_1874:
[----:B------:R-:W2:Y:S04]  /*28350*/  LDL R8, [R1+0x10] ;  /* 0x0000100001087983 */ /* 0x000ea80000100800 */
[----:B---3--:R-:W3:Y:S01]  /*28360*/  LDL R2, [R1+0x1c] ;  /* 0x00001c0001027983 */ /* 0x008ee20000100800 */
[----:B------:R-:W-:Y:S01]  /*28370*/  IMAD.MOV.U32 R14, RZ, RZ, RZ ;  /* 0x000000ffff0e7224 */ /* 0x000fe200078e00ff */
[----:B------:R-:W-:Y:S01]  /*28380*/  UIADD3 UR4, UP0, UR36, 0x370, URZ ;  /* 0x0000037024047890 */ /* 0x000fe2000ff1e03f */
[----:B------:R-:W-:Y:S01]  /*28390*/  PLOP3.LUT P0, PT, PT, PT, PT, 0x80, 0x0 ;  /* 0x000000000000781c */ /* 0x000fe20003f0f070 */
[----:B------:R-:W-:Y:S01]  /*283a0*/  UMOV UR6, 0x0 ;  /* 0x0000000000067882 */ /* 0x000fe20000000000 */
[----:B------:R-:W-:Y:S01]  /*283b0*/  UMOV UR7, 0x14f00000 ;  /* 0x14f0000000077882 */ /* 0x000fe20000000000 */
[----:B------:R-:W-:Y:S01]  /*283c0*/  R2UR UR10, R14 ;  /* 0x000000000e0a72ca */ /* 0x000fe200000e0000 */
[----:B------:R-:W-:Y:S01]  /*283d0*/  UIADD3.X UR5, URZ, UR37, URZ, UP0, !UPT ;  /* 0x000000253f057290 */ /* 0x000fe200087fe43f */
[----:B--2---:R-:W-:-:S02]  /*283e0*/  IMAD R3, R8, 0x8, R11 ;  /* 0x0000000808037824 */ /* 0x004fc400078e020b */
[----:B------:R-:W-:Y:S02]  /*283f0*/  IMAD R8, R8, 0x9000, R19 ;  /* 0x0000900008087824 */ /* 0x000fe400078e0213 */
[----:B------:R-:W-:Y:S02]  /*28400*/  VIADD R3, R3, 0x30 ;  /* 0x0000003003037836 */ /* 0x000fe40000000000 */
[----:B---3--:R-:W-:Y:S02]  /*28410*/  IMAD R2, R7, 0x60, R2 ;  /* 0x0000006007027824 */ /* 0x008fe400078e0202 */
[----:B0-----:R-:W-:-:S07]  /*28420*/  VIADD R10, R8, 0x18400 ;  /* 0x00018400080a7836 */ /* 0x001fce0000000000 */
.L_x_1876:
        /* <DEDUP_REMOVED lines=16> */
.L_x_1877:
        /* <DEDUP_REMOVED lines=15> */
.L_x_1878:
        /* <DEDUP_REMOVED lines=11> */
[----:B------:R-:W-:Y:S01]  /*286d0*/  BSSY B2, `(.L_x_1879) ;  /* 0x0000004000027945 */ /* 0x000fe20003800000 */
[----:B------:R-:W-:-:S04]  /*286e0*/  LEA R2, R4, R11, 0x3 ;  /* 0x0000000b04027211 */ /* 0x000fc800078e18ff */
[----:B------:R-:W0:Y:S02]  /*286f0*/  SYNCS.PHASECHK.TRANS64.TRYWAIT P0, [R2+URZ+0x60], R5 ;  /* 0x00006005020075a7 */ /* 0x000e24000800017f */
[----:B0-----:R-:W-:Y:S05]  /*28700*/  @!P0 BRA `(.L_x_1880) ;  /* 0x0000003c004c8947 */ /* 0x001fea0003800000 */
.L_x_1990:
[----:B------:R-:W-:Y:S05]  /*28710*/  BSYNC B2 ;  /* 0x0000000000027941 */ /* 0x000fea0003800000 */
.L_x_1879:
[----:B------:R-:W-:Y:S01]  /*28720*/  BSSY B2, `(.L_x_1881) ;  /* 0x000000b000027945 */ /* 0x000fe20003800000 */
[----:B------:R-:W-:Y:S02]  /*28730*/  IMAD.MOV.U32 R12, RZ, RZ, 0x0 ;  /* 0x00000000ff0c7424 */ /* 0x000fe400078e00ff */
[----:B------:R-:W-:Y:S01]  /*28740*/  IMAD.MOV.U32 R13, RZ, RZ, 0x14f00000 ;  /* 0x14f00000ff0d7424 */ /* 0x000fe200078e00ff */
[----:B------:R-:W-:Y:S06]  /*28750*/  @P1 BRA `(.L_x_1882) ;  /* 0x00000000001c1947 */ /* 0x000fec0003800000 */
[----:B------:R-:W2:Y:S01]  /*28760*/  S2R R8, SR_TID.X ;  /* 0x0000000000087919 */ /* 0x000ea20000002100 */
[----:B------:R-:W-:-:S04]  /*28770*/  IMAD.MOV.U32 R3, RZ, RZ, 0x6000 ;  /* 0x00006000ff037424 */ /* 0x000fc800078e00ff */
[----:B------:R3:W-:Y:S01]  /*28780*/  SYNCS.ARRIVE.TRANS64 RZ, [R2+URZ+0x50], R3 ;  /* 0x0000500302ff79a7 */ /* 0x0007e2000800003f */
[----:B--2---:R-:W-:-:S04]  /*28790*/  LOP3.LUT R8, R8, 0x1f, RZ, 0xc0, !PT ;  /* 0x0000001f08087812 */ /* 0x004fc800078ec0ff */
[----:B------:R-:W-:-:S13]  /*287a0*/  ISETP.NE.AND P0, PT, R8, RZ, PT ;  /* 0x000000ff0800720c */ /* 0x000fda0003f05270 */
[----:B---3--:R-:W-:Y:S05]  /*287b0*/  @!P0 BRA `(.L_x_1882) ;  /* 0x0000000000048947 */ /* 0x008fea0003800000 */
[----:B------:R-:W-:Y:S01]  /*287c0*/  BPT.TRAP 0x1 ;  /* 0x000000040000795c */ /* 0x000fe20000300000 */
.L_x_1882:
[----:B------:R-:W-:Y:S05]  /*287d0*/  BSYNC B2 ;  /* 0x0000000000027941 */ /* 0x000fea0003800000 */
.L_x_1881:
        /* <DEDUP_REMOVED lines=12> */
.L_x_1883:
        /* <DEDUP_REMOVED lines=15> */
.L_x_1884:
        /* <DEDUP_REMOVED lines=12> */
.L_x_1870:
[----:B------:R-:W-:Y:S05]  /*28a50*/  BSYNC B1 ;  /* 0x0000000000017941 */ /* 0x000fea0003800000 */
.L_x_1869:
[----:B------:R-:W3:Y:S01]  /*28a60*/  LDL R2, [R1+0x2c] ;  /* 0x00002c0001027983 */ /* 0x000ee20000100800 */
[----:B------:R-:W-:Y:S01]  /*28a70*/  VIADD R0, R0, 0xfffffffe ;  /* 0xfffffffe00007836 */ /* 0x000fe20000000000 */
[----:B---3--:R-:W-:-:S13]  /*28a80*/  ISETP.GT.AND P0, PT, R6, R2, PT ;  /* 0x000000020600720c */ /* 0x008fda0003f04270 */
[----:B------:R-:W-:Y:S05]  /*28a90*/  @P0 BRA `(.L_x_1885) ;  /* 0xffffffe800b40947 */ /* 0x000fea000383ffff */
.L_x_1834:
[----:B------:R-:W-:Y:S05]  /*28aa0*/  BSYNC B0 ;  /* 0x0000000000007941 */ /* 0x000fea0003800000 */
.L_x_1833:
        /* <DEDUP_REMOVED lines=8> */
[----:B------:R-:W2:Y:S02]  /*28b30*/  FLO.U32 R0, UR4 ;  /* 0x0000000400007d00 */ /* 0x000ea400080e0000 */
        /* <DEDUP_REMOVED lines=9> */
.L_x_1887:
[----:B------:R-:W-:Y:S05]  /*28bd0*/  BSYNC B0 ;  /* 0x0000000000007941 */ /* 0x000fea0003800000 */
.L_x_1886:
[----:B------:R-:W-:Y:S01]  /*28be0*/  LOP3.LUT P0, RZ, R17, 0x1, RZ, 0xc0, !PT ;  /* 0x0000000111ff7812 */ /* 0x000fe2000780c0ff */
[----:B------:R-:W-:-:S12]  /*28bf0*/  BSSY B0, `(.L_x_1888) ;  /* 0x000003b000007945 */ /* 0x000fd80003800000 */
[----:B------:R-:W-:Y:S05]  /*28c00*/  @!P0 BRA `(.L_x_1889) ;  /* 0x0000000000e48947 */ /* 0x000fea0003800000 */
[----:B--2---:R-:W2:Y:S04]  /*28c10*/  LDL R0, [R1+0x10] ;  /* 0x0000100001007983 */ /* 0x004ea80000100800 */
[----:B------:R-:W4:Y:S01]  /*28c20*/  LDL R2, [R1+0x18] ;  /* 0x0000180001027983 */ /* 0x000f220000100800 */
[----:B------:R-:W-:Y:S01]  /*28c30*/  BSSY B1, `(.L_x_1890) ;  /* 0x0000006000017945 */ /* 0x000fe20003800000 */
[----:B------:R-:W-:Y:S01]  /*28c40*/  ISETP.NE.AND P1, PT, R3, RZ, PT ;  /* 0x000000ff0300720c */ /* 0x000fe20003f25270 */
[----:B--2---:R-:W-:Y:S01]  /*28c50*/  IMAD R0, R0, 0x8, R19 ;  /* 0x0000000800007824 */ /* 0x004fe200078e0213 */
[----:B----4-:R-:W-:-:S04]  /*28c60*/  SHF.L.U32 R2, R2, 0x1f, RZ ;  /* 0x0000001f02027819 */ /* 0x010fc800000006ff */
[----:B------:R-:W2:Y:S02]  /*28c70*/  SYNCS.PHASECHK.TRANS64.TRYWAIT P0, [R0+URZ+0x2a860], R2 ;  /* 0x02a86002000075a7 */ /* 0x000ea4000800017f */
[----:B--2---:R-:W-:Y:S05]  /*28c80*/  @!P0 BRA `(.L_x_1891) ;  /* 0x0000003800008947 */ /* 0x004fea0003800000 */
.L_x_1991:
[----:B------:R-:W-:Y:S05]  /*28c90*/  BSYNC B1 ;  /* 0x0000000000017941 */ /* 0x000fea0003800000 */
.L_x_1890:
[----:B------:R-:W-:Y:S04]  /*28ca0*/  BSSY B1, `(.L_x_1892) ;  /* 0x0000009000017945 */ /* 0x000fe80003800000 */
[----:B------:R-:W-:Y:S05]  /*28cb0*/  @P1 BRA `(.L_x_1893) ;  /* 0x00000000001c1947 */ /* 0x000fea0003800000 */
[----:B------:R-:W4:Y:S01]  /*28cc0*/  S2R R3, SR_TID.X ;  /* 0x0000000000037919 */ /* 0x000f220000002100 */
[----:B--2---:R-:W-:-:S04]  /*28cd0*/  IMAD.MOV.U32 R2, RZ, RZ, 0x6000 ;  /* 0x00006000ff027424 */ /* 0x004fc800078e00ff */
[----:B------:R2:W-:Y:S01]  /*28ce0*/  SYNCS.ARRIVE.TRANS64 RZ, [R0+URZ+0x2a850], R2 ;  /* 0x02a8500200ff79a7 */ /* 0x0005e2000800003f */
[----:B----4-:R-:W-:-:S04]  /*28cf0*/  LOP3.LUT R3, R3, 0x1f, RZ, 0xc0, !PT ;  /* 0x0000001f03037812 */ /* 0x010fc800078ec0ff */
[----:B------:R-:W-:-:S13]  /*28d00*/  ISETP.NE.AND P0, PT, R3, RZ, PT ;  /* 0x000000ff0300720c */ /* 0x000fda0003f05270 */
[----:B--2---:R-:W-:Y:S05]  /*28d10*/  @!P0 BRA `(.L_x_1893) ;  /* 0x0000000000048947 */ /* 0x004fea0003800000 */
[----:B------:R-:W-:Y:S01]  /*28d20*/  BPT.TRAP 0x1 ;  /* 0x000000040000795c */ /* 0x000fe20000300000 */
.L_x_1893:
[----:B------:R-:W-:Y:S05]  /*28d30*/  BSYNC B1 ;  /* 0x0000000000017941 */ /* 0x000fea0003800000 */
.L_x_1892:
[----:B------:R-:W4:Y:S04]  /*28d40*/  LDL.LU R4, [R1+0x1c] ;  /* 0x00001c0001047983 */ /* 0x000f280000300800 */
[----:B------:R-:W4:Y:S04]  /*28d50*/  LDL.LU R3, [R1+0x4] ;  /* 0x0000040001037983 */ /* 0x000f280000300800 */
[----:B--2---:R-:W2:Y:S01]  /*28d60*/  LDL R2, [R1+0x10] ;  /* 0x0000100001027983 */ /* 0x004ea20000100800 */
[----:B------:R-:W-:Y:S01]  /*28d70*/  UIADD3 UR4, UP0, UR36, 0x470, URZ ;  /* 0x0000047024047890 */ /* 0x000fe2000ff1e03f */
[----:B------:R-:W-:Y:S01]  /*28d80*/  PLOP3.LUT P0, PT, PT, PT, PT, 0x80, 0x0 ;  /* 0x000000000000781c */ /* 0x000fe20003f0f070 */
[----:B------:R-:W-:Y:S01]  /*28d90*/  UMOV UR6, 0x0 ;  /* 0x0000000000067882 */ /* 0x000fe20000000000 */
[----:B------:R-:W-:Y:S01]  /*28da0*/  IADD3 R0, R0, 0x2a850, RZ ;  /* 0x0002a85000007810 */ /* 0x000fe20007ffe0ff */
[----:B------:R-:W-:Y:S01]  /*28db0*/  UIADD3.X UR5, URZ, UR37, URZ, UP0, !UPT ;  /* 0x000000253f057290 */ /* 0x000fe200087fe43f */
[----:B------:R-:W-:Y:S01]  /*28dc0*/  UMOV UR7, 0x14f00000 ;  /* 0x14f0000000077882 */ /* 0x000fe20000000000 */
[----:B------:R-:W-:Y:S01]  /*28dd0*/  UMOV UR10, URZ ;  /* 0x0000003f000a7c82 */ /* 0x000fe20008000000 */
[----:B----4-:R-:W-:-:S02]  /*28de0*/  IMAD R3, R3, 0x60, R4 ;  /* 0x0000006003037824 */ /* 0x010fc400078e0204 */
[----:B--2---:R-:W-:-:S04]  /*28df0*/  IMAD R2, R2, 0x6000, R19 ;  /* 0x0000600002027824 */ /* 0x004fc800078e0213 */
[----:B------:R-:W-:-:S07]  /*28e00*/  VIADD R4, R2, 0x400 ;  /* 0x0000040002047836 */ /* 0x000fce0000000000 */
.L_x_1894:
        /* <DEDUP_REMOVED lines=15> */
.L_x_1895:
        /* <DEDUP_REMOVED lines=9> */
[----:B----4-:R-:W-:Y:S05]  /*28f90*/  @P0 BRA.U.ANY `(.L_x_1895) ;  /* 0xfffffffd00d80947 */ /* 0x010fea000393ffff */
.L_x_1889:
[----:B------:R-:W-:Y:S05]  /*28fa0*/  BSYNC B0 ;  /* 0x0000000000007941 */ /* 0x000fea0003800000 */
.L_x_1888:
[----:B-1----:R-:W2:Y:S04]  /*28fb0*/  LDL.LU R5, [R1+0x10] ;  /* 0x0000100001057983 */ /* 0x002ea80000300800 */
[----:B------:R-:W4:Y:S01]  /*28fc0*/  LDL.LU R4, [R1+0x18] ;  /* 0x0000180001047983 */ /* 0x000f220000300800 */
[----:B--2---:R-:W-:-:S05]  /*28fd0*/  VIADD R0, R5, 0x1 ;  /* 0x0000000105007836 */ /* 0x004fca0000000000 */
[----:B------:R-:W-:-:S04]  /*28fe0*/  ISETP.NE.AND P0, PT, R0, 0x2, PT ;  /* 0x000000020000780c */ /* 0x000fc80003f05270 */
[----:B------:R-:W-:Y:S02]  /*28ff0*/  SEL R2, RZ, 0x1, P0 ;  /* 0x00000001ff027807 */ /* 0x000fe40000000000 */
[----:B------:R-:W-:Y:S02]  /*29000*/  SEL R0, R0, RZ, P0 ;  /* 0x000000ff00007207 */ /* 0x000fe40000000000 */
[----:B----4-:R-:W-:-:S03]  /*29010*/  LOP3.LUT R4, R4, R2, RZ, 0x3c, !PT ;  /* 0x0000000204047212 */ /* 0x010fc600078e3cff */
[----:B------:R4:W-:Y:S04]  /*29020*/  STL [R1+0x10], R0 ;  /* 0x0000100001007387 */ /* 0x0009e80000100800 */
[----:B------:R4:W-:Y:S02]  /*29030*/  STL [R1+0x18], R4 ;  /* 0x0000180401007387 */ /* 0x0009e40000100800 */
.L_x_1813:
[----:B------:R-:W-:Y:S05]  /*29040*/  BSYNC B7 ;  /* 0x0000000000077941 */ /* 0x000fea0003800000 */
.L_x_1811:
[----:B------:R-:W-:-:S13]  /*29050*/  LOP3.LUT P0, RZ, R17, 0x2, RZ, 0xc0, !PT ;  /* 0x0000000211ff7812 */ /* 0x000fda000780c0ff */
[----:B------:R-:W-:Y:S05]  /*29060*/  @!P0 BRA `(.L_x_1896) ;  /* 0x00000000002c8947 */ /* 0x000fea0003800000 */
[----:B------:R-:W-:Y:S05]  /*29070*/  WARPSYNC.ALL ;  /* 0x0000000000007948 */ /* 0x000fea0003800000 */
[----:B------:R-:W5:Y:S08]  /*29080*/  S2UR UR5, SR_CgaCtaId ;  /* 0x00000000000579c3 */ /* 0x000f700000008800 */
[----:B------:R-:W-:Y:S06]  /*29090*/  BAR.SYNC.DEFER_BLOCKING 0x5, 0x180 ;  /* 0x0146000000007b1d */ /* 0x000fec0000010000 */
[----:B------:R-:W-:-:S02]  /*290a0*/  UMOV UR4, 0x400 ;  /* 0x0000040000047882 */ /* 0x000fc40000000000 */
[----:B-----5:R-:W-:-:S06]  /*290b0*/  ULEA UR4, UR5, UR4, 0x18 ;  /* 0x0000000405047291 */ /* 0x020fcc000f8ec03f */
[----:B------:R-:W-:-:S05]  /*290c0*/  IMAD.U32 R19, RZ, RZ, UR4 ;  /* 0x00000004ff137e24 */ /* 0x000fca000f8e00ff */
[----:B---34-:R-:W3:Y:S04]  /*290d0*/  LDS.128 R4, [R19+0x2a8d0] ;  /* 0x02a8d00013047984 */ /* 0x018ee80000000c00 */
[----:B---3--:R3:W-:Y:S04]  /*290e0*/  STL.64 [R1], R4 ;  /* 0x0000000401007387 */ /* 0x0087e80000100a00 */
[----:B------:R3:W-:Y:S01]  /*290f0*/  STL.64 [R1+0x8], R6 ;  /* 0x0000080601007387 */ /* 0x0007e20000100a00 */
[----:B------:R-:W-:Y:S06]  /*29100*/  BAR.ARV 0x4, 0x180 ;  /* 0x0106000000007b1d */ /* 0x000fec0000002000 */
[----:B------:R-:W-:Y:S05]  /*29110*/  BRA `(.L_x_1897) ;  /* 0x0000001000347947 */ /* 0x000fea0003800000 */
.L_x_1896:
[----:B------:R-:W5:Y:S01]  /*29120*/  S2R R16, SR_TID.X ;  /* 0x0000000000107919 */ /* 0x000f620000002100 */
[----:B------:R-:W-:Y:S01]  /*29130*/  UMOV UR4, 0xffffffff ;  /* 0xffffffff00047882 */ /* 0x000fe20000000000 */
[----:B-----5:R-:W-:-:S04]  /*29140*/  LOP3.LUT R16, R16, 0x1f, RZ, 0xc0, !PT ;  /* 0x0000001f10107812 */ /* 0x020fc800078ec0ff */
[----:B------:R-:W-:Y:S01]  /*29150*/  ISETP.NE.AND P0, PT, R16, 0x1f, PT ;  /* 0x0000001f1000780c */ /* 0x000fe20003f05270 */
[----:B------:R-:W-:-:S12]  /*29160*/  BRA.DIV UR4, `(.L_x_1898) ;  /* 0x0000003204dc7947 */ /* 0x000fd8000b800000 */
[----:B------:R-:W0:Y:S01]  /*29170*/  LDL.LU R2, [R1] ;  /* 0x0000000001027983 */ /* 0x000e220000300800 */
[----:B------:R-:W-:-:S03]  /*29180*/  ULDC UR4, c[0x0][0xc3c] ;  /* 0x00030f0000047ab9 */ /* 0x000fc60000000800 */
[----:B------:R-:W2:Y:S01]  /*29190*/  LDL R3, [R1+0xc] ;  /* 0x00000c0001037983 */ /* 0x000ea20000100800 */
[----:B0--3--:R-:W-:Y:S02]  /*291a0*/  IMAD.MOV.U32 R10, RZ, RZ, R2 ;  /* 0x000000ffff0a7224 */ /* 0x009fe400078e0002 */
[----:B--2-4-:R-:W-:-:S05]  /*291b0*/  IMAD.IADD R0, R3, 0x1, R16 ;  /* 0x0000000103007824 */ /* 0x014fca00078e0210 */
[----:B------:R-:W-:-:S13]  /*291c0*/  ISETP.GE.OR P1, PT, R0, UR4, !P0 ;  /* 0x0000000400007c0c */ /* 0x000fda000c726670 */
[----:B------:R-:W0:Y:S08]  /*291d0*/  @!P1 LDC.64 R2, c[0x0][0xc80] ;  /* 0x00032000ff029b82 */ /* 0x000e300000000a00 */
[----:B------:R-:W2:Y:S01]  /*291e0*/  @!P1 LDC.64 R6, c[0x0][0xc78] ;  /* 0x00031e00ff069b82 */ /* 0x000ea20000000a00 */
[----:B0-----:R-:W-:-:S05]  /*291f0*/  @!P1 IMAD.WIDE R2, R0, 0x4, R2 ;  /* 0x0000000400029825 */ /* 0x001fca00078e0202 */
[----:B------:R2:W3:Y:S02]  /*29200*/  @!P1 LDG.E R8, desc[UR46][R2.64] ;  /* 0x0000002e02089981 */ /* 0x0004e4000c1e1900 */
[----:B--2---:R-:W-:-:S06]  /*29210*/  @!P1 IMAD.WIDE R2, R0, 0x4, R6 ;  /* 0x0000000400029825 */ /* 0x004fcc00078e0206 */
[----:B------:R-:W2:Y:S01]  /*29220*/  @!P1 LDG.E R2, desc[UR46][R2.64] ;  /* 0x0000002e02029981 */ /* 0x000ea2000c1e1900 */
[----:B------:R-:W-:Y:S01]  /*29230*/  IMAD.MOV.U32 R4, RZ, RZ, RZ ;  /* 0x000000ffff047224 */ /* 0x000fe200078e00ff */
[C---:B------:R-:W-:Y:S01]  /*29240*/  ISETP.GE.U32.AND P2, PT, R16.reuse, 0x2, PT ;  /* 0x000000021000780c */ /* 0x040fe20003f46070 */
[----:B------:R-:W-:Y:S01]  /*29250*/  IMAD.MOV.U32 R6, RZ, RZ, RZ ;  /* 0x000000ffff067224 */ /* 0x000fe200078e00ff */
[C---:B------:R-:W-:Y:S01]  /*29260*/  ISETP.GE.U32.AND P3, PT, R16.reuse, 0x4, PT ;  /* 0x000000041000780c */ /* 0x040fe20003f66070 */
[----:B------:R-:W-:Y:S01]  /*29270*/  SHFL.IDX PT, R5, R10, RZ, 0x1f ;  /* 0x00001fff0a057589 */ /* 0x000fe200000e0000 */
[C---:B------:R-:W-:Y:S02]  /*29280*/  ISETP.GE.U32.AND P4, PT, R16.reuse, 0x8, PT ;  /* 0x000000081000780c */ /* 0x040fe40003f86070 */
[----:B------:R-:W-:Y:S01]  /*29290*/  ISETP.GE.U32.AND P5, PT, R16, 0x10, PT ;  /* 0x000000101000780c */ /* 0x000fe20003fa6070 */
[----:B------:R-:W-:Y:S01]  /*292a0*/  SHFL.IDX PT, R0, R10, 0x1, 0x1f ;  /* 0x00201f000a007f89 */ /* 0x000fe200000e0000 */
[----:B---3--:R-:W-:-:S02]  /*292b0*/  @!P1 IMAD.MOV.U32 R4, RZ, RZ, R8 ;  /* 0x000000ffff049224 */ /* 0x008fc400078e0008 */
[----:B------:R-:W-:Y:S02]  /*292c0*/  IMAD.MOV.U32 R8, RZ, RZ, RZ ;  /* 0x000000ffff087224 */ /* 0x000fe400078e00ff */
[----:B--2---:R-:W-:Y:S01]  /*292d0*/  @!P1 IMAD.MOV.U32 R6, RZ, RZ, R2 ;  /* 0x000000ffff069224 */ /* 0x004fe200078e0002 */
        /* <DEDUP_REMOVED lines=17> */
[----:B------:R0:W2:Y:S02]  /*293f0*/  SHFL.IDX PT, R9, R7, 0x1f, 0x1f ;  /* 0x03e01f0007097f89 */ /* 0x0000a400000e0000 */
.L_x_2001:
[----:B------:R-:W-:Y:S02]  /*29400*/  ULDC UR4, c[0x0][0xc38] ;  /* 0x00030e0000047ab9 */ /* 0x000fe40000000800 */
[----:B------:R-:W-:-:S04]  /*29410*/  IMAD.U32 R2, RZ, RZ, UR4 ;  /* 0x00000004ff027e24 */ /* 0x000fc8000f8e00ff */
[----:B--2---:R-:W-:-:S04]  /*29420*/  IMAD R9, R9, R2, RZ ;  /* 0x0000000209097224 */ /* 0x004fc800078e02ff */
[----:B------:R-:W-:-:S05]  /*29430*/  IMAD.IADD R0, R0, 0x1, R9 ;  /* 0x0000000100007824 */ /* 0x000fca00078e0209 */
[----:B------:R-:W-:-:S13]  /*29440*/  ISETP.GT.AND P6, PT, R0, R5, PT ;  /* 0x000000050000720c */ /* 0x000fda0003fc4270 */
[----:B------:R-:W-:Y:S05]  /*29450*/  @P6 BRA `(.L_x_1899) ;  /* 0x0000000000ac6947 */ /* 0x000fea0003800000 */
.L_x_1902:
[----:B------:R-:W2:Y:S01]  /*29460*/  LDL.LU R3, [R1+0xc] ;  /* 0x00000c0001037983 */ /* 0x000ea20000300800 */
[----:B------:R-:W3:Y:S01]  /*29470*/  LDC R2, c[0x0][0xc3c] ;  /* 0x00030f00ff027b82 */ /* 0x000ee20000000800 */
[----:B--2---:R-:W-:-:S05]  /*29480*/  VIADD R3, R3, 0x1f ;  /* 0x0000001f03037836 */ /* 0x004fca0000000000 */
[----:B---3--:R-:W-:-:S13]  /*29490*/  ISETP.GE.AND P6, PT, R3, R2, PT ;  /* 0x000000020300720c */ /* 0x008fda0003fc6270 */
[----:B------:R-:W-:Y:S05]  /*294a0*/  @P6 BRA `(.L_x_1900) ;  /* 0x0000000800e86947 */ /* 0x000fea0003800000 */
[----:B------:R-:W2:Y:S01]  /*294b0*/  S2R R4, SR_TID.X ;  /* 0x0000000000047919 */ /* 0x000ea20000002100 */
[----:B------:R3:W-:Y:S01]  /*294c0*/  STL [R1+0xc], R3 ;  /* 0x00000c0301007387 */ /* 0x0007e20000100800 */
[----:B--2---:R-:W-:-:S05]  /*294d0*/  LOP3.LUT R4, R4, 0x1f, RZ, 0xc0, !PT ;  /* 0x0000001f04047812 */ /* 0x004fca00078ec0ff */
[----:B------:R-:W-:Y:S02]  /*294e0*/  IMAD.IADD R6, R3, 0x1, R4 ;  /* 0x0000000103067824 */ /* 0x000fe400078e0204 */
[----:B------:R-:W-:-:S03]  /*294f0*/  IMAD.MOV.U32 R4, RZ, RZ, RZ ;  /* 0x000000ffff047224 */ /* 0x000fc600078e00ff */
[----:B------:R-:W-:-:S13]  /*29500*/  ISETP.GE.OR P6, PT, R6, R2, !P0 ;  /* 0x000000020600720c */ /* 0x000fda00047c6670 */
[----:B---3--:R-:W2:Y:S02]  /*29510*/  @!P6 LDC.64 R2, c[0x0][0xc80] ;  /* 0x00032000ff02eb82 */ /* 0x008ea40000000a00 */
[----:B--2---:R-:W-:-:S05]  /*29520*/  @!P6 IMAD.WIDE R2, R6, 0x4, R2 ;  /* 0x000000040602e825 */ /* 0x004fca00078e0202 */
[----:B------:R2:W3:Y:S02]  /*29530*/  @!P6 LDG.E R4, desc[UR46][R2.64] ;  /* 0x0000002e0204e981 */ /* 0x0004e4000c1e1900 */
[----:B--2---:R-:W2:Y:S02]  /*29540*/  @!P6 LDC.64 R2, c[0x0][0xc78] ;  /* 0x00031e00ff02eb82 */ /* 0x004ea40000000a00 */
[----:B--2---:R-:W-:Y:S01]  /*29550*/  @!P6 IMAD.WIDE R2, R6, 0x4, R2 ;  /* 0x000000040602e825 */ /* 0x004fe200078e0202 */
[----:B------:R-:W-:-:S06]  /*29560*/  MOV R6, RZ ;  /* 0x000000ff00067202 */ /* 0x000fcc0000000f00 */
[----:B------:R-:W3:Y:S01]  /*29570*/  @!P6 LDG.E R6, desc[UR46][R2.64] ;  /* 0x0000002e0206e981 */ /* 0x000ee2000c1e1900 */
[----:B------:R-:W-:Y:S01]  /*29580*/  UMOV UR4, 0xffffffff ;  /* 0xffffffff00047882 */ /* 0x000fe20000000000 */
[----:B---3--:R-:W-:Y:S02]  /*29590*/  IMAD R2, R6, R4, RZ ;  /* 0x0000000406027224 */ /* 0x008fe400078e02ff */
[----:B------:R-:W-:Y:S05]  /*295a0*/  BRA.DIV UR4, `(.L_x_1901) ;  /* 0x00000036042c7947 */ /* 0x000fea000b800000 */
[----:B------:R-:W2:Y:S02]  /*295b0*/  SHFL.UP PT, R3, R2, 0x1, RZ ;  /* 0x0420000002037989 */ /* 0x000ea400000e00ff */
[----:B--2---:R-:W-:-:S05]  /*295c0*/  SEL R3, R3, RZ, P1 ;  /* 0x000000ff03037207 */ /* 0x004fca0000800000 */
[----:B------:R-:W-:-:S05]  /*295d0*/  IMAD.IADD R2, R2, 0x1, R3 ;  /* 0x0000000102027824 */ /* 0x000fca00078e0203 */
        /* <DEDUP_REMOVED lines=11> */
[----:B0-----:R-:W-:-:S05]  /*29690*/  IMAD.IADD R7, R2, 0x1, R3 ;  /* 0x0000000102077824 */ /* 0x001fca00078e0203 */
[----:B------:R0:W2:Y:S02]  /*296a0*/  SHFL.IDX PT, R9, R7, 0x1f, 0x1f ;  /* 0x03e01f0007097f89 */ /* 0x0000a400000e0000 */
.L_x_2009:
[----:B------:R-:W-:Y:S02]  /*296b0*/  ULDC UR4, c[0x0][0xc38] ;  /* 0x00030e0000047ab9 */ /* 0x000fe40000000800 */
[----:B------:R-:W-:-:S04]  /*296c0*/  IMAD.U32 R2, RZ, RZ, UR4 ;  /* 0x00000004ff027e24 */ /* 0x000fc8000f8e00ff */
[----:B--2---:R-:W-:-:S04]  /*296d0*/  IMAD R9, R9, R2, RZ ;  /* 0x0000000209097224 */ /* 0x004fc800078e02ff */
[----:B------:R-:W-:-:S05]  /*296e0*/  IMAD.IADD R0, R9, 0x1, R0 ;  /* 0x0000000109007824 */ /* 0x000fca00078e0200 */
[----:B------:R-:W-:-:S13]  /*296f0*/  ISETP.GT.AND P6, PT, R0, R5, PT ;  /* 0x000000050000720c */ /* 0x000fda0003fc4270 */
[----:B------:R-:W-:Y:S05]  /*29700*/  @!P6 BRA `(.L_x_1902) ;  /* 0xfffffffc0054e947 */ /* 0x000fea000383ffff */
.L_x_1899:
[----:B------:R-:W-:Y:S01]  /*29710*/  IMAD.IADD R9, R0, 0x1, -R9 ;  /* 0x0000000100097824 */ /* 0x000fe200078e0a09 */
[----:B------:R-:W-:-:S03]  /*29720*/  UMOV UR4, 0xffffffff ;  /* 0xffffffff00047882 */ /* 0x000fc60000000000 */
[----:B------:R-:W-:-:S05]  /*29730*/  IMAD R0, R7, R2, R9 ;  /* 0x0000000207007224 */ /* 0x000fca00078e0209 */
[----:B------:R-:W-:Y:S01]  /*29740*/  ISETP.GT.AND P6, PT, R0, R5, PT ;  /* 0x000000050000720c */ /* 0x000fe20003fc4270 */
[----:B------:R-:W-:-:S12]  /*29750*/  BRA.DIV UR4, `(.L_x_1903) ;  /* 0x0000003604987947 */ /* 0x000fd8000b800000 */
[----:B------:R-:W2:Y:S01]  /*29760*/  LDL.LU R10, [R1+0xc] ;  /* 0x00000c00010a7983 */ /* 0x000ea20000300800 */
[----:B------:R-:W-:-:S04]  /*29770*/  VOTE.ANY R0, PT, !P6 ;  /* 0x0000000000007806 */ /* 0x000fc800070e0100 */
[----:B------:R-:W3:Y:S02]  /*29780*/  POPC R3, R0 ;  /* 0x0000000000037309 */ /* 0x000ee40000000000 */
[----:B---3--:R3:W4:Y:S04]  /*29790*/  SHFL.IDX PT, R4, R4, R3, 0x1f ;  /* 0x00001f0304047589 */ /* 0x00872800000e0000 */
[----:B------:R3:W0:Y:S01]  /*297a0*/  SHFL.IDX PT, R6, R6, R3, 0x1f ;  /* 0x00001f0306067589 */ /* 0x00062200000e0000 */
[----:B--2---:R-:W-:-:S05]  /*297b0*/  IMAD.IADD R10, R3, 0x1, R10 ;  /* 0x00000001030a7824 */ /* 0x004fca00078e020a */
[----:B0---4-:R3:W-:Y:S02]  /*297c0*/  STL [R1+0xc], R10 ;  /* 0x00000c0a01007387 */ /* 0x0117e40000100800 */
.L_x_2014:
[----:B------:R-:W-:-:S13]  /*297d0*/  ISETP.NE.AND P0, PT, R0, RZ, PT ;  /* 0x000000ff0000720c */ /* 0x000fda0003f05270 */
[----:B------:R-:W-:Y:S05]  /*297e0*/  @!P0 BRA `(.L_x_1904) ;  /* 0x0000000000148947 */ /* 0x000fea0003800000 */
[----:B------:R-:W-:Y:S01]  /*297f0*/  UMOV UR4, 0xffffffff ;  /* 0xffffffff00047882 */ /* 0x000fe20000000000 */
[----:B---3--:R-:W-:Y:S02]  /*29800*/  VIADD R3, R3, 0xffffffff ;  /* 0xffffffff03037836 */ /* 0x008fe40000000000 */
[----:B------:R-:W-:Y:S05]  /*29810*/  BRA.DIV UR4, `(.L_x_1905) ;  /* 0x0000003604d07947 */ /* 0x000fea000b800000 */
[----:B------:R2:W3:Y:S02]  /*29820*/  SHFL.IDX PT, R3, R7, R3, 0x1f ;  /* 0x00001f0307037589 */ /* 0x0004e400000e0000 */
.L_x_2017:
[----:B---3--:R-:W-:-:S07]  /*29830*/  MOV R8, R3 ;  /* 0x0000000300087202 */ /* 0x008fce0000000f00 */
.L_x_1904:
[----:B------:R-:W-:Y:S01]  /*29840*/  ISETP.NE.AND P0, PT, R6, 0x1, PT ;  /* 0x000000010600780c */ /* 0x000fe20003f05270 */
[----:B------:R-:W-:-:S05]  /*29850*/  IMAD R0, R8, R2, R9 ;  /* 0x0000000208007224 */ /* 0x000fca00078e0209 */
[----:B------:R4:W-:Y:S02]  /*29860*/  STL [R1], R0 ;  /* 0x0000000001007387 */ /* 0x0009e40000100800 */
[----:B----4-:R-:W-:-:S05]  /*29870*/  IMAD.IADD R0, R5, 0x1, -R0 ;  /* 0x0000000105007824 */ /* 0x010fca00078e0a00 */
[----:B------:R-:W-:Y:S05]  /*29880*/  @!P0 BRA `(.L_x_1906) ;  /* 0x0000000000e48947 */ /* 0x000fea0003800000 */
[----:B------:R-:W-:-:S04]  /*29890*/  IABS R5, R4 ;  /* 0x0000000400057213 */ /* 0x000fc80000000000 */
[----:B------:R-:W4:Y:S08]  /*298a0*/  I2F.RP R2, R5 ;  /* 0x0000000500027306 */ /* 0x000f300000209400 */
[----:B----4-:R-:W4:Y:S02]  /*298b0*/  MUFU.RCP R2, R2 ;  /* 0x0000000200027308 */ /* 0x010f240000001000 */
[----:B----4-:R-:W-:-:S06]  /*298c0*/  VIADD R2, R2, 0xffffffe ;  /* 0x0ffffffe02027836 */ /* 0x010fcc0000000000 */
[----:B---3--:R-:W3:Y:S02]  /*298d0*/  F2I.FTZ.U32.TRUNC.NTZ R3, R2 ;  /* 0x0000000200037305 */ /* 0x008ee4000021f000 */
[----:B---3--:R-:W-:-:S04]  /*298e0*/  IMAD.MOV R2, RZ, RZ, -R3 ;  /* 0x000000ffff027224 */ /* 0x008fc800078e0a03 */
        /* <DEDUP_REMOVED lines=14> */
[----:B------:R-:W3:Y:S07]  /*299d0*/  I2F.RP R2, R5 ;  /* 0x0000000500027306 */ /* 0x000eee0000209400 */
[----:B------:R-:W-:Y:S01]  /*299e0*/  @P0 IADD3 R8, R8, 0x1, RZ ;  /* 0x0000000108080810 */ /* 0x000fe20007ffe0ff */
[----:B---3--:R-:W3:Y:S02]  /*299f0*/  MUFU.RCP R2, R2 ;  /* 0x0000000200027308 */ /* 0x008ee40000001000 */
[----:B---3--:R-:W-:-:S06]  /*29a00*/  VIADD R2, R2, 0xffffffe ;  /* 0x0ffffffe02027836 */ /* 0x008fcc0000000000 */
[----:B------:R-:W3:Y:S02]  /*29a10*/  F2I.FTZ.U32.TRUNC.NTZ R3, R2 ;  /* 0x0000000200037305 */ /* 0x000ee4000021f000 */
[----:B---3--:R-:W-:-:S04]  /*29a20*/  IMAD.MOV R2, RZ, RZ, -R3 ;  /* 0x000000ffff027224 */ /* 0x008fc800078e0a03 */
[----:B--2---:R-:W-:Y:S02]  /*29a30*/  IMAD R7, R2, R5, RZ ;  /* 0x0000000502077224 */ /* 0x004fe400078e02ff */
        /* <DEDUP_REMOVED lines=26> */
[----:B------:R-:W-:-:S05]  /*29be0*/  IMAD R6, R6, 0x1000000, R7 ;  /* 0x0100000006067824 */ /* 0x000fca00078e0207 */
[----:B------:R-:W-:-:S05]  /*29bf0*/  LEA R2, R2, R6, 0x10 ;  /* 0x0000000602027211 */ /* 0x000fca00078e80ff */
[----:B------:R3:W-:Y:S01]  /*29c00*/  STL [R1+0x8], R2 ;  /* 0x0000080201007387 */ /* 0x0007e20000100800 */
[----:B------:R-:W-:Y:S05]  /*29c10*/  BRA `(.L_x_1907) ;  /* 0x0000000000fc7947 */ /* 0x000fea0003800000 */
.L_x_1906:
[----:B---3--:R-:W3:Y:S01]  /*29c20*/  LDL R3, [R1+0xc] ;  /* 0x00000c0001037983 */ /* 0x008ee20000100800 */
[----:B--2---:R-:W3:Y:S02]  /*29c30*/  LDC.64 R6, c[0x0][0xc90] ;  /* 0x00032400ff067b82 */ /* 0x004ee40000000a00 */
[----:B---3--:R-:W-:-:S05]  /*29c40*/  IMAD.WIDE R6, R3, 0x4, R6 ;  /* 0x0000000403067825 */ /* 0x008fca00078e0206 */
[----:B------:R-:W2:Y:S02]  /*29c50*/  LDG.E R3, desc[UR46][R6.64] ;  /* 0x0000002e06037981 */ /* 0x000ea4000c1e1900 */
[----:B--2---:R-:W-:-:S05]  /*29c60*/  IMAD R5, R4, R3, RZ ;  /* 0x0000000304057224 */ /* 0x004fca00078e02ff */
[----:B------:R-:W-:-:S04]  /*29c70*/  IABS R8, R5 ;  /* 0x0000000500087213 */ /* 0x000fc80000000000 */
[----:B------:R-:W2:Y:S08]  /*29c80*/  I2F.RP R6, R8 ;  /* 0x0000000800067306 */ /* 0x000eb00000209400 */
[----:B--2---:R-:W2:Y:S02]  /*29c90*/  MUFU.RCP R6, R6 ;  /* 0x0000000600067308 */ /* 0x004ea40000001000 */
[----:B--2---:R-:W-:-:S06]  /*29ca0*/  VIADD R6, R6, 0xffffffe ;  /* 0x0ffffffe06067836 */ /* 0x004fcc0000000000 */
[----:B------:R-:W2:Y:S02]  /*29cb0*/  F2I.FTZ.U32.TRUNC.NTZ R7, R6 ;  /* 0x0000000600077305 */ /* 0x000ea4000021f000 */
[----:B--2---:R-:W-:-:S04]  /*29cc0*/  IMAD.MOV R6, RZ, RZ, -R7 ;  /* 0x000000ffff067224 */ /* 0x004fc800078e0a07 */
        /* <DEDUP_REMOVED lines=18> */
[----:B------:R-:W-:Y:S01]  /*29df0*/  IMAD R7, R3, R6, RZ ;  /* 0x0000000603077224 */ /* 0x000fe200078e02ff */
[----:B------:R-:W-:-:S03]  /*29e00*/  IADD3 R6, -R6, RZ, RZ ;  /* 0x000000ff06067210 */ /* 0x000fc60007ffe1ff */
[----:B------:R-:W-:Y:S02]  /*29e10*/  IMAD.MOV R8, RZ, RZ, -R7 ;  /* 0x000000ffff087224 */ /* 0x000fe400078e0a07 */
[----:B------:R-:W-:-:S03]  /*29e20*/  IMAD R6, R5, R6, R0 ;  /* 0x0000000605067224 */ /* 0x000fc600078e0200 */
[----:B------:R-:W-:-:S04]  /*29e30*/  VIADDMNMX R8, R8, R2, R3, PT ;  /* 0x0000000208087246 */ /* 0x000fc80003800103 */
[----:B------:R-:W-:-:S04]  /*29e40*/  IABS R9, R8 ;  /* 0x0000000800097213 */ /* 0x000fc80000000000 */
[----:B------:R-:W2:Y:S08]  /*29e50*/  I2F.RP R2, R9 ;  /* 0x0000000900027306 */ /* 0x000eb00000209400 */
[----:B--2---:R-:W2:Y:S02]  /*29e60*/  MUFU.RCP R2, R2 ;  /* 0x0000000200027308 */ /* 0x004ea40000001000 */
[----:B--2---:R-:W-:-:S06]  /*29e70*/  VIADD R2, R2, 0xffffffe ;  /* 0x0ffffffe02027836 */ /* 0x004fcc0000000000 */
[----:B------:R2:W3:Y:S02]  /*29e80*/  F2I.FTZ.U32.TRUNC.NTZ R3, R2 ;  /* 0x0000000200037305 */ /* 0x0004e4000021f000 */
[----:B--2---:R-:W-:Y:S02]  /*29e90*/  IMAD.MOV.U32 R2, RZ, RZ, RZ ;  /* 0x000000ffff027224 */ /* 0x004fe400078e00ff */
[----:B---3--:R-:W-:-:S04]  /*29ea0*/  IMAD.MOV R0, RZ, RZ, -R3 ;  /* 0x000000ffff007224 */ /* 0x008fc800078e0a03 */
[----:B------:R-:W-:-:S04]  /*29eb0*/  IMAD R0, R0, R9, RZ ;  /* 0x0000000900007224 */ /* 0x000fc800078e02ff */
        /* <DEDUP_REMOVED lines=11> */
[----:B------:R-:W-:Y:S02]  /*29f70*/  LOP3.LUT R0, R6, R8, RZ, 0x3c, !PT ;  /* 0x0000000806007212 */ /* 0x000fe400078e3cff */
[----:B------:R-:W-:Y:S02]  /*29f80*/  IADD3 R6, R7, 0x1000000, R6 ;  /* 0x0100000007067810 */ /* 0x000fe40007ffe006 */
[----:B------:R-:W-:-:S07]  /*29f90*/  ISETP.GE.AND P2, PT, R0, RZ, PT ;  /* 0x000000ff0000720c */ /* 0x000fce0003f46270 */
[----:B------:R-:W-:-:S04]  /*29fa0*/  @P0 VIADD R2, R2, 0x1 ;  /* 0x0000000102020836 */ /* 0x000fc80000000000 */
[----:B------:R-:W-:-:S04]  /*29fb0*/  IMAD.MOV.U32 R0, RZ, RZ, R2 ;  /* 0x000000ffff007224 */ /* 0x000fc800078e0002 */
[----:B------:R-:W-:Y:S01]  /*29fc0*/  @!P2 IMAD.MOV R0, RZ, RZ, -R0 ;  /* 0x000000ffff00a224 */ /* 0x000fe200078e0a00 */
[----:B------:R-:W-:Y:S01]  /*29fd0*/  @!P1 LOP3.LUT R0, RZ, R8, RZ, 0x33, !PT ;  /* 0x00000008ff009212 */ /* 0x000fe200078e33ff */
[----:B------:R-:W-:-:S04]  /*29fe0*/  IMAD.MOV R8, RZ, RZ, -R8 ;  /* 0x000000ffff087224 */ /* 0x000fc800078e0a08 */
[----:B------:R-:W-:-:S05]  /*29ff0*/  IMAD R2, R0, R8, R6 ;  /* 0x0000000800027224 */ /* 0x000fca00078e0206 */
[----:B------:R2:W-:Y:S02]  /*2a000*/  STL [R1+0x8], R2 ;  /* 0x0000080201007387 */ /* 0x0005e40000100800 */
.L_x_1907:
[----:B------:R-:W-:-:S05]  /*2a010*/  LOP3.LUT R0, RZ, R0, RZ, 0x33, !PT ;  /* 0x00000000ff007212 */ /* 0x000fca00078e33ff */
[----:B------:R-:W-:-:S05]  /*2a020*/  IMAD.IADD R0, R4, 0x1, R0 ;  /* 0x0000000104007824 */ /* 0x000fca00078e0200 */
[----:B------:R4:W-:Y:S01]  /*2a030*/  STL [R1+0x4], R0 ;  /* 0x0000040001007387 */ /* 0x0009e20000100800 */
[----:B------:R-:W-:Y:S05]  /*2a040*/  BRA `(.L_x_1908) ;  /* 0x0000000000287947 */ /* 0x000fea0003800000 */
.L_x_1900:
[----:B------:R-:W-:Y:S01]  /*2a050*/  UMOV UR4, URZ ;  /* 0x0000003f00047c82 */ /* 0x000fe20008000000 */
[----:B------:R-:W-:Y:S01]  /*2a060*/  ULDC UR6, c[0x0][0xc3c] ;  /* 0x00030f0000067ab9 */ /* 0x000fe20000000800 */
[----:B------:R-:W-:Y:S01]  /*2a070*/  UMOV UR5, URZ ;  /* 0x0000003f00057c82 */ /* 0x000fe20008000000 */
[----:B------:R-:W-:Y:S01]  /*2a080*/  MOV R3, UR4 ;  /* 0x0000000400037c02 */ /* 0x000fe20008000f00 */
[----:B------:R-:W-:Y:S01]  /*2a090*/  IMAD.U32 R0, RZ, RZ, UR6 ;  /* 0x00000006ff007e24 */ /* 0x000fe2000f8e00ff */
[----:B------:R2:W-:Y:S01]  /*2a0a0*/  STL [R1], R5 ;  /* 0x0000000501007387 */ /* 0x0005e20000100800 */
[----:B------:R-:W-:-:S03]  /*2a0b0*/  IMAD.U32 R2, RZ, RZ, UR5 ;  /* 0x00000005ff027e24 */ /* 0x000fc6000f8e00ff */
[----:B------:R2:W-:Y:S04]  /*2a0c0*/  STL [R1+0x4], R3 ;  /* 0x0000040301007387 */ /* 0x0005e80000100800 */
[----:B------:R2:W-:Y:S04]  /*2a0d0*/  STL [R1+0xc], R0 ;  /* 0x00000c0001007387 */ /* 0x0005e80000100800 */
[----:B------:R2:W-:Y:S02]  /*2a0e0*/  STL [R1+0x8], R2 ;  /* 0x0000080201007387 */ /* 0x0005e40000100800 */
.L_x_1908:
[----:B--23--:R-:W0:Y:S04]  /*2a0f0*/  LDL R2, [R1+0xc] ;  /* 0x00000c0001027983 */ /* 0x00ce280000100800 */
[----:B------:R-:W2:Y:S04]  /*2a100*/  LDL R3, [R1+0x8] ;  /* 0x0000080001037983 */ /* 0x000ea80000100800 */
[----:B------:R-:W3:Y:S04]  /*2a110*/  LDL R5, [R1+0x4] ;  /* 0x0000040001057983 */ /* 0x000ee80000100800 */
[----:B------:R-:W3:Y:S01]  /*2a120*/  LDL R4, [R1] ;  /* 0x0000000001047983 */ /* 0x000ee20000100800 */
[----:B----4-:R-:W4:Y:S01]  /*2a130*/  S2R R0, SR_TID.X ;  /* 0x0000000000007919 */ /* 0x010f220000002100 */
[----:B------:R-:W-:Y:S05]  /*2a140*/  WARPSYNC.ALL ;  /* 0x0000000000007948 */ /* 0x000fea0003800000 */
[----:B----4-:R-:W-:Y:S01]  /*2a150*/  LOP3.LUT R0, R0, 0x1f, RZ, 0xc0, !PT ;  /* 0x0000001f00007812 */ /* 0x010fe200078ec0ff */
[----:B------:R-:W-:Y:S03]  /*2a160*/  BAR.SYNC.DEFER_BLOCKING 0x4, 0x180 ;  /* 0x0106000000007b1d */ /* 0x000fe60000010000 */
[----:B------:R-:W-:-:S13]  /*2a170*/  ISETP.NE.AND P0, PT, R0, RZ, PT ;  /* 0x000000ff0000720c */ /* 0x000fda0003f05270 */
[----:B------:R-:W4:Y:S01]  /*2a180*/  @!P0 S2R R0, SR_CgaCtaId ;  /* 0x0000000000008919 */ /* 0x000f220000008800 */
[----:B0-----:R-:W-:Y:S01]  /*2a190*/  IMAD.MOV.U32 R7, RZ, RZ, R2 ;  /* 0x000000ffff077224 */ /* 0x001fe200078e0002 */
[----:B------:R-:W-:Y:S01]  /*2a1a0*/  @!P0 MOV R2, 0x400 ;  /* 0x0000040000028802 */ /* 0x000fe20000000f00 */
[----:B--2---:R-:W-:-:S03]  /*2a1b0*/  IMAD.MOV.U32 R6, RZ, RZ, R3 ;  /* 0x000000ffff067224 */ /* 0x004fc600078e0003 */
[----:B----4-:R-:W-:-:S05]  /*2a1c0*/  @!P0 LEA R19, R0, R2, 0x18 ;  /* 0x0000000200138211 */ /* 0x010fca00078ec0ff */
[----:B---3--:R0:W-:Y:S01]  /*2a1d0*/  @!P0 STS.128 [R19+0x2a8d0], R4 ;  /* 0x02a8d00413008388 */ /* 0x0081e20000000c00 */
[----:B------:R-:W-:Y:S06]  /*2a1e0*/  BAR.ARV 0x5, 0x180 ;  /* 0x0146000000007b1d */ /* 0x000fec0000002000 */
.L_x_1897:
[----:B--2---:R-:W2:Y:S01]  /*2a1f0*/  LDL R0, [R1+0xc] ;  /* 0x00000c0001007983 */ /* 0x004ea20000100800 */
[----:B------:R-:W-:Y:S02]  /*2a200*/  ULDC UR4, c[0x0][0xc3c] ;  /* 0x00030f0000047ab9 */ /* 0x000fe40000000800 */
[----:B--2---:R-:W-:-:S13]  /*2a210*/  ISETP.GE.AND P0, PT, R0, UR4, PT ;  /* 0x0000000400007c0c */ /* 0x004fda000bf06270 */
[----:B------:R-:W-:Y:S05]  /*2a220*/  @!P0 BRA `(.L_x_1909) ;  /* 0xffffff84005c8947 */ /* 0x000fea000383ffff */
[----:B------:R-:W-:Y:S05]  /*2a230*/  BSYNC B8 ;  /* 0x0000000000087941 */ /* 0x000fea0003800000 */
.L_x_1749:
[----:B---3--:R-:W2:Y:S01]  /*2a240*/  LDL.LU R0, [R1+0x58] ;  /* 0x0000580001007983 */ /* 0x008ea20000300800 */
[----:B------:R-:W-:Y:S01]  /*2a250*/  BSSY B0, `(.L_x_1910) ;  /* 0x000000b000007945 */ /* 0x000fe20003800000 */
[----:B0-----:R-:W0:Y:S01]  /*2a260*/  S2R R5, SR_CgaCtaId ;  /* 0x0000000000057919 */ /* 0x001e220000008800 */
[----:B--2---:R-:W-:-:S05]  /*2a270*/  VIADD R0, R0, 0x1 ;  /* 0x0000000100007836 */ /* 0x004fca0000000000 */
[----:B-1----:R-:W-:-:S04]  /*2a280*/  LEA.HI R2, R0, R0, RZ, 0x1 ;  /* 0x0000000000027211 */ /* 0x002fc800078f08ff */
[----:B------:R-:W-:-:S05]  /*2a290*/  LOP3.LUT R3, R2, 0xfffffffe, RZ, 0xc0, !PT ;  /* 0xfffffffe02037812 */ /* 0x000fca00078ec0ff */
[----:B------:R-:W-:Y:S01]  /*2a2a0*/  IMAD.IADD R3, R0, 0x1, -R3 ;  /* 0x0000000100037824 */ /* 0x000fe200078e0a03 */
[----:B------:R-:W-:-:S04]  /*2a2b0*/  MOV R0, 0x400 ;  /* 0x0000040000007802 */ /* 0x000fc80000000f00 */
[----:B0-----:R-:W-:Y:S02]  /*2a2c0*/  LEA R0, R5, R0, 0x18 ;  /* 0x0000000005007211 */ /* 0x001fe400078ec0ff */
[----:B------:R-:W-:-:S04]  /*2a2d0*/  SHF.L.U32 R3, R3, 0x1f, RZ ;  /* 0x0000001f03037819 */ /* 0x000fc800000006ff */
[----:B------:R-:W0:Y:S02]  /*2a2e0*/  SYNCS.PHASECHK.TRANS64.TRYWAIT P0, [R0+URZ+0x2a820], R3 ;  /* 0x02a82003000075a7 */ /* 0x000e24000800017f */
[----:B0-----:R-:W-:Y:S05]  /*2a2f0*/  @!P0 BRA `(.L_x_1911) ;  /* 0x0000002c00448947 */ /* 0x001fea0003800000 */
.L_x_2018:
[----:B------:R-:W-:Y:S05]  /*2a300*/  BSYNC B0 ;  /* 0x0000000000007941 */ /* 0x000fea0003800000 */
.L_x_1910:
[----:B------:R-:W-:-:S03]  /*2a310*/  UMOV UR4, 0xffffffff ;  /* 0xffffffff00047882 */ /* 0x000fc60000000000 */
[----:B------:R-:W-:Y:S05]  /*2a320*/  BRA.DIV UR4, `(.L_x_1912) ;  /* 0x0000002e044c7947 */ /* 0x000fea000b800000 */
[----:B------:R-:W1:Y:S02]  /*2a330*/  S2R R2, SR_TID.X ;  /* 0x0000000000027919 */ /* 0x000e640000002100 */
[----:B-1----:R-:W-:-:S04]  /*2a340*/  SHF.R.U32.HI R2, RZ, 0x5, R2 ;  /* 0x00000005ff027819 */ /* 0x002fc80000011602 */
[----:B------:R-:W-:-:S05]  /*2a350*/  LOP3.LUT R2, R2, 0x3, RZ, 0xc0, !PT ;  /* 0x0000000302027812 */ /* 0x000fca00078ec0ff */
[----:B------:R1:W2:Y:S02]  /*2a360*/  SHFL.IDX PT, R14, R2, RZ, 0x1f ;  /* 0x00001fff020e7589 */ /* 0x0002a400000e0000 */
.L_x_2021:
[----:B--2---:R-:W-:-:S13]  /*2a370*/  ISETP.NE.AND P0, PT, R14, RZ, PT ;  /* 0x000000ff0e00720c */ /* 0x004fda0003f05270 */
[----:B------:R-:W-:Y:S05]  /*2a380*/  @P0 BRA `(.L_x_1445) ;  /* 0x00000000009c0947 */ /* 0x000fea0003800000 */
[----:B------:R-:W-:-:S03]  /*2a390*/  UMOV UR4, 0xffffffff ;  /* 0xffffffff00047882 */ /* 0x000fc60000000000 */
[----:B------:R-:W-:Y:S05]  /*2a3a0*/  BRA.DIV UR4, `(.L_x_1913) ;  /* 0x0000002e04607947 */ /* 0x000fea000b800000 */
[----:B------:R-:W-:-:S13]  /*2a3b0*/  ELECT P6, URZ, PT ;  /* 0x00000000003f782f */ /* 0x000fda00038c0000 */
.L_x_2024:
        /* <DEDUP_REMOVED lines=8> */
.L_x_1914:
[----:B0-----:R-:W2:Y:S04]  /*2a440*/  LDL R3, [R1+0x10] ;  /* 0x0000100001037983 */ /* 0x001ea80000100800 */
[----:B------:R-:W3:Y:S01]  /*2a450*/  LDL.LU R7, [R1+0x18] ;  /* 0x0000180001077983 */ /* 0x000ee20000300800 */
[----:B------:R-:W-:-:S04]  /*2a460*/  VIADD R2, R0, 0x2a840 ;  /* 0x0002a84000027836 */ /* 0x000fc80000000000 */
[C---:B--2---:R-:W-:Y:S01]  /*2a470*/  IMAD R6, R3.reuse, 0x8, R2 ;  /* 0x0000000803067824 */ /* 0x044fe200078e0202 */
[----:B------:R-:W-:Y:S02]  /*2a480*/  IADD3 R3, R3, 0x1, RZ ;  /* 0x0000000103037810 */ /* 0x000fe40007ffe0ff */
[----:B---3--:R-:W-:Y:S02]  /*2a490*/  SHF.L.U32 R5, R7, 0x1f, RZ ;  /* 0x0000001f07057819 */ /* 0x008fe400000006ff */
[C---:B------:R-:W-:Y:S02]  /*2a4a0*/  ISETP.NE.AND P1, PT, R3.reuse, 0x2, PT ;  /* 0x000000020300780c */ /* 0x040fe40003f25270 */
[----:B------:R-:W0:Y:S02]  /*2a4b0*/  SYNCS.PHASECHK.TRANS64.TRYWAIT P0, [R6+URZ], R5 ;  /* 0x00000005060075a7 */ /* 0x000e24000800017f */
[----:B------:R-:W-:Y:S02]  /*2a4c0*/  SEL R4, RZ, 0x1, P1 ;  /* 0x00000001ff047807 */ /* 0x000fe40000800000 */
[----:B------:R-:W-:-:S02]  /*2a4d0*/  SEL R3, R3, RZ, P1 ;  /* 0x000000ff03037207 */ /* 0x000fc40000800000 */
[----:B------:R-:W-:-:S03]  /*2a4e0*/  LOP3.LUT R4, R7, R4, RZ, 0x3c, !PT ;  /* 0x0000000407047212 */ /* 0x000fc600078e3cff */
[----:B------:R-:W-:Y:S01]  /*2a4f0*/  IMAD R7, R3, 0x8, R2 ;  /* 0x0000000803077824 */ /* 0x000fe200078e0202 */
[----:B------:R-:W-:Y:S01]  /*2a500*/  SHF.L.U32 R2, R4, 0x1f, RZ ;  /* 0x0000001f04027819 */ /* 0x000fe200000006ff */
[----:B0-----:R-:W-:Y:S06]  /*2a510*/  @!P0 BRA `(.L_x_1915) ;  /* 0x0000002c00248947 */ /* 0x001fec0003800000 */
.L_x_2025:
[----:B------:R-:W1:Y:S02]  /*2a520*/  SYNCS.PHASECHK.TRANS64.TRYWAIT P0, [R7+URZ], R2 ;  /* 0x00000002070075a7 */ /* 0x000e64000800017f */
[----:B-1----:R-:W-:Y:S05]  /*2a530*/  @!P0 BRA `(.L_x_1916) ;  /* 0x0000002c00308947 */ /* 0x002fea0003800000 */
.L_x_2026:
[----:B------:R-:W-:Y:S05]  /*2a540*/  @!P2 BRA `(.L_x_1917) ;  /* 0x000000000004a947 */ /* 0x000fea0003800000 */
[----:B------:R-:W-:Y:S01]  /*2a550*/  BPT.TRAP 0x1 ;  /* 0x000000040000795c */ /* 0x000fe20000300000 */
.L_x_1917:
[----:B------:R-:W2:Y:S01]  /*2a560*/  LDL.LU R4, [R1+0x10] ;  /* 0x0000100001047983 */ /* 0x000ea20000300800 */
[----:B------:R-:W-:-:S04]  /*2a570*/  VIADD R0, R0, 0x2a860 ;  /* 0x0002a86000007836 */ /* 0x000fc80000000000 */
[----:B--2---:R-:W-:-:S04]  /*2a580*/  IMAD R4, R4, 0x8, R0 ;  /* 0x0000000804047824 */ /* 0x004fc800078e0200 */
[----:B------:R-:W2:Y:S02]  /*2a590*/  SYNCS.PHASECHK.TRANS64.TRYWAIT P0, [R4+URZ], R5 ;  /* 0x00000005040075a7 */ /* 0x000ea4000800017f */
[----:B--2---:R-:W-:Y:S05]  /*2a5a0*/  @!P0 BRA `(.L_x_1918) ;  /* 0x0000002c00288947 */ /* 0x004fea0003800000 */
.L_x_2027:
[----:B------:R-:W-:-:S07]  /*2a5b0*/  IMAD R3, R3, 0x8, R0 ;  /* 0x0000000803037824 */ /* 0x000fce00078e0200 */
.L_x_1919:
[----:B---3--:R3:W4:Y:S02]  /*2a5c0*/  SYNCS.PHASECHK.TRANS64.TRYWAIT P0, [R3+URZ], R2 ;  /* 0x00000002030075a7 */ /* 0x008724000800017f */
[----:B----4-:R-:W-:Y:S05]  /*2a5d0*/  @!P0 NANOSLEEP.SYNCS 0x989680 ;  /* 0x009896800000895d */ /* 0x010fea0003900000 */
[----:B------:R-:W4:Y:S02]  /*2a5e0*/  @!P0 SYNCS.PHASECHK.TRANS64 P0, [R3+URZ], R2 ;  /* 0x00000002030085a7 */ /* 0x000f24000800007f */
[----:B----4-:R-:W-:Y:S05]  /*2a5f0*/  @!P0 BRA `(.L_x_1919) ;  /* 0xfffffffc00f08947 */ /* 0x010fea000383ffff */
.L_x_1445:
[----:B------:R-:W-:Y:S05]  /*2a600*/  BSYNC B9 ;  /* 0x0000000000097941 */ /* 0x000fea0003800000 */
.L_x_1442:
[----:B------:R-:W-:Y:S05]  /*2a610*/  EXIT ;  /* 0x000000000000794d */ /* 0x000fea0003800000 */
.L_x_1473:
[----:B0-----:R0:W1:Y:S02]  /*2a620*/  SYNCS.PHASECHK.TRANS64.TRYWAIT P5, [R3+URZ+0x2a890], R0 ;  /* 0x02a89000030075a7 */ /* 0x00106400080a017f */
[----:B-1----:R-:W-:Y:S05]  /*2a630*/  @!P5 NANOSLEEP.SYNCS 0x989680 ;  /* 0x009896800000d95d */ /* 0x002fea0003900000 */
[----:B------:R-:W1:Y:S02]  /*2a640*/  @!P5 SYNCS.PHASECHK.TRANS64 P5, [R3+URZ+0x2a890], R0 ;  /* 0x02a890000300d5a7 */ /* 0x000e6400080a007f */
[----:B-1----:R-:W-:Y:S05]  /*2a650*/  @!P5 BRA `(.L_x_1473) ;  /* 0xfffffffc00f0d947 */ /* 0x002fea000383ffff */
[----:B------:R-:W-:Y:S05]  /*2a660*/  BRA `(.L_x_1920) ;  /* 0xfffffd9800347947 */ /* 0x000fea000383ffff */
.L_x_1527:
[----:B-1----:R1:W2:Y:S02]  /*2a670*/  SYNCS.PHASECHK.TRANS64.TRYWAIT P5, [R3+URZ+0x2a890], R0 ;  /* 0x02a89000030075a7 */ /* 0x0022a400080a017f */
[----:B--2---:R-:W-:Y:S05]  /*2a680*/  @!P5 NANOSLEEP.SYNCS 0x989680 ;  /* 0x009896800000d95d */ /* 0x004fea0003900000 */
[----:B------:R-:W2:Y:S02]  /*2a690*/  @!P5 SYNCS.PHASECHK.TRANS64 P5, [R3+URZ+0x2a890], R0 ;  /* 0x02a890000300d5a7 */ /* 0x000ea400080a007f */
[----:B--2---:R-:W-:Y:S05]  /*2a6a0*/  @!P5 BRA `(.L_x_1527) ;  /* 0xfffffffc00f0d947 */ /* 0x004fea000383ffff */
[----:B------:R-:W-:Y:S05]  /*2a6b0*/  BRA `(.L_x_1921) ;  /* 0xfffffdcc000c7947 */ /* 0x000fea000383ffff */
.L_x_1552:
[----:B0-----:R0:W1:Y:S02]  /*2a6c0*/  SYNCS.PHASECHK.TRANS64.TRYWAIT P4, [R3+URZ+0x2a890], R0 ;  /* 0x02a89000030075a7 */ /* 0x001064000808017f */
[----:B-1----:R-:W-:Y:S05]  /*2a6d0*/  @!P4 NANOSLEEP.SYNCS 0x989680 ;  /* 0x009896800000c95d */ /* 0x002fea0003900000 */
[----:B------:R-:W1:Y:S02]  /*2a6e0*/  @!P4 SYNCS.PHASECHK.TRANS64 P4, [R3+URZ+0x2a890], R0 ;  /* 0x02a890000300c5a7 */ /* 0x000e64000808007f */
[----:B-1----:R-:W-:Y:S05]  /*2a6f0*/  @!P4 BRA `(.L_x_1552) ;  /* 0xfffffffc00f0c947 */ /* 0x002fea000383ffff */
[----:B------:R-:W-:Y:S05]  /*2a700*/  BRA `(.L_x_1922) ;  /* 0xfffffdfc005c7947 */ /* 0x000fea000383ffff */
.L_x_1558:
[----:B0-----:R0:W1:Y:S02]  /*2a710*/  SYNCS.PHASECHK.TRANS64.TRYWAIT P4, [R3+URZ+0x2a8b0], R0 ;  /* 0x02a8b000030075a7 */ /* 0x001064000808017f */
[----:B-1----:R-:W-:Y:S05]  /*2a720*/  @!P4 NANOSLEEP.SYNCS 0x989680 ;  /* 0x009896800000c95d */ /* 0x002fea0003900000 */
[----:B------:R-:W1:Y:S02]  /*2a730*/  @!P4 SYNCS.PHASECHK.TRANS64 P4, [R3+URZ+0x2a8b0], R0 ;  /* 0x02a8b0000300c5a7 */ /* 0x000e64000808007f */
[----:B-1----:R-:W-:Y:S05]  /*2a740*/  @!P4 BRA `(.L_x_1558) ;  /* 0xfffffffc00f0c947 */ /* 0x002fea000383ffff */
[----:B------:R-:W-:Y:S05]  /*2a750*/  BRA `(.L_x_1923) ;  /* 0xfffffe00005c7947 */ /* 0x000fea000383ffff */
.L_x_1586:
[----:B------:R-:W-:Y:S01]  /*2a760*/  BSSY B1, `(.L_x_1924) ;  /* 0x0000008000017945 */ /* 0x000fe20003800000 */
[----:B------:R-:W-:Y:S02]  /*2a770*/  IMAD.MOV.U32 R13, RZ, RZ, R0 ;  /* 0x000000ffff0d7224 */ /* 0x000fe400078e0000 */
[----:B------:R-:W-:Y:S02]  /*2a780*/  IMAD.MOV.U32 R12, RZ, RZ, RZ ;  /* 0x000000ffff0c7224 */ /* 0x000fe400078e00ff */
[----:B------:R-:W-:Y:S02]  /*2a790*/  IMAD.MOV.U32 R11, RZ, RZ, 0x1c1f ;  /* 0x00001c1fff0b7424 */ /* 0x000fe400078e00ff */
[----:B------:R-:W-:-:S07]  /*2a7a0*/  IMAD.MOV.U32 R15, RZ, RZ, -0x1 ;  /* 0xffffffffff0f7424 */ /* 0x000fce00078e00ff */
[----:B------:R-:W-:Y:S05]  /*2a7b0*/  WARPSYNC.COLLECTIVE R15, `(.L_x_1925) ;  /* 0x000000000f087348 */ /* 0x000fea0003c00000 */
[----:B------:R0:W1:Y:S02]  /*2a7c0*/  SHFL.IDX P6, R14, R13, R12, R11 ;  /* 0x0000000c0d0e7389 */ /* 0x00006400000c000b */
[----:B01----:R-:W-:Y:S01]  /*2a7d0*/  ENDCOLLECTIVE ;  /* 0x000000000000791b */ /* 0x003fe20003800000 */
.L_x_1925:
[----:B------:R-:W-:Y:S05]  /*2a7e0*/  BSYNC B1 ;  /* 0x0000000000017941 */ /* 0x000fea0003800000 */
.L_x_1924:
[----:B------:R-:W-:Y:S01]  /*2a7f0*/  MOV R13, R10 ;  /* 0x0000000a000d7202 */ /* 0x000fe20000000f00 */
[----:B------:R-:W-:Y:S02]  /*2a800*/  IMAD.MOV.U32 R12, RZ, RZ, RZ ;  /* 0x000000ffff0c7224 */ /* 0x000fe400078e00ff */
[----:B------:R-:W-:Y:S02]  /*2a810*/  IMAD.MOV.U32 R11, RZ, RZ, 0x1c1f ;  /* 0x00001c1fff0b7424 */ /* 0x000fe400078e00ff */
[----:B------:R-:W-:Y:S02]  /*2a820*/  IMAD.MOV.U32 R15, RZ, RZ, -0x1 ;  /* 0xffffffffff0f7424 */ /* 0x000fe400078e00ff */
[----:B------:R-:W-:-:S07]  /*2a830*/  IMAD.MOV.U32 R7, RZ, RZ, R14 ;  /* 0x000000ffff077224 */ /* 0x000fce00078e000e */
[----:B------:R-:W-:Y:S05]  /*2a840*/  WARPSYNC.COLLECTIVE R15, `(.L_x_1926) ;  /* 0x000000000f087348 */ /* 0x000fea0003c00000 */
[----:B------:R0:W1:Y:S02]  /*2a850*/  SHFL.IDX P6, R14, R13, R12, R11 ;  /* 0x0000000c0d0e7389 */ /* 0x00006400000c000b */
[----:B01----:R-:W-:Y:S01]  /*2a860*/  ENDCOLLECTIVE ;  /* 0x000000000000791b */ /* 0x003fe20003800000 */
.L_x_1926:
[----:B------:R-:W-:Y:S02]  /*2a870*/  IMAD.MOV.U32 R13, RZ, RZ, R63 ;  /* 0x000000ffff0d7224 */ /* 0x000fe400078e003f */
[----:B------:R-:W-:-:S07]  /*2a880*/  IMAD.MOV.U32 R6, RZ, RZ, R14 ;  /* 0x000000ffff067224 */ /* 0x000fce00078e000e */
[----:B------:R-:W-:Y:S05]  /*2a890*/  WARPSYNC.COLLECTIVE R15, `(.L_x_1927) ;  /* 0x000000000f087348 */ /* 0x000fea0003c00000 */
[----:B------:R0:W1:Y:S02]  /*2a8a0*/  SHFL.IDX P6, R14, R13, R12, R11 ;  /* 0x0000000c0d0e7389 */ /* 0x00006400000c000b */
[----:B01----:R-:W-:Y:S01]  /*2a8b0*/  ENDCOLLECTIVE ;  /* 0x000000000000791b */ /* 0x003fe20003800000 */
.L_x_1927:
[----:B------:R-:W-:Y:S02]  /*2a8c0*/  IMAD.MOV.U32 R13, RZ, RZ, R3 ;  /* 0x000000ffff0d7224 */ /* 0x000fe400078e0003 */
[----:B------:R-:W-:-:S07]  /*2a8d0*/  IMAD.MOV.U32 R9, RZ, RZ, R14 ;  /* 0x000000ffff097224 */ /* 0x000fce00078e000e */
[----:B------:R-:W-:Y:S05]  /*2a8e0*/  WARPSYNC.COLLECTIVE R15, `(.L_x_1928) ;  /* 0x000000000f087348 */ /* 0x000fea0003c00000 */
[----:B------:R0:W1:Y:S02]  /*2a8f0*/  SHFL.IDX P6, R14, R13, R12, R11 ;  /* 0x0000000c0d0e7389 */ /* 0x00006400000c000b */
[----:B01----:R-:W-:Y:S01]  /*2a900*/  ENDCOLLECTIVE ;  /* 0x000000000000791b */ /* 0x003fe20003800000 */
.L_x_1928:
[----:B------:R-:W-:Y:S01]  /*2a910*/  IMAD.MOV.U32 R8, RZ, RZ, R14 ;  /* 0x000000ffff087224 */ /* 0x000fe200078e000e */
[----:B------:R-:W-:Y:S06]  /*2a920*/  BRA `(.L_x_1929) ;  /* 0xfffffe1400247947 */ /* 0x000fec000383ffff */
.L_x_1589:
[----:B------:R-:W-:Y:S01]  /*2a930*/  BSSY B1, `(.L_x_1930) ;  /* 0x0000008000017945 */ /* 0x000fe20003800000 */
[----:B------:R-:W-:Y:S01]  /*2a940*/  IMAD.MOV.U32 R13, RZ, RZ, R0 ;  /* 0x000000ffff0d7224 */ /* 0x000fe200078e0000 */
[----:B------:R-:W-:Y:S01]  /*2a950*/  MOV R12, 0x1 ;  /* 0x00000001000c7802 */ /* 0x000fe20000000f00 */
[----:B------:R-:W-:Y:S02]  /*2a960*/  IMAD.MOV.U32 R11, RZ, RZ, 0x1c1f ;  /* 0x00001c1fff0b7424 */ /* 0x000fe400078e00ff */
[----:B------:R-:W-:-:S07]  /*2a970*/  IMAD.MOV.U32 R15, RZ, RZ, -0x1 ;  /* 0xffffffffff0f7424 */ /* 0x000fce00078e00ff */
[----:B0--34-:R-:W-:Y:S05]  /*2a980*/  WARPSYNC.COLLECTIVE R15, `(.L_x_1931) ;  /* 0x000000000f087348 */ /* 0x019fea0003c00000 */
[----:B------:R1:W2:Y:S02]  /*2a990*/  SHFL.IDX P6, R14, R13, R12, R11 ;  /* 0x0000000c0d0e7389 */ /* 0x0002a400000c000b */
[----:B01234-:R-:W-:Y:S01]  /*2a9a0*/  ENDCOLLECTIVE ;  /* 0x000000000000791b */ /* 0x01ffe20003800000 */
.L_x_1931:
[----:B------:R-:W-:Y:S05]  /*2a9b0*/  BSYNC B1 ;  /* 0x0000000000017941 */ /* 0x000fea0003800000 */
.L_x_1930:
[----:B------:R-:W-:Y:S02]  /*2a9c0*/  IMAD.MOV.U32 R13, RZ, RZ, R10 ;  /* 0x000000ffff0d7224 */ /* 0x000fe400078e000a */
[----:B------:R-:W-:Y:S02]  /*2a9d0*/  IMAD.MOV.U32 R12, RZ, RZ, 0x1 ;  /* 0x00000001ff0c7424 */ /* 0x000fe400078e00ff */
[----:B------:R-:W-:Y:S02]  /*2a9e0*/  IMAD.MOV.U32 R11, RZ, RZ, 0x1c1f ;  /* 0x00001c1fff0b7424 */ /* 0x000fe400078e00ff */
[----:B------:R-:W-:Y:S02]  /*2a9f0*/  IMAD.MOV.U32 R15, RZ, RZ, -0x1 ;  /* 0xffffffffff0f7424 */ /* 0x000fe400078e00ff */
[----:B------:R-:W-:-:S07]  /*2aa00*/  IMAD.MOV.U32 R0, RZ, RZ, R14 ;  /* 0x000000ffff007224 */ /* 0x000fce00078e000e */
[----:B------:R-:W-:Y:S05]  /*2aa10*/  WARPSYNC.COLLECTIVE R15, `(.L_x_1932) ;  /* 0x000000000f087348 */ /* 0x000fea0003c00000 */
[----:B------:R0:W1:Y:S02]  /*2aa20*/  SHFL.IDX P6, R14, R13, R12, R11 ;  /* 0x0000000c0d0e7389 */ /* 0x00006400000c000b */
[----:B01----:R-:W-:Y:S01]  /*2aa30*/  ENDCOLLECTIVE ;  /* 0x000000000000791b */ /* 0x003fe20003800000 */
.L_x_1932:
[----:B------:R-:W-:Y:S02]  /*2aa40*/  IMAD.MOV.U32 R13, RZ, RZ, R63 ;  /* 0x000000ffff0d7224 */ /* 0x000fe400078e003f */
[----:B------:R-:W-:-:S07]  /*2aa50*/  IMAD.MOV.U32 R65, RZ, RZ, R14 ;  /* 0x000000ffff417224 */ /* 0x000fce00078e000e */
[----:B------:R-:W-:Y:S05]  /*2aa60*/  WARPSYNC.COLLECTIVE R15, `(.L_x_1933) ;  /* 0x000000000f087348 */ /* 0x000fea0003c00000 */
[----:B------:R0:W1:Y:S02]  /*2aa70*/  SHFL.IDX P6, R14, R13, R12, R11 ;  /* 0x0000000c0d0e7389 */ /* 0x00006400000c000b */
[----:B01----:R-:W-:Y:S01]  /*2aa80*/  ENDCOLLECTIVE ;  /* 0x000000000000791b */ /* 0x003fe20003800000 */
.L_x_1933:
[----:B------:R-:W-:Y:S01]  /*2aa90*/  IMAD.MOV.U32 R13, RZ, RZ, R3 ;  /* 0x000000ffff0d7224 */ /* 0x000fe200078e0003 */
[----:B------:R-:W-:-:S07]  /*2aaa0*/  MOV R63, R14 ;  /* 0x0000000e003f7202 */ /* 0x000fce0000000f00 */
[----:B------:R-:W-:Y:S05]  /*2aab0*/  WARPSYNC.COLLECTIVE R15, `(.L_x_1934) ;  /* 0x000000000f087348 */ /* 0x000fea0003c00000 */
[----:B------:R0:W1:Y:S02]  /*2aac0*/  SHFL.IDX P6, R14, R13, R12, R11 ;  /* 0x0000000c0d0e7389 */ /* 0x00006400000c000b */
[----:B01----:R-:W-:Y:S01]  /*2aad0*/  ENDCOLLECTIVE ;  /* 0x000000000000791b */ /* 0x003fe20003800000 */
.L_x_1934:
[----:B------:R-:W-:Y:S01]  /*2aae0*/  IMAD.MOV.U32 R62, RZ, RZ, R14 ;  /* 0x000000ffff3e7224 */ /* 0x000fe200078e000e */
[----:B------:R-:W-:Y:S06]  /*2aaf0*/  BRA `(.L_x_1935) ;  /* 0xfffffe1800ac7947 */ /* 0x000fec000383ffff */
.L_x_1593:
[----:B0-----:R0:W1:Y:S02]  /*2ab00*/  SYNCS.PHASECHK.TRANS64.TRYWAIT P0, [R2+URZ+0x2a800], R5 ;  /* 0x02a80005020075a7 */ /* 0x001064000800017f */
[----:B-1----:R-:W-:Y:S05]  /*2ab10*/  @!P0 NANOSLEEP.SYNCS 0x989680 ;  /* 0x009896800000895d */ /* 0x002fea0003900000 */
[----:B------:R-:W1:Y:S02]  /*2ab20*/  @!P0 SYNCS.PHASECHK.TRANS64 P0, [R2+URZ+0x2a800], R5 ;  /* 0x02a80005020085a7 */ /* 0x000e64000800007f */
[----:B-1----:R-:W-:Y:S05]  /*2ab30*/  @!P0 BRA `(.L_x_1593) ;  /* 0xfffffffc00f08947 */ /* 0x002fea000383ffff */
[----:B------:R-:W-:Y:S05]  /*2ab40*/  BRA `(.L_x_1936) ;  /* 0xfffffe2000c47947 */ /* 0x000fea000383ffff */
.L_x_1617:
        /* <DEDUP_REMOVED lines=8> */
.L_x_1938:
[----:B------:R-:W-:Y:S05]  /*2abd0*/  BSYNC B1 ;  /* 0x0000000000017941 */ /* 0x000fea0003800000 */
.L_x_1937:
[----:B------:R-:W-:Y:S01]  /*2abe0*/  IMAD.MOV.U32 R13, RZ, RZ, R60 ;  /* 0x000000ffff0d7224 */ /* 0x000fe200078e003c */
[----:B------:R-:W-:Y:S01]  /*2abf0*/  MOV R11, 0x1c1f ;  /* 0x00001c1f000b7802 */ /* 0x000fe20000000f00 */
[----:B------:R-:W-:Y:S02]  /*2ac00*/  IMAD.MOV.U32 R12, RZ, RZ, RZ ;  /* 0x000000ffff0c7224 */ /* 0x000fe400078e00ff */
[----:B------:R-:W-:Y:S02]  /*2ac10*/  IMAD.MOV.U32 R15, RZ, RZ, -0x1 ;  /* 0xffffffffff0f7424 */ /* 0x000fe400078e00ff */
[----:B------:R-:W-:-:S07]  /*2ac20*/  IMAD.MOV.U32 R3, RZ, RZ, R14 ;  /* 0x000000ffff037224 */ /* 0x000fce00078e000e */
[----:B------:R-:W-:Y:S05]  /*2ac30*/  WARPSYNC.COLLECTIVE R15, `(.L_x_1939) ;  /* 0x000000000f087348 */ /* 0x000fea0003c00000 */
[----:B------:R0:W1:Y:S02]  /*2ac40*/  SHFL.IDX P6, R14, R13, R12, R11 ;  /* 0x0000000c0d0e7389 */ /* 0x00006400000c000b */
[----:B01----:R-:W-:Y:S01]  /*2ac50*/  ENDCOLLECTIVE ;  /* 0x000000000000791b */ /* 0x003fe20003800000 */
.L_x_1939:
[----:B------:R-:W-:Y:S02]  /*2ac60*/  IMAD.MOV.U32 R7, RZ, RZ, R3 ;  /* 0x000000ffff077224 */ /* 0x000fe400078e0003 */
[----:B------:R-:W-:Y:S02]  /*2ac70*/  IMAD.MOV.U32 R13, RZ, RZ, R67 ;  /* 0x000000ffff0d7224 */ /* 0x000fe400078e0043 */
[----:B------:R-:W-:-:S07]  /*2ac80*/  IMAD.MOV.U32 R0, RZ, RZ, R14 ;  /* 0x000000ffff007224 */ /* 0x000fce00078e000e */
[----:B------:R-:W-:Y:S05]  /*2ac90*/  WARPSYNC.COLLECTIVE R15, `(.L_x_1940) ;  /* 0x000000000f087348 */ /* 0x000fea0003c00000 */
[----:B------:R0:W1:Y:S02]  /*2aca0*/  SHFL.IDX P6, R14, R13, R12, R11 ;  /* 0x0000000c0d0e7389 */ /* 0x00006400000c000b */
[----:B01----:R-:W-:Y:S01]  /*2acb0*/  ENDCOLLECTIVE ;  /* 0x000000000000791b */ /* 0x003fe20003800000 */
.L_x_1940:
[----:B------:R-:W-:Y:S02]  /*2acc0*/  IMAD.MOV.U32 R6, RZ, RZ, R0 ;  /* 0x000000ffff067224 */ /* 0x000fe400078e0000 */
[----:B------:R-:W-:Y:S02]  /*2acd0*/  IMAD.MOV.U32 R13, RZ, RZ, R66 ;  /* 0x000000ffff0d7224 */ /* 0x000fe400078e0042 */
[----:B------:R-:W-:-:S07]  /*2ace0*/  IMAD.MOV.U32 R4, RZ, RZ, R14 ;  /* 0x000000ffff047224 */ /* 0x000fce00078e000e */
[----:B------:R-:W-:Y:S05]  /*2acf0*/  WARPSYNC.COLLECTIVE R15, `(.L_x_1941) ;  /* 0x000000000f087348 */ /* 0x000fea0003c00000 */
[----:B------:R0:W1:Y:S02]  /*2ad00*/  SHFL.IDX P6, R14, R13, R12, R11 ;  /* 0x0000000c0d0e7389 */ /* 0x00006400000c000b */
[----:B01----:R-:W-:Y:S01]  /*2ad10*/  ENDCOLLECTIVE ;  /* 0x000000000000791b */ /* 0x003fe20003800000 */
.L_x_1941:
[----:B------:R-:W-:Y:S05]  /*2ad20*/  BRA `(.L_x_1942) ;  /* 0xfffffe4400947947 */ /* 0x000fea000383ffff */
.L_x_1620:
[----:B------:R-:W-:Y:S01]  /*2ad30*/  BSSY B1, `(.L_x_1943) ;  /* 0x0000008000017945 */ /* 0x000fe20003800000 */
[----:B------:R-:W-:Y:S01]  /*2ad40*/  IMAD.MOV.U32 R13, RZ, RZ, R61 ;  /* 0x000000ffff0d7224 */ /* 0x000fe200078e003d */
[----:B------:R-:W-:Y:S01]  /*2ad50*/  MOV R11, 0x1c1f ;  /* 0x00001c1f000b7802 */ /* 0x000fe20000000f00 */
[----:B------:R-:W-:Y:S02]  /*2ad60*/  IMAD.MOV.U32 R12, RZ, RZ, 0x1 ;  /* 0x00000001ff0c7424 */ /* 0x000fe400078e00ff */
[----:B------:R-:W-:-:S07]  /*2ad70*/  IMAD.MOV.U32 R15, RZ, RZ, -0x1 ;  /* 0xffffffffff0f7424 */ /* 0x000fce00078e00ff */
[----:B------:R-:W-:Y:S05]  /*2ad80*/  WARPSYNC.COLLECTIVE R15, `(.L_x_1944) ;  /* 0x000000000f087348 */ /* 0x000fea0003c00000 */
[----:B------:R0:W1:Y:S02]  /*2ad90*/  SHFL.IDX P6, R14, R13, R12, R11 ;  /* 0x0000000c0d0e7389 */ /* 0x00006400000c000b */
[----:B01----:R-:W-:Y:S01]  /*2ada0*/  ENDCOLLECTIVE ;  /* 0x000000000000791b */ /* 0x003fe20003800000 */
.L_x_1944:
[----:B------:R-:W-:Y:S05]  /*2adb0*/  BSYNC B1 ;  /* 0x0000000000017941 */ /* 0x000fea0003800000 */
.L_x_1943:
        /* <DEDUP_REMOVED lines=8> */
.L_x_1945:
[----:B------:R-:W-:Y:S02]  /*2ae40*/  IMAD.MOV.U32 R13, RZ, RZ, R67 ;  /* 0x000000ffff0d7224 */ /* 0x000fe400078e0043 */
[----:B------:R-:W-:-:S07]  /*2ae50*/  IMAD.MOV.U32 R60, RZ, RZ, R14 ;  /* 0x000000ffff3c7224 */ /* 0x000fce00078e000e */
[----:B------:R-:W-:Y:S05]  /*2ae60*/  WARPSYNC.COLLECTIVE R15, `(.L_x_1946) ;  /* 0x000000000f087348 */ /* 0x000fea0003c00000 */
[----:B------:R0:W1:Y:S02]  /*2ae70*/  SHFL.IDX P6, R14, R13, R12, R11 ;  /* 0x0000000c0d0e7389 */ /* 0x00006400000c000b */
[----:B01----:R-:W-:Y:S01]  /*2ae80*/  ENDCOLLECTIVE ;  /* 0x000000000000791b */ /* 0x003fe20003800000 */
.L_x_1946:
[----:B------:R-:W-:Y:S01]  /*2ae90*/  MOV R13, R66 ;  /* 0x00000042000d7202 */ /* 0x000fe20000000f00 */
[----:B------:R-:W-:-:S07]  /*2aea0*/  IMAD.MOV.U32 R67, RZ, RZ, R14 ;  /* 0x000000ffff437224 */ /* 0x000fce00078e000e */
[----:B------:R-:W-:Y:S05]  /*2aeb0*/  WARPSYNC.COLLECTIVE R15, `(.L_x_1947) ;  /* 0x000000000f087348 */ /* 0x000fea0003c00000 */
[----:B------:R0:W1:Y:S02]  /*2aec0*/  SHFL.IDX P6, R14, R13, R12, R11 ;  /* 0x0000000c0d0e7389 */ /* 0x00006400000c000b */
[----:B01----:R-:W-:Y:S01]  /*2aed0*/  ENDCOLLECTIVE ;  /* 0x000000000000791b */ /* 0x003fe20003800000 */
.L_x_1947:
[----:B------:R-:W-:Y:S01]  /*2aee0*/  IMAD.MOV.U32 R66, RZ, RZ, R14 ;  /* 0x000000ffff427224 */ /* 0x000fe200078e000e */
[----:B------:R-:W-:Y:S06]  /*2aef0*/  BRA `(.L_x_1948) ;  /* 0xfffffe4800a07947 */ /* 0x000fec000383ffff */
.L_x_1624:
[----:B0-----:R0:W1:Y:S02]  /*2af00*/  SYNCS.PHASECHK.TRANS64.TRYWAIT P0, [R2+URZ+0x2a800], R61 ;  /* 0x02a8003d020075a7 */ /* 0x001064000800017f */
[----:B-1----:R-:W-:Y:S05]  /*2af10*/  @!P0 NANOSLEEP.SYNCS 0x989680 ;  /* 0x009896800000895d */ /* 0x002fea0003900000 */
[----:B------:R-:W1:Y:S02]  /*2af20*/  @!P0 SYNCS.PHASECHK.TRANS64 P0, [R2+URZ+0x2a800], R61 ;  /* 0x02a8003d020085a7 */ /* 0x000e64000800007f */
[----:B-1----:R-:W-:Y:S05]  /*2af30*/  @!P0 BRA `(.L_x_1624) ;  /* 0xfffffffc00f08947 */ /* 0x002fea000383ffff */
[----:B------:R-:W-:Y:S05]  /*2af40*/  BRA `(.L_x_1949) ;  /* 0xfffffe5000007947 */ /* 0x000fea000383ffff */
.L_x_1638:
[----:B-1----:R1:W2:Y:S02]  /*2af50*/  SYNCS.PHASECHK.TRANS64.TRYWAIT P2, [R9+URZ+0x2a830], R0 ;  /* 0x02a83000090075a7 */ /* 0x0022a4000804017f */
[----:B--2---:R-:W-:Y:S05]  /*2af60*/  @!P2 NANOSLEEP.SYNCS 0x989680 ;  /* 0x009896800000a95d */ /* 0x004fea0003900000 */
[----:B------:R-:W2:Y:S02]  /*2af70*/  @!P2 SYNCS.PHASECHK.TRANS64 P2, [R9+URZ+0x2a830], R0 ;  /* 0x02a830000900a5a7 */ /* 0x000ea4000804007f */
[----:B--2---:R-:W-:Y:S05]  /*2af80*/  @!P2 BRA `(.L_x_1638) ;  /* 0xfffffffc00f0a947 */ /* 0x004fea000383ffff */
[----:B------:R-:W-:Y:S05]  /*2af90*/  BRA `(.L_x_1637) ;  /* 0xfffffe7400c07947 */ /* 0x000fea000383ffff */
.L_x_1658:
[----:B-1----:R1:W2:Y:S02]  /*2afa0*/  SYNCS.PHASECHK.TRANS64.TRYWAIT P2, [R7+URZ+0x2a830], R12 ;  /* 0x02a8300c070075a7 */ /* 0x0022a4000804017f */
[----:B--2---:R-:W-:Y:S05]  /*2afb0*/  @!P2 NANOSLEEP.SYNCS 0x989680 ;  /* 0x009896800000a95d */ /* 0x004fea0003900000 */
[----:B------:R-:W2:Y:S02]  /*2afc0*/  @!P2 SYNCS.PHASECHK.TRANS64 P2, [R7+URZ+0x2a830], R12 ;  /* 0x02a8300c0700a5a7 */ /* 0x000ea4000804007f */
[----:B--2---:R-:W-:Y:S05]  /*2afd0*/  @!P2 BRA `(.L_x_1658) ;  /* 0xfffffffc00f0a947 */ /* 0x004fea000383ffff */
[----:B------:R-:W-:Y:S05]  /*2afe0*/  BRA `(.L_x_1657) ;  /* 0xfffffea400607947 */ /* 0x000fea000383ffff */
.L_x_1663:
[----:B-1----:R1:W2:Y:S02]  /*2aff0*/  SYNCS.PHASECHK.TRANS64.TRYWAIT P2, [R23+URZ+0x2a850], R4 ;  /* 0x02a85004170075a7 */ /* 0x0022a4000804017f */
[----:B--2---:R-:W-:Y:S05]  /*2b000*/  @!P2 NANOSLEEP.SYNCS 0x989680 ;  /* 0x009896800000a95d */ /* 0x004fea0003900000 */
[----:B------:R-:W2:Y:S02]  /*2b010*/  @!P2 SYNCS.PHASECHK.TRANS64 P2, [R23+URZ+0x2a850], R4 ;  /* 0x02a850041700a5a7 */ /* 0x000ea4000804007f */
[----:B--2---:R-:W-:Y:S05]  /*2b020*/  @!P2 BRA `(.L_x_1663) ;  /* 0xfffffffc00f0a947 */ /* 0x004fea000383ffff */
[----:B------:R-:W-:Y:S05]  /*2b030*/  BRA `(.L_x_1662) ;  /* 0xfffffeb000087947 */ /* 0x000fea000383ffff */
.L_x_1684:
[----:B-1----:R1:W2:Y:S02]  /*2b040*/  SYNCS.PHASECHK.TRANS64.TRYWAIT P2, [R0+URZ+0x2a830], R3 ;  /* 0x02a83003000075a7 */ /* 0x0022a4000804017f */
[----:B--2---:R-:W-:Y:S05]  /*2b050*/  @!P2 NANOSLEEP.SYNCS 0x989680 ;  /* 0x009896800000a95d */ /* 0x004fea0003900000 */
[----:B------:R-:W2:Y:S02]  /*2b060*/  @!P2 SYNCS.PHASECHK.TRANS64 P2, [R0+URZ+0x2a830], R3 ;  /* 0x02a830030000a5a7 */ /* 0x000ea4000804007f */
[----:B--2---:R-:W-:Y:S05]  /*2b070*/  @!P2 BRA `(.L_x_1684) ;  /* 0xfffffffc00f0a947 */ /* 0x004fea000383ffff */
[----:B------:R-:W-:Y:S05]  /*2b080*/  BRA `(.L_x_1683) ;  /* 0xfffffed800707947 */ /* 0x000fea000383ffff */
.L_x_1689:
[----:B-1----:R1:W2:Y:S02]  /*2b090*/  SYNCS.PHASECHK.TRANS64.TRYWAIT P2, [R210+URZ+0x2a850], R0 ;  /* 0x02a85000d20075a7 */ /* 0x0022a4000804017f */
[----:B--2---:R-:W-:Y:S05]  /*2b0a0*/  @!P2 NANOSLEEP.SYNCS 0x989680 ;  /* 0x009896800000a95d */ /* 0x004fea0003900000 */
[----:B------:R-:W2:Y:S02]  /*2b0b0*/  @!P2 SYNCS.PHASECHK.TRANS64 P2, [R210+URZ+0x2a850], R0 ;  /* 0x02a85000d200a5a7 */ /* 0x000ea4000804007f */
[----:B--2---:R-:W-:Y:S05]  /*2b0c0*/  @!P2 BRA `(.L_x_1689) ;  /* 0xfffffffc00f0a947 */ /* 0x004fea000383ffff */
[----:B------:R-:W-:Y:S05]  /*2b0d0*/  BRA `(.L_x_1688) ;  /* 0xfffffee400207947 */ /* 0x000fea000383ffff */
.L_x_1697:
[----:B-1----:R1:W2:Y:S02]  /*2b0e0*/  SYNCS.PHASECHK.TRANS64.TRYWAIT P2, [R3+URZ+0x2a830], R14 ;  /* 0x02a8300e030075a7 */ /* 0x0022a4000804017f */
[----:B--2---:R-:W-:Y:S05]  /*2b0f0*/  @!P2 NANOSLEEP.SYNCS 0x989680 ;  /* 0x009896800000a95d */ /* 0x004fea0003900000 */
[----:B------:R-:W2:Y:S02]  /*2b100*/  @!P2 SYNCS.PHASECHK.TRANS64 P2, [R3+URZ+0x2a830], R14 ;  /* 0x02a8300e0300a5a7 */ /* 0x000ea4000804007f */
[----:B--2---:R-:W-:Y:S05]  /*2b110*/  @!P2 BRA `(.L_x_1697) ;  /* 0xfffffffc00f0a947 */ /* 0x004fea000383ffff */
[----:B------:R-:W-:Y:S05]  /*2b120*/  BRA `(.L_x_1696) ;  /* 0xfffffef800207947 */ /* 0x000fea000383ffff */
.L_x_1702:
[----:B-1----:R1:W2:Y:S02]  /*2b130*/  SYNCS.PHASECHK.TRANS64.TRYWAIT P2, [R21+URZ+0x2a850], R3 ;  /* 0x02a85003150075a7 */ /* 0x0022a4000804017f */
[----:B--2---:R-:W-:Y:S05]  /*2b140*/  @!P2 NANOSLEEP.SYNCS 0x989680 ;  /* 0x009896800000a95d */ /* 0x004fea0003900000 */
[----:B------:R-:W2:Y:S02]  /*2b150*/  @!P2 SYNCS.PHASECHK.TRANS64 P2, [R21+URZ+0x2a850], R3 ;  /* 0x02a850031500a5a7 */ /* 0x000ea4000804007f */
[----:B--2---:R-:W-:Y:S05]  /*2b160*/  @!P2 BRA `(.L_x_1702) ;  /* 0xfffffffc00f0a947 */ /* 0x004fea000383ffff */
[----:B------:R-:W-:Y:S05]  /*2b170*/  BRA `(.L_x_1701) ;  /* 0xffffff0000c87947 */ /* 0x000fea000383ffff */
.L_x_1716:
[----:B-1----:R1:W2:Y:S02]  /*2b180*/  SYNCS.PHASECHK.TRANS64.TRYWAIT P0, [R13+URZ+0x2a850], R4 ;  /* 0x02a850040d0075a7 */ /* 0x0022a4000800017f */
[----:B--2---:R-:W-:Y:S05]  /*2b190*/  @!P0 NANOSLEEP.SYNCS 0x989680 ;  /* 0x009896800000895d */ /* 0x004fea0003900000 */
[----:B------:R-:W2:Y:S02]  /*2b1a0*/  @!P0 SYNCS.PHASECHK.TRANS64 P0, [R13+URZ+0x2a850], R4 ;  /* 0x02a850040d0085a7 */ /* 0x000ea4000800007f */
[----:B--2---:R-:W-:Y:S05]  /*2b1b0*/  @!P0 BRA `(.L_x_1716) ;  /* 0xfffffffc00f08947 */ /* 0x004fea000383ffff */
[----:B------:R-:W-:Y:S05]  /*2b1c0*/  BRA `(.L_x_1715) ;  /* 0xffffff2c004c7947 */ /* 0x000fea000383ffff */
.L_x_1765:
[----:B------:R-:W1:Y:S01]  /*2b1d0*/  S2R R6, SR_TID.X ;  /* 0x0000000000067919 */ /* 0x000e620000002100 */
[----:B------:R-:W-:Y:S01]  /*2b1e0*/  BSSY B1, `(.L_x_1950) ;  /* 0x000000a000017945 */ /* 0x000fe20003800000 */
[----:B------:R-:W-:Y:S02]  /*2b1f0*/  IMAD.MOV.U32 R12, RZ, RZ, RZ ;  /* 0x000000ffff0c7224 */ /* 0x000fe400078e00ff */
[----:B------:R-:W-:Y:S02]  /*2b200*/  IMAD.MOV.U32 R11, RZ, RZ, 0x1f ;  /* 0x0000001fff0b7424 */ /* 0x000fe400078e00ff */
[----:B0-----:R-:W-:Y:S01]  /*2b210*/  IMAD.MOV.U32 R15, RZ, RZ, -0x1 ;  /* 0xffffffffff0f7424 */ /* 0x001fe200078e00ff */
[----:B-1----:R-:W-:-:S04]  /*2b220*/  SHF.R.U32.HI R6, RZ, 0x5, R6 ;  /* 0x00000005ff067819 */ /* 0x002fc80000011606 */
[----:B------:R-:W-:-:S05]  /*2b230*/  LOP3.LUT R6, R6, 0x3, RZ, 0xc0, !PT ;  /* 0x0000000306067812 */ /* 0x000fca00078ec0ff */
[----:B------:R-:W-:-:S07]  /*2b240*/  IMAD.MOV.U32 R13, RZ, RZ, R6 ;  /* 0x000000ffff0d7224 */ /* 0x000fce00078e0006 */
[----:B------:R-:W-:Y:S05]  /*2b250*/  WARPSYNC.COLLECTIVE R15, `(.L_x_1951) ;  /* 0x000000000f087348 */ /* 0x000fea0003c00000 */
[----:B------:R0:W1:Y:S02]  /*2b260*/  SHFL.IDX P6, R14, R13, R12, R11 ;  /* 0x0000000c0d0e7389 */ /* 0x00006400000c000b */
[----:B01----:R-:W-:Y:S01]  /*2b270*/  ENDCOLLECTIVE ;  /* 0x000000000000791b */ /* 0x003fe20003800000 */
.L_x_1951:
[----:B------:R-:W-:Y:S05]  /*2b280*/  BSYNC B1 ;  /* 0x0000000000017941 */ /* 0x000fea0003800000 */
.L_x_1950:
[----:B------:R-:W-:Y:S05]  /*2b290*/  BRA `(.L_x_1952) ;  /* 0xffffff8000ac7947 */ /* 0x000fea000383ffff */
.L_x_1767:
[----:B------:R-:W-:Y:S01]  /*2b2a0*/  BSSY B1, `(.L_x_1953) ;  /* 0x0000006000017945 */ /* 0x000fe20003800000 */
[----:B0-----:R-:W-:-:S07]  /*2b2b0*/  IMAD.MOV.U32 R15, RZ, RZ, -0x1 ;  /* 0xffffffffff0f7424 */ /* 0x001fce00078e00ff */
[----:B-1----:R-:W-:Y:S05]  /*2b2c0*/  WARPSYNC.COLLECTIVE R15, `(.L_x_1954) ;  /* 0x000000000f0c7348 */ /* 0x002fea0003c00000 */
[----:B------:R-:W-:Y:S02]  /*2b2d0*/  ELECT P6, UR62, PT ;  /* 0x00000000003e782f */ /* 0x000fe400038c0000 */
[----:B------:R-:W-:Y:S01]  /*2b2e0*/  MOV R14, UR62 ;  /* 0x0000003e000e7c02 */ /* 0x000fe20008000f00 */
[----:B-1----:R-:W-:Y:S10]  /*2b2f0*/  ENDCOLLECTIVE ;  /* 0x000000000000791b */ /* 0x002ff40003800000 */
.L_x_1954:
[----:B------:R-:W-:Y:S05]  /*2b300*/  BSYNC B1 ;  /* 0x0000000000017941 */ /* 0x000fea0003800000 */
.L_x_1953:
[----:B------:R-:W-:Y:S05]  /*2b310*/  BRA `(.L_x_1766) ;  /* 0xffffff8000a47947 */ /* 0x000fea000383ffff */
.L_x_1769:
[----:B-1----:R1:W2:Y:S02]  /*2b320*/  SYNCS.PHASECHK.TRANS64.TRYWAIT P0, [R19+URZ+0x2a820], R5 ;  /* 0x02a82005130075a7 */ /* 0x0022a4000800017f */
[----:B--2---:R-:W-:Y:S05]  /*2b330*/  @!P0 NANOSLEEP.SYNCS 0x989680 ;  /* 0x009896800000895d */ /* 0x004fea0003900000 */
[----:B------:R-:W2:Y:S02]  /*2b340*/  @!P0 SYNCS.PHASECHK.TRANS64 P0, [R19+URZ+0x2a820], R5 ;  /* 0x02a82005130085a7 */ /* 0x000ea4000800007f */
[----:B--2---:R-:W-:Y:S05]  /*2b350*/  @!P0 BRA `(.L_x_1769) ;  /* 0xfffffffc00f08947 */ /* 0x004fea000383ffff */
[----:B------:R-:W-:Y:S05]  /*2b360*/  BRA `(.L_x_1955) ;  /* 0xffffff8000b47947 */ /* 0x000fea000383ffff */
.L_x_1773:
[----:B--2---:R2:W3:Y:S02]  /*2b370*/  SYNCS.PHASECHK.TRANS64.TRYWAIT P0, [R7+URZ+0x2a8a0], R10 ;  /* 0x02a8a00a070075a7 */ /* 0x0044e4000800017f */
[----:B---3--:R-:W-:Y:S05]  /*2b380*/  @!P0 NANOSLEEP.SYNCS 0x989680 ;  /* 0x009896800000895d */ /* 0x008fea0003900000 */
[----:B------:R-:W3:Y:S02]  /*2b390*/  @!P0 SYNCS.PHASECHK.TRANS64 P0, [R7+URZ+0x2a8a0], R10 ;  /* 0x02a8a00a070085a7 */ /* 0x000ee4000800007f */
[----:B---3--:R-:W-:Y:S05]  /*2b3a0*/  @!P0 BRA `(.L_x_1773) ;  /* 0xfffffffc00f08947 */ /* 0x008fea000383ffff */
[----:B------:R-:W-:Y:S05]  /*2b3b0*/  BRA `(.L_x_1956) ;  /* 0xffffff8000d47947 */ /* 0x000fea000383ffff */
.L_x_1780:
[----:B-1----:R1:W3:Y:S02]  /*2b3c0*/  SYNCS.PHASECHK.TRANS64.TRYWAIT P0, [R7+URZ+0x2a8c0], R10 ;  /* 0x02a8c00a070075a7 */ /* 0x0022e4000800017f */
[----:B---3--:R-:W-:Y:S05]  /*2b3d0*/  @!P0 NANOSLEEP.SYNCS 0x989680 ;  /* 0x009896800000895d */ /* 0x008fea0003900000 */
[----:B------:R-:W3:Y:S02]  /*2b3e0*/  @!P0 SYNCS.PHASECHK.TRANS64 P0, [R7+URZ+0x2a8c0], R10 ;  /* 0x02a8c00a070085a7 */ /* 0x000ee4000800007f */
[----:B---3--:R-:W-:Y:S05]  /*2b3f0*/  @!P0 BRA `(.L_x_1780) ;  /* 0xfffffffc00f08947 */ /* 0x008fea000383ffff */
[----:B------:R-:W-:Y:S05]  /*2b400*/  BRA `(.L_x_1957) ;  /* 0xffffff8400d07947 */ /* 0x000fea000383ffff */
.L_x_1788:
[----:B-1----:R1:W2:Y:S02]  /*2b410*/  SYNCS.PHASECHK.TRANS64.TRYWAIT P1, [R8+URZ+0x2a8a0], R7 ;  /* 0x02a8a007080075a7 */ /* 0x0022a4000802017f */
[----:B--2---:R-:W-:Y:S05]  /*2b420*/  @!P1 NANOSLEEP.SYNCS 0x989680 ;  /* 0x009896800000995d */ /* 0x004fea0003900000 */
[----:B------:R-:W2:Y:S02]  /*2b430*/  @!P1 SYNCS.PHASECHK.TRANS64 P1, [R8+URZ+0x2a8a0], R7 ;  /* 0x02a8a007080095a7 */ /* 0x000ea4000802007f */
[----:B--2---:R-:W-:Y:S05]  /*2b440*/  @!P1 BRA `(.L_x_1788) ;  /* 0xfffffffc00f09947 */ /* 0x004fea000383ffff */
[----:B------:R-:W-:Y:S05]  /*2b450*/  BRA `(.L_x_1958) ;  /* 0xffffff8800e87947 */ /* 0x000fea000383ffff */
.L_x_1795:
[----:B--2---:R2:W3:Y:S02]  /*2b460*/  SYNCS.PHASECHK.TRANS64.TRYWAIT P1, [R8+URZ+0x2a8c0], R7 ;  /* 0x02a8c007080075a7 */ /* 0x0044e4000802017f */
[----:B---3--:R-:W-:Y:S05]  /*2b470*/  @!P1 NANOSLEEP.SYNCS 0x989680 ;  /* 0x009896800000995d */ /* 0x008fea0003900000 */
[----:B------:R-:W3:Y:S02]  /*2b480*/  @!P1 SYNCS.PHASECHK.TRANS64 P1, [R8+URZ+0x2a8c0], R7 ;  /* 0x02a8c007080095a7 */ /* 0x000ee4000802007f */
[----:B---3--:R-:W-:Y:S05]  /*2b490*/  @!P1 BRA `(.L_x_1795) ;  /* 0xfffffffc00f09947 */ /* 0x008fea000383ffff */
[----:B------:R-:W-:Y:S05]  /*2b4a0*/  BRA `(.L_x_1959) ;  /* 0xffffff8c00e07947 */ /* 0x000fea000383ffff */
.L_x_1819:
[----:B------:R-:W2:Y:S01]  /*2b4b0*/  S2R R4, SR_TID.X ;  /* 0x0000000000047919 */ /* 0x000ea20000002100 */
[----:B------:R-:W-:Y:S01]  /*2b4c0*/  BSSY B0, `(.L_x_1960) ;  /* 0x000000a000007945 */ /* 0x000fe20003800000 */
[----:B------:R-:W-:Y:S01]  /*2b4d0*/  IMAD.MOV.U32 R12, RZ, RZ, RZ ;  /* 0x000000ffff0c7224 */ /* 0x000fe200078e00ff */
[----:B0-----:R-:W-:Y:S01]  /*2b4e0*/  MOV R15, 0xffffffff ;  /* 0xffffffff000f7802 */ /* 0x001fe20000000f00 */
[----:B------:R-:W-:Y:S01]  /*2b4f0*/  IMAD.MOV.U32 R11, RZ, RZ, 0x1f ;  /* 0x0000001fff0b7424 */ /* 0x000fe200078e00ff */
[----:B--2---:R-:W-:-:S04]  /*2b500*/  SHF.R.U32.HI R4, RZ, 0x5, R4 ;  /* 0x00000005ff047819 */ /* 0x004fc80000011604 */
[----:B------:R-:W-:-:S05]  /*2b510*/  LOP3.LUT R4, R4, 0x3, RZ, 0xc0, !PT ;  /* 0x0000000304047812 */ /* 0x000fca00078ec0ff */
[----:B------:R-:W-:-:S07]  /*2b520*/  IMAD.MOV.U32 R13, RZ, RZ, R4 ;  /* 0x000000ffff0d7224 */ /* 0x000fce00078e0004 */
[----:B-1----:R-:W-:Y:S05]  /*2b530*/  WARPSYNC.COLLECTIVE R15, `(.L_x_1961) ;  /* 0x000000000f087348 */ /* 0x002fea0003c00000 */
[----:B------:R0:W2:Y:S02]  /*2b540*/  SHFL.IDX P6, R14, R13, R12, R11 ;  /* 0x0000000c0d0e7389 */ /* 0x0000a400000c000b */
[----:B012---:R-:W-:Y:S01]  /*2b550*/  ENDCOLLECTIVE ;  /* 0x000000000000791b */ /* 0x007fe20003800000 */
.L_x_1961:
[----:B------:R-:W-:Y:S05]  /*2b560*/  BSYNC B0 ;  /* 0x0000000000007941 */ /* 0x000fea0003800000 */
.L_x_1960:
[----:B------:R-:W-:Y:S05]  /*2b570*/  BRA `(.L_x_1962) ;  /* 0xffffff9c00fc7947 */ /* 0x000fea000383ffff */
.L_x_1821:
[----:B------:R-:W-:Y:S01]  /*2b580*/  BSSY B0, `(.L_x_1963) ;  /* 0x0000006000007945 */ /* 0x000fe20003800000 */
[----:B0-----:R-:W-:-:S07]  /*2b590*/  IMAD.MOV.U32 R15, RZ, RZ, -0x1 ;  /* 0xffffffffff0f7424 */ /* 0x001fce00078e00ff */
[----:B-12---:R-:W-:Y:S05]  /*2b5a0*/  WARPSYNC.COLLECTIVE R15, `(.L_x_1964) ;  /* 0x000000000f0c7348 */ /* 0x006fea0003c00000 */
[----:B------:R-:W-:Y:S02]  /*2b5b0*/  ELECT P6, UR62, PT ;  /* 0x00000000003e782f */ /* 0x000fe400038c0000 */
[----:B------:R-:W-:Y:S01]  /*2b5c0*/  MOV R14, UR62 ;  /* 0x0000003e000e7c02 */ /* 0x000fe20008000f00 */
[----:B-12---:R-:W-:Y:S10]  /*2b5d0*/  ENDCOLLECTIVE ;  /* 0x000000000000791b */ /* 0x006ff40003800000 */
.L_x_1964:
[----:B------:R-:W-:Y:S05]  /*2b5e0*/  BSYNC B0 ;  /* 0x0000000000007941 */ /* 0x000fea0003800000 */
.L_x_1963:
[----:B------:R-:W-:Y:S05]  /*2b5f0*/  BRA `(.L_x_1965) ;  /* 0xffffffa000007947 */ /* 0x000fea000383ffff */
.L_x_1823:
[----:B---3--:R3:W4:Y:S02]  /*2b600*/  SYNCS.PHASECHK.TRANS64.TRYWAIT P0, [R0+URZ+0x2a840], R2 ;  /* 0x02a84002000075a7 */ /* 0x008724000800017f */
[----:B----4-:R-:W-:Y:S05]  /*2b610*/  @!P0 NANOSLEEP.SYNCS 0x989680 ;  /* 0x009896800000895d */ /* 0x010fea0003900000 */
[----:B------:R-:W4:Y:S02]  /*2b620*/  @!P0 SYNCS.PHASECHK.TRANS64 P0, [R0+URZ+0x2a840], R2 ;  /* 0x02a84002000085a7 */ /* 0x000f24000800007f */
[----:B----4-:R-:W-:Y:S05]  /*2b630*/  @!P0 BRA `(.L_x_1823) ;  /* 0xfffffffc00f08947 */ /* 0x010fea000383ffff */
[----:B------:R-:W-:Y:S05]  /*2b640*/  BRA `(.L_x_1966) ;  /* 0xffffffa000647947 */ /* 0x000fea000383ffff */
.L_x_1827:
        /* <DEDUP_REMOVED lines=15> */
.L_x_1967:
[----:B------:R-:W-:Y:S02]  /*2b740*/  IMAD.MOV.U32 R13, RZ, RZ, R4 ;  /* 0x000000ffff0d7224 */ /* 0x000fe400078e0004 */
[----:B------:R-:W-:-:S07]  /*2b750*/  IMAD.MOV.U32 R6, RZ, RZ, R14 ;  /* 0x000000ffff067224 */ /* 0x000fce00078e000e */
[----:B------:R-:W-:Y:S05]  /*2b760*/  WARPSYNC.COLLECTIVE R15, `(.L_x_1968) ;  /* 0x000000000f087348 */ /* 0x000fea0003c00000 */
[----:B------:R0:W1:Y:S02]  /*2b770*/  SHFL.IDX P6, R14, R13, R12, R11 ;  /* 0x0000000c0d0e7389 */ /* 0x00006400000c000b */
[----:B01----:R-:W-:Y:S01]  /*2b780*/  ENDCOLLECTIVE ;  /* 0x000000000000791b */ /* 0x003fe20003800000 */
.L_x_1968:
[----:B------:R-:W-:Y:S02]  /*2b790*/  IMAD.MOV.U32 R13, RZ, RZ, R3 ;  /* 0x000000ffff0d7224 */ /* 0x000fe400078e0003 */
[----:B------:R-:W-:Y:S02]  /*2b7a0*/  IMAD.MOV.U32 R12, RZ, RZ, 0x1 ;  /* 0x00000001ff0c7424 */ /* 0x000fe400078e00ff */
[----:B------:R-:W-:-:S07]  /*2b7b0*/  IMAD.MOV.U32 R7, RZ, RZ, R14 ;  /* 0x000000ffff077224 */ /* 0x000fce00078e000e */
[----:B------:R-:W-:Y:S05]  /*2b7c0*/  WARPSYNC.COLLECTIVE R15, `(.L_x_1969) ;  /* 0x000000000f087348 */ /* 0x000fea0003c00000 */
[----:B------:R0:W1:Y:S02]  /*2b7d0*/  SHFL.IDX P6, R14, R13, R12, R11 ;  /* 0x0000000c0d0e7389 */ /* 0x00006400000c000b */
[----:B01----:R-:W-:Y:S01]  /*2b7e0*/  ENDCOLLECTIVE ;  /* 0x000000000000791b */ /* 0x003fe20003800000 */
.L_x_1969:
[----:B------:R-:W-:-:S04]  /*2b7f0*/  @!P3 LEA R7, P5, R8, R7, 0x1 ;  /* 0x000000070807b211 */ /* 0x000fc800078a08ff */
[----:B------:R-:W-:-:S04]  /*2b800*/  @!P3 IADD3.X R6, RZ, R6, RZ, P5, !PT ;  /* 0x00000006ff06b210 */ /* 0x000fc80002ffe4ff */
[----:B------:R-:W-:Y:S01]  /*2b810*/  @!P3 LOP3.LUT R7, R7, R6, RZ, 0x3c, !PT ;  /* 0x000000060707b212 */ /* 0x000fe200078e3cff */
[----:B------:R-:W-:-:S03]  /*2b820*/  IMAD.MOV.U32 R13, RZ, RZ, R4 ;  /* 0x000000ffff0d7224 */ /* 0x000fc600078e0004 */
[----:B------:R-:W-:-:S04]  /*2b830*/  @!P3 LOP3.LUT R6, R7, R6, RZ, 0x3c, !PT ;  /* 0x000000060706b212 */ /* 0x000fc800078e3cff */
[----:B------:R-:W-:Y:S01]  /*2b840*/  @!P3 LOP3.LUT R7, R7, R6, RZ, 0x3c, !PT ;  /* 0x000000060707b212 */ /* 0x000fe200078e3cff */
[----:B------:R-:W-:-:S04]  /*2b850*/  IMAD.MOV.U32 R9, RZ, RZ, R14 ;  /* 0x000000ffff097224 */ /* 0x000fc800078e000e */
[----:B------:R-:W-:Y:S01]  /*2b860*/  @!PT LDS RZ, [RZ] ;  /* 0x00000000fffff984 */ /* 0x000fe20000000800 */
[----:B------:R-:W-:Y:S01]  /*2b870*/  @!PT LDS RZ, [RZ] ;  /* 0x00000000fffff984 */ /* 0x000fe20000000800 */
[----:B------:R-:W-:Y:S01]  /*2b880*/  @!PT LDS RZ, [RZ] ;  /* 0x00000000fffff984 */ /* 0x000fe20000000800 */
[----:B------:R0:W-:Y:S03]  /*2b890*/  @!P3 LDGSTS.E.BYPASS.LTC128B.128 [R10+0xc400], desc[UR46][R6.64], !P2 ;  /* 0x0c400000060abfae */ /* 0x0001e6000d101d6e */
[----:B0-----:R-:W-:Y:S05]  /*2b8a0*/  WARPSYNC.COLLECTIVE R15, `(.L_x_1970) ;  /* 0x000000000f087348 */ /* 0x001fea0003c00000 */
[----:B------:R1:W2:Y:S02]  /*2b8b0*/  SHFL.IDX P6, R14, R13, R12, R11 ;  /* 0x0000000c0d0e7389 */ /* 0x0002a400000c000b */
[----:B012---:R-:W-:Y:S01]  /*2b8c0*/  ENDCOLLECTIVE ;  /* 0x000000000000791b */ /* 0x007fe20003800000 */
.L_x_1970:
        /* <DEDUP_REMOVED lines=8> */
[----:B------:R-:W-:-:S08]  /*2b950*/  IMAD.MOV.U32 R5, RZ, RZ, R14 ;  /* 0x000000ffff057224 */ /* 0x000fd000078e000e */
[----:B0-----:R-:W-:Y:S05]  /*2b960*/  WARPSYNC.COLLECTIVE R15, `(.L_x_1971) ;  /* 0x000000000f087348 */ /* 0x001fea0003c00000 */
[----:B------:R1:W2:Y:S02]  /*2b970*/  SHFL.IDX P6, R14, R13, R12, R11 ;  /* 0x0000000c0d0e7389 */ /* 0x0002a400000c000b */
[----:B012---:R-:W-:Y:S01]  /*2b980*/  ENDCOLLECTIVE ;  /* 0x000000000000791b */ /* 0x007fe20003800000 */
.L_x_1971:
[----:B------:R-:W-:-:S05]  /*2b990*/  @!P3 LEA R8, P5, R8, R5, 0x1 ;  /* 0x000000050808b211 */ /* 0x000fca00078a08ff */
[----:B------:R-:W-:Y:S02]  /*2b9a0*/  @!P3 IMAD.X R5, RZ, RZ, R9, P5 ;  /* 0x000000ffff05b224 */ /* 0x000fe400028e0609 */
[----:B------:R-:W0:Y:S01]  /*2b9b0*/  S2R R9, SR_TID.X ;  /* 0x0000000000097919 */ /* 0x000e220000002100 */
[----:B------:R-:W-:Y:S02]  /*2b9c0*/  @!P3 IMAD.MOV.U32 R6, RZ, RZ, R8 ;  /* 0x000000ffff06b224 */ /* 0x000fe400078e0008 */
[----:B------:R-:W-:Y:S01]  /*2b9d0*/  @!P3 IMAD.MOV.U32 R7, RZ, RZ, R5 ;  /* 0x000000ffff07b224 */ /* 0x000fe200078e0005 */
[----:B------:R-:W-:Y:S01]  /*2b9e0*/  IADD3 R5, R0, 0x20, RZ ;  /* 0x0000002000057810 */ /* 0x000fe20007ffe0ff */
[----:B------:R-:W-:-:S03]  /*2b9f0*/  IMAD.MOV.U32 R13, RZ, RZ, R4 ;  /* 0x000000ffff0d7224 */ /* 0x000fc600078e0004 */
[----:B------:R-:W-:Y:S01]  /*2ba00*/  @!PT LDS RZ, [RZ] ;  /* 0x00000000fffff984 */ /* 0x000fe20000000800 */
[----:B------:R-:W-:Y:S01]  /*2ba10*/  @!PT LDS RZ, [RZ] ;  /* 0x00000000fffff984 */ /* 0x000fe20000000800 */
[----:B------:R-:W-:Y:S01]  /*2ba20*/  @!PT LDS RZ, [RZ] ;  /* 0x00000000fffff984 */ /* 0x000fe20000000800 */
[----:B------:R1:W-:Y:S04]  /*2ba30*/  @!P3 LDGSTS.E.BYPASS.LTC128B.128 [R10+0xcc00], desc[UR46][R6.64], !P2 ;  /* 0x0cc00000060abfae */ /* 0x0003e8000d101d6e */
[----:B------:R1:W-:Y:S01]  /*2ba40*/  @!P3 LDGSTS.E.BYPASS.LTC128B.128 [R10+0x10c00], desc[UR46][R6.64+0x80], !P1 ;  /* 0x10c00080060abfae */ /* 0x0003e2000c901d6e */
[----:B------:R-:W-:-:S07]  /*2ba50*/  IMAD.MOV.U32 R8, RZ, RZ, R14 ;  /* 0x000000ffff087224 */ /* 0x000fce00078e000e */
[----:B01----:R-:W-:Y:S05]  /*2ba60*/  WARPSYNC.COLLECTIVE R15, `(.L_x_1972) ;  /* 0x000000000f087348 */ /* 0x003fea0003c00000 */
[----:B------:R2:W3:Y:S02]  /*2ba70*/  SHFL.IDX P6, R14, R13, R12, R11 ;  /* 0x0000000c0d0e7389 */ /* 0x0004e400000c000b */
[----:B0123--:R-:W-:Y:S01]  /*2ba80*/  ENDCOLLECTIVE ;  /* 0x000000000000791b */ /* 0x00ffe20003800000 */
.L_x_1972:
[----:B------:R-:W-:Y:S01]  /*2ba90*/  @!PT LDS RZ, [RZ] ;  /* 0x00000000fffff984 */ /* 0x000fe20000000800 */
[----:B------:R-:W-:Y:S01]  /*2baa0*/  @!PT LDS RZ, [RZ] ;  /* 0x00000000fffff984 */ /* 0x000fe20000000800 */
[----:B------:R-:W-:Y:S01]  /*2bab0*/  @!PT LDS RZ, [RZ] ;  /* 0x00000000fffff984 */ /* 0x000fe20000000800 */
[----:B------:R0:W-:Y:S01]  /*2bac0*/  @!P3 LDGSTS.E.BYPASS.LTC128B.128 [R10+0x14c00], desc[UR46][R6.64+0x100], !P0 ;  /* 0x14c00100060abfae */ /* 0x0001e2000c101d6e */
[----:B------:R-:W-:Y:S01]  /*2bad0*/  ISETP.GE.AND P3, PT, R5, R2, PT ;  /* 0x000000020500720c */ /* 0x000fe20003f66270 */
[----:B------:R-:W-:Y:S02]  /*2bae0*/  IMAD.MOV.U32 R13, RZ, RZ, R3 ;  /* 0x000000ffff0d7224 */ /* 0x000fe400078e0003 */
[----:B------:R-:W-:Y:S02]  /*2baf0*/  IMAD.MOV.U32 R12, RZ, RZ, 0x3 ;  /* 0x00000003ff0c7424 */ /* 0x000fe400078e00ff */
[----:B------:R-:W-:-:S05]  /*2bb00*/  IMAD.SHL.U32 R9, R9, 0x8, RZ ;  /* 0x0000000809097824 */ /* 0x000fca00078e00ff */
[----:B------:R-:W-:Y:S01]  /*2bb10*/  LOP3.LUT R9, R9, 0x38, RZ, 0xc0, !PT ;  /* 0x0000003809097812 */ /* 0x000fe200078ec0ff */
[----:B0-----:R-:W-:-:S07]  /*2bb20*/  IMAD.MOV.U32 R5, RZ, RZ, R14 ;  /* 0x000000ffff057224 */ /* 0x001fce00078e000e */
[----:B------:R-:W-:Y:S05]  /*2bb30*/  WARPSYNC.COLLECTIVE R15, `(.L_x_1973) ;  /* 0x000000000f087348 */ /* 0x000fea0003c00000 */
[----:B------:R0:W1:Y:S02]  /*2bb40*/  SHFL.IDX P6, R14, R13, R12, R11 ;  /* 0x0000000c0d0e7389 */ /* 0x00006400000c000b */
[----:B01----:R-:W-:Y:S01]  /*2bb50*/  ENDCOLLECTIVE ;  /* 0x000000000000791b */ /* 0x003fe20003800000 */
.L_x_1973:
[----:B------:R-:W-:-:S05]  /*2bb60*/  @!P3 LEA R5, P4, R9, R5, 0x1 ;  /* 0x000000050905b211 */ /* 0x000fca00078808ff */
[----:B------:R-:W-:-:S04]  /*2bb70*/  @!P3 IMAD.X R6, RZ, RZ, R8, P4 ;  /* 0x000000ffff06b224 */ /* 0x000fc800020e0608 */
[----:B------:R-:W-:Y:S02]  /*2bb80*/  @!P3 IMAD.MOV.U32 R7, RZ, RZ, R6 ;  /* 0x000000ffff07b224 */ /* 0x000fe400078e0006 */
[----:B------:R-:W-:Y:S01]  /*2bb90*/  @!P3 IMAD.MOV.U32 R6, RZ, RZ, R5 ;  /* 0x000000ffff06b224 */ /* 0x000fe200078e0005 */
[----:B------:R-:W-:Y:S01]  /*2bba0*/  IADD3 R5, R0, 0x30, RZ ;  /* 0x0000003000057810 */ /* 0x000fe20007ffe0ff */
[----:B------:R-:W-:-:S03]  /*2bbb0*/  IMAD.MOV.U32 R13, RZ, RZ, R4 ;  /* 0x000000ffff0d7224 */ /* 0x000fc600078e0004 */
        /* <DEDUP_REMOVED lines=11> */
.L_x_1974:
[----:B------:R-:W-:Y:S01]  /*2bc70*/  MOV R13, R3 ;  /* 0x00000003000d7202 */ /* 0x000fe20000000f00 */
[----:B------:R-:W-:Y:S02]  /*2bc80*/  IMAD.MOV.U32 R12, RZ, RZ, 0x4 ;  /* 0x00000004ff0c7424 */ /* 0x000fe400078e00ff */
[----:B------:R-:W-:-:S07]  /*2bc90*/  IMAD.MOV.U32 R5, RZ, RZ, R14 ;  /* 0x000000ffff057224 */ /* 0x000fce00078e000e */
[----:B------:R-:W-:Y:S05]  /*2bca0*/  WARPSYNC.COLLECTIVE R15, `(.L_x_1975) ;  /* 0x000000000f087348 */ /* 0x000fea0003c00000 */
[----:B------:R0:W1:Y:S02]  /*2bcb0*/  SHFL.IDX P6, R14, R13, R12, R11 ;  /* 0x0000000c0d0e7389 */ /* 0x00006400000c000b */
[----:B01----:R-:W-:Y:S01]  /*2bcc0*/  ENDCOLLECTIVE ;  /* 0x000000000000791b */ /* 0x003fe20003800000 */
.L_x_1975:
        /* <DEDUP_REMOVED lines=17> */
.L_x_1976:
[----:B------:R-:W-:Y:S01]  /*2bde0*/  IMAD.MOV.U32 R13, RZ, RZ, R3 ;  /* 0x000000ffff0d7224 */ /* 0x000fe200078e0003 */
[----:B------:R-:W-:Y:S01]  /*2bdf0*/  MOV R12, 0x5 ;  /* 0x00000005000c7802 */ /* 0x000fe20000000f00 */
[----:B------:R-:W-:-:S07]  /*2be00*/  IMAD.MOV.U32 R5, RZ, RZ, R14 ;  /* 0x000000ffff057224 */ /* 0x000fce00078e000e */
[----:B------:R-:W-:Y:S05]  /*2be10*/  WARPSYNC.COLLECTIVE R15, `(.L_x_1977) ;  /* 0x000000000f087348 */ /* 0x000fea0003c00000 */
[----:B------:R0:W1:Y:S02]  /*2be20*/  SHFL.IDX P6, R14, R13, R12, R11 ;  /* 0x0000000c0d0e7389 */ /* 0x00006400000c000b */
[----:B01----:R-:W-:Y:S01]  /*2be30*/  ENDCOLLECTIVE ;  /* 0x000000000000791b */ /* 0x003fe20003800000 */
.L_x_1977:
        /* <DEDUP_REMOVED lines=17> */
.L_x_1978:
[----:B------:R-:W-:Y:S02]  /*2bf50*/  IMAD.MOV.U32 R13, RZ, RZ, R3 ;  /* 0x000000ffff0d7224 */ /* 0x000fe400078e0003 */
[----:B------:R-:W-:Y:S02]  /*2bf60*/  IMAD.MOV.U32 R12, RZ, RZ, 0x6 ;  /* 0x00000006ff0c7424 */ /* 0x000fe400078e00ff */
[----:B------:R-:W-:-:S07]  /*2bf70*/  IMAD.MOV.U32 R5, RZ, RZ, R14 ;  /* 0x000000ffff057224 */ /* 0x000fce00078e000e */
[----:B------:R-:W-:Y:S05]  /*2bf80*/  WARPSYNC.COLLECTIVE R15, `(.L_x_1979) ;  /* 0x000000000f087348 */ /* 0x000fea0003c00000 */
[----:B------:R0:W1:Y:S02]  /*2bf90*/  SHFL.IDX P6, R14, R13, R12, R11 ;  /* 0x0000000c0d0e7389 */ /* 0x00006400000c000b */
[----:B01----:R-:W-:Y:S01]  /*2bfa0*/  ENDCOLLECTIVE ;  /* 0x000000000000791b */ /* 0x003fe20003800000 */
.L_x_1979:
[----:B------:R-:W-:-:S05]  /*2bfb0*/  @!P3 LEA R5, P4, R9, R5, 0x1 ;  /* 0x000000050905b211 */ /* 0x000fca00078808ff */
[----:B------:R-:W-:-:S04]  /*2bfc0*/  @!P3 IMAD.X R6, RZ, RZ, R6, P4 ;  /* 0x000000ffff06b224 */ /* 0x000fc800020e0606 */
[----:B------:R-:W-:Y:S02]  /*2bfd0*/  @!P3 IMAD.MOV.U32 R7, RZ, RZ, R6 ;  /* 0x000000ffff07b224 */ /* 0x000fe400078e0006 */
[----:B------:R-:W-:Y:S01]  /*2bfe0*/  @!P3 IMAD.MOV.U32 R6, RZ, RZ, R5 ;  /* 0x000000ffff06b224 */ /* 0x000fe200078e0005 */
[----:B------:R-:W-:-:S04]  /*2bff0*/  MOV R13, R4 ;  /* 0x00000004000d7202 */ /* 0x000fc80000000f00 */
        /* <DEDUP_REMOVED lines=10> */
.L_x_1980:
        /* <DEDUP_REMOVED lines=8> */
.L_x_1981:
        /* <DEDUP_REMOVED lines=14> */
.L_x_1982:
[----:B------:R-:W-:Y:S01]  /*2c200*/  @!PT LDS RZ, [RZ] ;  /* 0x00000000fffff984 */ /* 0x000fe20000000800 */
[----:B------:R-:W-:Y:S01]  /*2c210*/  @!PT LDS RZ, [RZ] ;  /* 0x00000000fffff984 */ /* 0x000fe20000000800 */
[----:B------:R-:W-:Y:S01]  /*2c220*/  @!PT LDS RZ, [RZ] ;  /* 0x00000000fffff984 */ /* 0x000fe20000000800 */
[----:B------:R3:W-:Y:S01]  /*2c230*/  @!P4 LDGSTS.E.BYPASS.LTC128B.128 [R10+0x17400], desc[UR46][R6.64+0x100], !P0 ;  /* 0x17400100060acfae */ /* 0x0007e2000c101d6e */
[----:B------:R-:W-:Y:S01]  /*2c240*/  MOV R3, R14 ;  /* 0x0000000e00037202 */ /* 0x000fe20000000f00 */
[----:B------:R-:W-:Y:S06]  /*2c250*/  BRA `(.L_x_1983) ;  /* 0xffffffa000fc7947 */ /* 0x000fec000383ffff */
.L_x_1832:
[----:B----4-:R4:W0:Y:S02]  /*2c260*/  SYNCS.PHASECHK.TRANS64.TRYWAIT P0, [R19+URZ+0x2a820], R0 ;  /* 0x02a82000130075a7 */ /* 0x010824000800017f */
[----:B0-----:R-:W-:Y:S05]  /*2c270*/  @!P0 NANOSLEEP.SYNCS 0x989680 ;  /* 0x009896800000895d */ /* 0x001fea0003900000 */
[----:B------:R-:W0:Y:S02]  /*2c280*/  @!P0 SYNCS.PHASECHK.TRANS64 P0, [R19+URZ+0x2a820], R0 ;  /* 0x02a82000130085a7 */ /* 0x000e24000800007f */
[----:B0-----:R-:W-:Y:S05]  /*2c290*/  @!P0 BRA `(.L_x_1832) ;  /* 0xfffffffc00f08947 */ /* 0x001fea000383ffff */
[----:B------:R-:W-:Y:S05]  /*2c2a0*/  BRA `(.L_x_1984) ;  /* 0xffffffa4007c7947 */ /* 0x000fea000383ffff */
.L_x_1841:
[----:B-1----:R1:W2:Y:S02]  /*2c2b0*/  SYNCS.PHASECHK.TRANS64.TRYWAIT P0, [R3+URZ+0x2a840], R2 ;  /* 0x02a84002030075a7 */ /* 0x0022a4000800017f */
[----:B--2---:R-:W-:Y:S05]  /*2c2c0*/  @!P0 NANOSLEEP.SYNCS 0x989680 ;  /* 0x009896800000895d */ /* 0x004fea0003900000 */
[----:B------:R-:W2:Y:S02]  /*2c2d0*/  @!P0 SYNCS.PHASECHK.TRANS64 P0, [R3+URZ+0x2a840], R2 ;  /* 0x02a84002030085a7 */ /* 0x000ea4000800007f */
[----:B--2---:R-:W-:Y:S05]  /*2c2e0*/  @!P0 BRA `(.L_x_1841) ;  /* 0xfffffffc00f08947 */ /* 0x004fea000383ffff */
[----:B------:R-:W-:Y:S05]  /*2c2f0*/  BRA `(.L_x_1985) ;  /* 0xffffffa800707947 */ /* 0x000fea000383ffff */
.L_x_1848:
[----:B0-----:R0:W1:Y:S02]  /*2c300*/  SYNCS.PHASECHK.TRANS64.TRYWAIT P0, [R3+URZ+0x60], R2 ;  /* 0x00006002030075a7 */ /* 0x001064000800017f */
[----:B-1----:R-:W-:Y:S05]  /*2c310*/  @!P0 NANOSLEEP.SYNCS 0x989680 ;  /* 0x009896800000895d */ /* 0x002fea0003900000 */
[----:B------:R-:W1:Y:S02]  /*2c320*/  @!P0 SYNCS.PHASECHK.TRANS64 P0, [R3+URZ+0x60], R2 ;  /* 0x00006002030085a7 */ /* 0x000e64000800007f */
[----:B-1----:R-:W-:Y:S05]  /*2c330*/  @!P0 BRA `(.L_x_1848) ;  /* 0xfffffffc00f08947 */ /* 0x002fea000383ffff */
[----:B------:R-:W-:Y:S05]  /*2c340*/  BRA `(.L_x_1986) ;  /* 0xffffffac00847947 */ /* 0x000fea000383ffff */
.L_x_1857:
[----:B--2---:R2:W3:Y:S02]  /*2c350*/  SYNCS.PHASECHK.TRANS64.TRYWAIT P0, [R3+URZ+0x2a840], R2 ;  /* 0x02a84002030075a7 */ /* 0x0044e4000800017f */
[----:B---3--:R-:W-:Y:S05]  /*2c360*/  @!P0 NANOSLEEP.SYNCS 0x989680 ;  /* 0x009896800000895d */ /* 0x008fea0003900000 */
[----:B------:R-:W3:Y:S02]  /*2c370*/  @!P0 SYNCS.PHASECHK.TRANS64 P0, [R3+URZ+0x2a840], R2 ;  /* 0x02a84002030085a7 */ /* 0x000ee4000800007f */
[----:B---3--:R-:W-:Y:S05]  /*2c380*/  @!P0 BRA `(.L_x_1857) ;  /* 0xfffffffc00f08947 */ /* 0x008fea000383ffff */
[----:B------:R-:W-:Y:S05]  /*2c390*/  BRA `(.L_x_1987) ;  /* 0xffffffb400147947 */ /* 0x000fea000383ffff */
.L_x_1864:
[----:B0-----:R0:W2:Y:S02]  /*2c3a0*/  SYNCS.PHASECHK.TRANS64.TRYWAIT P0, [R2+URZ+0x60], R3 ;  /* 0x00006003020075a7 */ /* 0x0010a4000800017f */
[----:B--2---:R-:W-:Y:S05]  /*2c3b0*/  @!P0 NANOSLEEP.SYNCS 0x989680 ;  /* 0x009896800000895d */ /* 0x004fea0003900000 */
[----:B------:R-:W2:Y:S02]  /*2c3c0*/  @!P0 SYNCS.PHASECHK.TRANS64 P0, [R2+URZ+0x60], R3 ;  /* 0x00006003020085a7 */ /* 0x000ea4000800007f */
[----:B--2---:R-:W-:Y:S05]  /*2c3d0*/  @!P0 BRA `(.L_x_1864) ;  /* 0xfffffffc00f08947 */ /* 0x004fea000383ffff */
[----:B------:R-:W-:Y:S05]  /*2c3e0*/  BRA `(.L_x_1988) ;  /* 0xffffffb800287947 */ /* 0x000fea000383ffff */
.L_x_1873:
[----:B---3--:R3:W4:Y:S02]  /*2c3f0*/  SYNCS.PHASECHK.TRANS64.TRYWAIT P0, [R2+URZ+0x2a840], R3 ;  /* 0x02a84003020075a7 */ /* 0x008724000800017f */
[----:B----4-:R-:W-:Y:S05]  /*2c400*/  @!P0 NANOSLEEP.SYNCS 0x989680 ;  /* 0x009896800000895d */ /* 0x010fea0003900000 */
[----:B------:R-:W4:Y:S02]  /*2c410*/  @!P0 SYNCS.PHASECHK.TRANS64 P0, [R2+URZ+0x2a840], R3 ;  /* 0x02a84003020085a7 */ /* 0x000f24000800007f */
[----:B----4-:R-:W-:Y:S05]  /*2c420*/  @!P0 BRA `(.L_x_1873) ;  /* 0xfffffffc00f08947 */ /* 0x010fea000383ffff */
[----:B------:R-:W-:Y:S05]  /*2c430*/  BRA `(.L_x_1989) ;  /* 0xffffffbc008c7947 */ /* 0x000fea000383ffff */
.L_x_1880:
[----:B0-----:R0:W2:Y:S02]  /*2c440*/  SYNCS.PHASECHK.TRANS64.TRYWAIT P0, [R2+URZ+0x60], R5 ;  /* 0x00006005020075a7 */ /* 0x0010a4000800017f */
[----:B--2---:R-:W-:Y:S05]  /*2c450*/  @!P0 NANOSLEEP.SYNCS 0x989680 ;  /* 0x009896800000895d */ /* 0x004fea0003900000 */
[----:B------:R-:W2:Y:S02]  /*2c460*/  @!P0 SYNCS.PHASECHK.TRANS64 P0, [R2+URZ+0x60], R5 ;  /* 0x00006005020085a7 */ /* 0x000ea4000800007f */
[----:B--2---:R-:W-:Y:S05]  /*2c470*/  @!P0 BRA `(.L_x_1880) ;  /* 0xfffffffc00f08947 */ /* 0x004fea000383ffff */
[----:B------:R-:W-:Y:S05]  /*2c480*/  BRA `(.L_x_1990) ;  /* 0xffffffc000a07947 */ /* 0x000fea000383ffff */
.L_x_1891:
[----:B--2---:R2:W4:Y:S02]  /*2c490*/  SYNCS.PHASECHK.TRANS64.TRYWAIT P0, [R0+URZ+0x2a860], R2 ;  /* 0x02a86002000075a7 */ /* 0x004524000800017f */
[----:B----4-:R-:W-:Y:S05]  /*2c4a0*/  @!P0 NANOSLEEP.SYNCS 0x989680 ;  /* 0x009896800000895d */ /* 0x010fea0003900000 */
[----:B------:R-:W4:Y:S02]  /*2c4b0*/  @!P0 SYNCS.PHASECHK.TRANS64 P0, [R0+URZ+0x2a860], R2 ;  /* 0x02a86002000085a7 */ /* 0x000f24000800007f */
[----:B----4-:R-:W-:Y:S05]  /*2c4c0*/  @!P0 BRA `(.L_x_1891) ;  /* 0xfffffffc00f08947 */ /* 0x010fea000383ffff */
[----:B------:R-:W-:Y:S05]  /*2c4d0*/  BRA `(.L_x_1991) ;  /* 0xffffffc400ec7947 */ /* 0x000fea000383ffff */
.L_x_1898:
[----:B--2-4-:R-:W2:Y:S01]  /*2c4e0*/  LDL R0, [R1] ;  /* 0x0000000001007983 */ /* 0x014ea20000100800 */
[----:B------:R-:W-:Y:S01]  /*2c4f0*/  BSSY B0, `(.L_x_1992) ;  /* 0x0000008000007945 */ /* 0x000fe20003800000 */
[----:B0-----:R-:W-:Y:S02]  /*2c500*/  IMAD.MOV.U32 R12, RZ, RZ, RZ ;  /* 0x000000ffff0c7224 */ /* 0x001fe400078e00ff */
[----:B------:R-:W-:Y:S02]  /*2c510*/  IMAD.MOV.U32 R11, RZ, RZ, 0x1f ;  /* 0x0000001fff0b7424 */ /* 0x000fe400078e00ff */
[----:B------:R-:W-:Y:S02]  /*2c520*/  IMAD.MOV.U32 R15, RZ, RZ, -0x1 ;  /* 0xffffffffff0f7424 */ /* 0x000fe400078e00ff */
[----:B--2---:R-:W-:-:S07]  /*2c530*/  IMAD.MOV.U32 R13, RZ, RZ, R0 ;  /* 0x000000ffff0d7224 */ /* 0x004fce00078e0000 */
[----:B-1-3--:R-:W-:Y:S05]  /*2c540*/  WARPSYNC.COLLECTIVE R15, `(.L_x_1993) ;  /* 0x000000000f087348 */ /* 0x00afea0003c00000 */
[----:B------:R0:W2:Y:S02]  /*2c550*/  SHFL.IDX P6, R14, R13, R12, R11 ;  /* 0x0000000c0d0e7389 */ /* 0x0000a400000c000b */
[----:B0123--:R-:W-:Y:S01]  /*2c560*/  ENDCOLLECTIVE ;  /* 0x000000000000791b */ /* 0x00ffe20003800000 */
.L_x_1993:
[----:B------:R-:W-:Y:S05]  /*2c570*/  BSYNC B0 ;  /* 0x0000000000007941 */ /* 0x000fea0003800000 */
.L_x_1992:
        /* <DEDUP_REMOVED lines=9> */
.L_x_1994:
        /* <DEDUP_REMOVED lines=16> */
[C---:B------:R-:W-:Y:S01]  /*2c710*/  ISETP.GE.U32.AND P5, PT, R16.reuse, 0x10, PT ;  /* 0x000000101000780c */ /* 0x040fe20003fa6070 */
[----:B--2---:R-:W-:Y:S01]  /*2c720*/  @!P1 IMAD.MOV.U32 R4, RZ, RZ, R8 ;  /* 0x000000ffff049224 */ /* 0x004fe200078e0008 */
[----:B------:R-:W-:Y:S01]  /*2c730*/  MOV R8, RZ ;  /* 0x000000ff00087202 */ /* 0x000fe20000000f00 */
[----:B---3--:R-:W-:Y:S01]  /*2c740*/  @!P1 IMAD.MOV.U32 R6, RZ, RZ, R2 ;  /* 0x000000ffff069224 */ /* 0x008fe200078e0002 */
[----:B------:R-:W-:-:S03]  /*2c750*/  ISETP.NE.AND P1, PT, R16, RZ, PT ;  /* 0x000000ff1000720c */ /* 0x000fc60003f25270 */
[----:B------:R-:W-:-:S04]  /*2c760*/  IMAD R2, R6, R4, RZ ;  /* 0x0000000406027224 */ /* 0x000fc800078e02ff */
[----:B------:R-:W-:-:S07]  /*2c770*/  IMAD.MOV.U32 R13, RZ, RZ, R2 ;  /* 0x000000ffff0d7224 */ /* 0x000fce00078e0002 */
[----:B------:R-:W-:Y:S05]  /*2c780*/  WARPSYNC.COLLECTIVE R15, `(.L_x_1995) ;  /* 0x000000000f087348 */ /* 0x000fea0003c00000 */
[----:B------:R0:W1:Y:S02]  /*2c790*/  SHFL.UP P6, R14, R13, R12, R11 ;  /* 0x0400000c0d0e7389 */ /* 0x00006400000c000b */
[----:B01----:R-:W-:Y:S01]  /*2c7a0*/  ENDCOLLECTIVE ;  /* 0x000000000000791b */ /* 0x003fe20003800000 */
.L_x_1995:
        /* <DEDUP_REMOVED lines=8> */
.L_x_1996:
        /* <DEDUP_REMOVED lines=8> */
.L_x_1997:
        /* <DEDUP_REMOVED lines=8> */
.L_x_1998:
[----:B------:R-:W-:Y:S01]  /*2c930*/  IMAD.MOV.U32 R12, RZ, RZ, 0x10 ;  /* 0x00000010ff0c7424 */ /* 0x000fe200078e00ff */
[----:B------:R-:W-:-:S04]  /*2c940*/  MOV R3, R14 ;  /* 0x0000000e00037202 */ /* 0x000fc80000000f00 */
[----:B------:R-:W-:-:S05]  /*2c950*/  SEL R3, R3, RZ, P4 ;  /* 0x000000ff03037207 */ /* 0x000fca0002000000 */
[----:B------:R-:W-:-:S04]  /*2c960*/  IMAD.IADD R2, R2, 0x1, R3 ;  /* 0x0000000102027824 */ /* 0x000fc800078e0203 */
[----:B------:R-:W-:-:S07]  /*2c970*/  IMAD.MOV.U32 R13, RZ, RZ, R2 ;  /* 0x000000ffff0d7224 */ /* 0x000fce00078e0002 */
[----:B------:R-:W-:Y:S05]  /*2c980*/  WARPSYNC.COLLECTIVE R15, `(.L_x_1999) ;  /* 0x000000000f087348 */ /* 0x000fea0003c00000 */
[----:B------:R0:W1:Y:S02]  /*2c990*/  SHFL.UP P6, R14, R13, R12, R11 ;  /* 0x0400000c0d0e7389 */ /* 0x00006400000c000b */
[----:B01----:R-:W-:Y:S01]  /*2c9a0*/  ENDCOLLECTIVE ;  /* 0x000000000000791b */ /* 0x003fe20003800000 */
.L_x_1999:
        /* <DEDUP_REMOVED lines=9> */
.L_x_2000:
[----:B------:R-:W-:Y:S01]  /*2ca40*/  IMAD.MOV.U32 R9, RZ, RZ, R14 ;  /* 0x000000ffff097224 */ /* 0x000fe200078e000e */
[----:B------:R-:W-:Y:S06]  /*2ca50*/  BRA `(.L_x_2001) ;  /* 0xffffffc800687947 */ /* 0x000fec000383ffff */
.L_x_1901:
[----:B------:R-:W-:Y:S01]  /*2ca60*/  BSSY B0, `(.L_x_2002) ;  /* 0x0000008000007945 */ /* 0x000fe20003800000 */
[----:B------:R-:W-:Y:S02]  /*2ca70*/  IMAD.MOV.U32 R13, RZ, RZ, R2 ;  /* 0x000000ffff0d7224 */ /* 0x000fe400078e0002 */
[----:B------:R-:W-:Y:S02]  /*2ca80*/  IMAD.MOV.U32 R12, RZ, RZ, 0x1 ;  /* 0x00000001ff0c7424 */ /* 0x000fe400078e00ff */
[----:B------:R-:W-:Y:S02]  /*2ca90*/  IMAD.MOV.U32 R11, RZ, RZ, RZ ;  /* 0x000000ffff0b7224 */ /* 0x000fe400078e00ff */
[----:B------:R-:W-:-:S07]  /*2caa0*/  IMAD.MOV.U32 R15, RZ, RZ, -0x1 ;  /* 0xffffffffff0f7424 */ /* 0x000fce00078e00ff */
[----:B01----:R-:W-:Y:S05]  /*2cab0*/  WARPSYNC.COLLECTIVE R15, `(.L_x_2003) ;  /* 0x000000000f087348 */ /* 0x003fea0003c00000 */
[----:B------:R2:W3:Y:S02]  /*2cac0*/  SHFL.UP P6, R14, R13, R12, R11 ;  /* 0x0400000c0d0e7389 */ /* 0x0004e400000c000b */
[----:B0123--:R-:W-:Y:S01]  /*2cad0*/  ENDCOLLECTIVE ;  /* 0x000000000000791b */ /* 0x00ffe20003800000 */
.L_x_2003:
[----:B------:R-:W-:Y:S05]  /*2cae0*/  BSYNC B0 ;  /* 0x0000000000007941 */ /* 0x000fea0003800000 */
.L_x_2002:
[----:B------:R-:W-:Y:S01]  /*2caf0*/  IMAD.MOV.U32 R3, RZ, RZ, R14 ;  /* 0x000000ffff037224 */ /* 0x000fe200078e000e */
[----:B------:R-:W-:Y:S01]  /*2cb00*/  MOV R15, 0xffffffff ;  /* 0xffffffff000f7802 */ /* 0x000fe20000000f00 */
[----:B------:R-:W-:Y:S02]  /*2cb10*/  IMAD.MOV.U32 R12, RZ, RZ, 0x2 ;  /* 0x00000002ff0c7424 */ /* 0x000fe400078e00ff */
[----:B------:R-:W-:Y:S01]  /*2cb20*/  IMAD.MOV.U32 R11, RZ, RZ, RZ ;  /* 0x000000ffff0b7224 */ /* 0x000fe200078e00ff */
[----:B------:R-:W-:-:S05]  /*2cb30*/  SEL R3, R3, RZ, P1 ;  /* 0x000000ff03037207 */ /* 0x000fca0000800000 */
[----:B------:R-:W-:-:S04]  /*2cb40*/  IMAD.IADD R2, R2, 0x1, R3 ;  /* 0x0000000102027824 */ /* 0x000fc800078e0203 */
[----:B------:R-:W-:-:S07]  /*2cb50*/  IMAD.MOV.U32 R13, RZ, RZ, R2 ;  /* 0x000000ffff0d7224 */ /* 0x000fce00078e0002 */
[----:B------:R-:W-:Y:S05]  /*2cb60*/  WARPSYNC.COLLECTIVE R15, `(.L_x_2004) ;  /* 0x000000000f087348 */ /* 0x000fea0003c00000 */
[----:B------:R0:W1:Y:S02]  /*2cb70*/  SHFL.UP P6, R14, R13, R12, R11 ;  /* 0x0400000c0d0e7389 */ /* 0x00006400000c000b */
[----:B01----:R-:W-:Y:S01]  /*2cb80*/  ENDCOLLECTIVE ;  /* 0x000000000000791b */ /* 0x003fe20003800000 */
.L_x_2004:
        /* <DEDUP_REMOVED lines=8> */
.L_x_2005:
        /* <DEDUP_REMOVED lines=8> */
.L_x_2006:
        /* <DEDUP_REMOVED lines=8> */
.L_x_2007:
        /* <DEDUP_REMOVED lines=9> */
.L_x_2008:
[----:B------:R-:W-:Y:S01]  /*2cda0*/  IMAD.MOV.U32 R9, RZ, RZ, R14 ;  /* 0x000000ffff097224 */ /* 0x000fe200078e000e */
[----:B------:R-:W-:Y:S06]  /*2cdb0*/  BRA `(.L_x_2009) ;  /* 0xffffffc8003c7947 */ /* 0x000fec000383ffff */
.L_x_1903:
[----:B------:R-:W-:Y:S01]  /*2cdc0*/  BSSY B0, `(.L_x_2010) ;  /* 0x0000006000007945 */ /* 0x000fe20003800000 */
[----:B------:R-:W-:Y:S01]  /*2cdd0*/  PLOP3.LUT P6, PT, P6, PT, PT, 0x8, 0x0 ;  /* 0x000000000000781c */ /* 0x000fe200037ce170 */
[----:B------:R-:W-:-:S12]  /*2cde0*/  IMAD.MOV.U32 R15, RZ, RZ, -0x1 ;  /* 0xffffffffff0f7424 */ /* 0x000fd800078e00ff */
[----:B01----:R-:W-:Y:S05]  /*2cdf0*/  WARPSYNC.COLLECTIVE R15, `(.L_x_2011) ;  /* 0x000000000f087348 */ /* 0x003fea0003c00000 */
[----:B------:R-:W-:Y:S01]  /*2ce00*/  VOTE.ANY R14, PT, P6 ;  /* 0x00000000000e7806 */ /* 0x000fe200030e0100 */
[----:B01----:R-:W-:Y:S06]  /*2ce10*/  ENDCOLLECTIVE ;  /* 0x000000000000791b */ /* 0x003fec0003800000 */
.L_x_2011:
[----:B------:R-:W-:Y:S05]  /*2ce20*/  BSYNC B0 ;  /* 0x0000000000007941 */ /* 0x000fea0003800000 */
.L_x_2010:
[----:B------:R0:W5:Y:S01]  /*2ce30*/  LDL.LU R10, [R1+0xc] ;  /* 0x00000c00010a7983 */ /* 0x0001620000300800 */
[----:B------:R-:W-:Y:S01]  /*2ce40*/  MOV R0, R14 ;  /* 0x0000000e00007202 */ /* 0x000fe20000000f00 */
[----:B------:R-:W-:Y:S02]  /*2ce50*/  IMAD.MOV.U32 R13, RZ, RZ, R4 ;  /* 0x000000ffff0d7224 */ /* 0x000fe400078e0004 */
[----:B------:R-:W-:Y:S01]  /*2ce60*/  IMAD.MOV.U32 R11, RZ, RZ, 0x1f ;  /* 0x0000001fff0b7424 */ /* 0x000fe200078e00ff */
[----:B------:R-:W1:Y:S01]  /*2ce70*/  POPC R3, R0 ;  /* 0x0000000000037309 */ /* 0x000e620000000000 */
[----:B------:R-:W-:Y:S02]  /*2ce80*/  IMAD.MOV.U32 R15, RZ, RZ, -0x1 ;  /* 0xffffffffff0f7424 */ /* 0x000fe400078e00ff */
[----:B01----:R-:W-:-:S07]  /*2ce90*/  IMAD.MOV.U32 R12, RZ, RZ, R3 ;  /* 0x000000ffff0c7224 */ /* 0x003fce00078e0003 */
[----:B-----5:R-:W-:Y:S05]  /*2cea0*/  WARPSYNC.COLLECTIVE R15, `(.L_x_2012) ;  /* 0x000000000f087348 */ /* 0x020fea0003c00000 */
[----:B------:R0:W1:Y:S02]  /*2ceb0*/  SHFL.IDX P6, R14, R13, R12, R11 ;  /* 0x0000000c0d0e7389 */ /* 0x00006400000c000b */
[----:B01---5:R-:W-:Y:S01]  /*2cec0*/  ENDCOLLECTIVE ;  /* 0x000000000000791b */ /* 0x023fe20003800000 */
.L_x_2012:
[----:B------:R-:W-:Y:S02]  /*2ced0*/  IMAD.MOV.U32 R13, RZ, RZ, R6 ;  /* 0x000000ffff0d7224 */ /* 0x000fe400078e0006 */
[----:B------:R-:W-:-:S07]  /*2cee0*/  IMAD.MOV.U32 R4, RZ, RZ, R14 ;  /* 0x000000ffff047224 */ /* 0x000fce00078e000e */
[----:B------:R-:W-:Y:S05]  /*2cef0*/  WARPSYNC.COLLECTIVE R15, `(.L_x_2013) ;  /* 0x000000000f087348 */ /* 0x000fea0003c00000 */
[----:B------:R0:W1:Y:S02]  /*2cf00*/  SHFL.IDX P6, R14, R13, R12, R11 ;  /* 0x0000000c0d0e7389 */ /* 0x00006400000c000b */
[----:B01----:R-:W-:Y:S01]  /*2cf10*/  ENDCOLLECTIVE ;  /* 0x000000000000791b */ /* 0x003fe20003800000 */
.L_x_2013:
[----:B------:R-:W-:Y:S02]  /*2cf20*/  IMAD.MOV.U32 R6, RZ, RZ, R14 ;  /* 0x000000ffff067224 */ /* 0x000fe400078e000e */
[----:B------:R-:W-:-:S05]  /*2cf30*/  IMAD.IADD R10, R3, 0x1, R10 ;  /* 0x00000001030a7824 */ /* 0x000fca00078e020a */
[----:B------:R0:W-:Y:S01]  /*2cf40*/  STL [R1+0xc], R10 ;  /* 0x00000c0a01007387 */ /* 0x0001e20000100800 */
[----:B------:R-:W-:Y:S05]  /*2cf50*/  BRA `(.L_x_2014) ;  /* 0xffffffc8001c7947 */ /* 0x000fea000383ffff */
.L_x_1905:
[----:B------:R-:W-:Y:S01]  /*2cf60*/  BSSY B0, `(.L_x_2015) ;  /* 0x0000008000007945 */ /* 0x000fe20003800000 */
[----:B------:R-:W-:Y:S01]  /*2cf70*/  IMAD.MOV.U32 R13, RZ, RZ, R7 ;  /* 0x000000ffff0d7224 */ /* 0x000fe200078e0007 */
[----:B------:R-:W-:Y:S01]  /*2cf80*/  MOV R12, R3 ;  /* 0x00000003000c7202 */ /* 0x000fe20000000f00 */
[----:B------:R-:W-:Y:S02]  /*2cf90*/  IMAD.MOV.U32 R11, RZ, RZ, 0x1f ;  /* 0x0000001fff0b7424 */ /* 0x000fe400078e00ff */
[----:B------:R-:W-:-:S07]  /*2cfa0*/  IMAD.MOV.U32 R15, RZ, RZ, -0x1 ;  /* 0xffffffffff0f7424 */ /* 0x000fce00078e00ff */
[----:B01----:R-:W-:Y:S05]  /*2cfb0*/  WARPSYNC.COLLECTIVE R15, `(.L_x_2016) ;  /* 0x000000000f087348 */ /* 0x003fea0003c00000 */
[----:B------:R2:W3:Y:S02]  /*2cfc0*/  SHFL.IDX P6, R14, R13, R12, R11 ;  /* 0x0000000c0d0e7389 */ /* 0x0004e400000c000b */
[----:B0123--:R-:W-:Y:S01]  /*2cfd0*/  ENDCOLLECTIVE ;  /* 0x000000000000791b */ /* 0x00ffe20003800000 */
.L_x_2016:
[----:B------:R-:W-:Y:S05]  /*2cfe0*/  BSYNC B0 ;  /* 0x0000000000007941 */ /* 0x000fea0003800000 */
.L_x_2015:
[----:B------:R-:W-:Y:S01]  /*2cff0*/  IMAD.MOV.U32 R3, RZ, RZ, R14 ;  /* 0x000000ffff037224 */ /* 0x000fe200078e000e */
[----:B------:R-:W-:Y:S06]  /*2d000*/  BRA `(.L_x_2017) ;  /* 0xffffffc800087947 */ /* 0x000fec000383ffff */
.L_x_1911:
[----:B0-----:R0:W1:Y:S02]  /*2d010*/  SYNCS.PHASECHK.TRANS64.TRYWAIT P0, [R0+URZ+0x2a820], R3 ;  /* 0x02a82003000075a7 */ /* 0x001064000800017f */
[----:B-1----:R-:W-:Y:S05]  /*2d020*/  @!P0 NANOSLEEP.SYNCS 0x989680 ;  /* 0x009896800000895d */ /* 0x002fea0003900000 */
[----:B------:R-:W1:Y:S02]  /*2d030*/  @!P0 SYNCS.PHASECHK.TRANS64 P0, [R0+URZ+0x2a820], R3 ;  /* 0x02a82003000085a7 */ /* 0x000e64000800007f */
[----:B-1----:R-:W-:Y:S05]  /*2d040*/  @!P0 BRA `(.L_x_1911) ;  /* 0xfffffffc00f08947 */ /* 0x002fea000383ffff */
[----:B------:R-:W-:Y:S05]  /*2d050*/  BRA `(.L_x_2018) ;  /* 0xffffffd000a87947 */ /* 0x000fea000383ffff */
.L_x_1912:
        /* <DEDUP_REMOVED lines=11> */
.L_x_2020:
[----:B------:R-:W-:Y:S05]  /*2d110*/  BSYNC B0 ;  /* 0x0000000000007941 */ /* 0x000fea0003800000 */
.L_x_2019:
[----:B------:R-:W-:Y:S05]  /*2d120*/  BRA `(.L_x_2021) ;  /* 0xffffffd000907947 */ /* 0x000fea000383ffff */
.L_x_1913:
[----:B------:R-:W-:Y:S01]  /*2d130*/  BSSY B0, `(.L_x_2022) ;  /* 0x0000006000007945 */ /* 0x000fe20003800000 */
[----:B------:R-:W-:-:S07]  /*2d140*/  IMAD.MOV.U32 R15, RZ, RZ, -0x1 ;  /* 0xffffffffff0f7424 */ /* 0x000fce00078e00ff */
[----:B01----:R-:W-:Y:S05]  /*2d150*/  WARPSYNC.COLLECTIVE R15, `(.L_x_2023) ;  /* 0x000000000f0c7348 */ /* 0x003fea0003c00000 */
[----:B------:R-:W-:Y:S02]  /*2d160*/  ELECT P6, UR62, PT ;  /* 0x00000000003e782f */ /* 0x000fe400038c0000 */
[----:B------:R-:W-:Y:S01]  /*2d170*/  MOV R14, UR62 ;  /* 0x0000003e000e7c02 */ /* 0x000fe20008000f00 */
[----:B01----:R-:W-:Y:S10]  /*2d180*/  ENDCOLLECTIVE ;  /* 0x000000000000791b */ /* 0x003ff40003800000 */
.L_x_2023:
[----:B------:R-:W-:Y:S05]  /*2d190*/  BSYNC B0 ;  /* 0x0000000000007941 */ /* 0x000fea0003800000 */
.L_x_2022:
[----:B------:R-:W-:Y:S05]  /*2d1a0*/  BRA `(.L_x_2024) ;  /* 0xffffffd000847947 */ /* 0x000fea000383ffff */
.L_x_1915:
[----:B0-----:R0:W1:Y:S02]  /*2d1b0*/  SYNCS.PHASECHK.TRANS64.TRYWAIT P0, [R6+URZ], R5 ;  /* 0x00000005060075a7 */ /* 0x001064000800017f */
[----:B-1----:R-:W-:Y:S05]  /*2d1c0*/  @!P0 NANOSLEEP.SYNCS 0x989680 ;  /* 0x009896800000895d */ /* 0x002fea0003900000 */
[----:B------:R-:W1:Y:S02]  /*2d1d0*/  @!P0 SYNCS.PHASECHK.TRANS64 P0, [R6+URZ], R5 ;  /* 0x00000005060085a7 */ /* 0x000e64000800007f */
[----:B-1----:R-:W-:Y:S05]  /*2d1e0*/  @!P0 BRA `(.L_x_1915) ;  /* 0xfffffffc00f08947 */ /* 0x002fea000383ffff */
[----:B------:R-:W-:Y:S05]  /*2d1f0*/  BRA `(.L_x_2025) ;  /* 0xffffffd000c87947 */ /* 0x000fea000383ffff */
.L_x_1916:
[----:B-1----:R1:W2:Y:S02]  /*2d200*/  SYNCS.PHASECHK.TRANS64.TRYWAIT P0, [R7+URZ], R2 ;  /* 0x00000002070075a7 */ /* 0x0022a4000800017f */
[----:B--2---:R-:W-:Y:S05]  /*2d210*/  @!P0 NANOSLEEP.SYNCS 0x989680 ;  /* 0x009896800000895d */ /* 0x004fea0003900000 */
[----:B------:R-:W2:Y:S02]  /*2d220*/  @!P0 SYNCS.PHASECHK.TRANS64 P0, [R7+URZ], R2 ;  /* 0x00000002070085a7 */ /* 0x000ea4000800007f */
[----:B--2---:R-:W-:Y:S05]  /*2d230*/  @!P0 BRA `(.L_x_1916) ;  /* 0xfffffffc00f08947 */ /* 0x004fea000383ffff */
[----:B------:R-:W-:Y:S05]  /*2d240*/  BRA `(.L_x_2026) ;  /* 0xffffffd000bc7947 */ /* 0x000fea000383ffff */
.L_x_1918:
[----:B--2---:R2:W3:Y:S02]  /*2d250*/  SYNCS.PHASECHK.TRANS64.TRYWAIT P0, [R4+URZ], R5 ;  /* 0x00000005040075a7 */ /* 0x0044e4000800017f */
[----:B---3--:R-:W-:Y:S05]  /*2d260*/  @!P0 NANOSLEEP.SYNCS 0x989680 ;  /* 0x009896800000895d */ /* 0x008fea0003900000 */
[----:B------:R-:W3:Y:S02]  /*2d270*/  @!P0 SYNCS.PHASECHK.TRANS64 P0, [R4+URZ], R5 ;  /* 0x00000005040085a7 */ /* 0x000ee4000800007f */
[----:B---3--:R-:W-:Y:S05]  /*2d280*/  @!P0 BRA `(.L_x_1918) ;  /* 0xfffffffc00f08947 */ /* 0x008fea000383ffff */
[----:B------:R-:W-:Y:S05]  /*2d290*/  BRA `(.L_x_2027) ;  /* 0xffffffd000c47947 */ /* 0x000fea000383ffff */
.L_x_2028:
        /* <DEDUP_REMOVED lines=14> */
.L_x_2986:


//--------------------- .text._ZN7cutlass13device_kernelIN5flash11enable_sm90INS1_16FlashAttnFwdSm90INS1_25CollectiveMainloopFwdSm90ILi2EN4cute5tupleIJNS5_1CILi1EEES8_S8_EEENS6_IJNS7_ILi128EEESA_NS7_ILi192EEEEEELi128ENS_6half_tEfNS_4arch4Sm90ELb1ELb0ELb0ELb0ELb0ELb0ELb0ELb1ELb1ELb1ELb1ELb0EEENS1_21CollectiveEpilogueFwdINS6_IJSA_SA_SA_EEES9_SD_SF_Li256ELb0ELb1ELb1ELb0EEENS1_19SingleTileSchedulerILb0ELb1ELb1ELi128EEEEEEEEEvNT_6ParamsE --------------------------
	.section	.text._ZN7cutlass13device_kernelIN5flash11enable_sm90INS1_16FlashAttnFwdSm90INS1_25CollectiveMainloopFwdSm90ILi2EN4cute5tupleIJNS5_1CILi1EEES8_S8_EEENS6_IJNS7_ILi128EEESA_NS7_ILi192EEEEEELi128ENS_6half_tEfNS_4arch4Sm90ELb1ELb0ELb0ELb0ELb0ELb0ELb0ELb1ELb1ELb1ELb1ELb0EEENS1_21CollectiveEpilogueFwdINS6_IJSA_SA_SA_EEES9_SD_SF_Li256ELb0ELb1ELb1ELb0EEENS1_19SingleTileSchedulerILb0ELb1ELb1ELi128EEEEEEEEEvNT_6ParamsE,"ax",@progbits
	.align	128
.text._ZN7cutlass13device_kernelIN5flash11enable_sm90INS1_16FlashAttnFwdSm90INS1_25CollectiveMainloopFwdSm90ILi2EN4cute5tupleIJNS5_1CILi1EEES8_S8_EEENS6_IJNS7_ILi128EEESA_NS7_ILi192EEEEEELi128ENS_6half_tEfNS_4arch4Sm90ELb1ELb0ELb0ELb0ELb0ELb0ELb0ELb1ELb1ELb1ELb1ELb0EEENS1_21CollectiveEpilogueFwdINS6_IJSA_SA_SA_EEES9_SD_SF_Li256ELb0ELb1ELb1ELb0EEENS1_19SingleTileSchedulerILb0ELb1ELb1ELi128EEEEEEEEEvNT_6ParamsE:
        .type           _ZN7cutlass13device_kernelIN5flash11enable_sm90INS1_16FlashAttnFwdSm90INS1_25CollectiveMainloopFwdSm90ILi2EN4cute5tupleIJNS5_1CILi1EEES8_S8_EEENS6_IJNS7_ILi128EEESA_NS7_ILi192EEEEEELi128ENS_6half_tEfNS_4arch4Sm90ELb1ELb0ELb0ELb0ELb0ELb0ELb0ELb1ELb1ELb1ELb1ELb0EEENS1_21CollectiveEpilogueFwdINS6_IJSA_SA_SA_EEES9_SD_SF_Li256ELb0ELb1ELb1ELb0EEENS1_19SingleTileSchedulerILb0ELb1ELb1ELi128EEEEEEEEEvNT_6ParamsE,@function
        .size           _ZN7cutlass13device_kernelIN5flash11enable_sm90INS1_16FlashAttnFwdSm90INS1_25CollectiveMainloopFwdSm90ILi2EN4cute5tupleIJNS5_1CILi1EEES8_S8_EEENS6_IJNS7_ILi128EEESA_NS7_ILi192EEEEEELi128ENS_6half_tEfNS_4arch4Sm90ELb1ELb0ELb0ELb0ELb0ELb0ELb0ELb1ELb1ELb1ELb1ELb0EEENS1_21CollectiveEpilogueFwdINS6_IJSA_SA_SA_EEES9_SD_SF_Li256ELb0ELb1ELb1ELb0EEENS1_19SingleTileSchedulerILb0ELb1ELb1ELi128EEEEEEEEEvNT_6ParamsE,(.L_x_2987 - _ZN7cutlass13device_kernelIN5flash11enable_sm90INS1_16FlashAttnFwdSm90INS1_25CollectiveMainloopFwdSm90ILi2EN4cute5tupleIJNS5_1CILi1EEES8_S8_EEENS6_IJNS7_ILi128EEESA_NS7_ILi192EEEEEELi128ENS_6half_tEfNS_4arch4Sm90ELb1ELb0ELb0ELb0ELb0ELb0ELb0ELb1ELb1ELb1ELb1ELb0EEENS1_21CollectiveEpilogueFwdINS6_IJSA_SA_SA_EEES9_SD_SF_Li256ELb0ELb1ELb1ELb0EEENS1_19SingleTileSchedulerILb0ELb1ELb1ELi128EEEEEEEEEvNT_6ParamsE)
        .other          _ZN7cutlass13device_kernelIN5flash11enable_sm90INS1_16FlashAttnFwdSm90INS1_25CollectiveMainloopFwdSm90ILi2EN4cute5tupleIJNS5_1CILi1EEES8_S8_EEENS6_IJNS7_ILi128EEESA_NS7_ILi192EEEEEELi128ENS_6half_tEfNS_4arch4Sm90ELb1ELb0ELb0ELb0ELb0ELb0ELb0ELb1ELb1ELb1ELb1ELb0EEENS1_21CollectiveEpilogueFwdINS6_IJSA_SA_SA_EEES9_SD_SF_Li256ELb0ELb1ELb1ELb0EEENS1_19SingleTileSchedulerILb0ELb1ELb1ELi128EEEEEEEEEvNT_6ParamsE,@"STO_CUDA_ENTRY STV_DEFAULT"
_ZN7cutlass13device_kernelIN5flash11enable_sm90INS1_16FlashAttnFwdSm90INS1_25CollectiveMainloopFwdSm90ILi2EN4cute5tupleIJNS5_1CILi1EEES8_S8_EEENS6_IJNS7_ILi128EEESA_NS7_ILi192EEEEEELi128ENS_6half_tEfNS_4arch4Sm90ELb1ELb0ELb0ELb0ELb0ELb0ELb0ELb1ELb1ELb1ELb1ELb0EEENS1_21CollectiveEpilogueFwdINS6_IJSA_SA_SA_EEES9_SD_SF_Li256ELb0ELb1ELb1ELb0EEENS1_19SingleTileSchedulerILb0ELb1ELb1ELi128EEEEEEEEEvNT_6ParamsE:
        /* <DEDUP_REMOVED lines=17> */
.L_x_2030:
[----:B------:R-:W-:Y:S05]  /*0110*/  BSYNC B0 ;  /* 0x0000000000007941 */ /* 0x000fea0003800000 */
.L_x_2029:
        /* <DEDUP_REMOVED lines=40> */
.L_x_2031:
        /* <DEDUP_REMOVED lines=22> */
.L_x_2032:
        /* <DEDUP_REMOVED lines=18> */
.L_x_2033:
        /* <DEDUP_REMOVED lines=22> */
.L_x_2034:
        /* <DEDUP_REMOVED lines=22> */
.L_x_2035:
        /* <DEDUP_REMOVED lines=9> */
.L_x_2038:
        /* <DEDUP_REMOVED lines=20> */
[----:B------:R-:W-:Y:S01]  /*0ab0*/  SHF.R.U32.HI R4, RZ, 0x10, R17 ;  /* 0x00000010ff047819 */ /* 0x000fe20000011611 */
[----:B------:R-:W-:Y:S01]  /*0ac0*/  IMAD.MOV.U32 R22, RZ, RZ, RZ ;  /* 0x000000ffff167224 */ /* 0x000fe200078e00ff */
[----:B------:R-:W-:-:S04]  /*0ad0*/  LOP3.LUT R17, R17, 0xffff, RZ, 0xc0, !PT ;  /* 0x0000ffff11117812 */ /* 0x000fc800078ec0ff */
[----:B------:R-:W2:Y:S08]  /*0ae0*/  LDC.64 R10, c[0x0][0x418] ;  /* 0x00010600ff0a7b82 */ /* 0x000eb00000000a00 */
[----:B------:R-:W3:Y:S01]  /*0af0*/  LDC R3, c[0x0][0x288] ;  /* 0x0000a200ff037b82 */ /* 0x000ee20000000800 */
[----:B0-----:R-:W-:-:S07]  /*0b00*/  ISETP.NE.AND P1, PT, R0, 0x1, PT ;  /* 0x000000010000780c */ /* 0x001fce0003f25270 */
[----:B------:R-:W0:Y:S01]  /*0b10*/  LDC R16, c[0x0][0x424] ;  /* 0x00010900ff107b82 */ /* 0x000e220000000800 */
[----:B--2---:R-:W-:-:S07]  /*0b20*/  ISETP.NE.U32.AND P0, PT, R10, RZ, PT ;  /* 0x000000ff0a00720c */ /* 0x004fce0003f05070 */
[----:B------:R-:W2:Y:S01]  /*0b30*/  LDC R9, c[0x0][0x2f0] ;  /* 0x0000bc00ff097b82 */ /* 0x000ea20000000800 */
[----:B-1----:R-:W-:Y:S01]  /*0b40*/  IMAD.SHL.U32 R19, R19, 0x80, RZ ;  /* 0x0000008013137824 */ /* 0x002fe200078e00ff */
[----:B------:R-:W-:-:S03]  /*0b50*/  ISETP.NE.AND.EX P0, PT, R11, RZ, PT, P0 ;  /* 0x000000ff0b00720c */ /* 0x000fc60003f05300 */
[----:B------:R-:W-:Y:S01]  /*0b60*/  @P1 VIADD R0, R19, 0x7f ;  /* 0x0000007f13001836 */ /* 0x000fe20000000000 */
[----:B---3--:R-:W-:Y:S02]  /*0b70*/  IADD3 R3, -R3, 0x80, RZ ;  /* 0x0000008003037810 */ /* 0x008fe40007ffe1ff */
[----:B------:R-:W1:Y:S08]  /*0b80*/  @P1 LDC R5, c[0x0][0x44c] ;  /* 0x00011300ff051b82 */ /* 0x000e700000000800 */
[----:B------:R-:W3:Y:S01]  /*0b90*/  @P1 LDC R7, c[0x0][0x450] ;  /* 0x00011400ff071b82 */ /* 0x000ee20000000800 */
[----:B0-----:R-:W-:-:S02]  /*0ba0*/  SEL R16, R16, 0x1, P0 ;  /* 0x0000000110107807 */ /* 0x001fc40000000000 */
[----:B------:R-:W-:-:S03]  /*0bb0*/  ISETP.NE.AND P0, PT, R4, RZ, PT ;  /* 0x000000ff0400720c */ /* 0x000fc60003f05270 */
[----:B--2---:R-:W-:Y:S02]  /*0bc0*/  IMAD R3, R16, R9, R3 ;  /* 0x0000000910037224 */ /* 0x004fe400078e0203 */
[----:B-1----:R-:W-:-:S08]  /*0bd0*/  @P1 IMAD.HI.U32 R2, R0, R5, RZ ;  /* 0x0000000500021227 */ /* 0x002fd000078e00ff */
[----:B------:R-:W0:Y:S01]  /*0be0*/  @!P0 LDC R4, c[0x0][0x9f0] ;  /* 0x00027c00ff048b82 */ /* 0x000e220000000800 */
[----:B------:R-:W-:Y:S01]  /*0bf0*/  VIADD R0, R19, 0x7f ;  /* 0x0000007f13007836 */ /* 0x000fe20000000000 */
[----:B---3--:R-:W-:Y:S01]  /*0c00*/  @P1 SHF.R.U32.HI R0, RZ, R7, R2 ;  /* 0x00000007ff001219 */ /* 0x008fe20000011602 */
[----:B------:R-:W-:-:S04]  /*0c10*/  IMAD R2, R16, R9, 0x7f ;  /* 0x0000007f10027424 */ /* 0x000fc800078e0209 */
[----:B------:R-:W-:Y:S01]  /*0c20*/  IMAD.IADD R0, R3, 0x1, R0 ;  /* 0x0000000103007824 */ /* 0x000fe200078e0200 */
[----:B------:R-:W-:-:S04]  /*0c30*/  SHF.R.S32.HI R3, RZ, 0x1f, R2 ;  /* 0x0000001fff037819 */ /* 0x000fc80000011402 */
[----:B------:R-:W-:Y:S02]  /*0c40*/  SHF.R.S32.HI R5, RZ, 0x1f, R0 ;  /* 0x0000001fff057819 */ /* 0x000fe40000011400 */
[----:B------:R-:W-:Y:S02]  /*0c50*/  LEA.HI R3, R3, R2, RZ, 0x7 ;  /* 0x0000000203037211 */ /* 0x000fe400078f38ff */
[----:B------:R-:W-:Y:S02]  /*0c60*/  LEA.HI R5, R5, R0, RZ, 0x7 ;  /* 0x0000000005057211 */ /* 0x000fe400078f38ff */
[----:B------:R-:W-:Y:S02]  /*0c70*/  SHF.R.S32.HI R3, RZ, 0x7, R3 ;  /* 0x00000007ff037819 */ /* 0x000fe40000011403 */
[----:B------:R-:W-:-:S04]  /*0c80*/  SHF.R.S32.HI R0, RZ, 0x7, R5 ;  /* 0x00000007ff007819 */ /* 0x000fc80000011405 */
[----:B------:R-:W-:-:S04]  /*0c90*/  VIMNMX R11, R3, R0, PT ;  /* 0x00000000030b7248 */ /* 0x000fc80003fe0100 */
[----:B------:R-:W-:-:S13]  /*0ca0*/  ISETP.GE.AND P1, PT, R11, 0x1, PT ;  /* 0x000000010b00780c */ /* 0x000fda0003f26270 */
[----:B------:R-:W-:Y:S05]  /*0cb0*/  @!P1 BRA `(.L_x_2040) ;  /* 0x00000000006c9947 */ /* 0x000fea0003800000 */
[-C--:B0-----:R-:W-:Y:S02]  /*0cc0*/  IABS R7, R4.reuse ;  /* 0x0000000400077213 */ /* 0x081fe40000000000 */
[----:B------:R-:W-:Y:S02]  /*0cd0*/  IADD3 R5, R4, -0x1, R11 ;  /* 0xffffffff04057810 */ /* 0x000fe40007ffe00b */
[----:B------:R-:W0:Y:S01]  /*0ce0*/  I2F.RP R0, R7 ;  /* 0x0000000700007306 */ /* 0x000e220000209400 */
[----:B------:R-:W-:-:S05]  /*0cf0*/  IABS R8, R4 ;  /* 0x0000000400087213 */ /* 0x000fca0000000000 */
[----:B------:R-:W-:Y:S02]  /*0d00*/  IMAD.MOV R8, RZ, RZ, -R8 ;  /* 0x000000ffff087224 */ /* 0x000fe400078e0a08 */
[----:B0-----:R-:W0:Y:S02]  /*0d10*/  MUFU.RCP R0, R0 ;  /* 0x0000000000007308 */ /* 0x001e240000001000 */
[----:B0-----:R-:W-:Y:S01]  /*0d20*/  VIADD R2, R0, 0xffffffe ;  /* 0x0ffffffe00027836 */ /* 0x001fe20000000000 */
[----:B------:R-:W-:Y:S02]  /*0d30*/  IABS R0, R5 ;  /* 0x0000000500007213 */ /* 0x000fe40000000000 */
[----:B------:R-:W-:-:S03]  /*0d40*/  LOP3.LUT R5, R5, R4, RZ, 0x3c, !PT ;  /* 0x0000000405057212 */ /* 0x000fc600078e3cff */
[----:B------:R0:W1:Y:S01]  /*0d50*/  F2I.FTZ.U32.TRUNC.NTZ R3, R2 ;  /* 0x0000000200037305 */ /* 0x000062000021f000 */
        /* <DEDUP_REMOVED lines=17> */
.L_x_2040:
[----:B------:R-:W1:Y:S01]  /*0e70*/  S2R R0, SR_TID.X ;  /* 0x0000000000007919 */ /* 0x000e620000002100 */
[-C--:B------:R-:W-:Y:S01]  /*0e80*/  IMAD R17, R17, R22.reuse, RZ ;  /* 0x0000001611117224 */ /* 0x080fe200078e02ff */
[----:B------:R-:W-:Y:S02]  /*0e90*/  PLOP3.LUT P0, PT, PT, PT, PT, 0x80, 0x0 ;  /* 0x000000000000781c */ /* 0x000fe40003f0f070 */
[----:B------:R-:W-:Y:S02]  /*0ea0*/  CS2R R2, SRZ ;  /* 0x0000000000027805 */ /* 0x000fe4000001ff00 */
[----:B------:R-:W-:Y:S02]  /*0eb0*/  CS2R R86, SRZ ;  /* 0x0000000000567805 */ /* 0x000fe4000001ff00 */
[----:B------:R-:W-:Y:S02]  /*0ec0*/  CS2R R84, SRZ ;  /* 0x0000000000547805 */ /* 0x000fe4000001ff00 */
[----:B------:R-:W-:-:S02]  /*0ed0*/  VIADDMNMX R22, R17, R22, R11, PT ;  /* 0x0000001611167246 */ /* 0x000fc4000380010b */
[----:B------:R-:W-:Y:S02]  /*0ee0*/  CS2R R82, SRZ ;  /* 0x0000000000527805 */ /* 0x000fe4000001ff00 */
[----:B------:R-:W-:Y:S02]  /*0ef0*/  CS2R R80, SRZ ;  /* 0x0000000000507805 */ /* 0x000fe4000001ff00 */
[----:B------:R-:W-:Y:S02]  /*0f00*/  CS2R R78, SRZ ;  /* 0x00000000004e7805 */ /* 0x000fe4000001ff00 */
[----:B------:R-:W-:Y:S02]  /*0f10*/  ISETP.GT.AND P1, PT, R22, R17, PT ;  /* 0x000000111600720c */ /* 0x000fe40003f24270 */
        /* <DEDUP_REMOVED lines=21> */
[----:B-1----:R-:W-:Y:S01]  /*1070*/  VIADD R23, R0, 0xffffff80 ;  /* 0xffffff8000177836 */ /* 0x002fe20000000000 */
[----:B------:R-:W-:Y:S02]  /*1080*/  CS2R R34, SRZ ;  /* 0x0000000000227805 */ /* 0x000fe4000001ff00 */
[----:B------:R-:W-:Y:S02]  /*1090*/  CS2R R32, SRZ ;  /* 0x0000000000207805 */ /* 0x000fe4000001ff00 */
[----:B------:R-:W-:Y:S02]  /*10a0*/  CS2R R30, SRZ ;  /* 0x00000000001e7805 */ /* 0x000fe4000001ff00 */
[----:B------:R-:W-:Y:S02]  /*10b0*/  CS2R R28, SRZ ;  /* 0x00000000001c7805 */ /* 0x000fe4000001ff00 */
[----:B------:R-:W-:-:S02]  /*10c0*/  CS2R R26, SRZ ;  /* 0x00000000001a7805 */ /* 0x000fc4000001ff00 */
[----:B------:R-:W-:Y:S01]  /*10d0*/  CS2R R24, SRZ ;  /* 0x0000000000187805 */ /* 0x000fe2000001ff00 */
[----:B------:R-:W-:Y:S06]  /*10e0*/  @!P1 BRA `(.L_x_2041) ;  /* 0x00000080008c9947 */ /* 0x000fec0003800000 */
[----:B------:R-:W-:Y:S01]  /*10f0*/  SHF.R.S32.HI R88, RZ, 0x1f, R23 ;  /* 0x0000001fff587819 */ /* 0x000fe20000011417 */
[----:B------:R-:W1:Y:S01]  /*1100*/  S2UR UR6, SR_CgaCtaId ;  /* 0x00000000000679c3 */ /* 0x000e620000008800 */
[----:B------:R-:W-:Y:S02]  /*1110*/  UMOV UR36, 0x400 ;  /* 0x0000040000247882 */ /* 0x000fe40000000000 */
[----:B------:R-:W-:-:S04]  /*1120*/  LEA.HI R89, R88, R23, RZ, 0x7 ;  /* 0x0000001758597211 */ /* 0x000fc800078f38ff */
[----:B------:R-:W-:-:S05]  /*1130*/  SHF.R.S32.HI R90, RZ, 0x7, R89 ;  /* 0x00000007ff5a7819 */ /* 0x000fca0000011459 */
[----:B------:R-:W2:Y:S01]  /*1140*/  SHFL.IDX PT, R0, R90, RZ, 0x1f ;  /* 0x00001fff5a007589 */ /* 0x000ea200000e0000 */
[----:B-1----:R-:W-:-:S04]  /*1150*/  ULEA UR36, UR6, UR36, 0x18 ;  /* 0x0000002406247291 */ /* 0x002fc8000f8ec03f */
[----:B------:R-:W-:-:S04]  /*1160*/  UIADD3 UR6, UR36, 0x10400, URZ ;  /* 0x0001040024067890 */ /* 0x000fc8000fffe03f */
[----:B------:R-:W-:Y:S01]  /*1170*/  ULOP3.LUT UP0, URZ, UR6, 0x3ff, URZ, 0xc0, !UPT ;  /* 0x000003ff063f7892 */ /* 0x000fe2000f80c03f */
[----:B--2---:R-:W-:-:S05]  /*1180*/  R2UR UR4, R0 ;  /* 0x00000000000472ca */ /* 0x004fca00000e0000 */
        /* <DEDUP_REMOVED lines=11> */
[----:B0-----:R-:W-:Y:S01]  /*1240*/  IMAD.U32 R4, RZ, RZ, UR4 ;  /* 0x00000004ff047e24 */ /* 0x001fe2000f8e00ff */
        /* <DEDUP_REMOVED lines=12> */
.L_x_2042:
[----:B------:R-:W2:Y:S01]  /*1310*/  LDL.LU R20, [R1+0x14] ;  /* 0x0000140001147983 */ /* 0x000ea20000300800 */
[----:B------:R-:W-:-:S04]  /*1320*/  SHF.L.U32 R2, RZ, 0x1f, RZ ;  /* 0x0000001fff027819 */ /* 0x000fc800000006ff */
[----:B------:R-:W1:Y:S01]  /*1330*/  SYNCS.PHASECHK.TRANS64.TRYWAIT P1, [UR36+0x34800], R2 ;  /* 0x03480002ff0075a7 */ /* 0x000e620008020164 */
[----:B--2---:R-:W-:-:S04]  /*1340*/  LOP3.LUT R0, R20, 0x1, RZ, 0xfc, !PT ;  /* 0x0000000114007812 */ /* 0x004fc800078efcff */
[----:B------:R-:W-:Y:S01]  /*1350*/  ISETP.NE.AND P0, PT, R0, 0x3, PT ;  /* 0x000000030000780c */ /* 0x000fe20003f05270 */
[----:B-1----:R-:W-:-:S12]  /*1360*/  @!P1 BRA `(.L_x_2043) ;  /* 0x000000d400bc9947 */ /* 0x002fd80003800000 */
.L_x_2160:
[----:B------:R-:W-:Y:S05]  /*1370*/  @!P0 BRA `(.L_x_2044) ;  /* 0x0000000000048947 */ /* 0x000fea0003800000 */
[----:B------:R-:W-:Y:S01]  /*1380*/  BPT.TRAP 0x1 ;  /* 0x000000040000795c */ /* 0x000fe20000300000 */
.L_x_2044:
[----:B------:R2:W3:Y:S01]  /*1390*/  SYNCS.PHASECHK.TRANS64.TRYWAIT P2, [UR36+0x34830], R2 ;  /* 0x03483002ff0075a7 */ /* 0x0004e20008040164 */
[----:B------:R-:W-:Y:S05]  /*13a0*/  @!P0 BRA `(.L_x_2045) ;  /* 0x0000000000048947 */ /* 0x000fea0003800000 */
[----:B------:R-:W-:Y:S01]  /*13b0*/  BPT.TRAP 0x1 ;  /* 0x000000040000795c */ /* 0x000fe20000300000 */
.L_x_2045:
[----:B------:R-:W4:Y:S01]  /*13c0*/  S2R R0, SR_TID.X ;  /* 0x0000000000007919 */ /* 0x000f220000002100 */
[----:B------:R-:W-:-:S05]  /*13d0*/  IMAD.U32 R6, RZ, RZ, UR37 ;  /* 0x00000025ff067e24 */ /* 0x000fca000f8e00ff */
[----:B------:R-:W-:Y:S02]  /*13e0*/  LOP3.LUT R6, R6, 0x10000, RZ, 0xfc, !PT ;  /* 0x0001000006067812 */ /* 0x000fe400078efcff */
[----:B----4-:R-:W-:-:S04]  /*13f0*/  LOP3.LUT R0, R0, 0x7f, RZ, 0xc0, !PT ;  /* 0x0000007f00007812 */ /* 0x010fc800078ec0ff */
[----:B------:R-:W-:Y:S01]  /*1400*/  ISETP.NE.AND P1, PT, R0, RZ, PT ;  /* 0x000000ff0000720c */ /* 0x000fe20003f25270 */
[----:B---3--:R-:W-:-:S12]  /*1410*/  @P2 BRA `(.L_x_2046) ;  /* 0x0000000000082947 */ /* 0x008fd80003800000 */
[----:B------:R-:W3:Y:S02]  /*1420*/  SYNCS.PHASECHK.TRANS64.TRYWAIT P2, [UR36+0x34830], R2 ;  /* 0x03483002ff0075a7 */ /* 0x000ee40008040164 */
[----:B---3--:R-:W-:Y:S05]  /*1430*/  @!P2 BRA `(.L_x_2047) ;  /* 0x000000d400a0a947 */ /* 0x008fea0003800000 */
.L_x_2046:
[----:B------:R-:W-:Y:S05]  /*1440*/  WARPSYNC.ALL ;  /* 0x0000000000007948 */ /* 0x000fea0003800000 */
[----:B------:R-:W-:Y:S01]  /*1450*/  IMAD.MOV.U32 R7, RZ, RZ, 0x40000040 ;  /* 0x40000040ff077424 */ /* 0x000fe200078e00ff */
[----:B------:R-:W-:Y:S01]  /*1460*/  UIADD3 UR4, UR36, 0x1c400, URZ ;  /* 0x0001c40024047890 */ /* 0x000fe2000fffe03f */
[C---:B------:R-:W-:Y:S01]  /*1470*/  R2UR UR8, R6.reuse ;  /* 0x00000000060872ca */ /* 0x040fe200000e0000 */
[----:B------:R-:W-:Y:S02]  /*1480*/  WARPGROUP.ARRIVE ;  /* 0x00000000000079c5 */ /* 0x000fe40000000000 */
[----:B------:R-:W-:Y:S01]  /*1490*/  R2UR UR9, R7 ;  /* 0x00000000070972ca */ /* 0x000fe200000e0000 */
[----:B------:R-:W-:Y:S01]  /*14a0*/  USHF.R.U32.HI UR4, URZ, 0x4, UR4 ;  /* 0x000000043f047899 */ /* 0x000fe20008011604 */
[----:B------:R-:W-:Y:S01]  /*14b0*/  R2UR UR6, R6 ;  /* 0x00000000060672ca */ /* 0x000fe200000e0000 */
[----:B------:R-:W-:Y:S01]  /*14c0*/  UMOV UR11, 0x40000040 ;  /* 0x40000040000b7882 */ /* 0x000fe20000000000 */
[----:B------:R-:W-:Y:S01]  /*14d0*/  UMOV UR5, 0x40000040 ;  /* 0x4000004000057882 */ /* 0x000fe20000000000 */
[----:B------:R-:W-:Y:S01]  /*14e0*/  ULOP3.LUT UR4, UR4, 0x3fff, URZ, 0xc0, !UPT ;  /* 0x00003fff04047892 */ /* 0x000fe2000f8ec03f */
[----:B-12---:R-:W1:Y:S01]  /*14f0*/  LDC R2, c[0x0][0x448] ;  /* 0x00011200ff027b82 */ /* 0x006e620000000800 */
[----:B------:R-:W-:Y:S01]  /*1500*/  UMOV UR13, 0x40000040 ;  /* 0x40000040000d7882 */ /* 0x000fe20000000000 */
[----:B------:R-:W-:Y:S01]  /*1510*/  UMOV UR15, 0x40000040 ;  /* 0x40000040000f7882 */ /* 0x000fe20000000000 */
[----:B------:R-:W-:Y:S01]  /*1520*/  ULOP3.LUT UR38, UR4, 0x10000, URZ, 0xfc, !UPT ;  /* 0x0001000004267892 */ /* 0x000fe2000f8efc3f */
[----:B------:R-:W-:Y:S01]  /*1530*/  LOP3.LUT R0, R89, 0xffffff80, RZ, 0xc0, !PT ;  /* 0xffffff8059007812 */ /* 0x000fe200078ec0ff */
[----:B------:R-:W-:Y:S01]  /*1540*/  UMOV UR17, 0x40000040 ;  /* 0x4000004000117882 */ /* 0x000fe20000000000 */
[----:B------:R-:W-:Y:S01]  /*1550*/  UMOV UR19, 0x40000040 ;  /* 0x4000004000137882 */ /* 0x000fe20000000000 */
[----:B------:R-:W-:Y:S01]  /*1560*/  UIADD3 UR14, UR38, 0x6, URZ ;  /* 0x00000006260e7890 */ /* 0x000fe2000fffe03f */
[----:B------:R-:W-:Y:S01]  /*1570*/  LEA.HI R88, R88, R23, RZ, 0x2 ;  /* 0x0000001758587211 */ /* 0x000fe200078f10ff */
[----:B------:R-:W-:Y:S01]  /*1580*/  UIADD3 UR4, UR6, 0x2, URZ ;  /* 0x0000000206047890 */ /* 0x000fe2000fffe03f */
[----:B------:R-:W-:Y:S01]  /*1590*/  IMAD.IADD R0, R23, 0x1, -R0 ;  /* 0x0000000117007824 */ /* 0x000fe200078e0a00 */
[----:B------:R-:W-:Y:S01]  /*15a0*/  UMOV UR10, UR38 ;  /* 0x00000026000a7c82 */ /* 0x000fe20008000000 */
[----:B------:R-:W-:Y:S01]  /*15b0*/  UIADD3 UR12, UR6, 0x6, URZ ;  /* 0x00000006060c7890 */ /* 0x000fe2000fffe03f */
[----:B------:R-:W-:Y:S01]  /*15c0*/  HGMMA.64x128x16.F32 R24, gdesc[UR8], RZ, !UPT, gsb0 ;  /* 0x01e00000081879f0 */ /* 0x000fe2000c0008ff */
[----:B------:R-:W-:Y:S01]  /*15d0*/  UIADD3 UR10, UR38, 0x2, URZ ;  /* 0x00000002260a7890 */ /* 0x000fe2000fffe03f */
[----:B------:R-:W-:Y:S01]  /*15e0*/  SHF.R.S32.HI R3, RZ, 0x1f, R0 ;  /* 0x0000001fff037819 */ /* 0x000fe20000011400 */
[----:B------:R-:W-:Y:S01]  /*15f0*/  UMOV UR8, UR4 ;  /* 0x0000000400087c82 */ /* 0x000fe20008000000 */
[----:B------:R-:W-:Y:S01]  /*1600*/  UMOV UR9, UR5 ;  /* 0x0000000500097c82 */ /* 0x000fe20008000000 */
[----:B------:R-:W-:Y:S01]  /*1610*/  UMOV UR11, 0x40000040 ;  /* 0x40000040000b7882 */ /* 0x000fe20000000000 */
[----:B------:R-:W-:Y:S01]  /*1620*/  UIADD3 UR16, UR6, 0x400, URZ ;  /* 0x0000040006107890 */ /* 0x000fe2000fffe03f */
[----:B------:R-:W-:Y:S01]  /*1630*/  LOP3.LUT R88, R88, 0xfffffffc, RZ, 0xc0, !PT ;  /* 0xfffffffc58587812 */ /* 0x000fe200078ec0ff */
[----:B------:R-:W-:Y:S01]  /*1640*/  UIADD3 UR18, UR38, 0x400, URZ ;  /* 0x0000040026127890 */ /* 0x000fe2000fffe03f */
[CC--:B0-----:R-:W-:Y:S01]  /*1650*/  LEA.HI R4, R3.reuse, R0.reuse, RZ, 0x5 ;  /* 0x0000000003047211 */ /* 0x0c1fe200078f28ff */
[----:B------:R-:W-:Y:S01]  /*1660*/  UIADD3 UR20, UR6, 0x402, URZ ;  /* 0x0000040206147890 */ /* 0x000fe2000fffe03f */
[----:B-1----:R-:W-:Y:S01]  /*1670*/  ISETP.NE.AND P2, PT, R2, 0x1, PT ;  /* 0x000000010200780c */ /* 0x002fe20003f45270 */
[----:B------:R-:W-:Y:S01]  /*1680*/  UIADD3 UR22, UR38, 0x402, URZ ;  /* 0x0000040226167890 */ /* 0x000fe2000fffe03f */
[----:B------:R-:W-:Y:S01]  /*1690*/  LEA.HI R2, R3, R0, RZ, 0x2 ;  /* 0x0000000003027211 */ /* 0x000fe200078f10ff */
[----:B------:R-:W-:Y:S01]  /*16a0*/  UMOV UR21, 0x40000040 ;  /* 0x4000004000157882 */ /* 0x000fe20000000000 */
[----:B------:R-:W-:Y:S01]  /*16b0*/  UMOV UR23, 0x40000040 ;  /* 0x4000004000177882 */ /* 0x000fe20000000000 */
[----:B------:R-:W-:Y:S01]  /*16c0*/  UIADD3 UR24, UR6, 0x404, URZ ;  /* 0x0000040406187890 */ /* 0x000fe2000fffe03f */
[--C-:B------:R-:W-:Y:S01]  /*16d0*/  SHF.R.S32.HI R3, RZ, 0x2, R2.reuse ;  /* 0x00000002ff037819 */ /* 0x100fe20000011402 */
[----:B------:R-:W-:Y:S01]  /*16e0*/  UIADD3 UR26, UR38, 0x404, URZ ;  /* 0x00000404261a7890 */ /* 0x000fe2000fffe03f */
[----:B------:R-:W-:Y:S01]  /*16f0*/  SHF.R.S32.HI R8, RZ, 0x1f, R2 ;  /* 0x0000001fff087819 */ /* 0x000fe20000011402 */
[----:B------:R-:W-:Y:S01]  /*1700*/  UMOV UR25, 0x40000040 ;  /* 0x4000004000197882 */ /* 0x000fe20000000000 */
[----:B------:R-:W-:Y:S01]  /*1710*/  UMOV UR27, 0x40000040 ;  /* 0x40000040001b7882 */ /* 0x000fe20000000000 */
[----:B------:R-:W-:Y:S01]  /*1720*/  UIADD3 UR28, UR6, 0x406, URZ ;  /* 0x00000406061c7890 */ /* 0x000fe2000fffe03f */
[----:B------:R-:W-:Y:S01]  /*1730*/  SHF.R.S32.HI R4, RZ, 0x5, R4 ;  /* 0x00000005ff047819 */ /* 0x000fe20000011404 */
[----:B------:R-:W-:Y:S01]  /*1740*/  UIADD3 UR30, UR38, 0x406, URZ ;  /* 0x00000406261e7890 */ /* 0x000fe2000fffe03f */
[----:B------:R-:W0:Y:S01]  /*1750*/  @P2 LDC R11, c[0x0][0x44c] ;  /* 0x00011300ff0b2b82 */ /* 0x000e220000000800 */
[----:B------:R-:W-:Y:S01]  /*1760*/  UMOV UR29, 0x40000040 ;  /* 0x40000040001d7882 */ /* 0x000fe20000000000 */
[----:B------:R-:W-:Y:S01]  /*1770*/  UMOV UR31, 0x40000040 ;  /* 0x40000040001f7882 */ /* 0x000fe20000000000 */
[----:B------:R-:W-:Y:S01]  /*1780*/  UIADD3 UR32, UR6, 0x800, URZ ;  /* 0x0000080006207890 */ /* 0x000fe2000fffe03f */
[----:B------:R-:W-:Y:S01]  /*1790*/  IMAD.IADD R88, R23, 0x1, -R88 ;  /* 0x0000000117587824 */ /* 0x000fe200078e0a58 */
[----:B------:R-:W-:Y:S01]  /*17a0*/  UIADD3 UR34, UR38, 0x800, URZ ;  /* 0x0000080026227890 */ /* 0x000fe2000fffe03f */
[----:B------:R-:W-:Y:S01]  /*17b0*/  LEA.HI R5, R90, R90, RZ, 0x1 ;  /* 0x0000005a5a057211 */ /* 0x000fe200078f08ff */
[----:B------:R-:W-:Y:S01]  /*17c0*/  UMOV UR33, 0x40000040 ;  /* 0x4000004000217882 */ /* 0x000fe20000000000 */
[----:B------:R-:W-:Y:S01]  /*17d0*/  UMOV UR35, 0x40000040 ;  /* 0x4000004000237882 */ /* 0x000fe20000000000 */
[----:B------:R-:W-:Y:S01]  /*17e0*/  UIADD3 UR44, UR6, 0x802, URZ ;  /* 0x00000802062c7890 */ /* 0x000fe2000fffe03f */
[-C--:B------:R-:W-:Y:S01]  /*17f0*/  LEA.HI R8, R8, R3.reuse, RZ, 0x3 ;  /* 0x0000000308087211 */ /* 0x080fe200078f18ff */
[----:B------:R-:W-:Y:S01]  /*1800*/  UIADD3 UR46, UR38, 0x802, URZ ;  /* 0x00000802262e7890 */ /* 0x000fe2000fffe03f */
[----:B------:R-:W1:Y:S01]  /*1810*/  @P2 LDC R12, c[0x0][0x450] ;  /* 0x00011400ff0c2b82 */ /* 0x000e620000000800 */
[----:B------:R-:W-:Y:S01]  /*1820*/  UMOV UR45, 0x40000040 ;  /* 0x40000040002d7882 */ /* 0x000fe20000000000 */
[----:B------:R-:W-:Y:S01]  /*1830*/  UMOV UR47, 0x40000040 ;  /* 0x40000040002f7882 */ /* 0x000fe20000000000 */
[----:B------:R-:W-:Y:S01]  /*1840*/  UIADD3 UR48, UR6, 0x804, URZ ;  /* 0x0000080406307890 */ /* 0x000fe2000fffe03f */
[----:B------:R-:W-:Y:S01]  /*1850*/  IMAD R4, R4, 0x10, R19 ;  /* 0x0000001004047824 */ /* 0x000fe200078e0213 */
[----:B------:R-:W-:Y:S01]  /*1860*/  UIADD3 UR50, UR38, 0x804, URZ ;  /* 0x0000080426327890 */ /* 0x000fe2000fffe03f */
[----:B------:R-:W-:Y:S01]  /*1870*/  LOP3.LUT R5, R5, 0x3fffffe, RZ, 0xc0, !PT ;  /* 0x03fffffe05057812 */ /* 0x000fe200078ec0ff */
[----:B------:R-:W-:Y:S01]  /*1880*/  UMOV UR49, 0x40000040 ;  /* 0x4000004000317882 */ /* 0x000fe20000000000 */
[----:B------:R-:W-:Y:S01]  /*1890*/  UMOV UR51, 0x40000040 ;  /* 0x4000004000337882 */ /* 0x000fe20000000000 */
[----:B------:R-:W-:Y:S01]  /*18a0*/  UIADD3 UR52, UR6, 0x806, URZ ;  /* 0x0000080606347890 */ /* 0x000fe2000fffe03f */
[----:B------:R-:W-:Y:S01]  /*18b0*/  LEA.HI R9, R88, R88, RZ, 0x1 ;  /* 0x0000005858097211 */ /* 0x000fe200078f08ff */
[----:B------:R-:W-:Y:S01]  /*18c0*/  UIADD3 UR54, UR38, 0x806, URZ ;  /* 0x0000080626367890 */ /* 0x000fe2000fffe03f */
[----:B------:R-:W-:Y:S01]  /*18d0*/  LOP3.LUT R8, R8, 0xfffffff8, RZ, 0xc0, !PT ;  /* 0xfffffff808087812 */ /* 0x000fe200078ec0ff */
[----:B------:R-:W-:Y:S01]  /*18e0*/  UMOV UR53, 0x40000040 ;  /* 0x4000004000357882 */ /* 0x000fe20000000000 */
[----:B------:R-:W-:Y:S01]  /*18f0*/  UMOV UR55, 0x40000040 ;  /* 0x4000004000377882 */ /* 0x000fe20000000000 */
[----:B------:R-:W-:Y:S01]  /*1900*/  LOP3.LUT R9, R9, 0x1ffffffe, RZ, 0xc0, !PT ;  /* 0x1ffffffe09097812 */ /* 0x000fe200078ec0ff */
[----:B------:R-:W-:Y:S01]  /*1910*/  IMAD.IADD R5, R90, 0x1, -R5 ;  /* 0x000000015a057824 */ /* 0x000fe200078e0a05 */
[----:B------:R-:W-:Y:S01]  /*1920*/  IADD3 R4, R4, R3, -R8 ;  /* 0x0000000304047210 */ /* 0x000fe20007ffe808 */
[----:B------:R-:W-:Y:S01]  /*1930*/  ULDC UR7, c[0x0][0x988] ;  /* 0x0002620000077ab9 */ /* 0x000fe20000000800 */
[----:B------:R-:W-:Y:S01]  /*1940*/  UMOV UR37, URZ ;  /* 0x0000003f00257c82 */ /* 0x000fe20008000000 */
[----:B------:R-:W-:Y:S01]  /*1950*/  IMAD.IADD R9, R88, 0x1, -R9 ;  /* 0x0000000158097824 */ /* 0x000fe200078e0a09 */
[----:B------:R-:W-:Y:S01]  /*1960*/  CS2R R150, SRZ ;  /* 0x0000000000967805 */ /* 0x000fe2000001ff00 */
[----:B------:R-:W-:Y:S01]  /*1970*/  IMAD R4, R5, 0x40, R4 ;  /* 0x0000004005047824 */ /* 0x000fe200078e0204 */
[----:B------:R-:W-:-:S02]  /*1980*/  CS2R R148, SRZ ;  /* 0x0000000000947805 */ /* 0x000fc4000001ff00 */
[----:B------:R-:W-:Y:S02]  /*1990*/  CS2R R146, SRZ ;  /* 0x0000000000927805 */ /* 0x000fe4000001ff00 */
[----:B------:R-:W-:Y:S01]  /*19a0*/  CS2R R144, SRZ ;  /* 0x0000000000907805 */ /* 0x000fe2000001ff00 */
[----:B------:R-:W-:Y:S01]  /*19b0*/  IMAD R10, R9, 0x8, R4 ;  /* 0x00000008090a7824 */ /* 0x000fe200078e0204 */
[----:B------:R-:W-:Y:S01]  /*19c0*/  CS2R R142, SRZ ;  /* 0x00000000008e7805 */ /* 0x000fe2000001ff00 */
[----:B------:R-:W-:Y:S01]  /*19d0*/  IMAD.MOV.U32 R9, RZ, RZ, -0x80 ;  /* 0xffffff80ff097424 */ /* 0x000fe200078e00ff */
[----:B------:R-:W-:Y:S01]  /*19e0*/  CS2R R140, SRZ ;  /* 0x00000000008c7805 */ /* 0x000fe2000001ff00 */
[----:B0-----:R-:W-:Y:S01]  /*19f0*/  @P2 IMAD.HI.U32 R3, R10, R11, RZ ;  /* 0x0000000b0a032227 */ /* 0x001fe200078e00ff */
[----:B------:R-:W-:Y:S02]  /*1a00*/  LOP3.LUT R11, R2, 0x7ffffffc, RZ, 0xc0, !PT ;  /* 0x7ffffffc020b7812 */ /* 0x000fe400078ec0ff */
[----:B------:R-:W-:-:S02]  /*1a10*/  CS2R R138, SRZ ;  /* 0x00000000008a7805 */ /* 0x000fc4000001ff00 */
[----:B------:R-:W-:Y:S01]  /*1a20*/  CS2R R136, SRZ ;  /* 0x0000000000887805 */ /* 0x000fe2000001ff00 */
[----:B------:R-:W-:Y:S01]  /*1a30*/  IMAD.MOV.U32 R5, RZ, RZ, R10 ;  /* 0x000000ffff057224 */ /* 0x000fe200078e000a */
[----:B-1----:R-:W-:Y:S01]  /*1a40*/  @P2 SHF.R.U32.HI R5, RZ, R12, R3 ;  /* 0x0000000cff052219 */ /* 0x002fe20000011603 */
[----:B------:R-:W-:Y:S01]  /*1a50*/  IMAD R9, R22, R9, 0x80 ;  /* 0x0000008016097424 */ /* 0x000fe200078e0209 */
[----:B------:R-:W0:Y:S01]  /*1a60*/  LDC R3, c[0x0][0x288] ;  /* 0x0000a200ff037b82 */ /* 0x000e220000000800 */
[----:B------:R-:W-:Y:S01]  /*1a70*/  IMAD.IADD R11, R0, 0x1, -R11 ;  /* 0x00000001000b7824 */ /* 0x000fe200078e0a0b */
[----:B------:R-:W-:Y:S01]  /*1a80*/  CS2R R134, SRZ ;  /* 0x0000000000867805 */ /* 0x000fe2000001ff00 */
[----:B------:R-:W0:Y:S01]  /*1a90*/  SHFL.IDX PT, R4, R5, 0x1, 0x1c1f ;  /* 0x003c1f0005047f89 */ /* 0x000e2200000e0000 */
[----:B------:R-:W-:Y:S01]  /*1aa0*/  VIADD R0, R9, 0x1 ;  /* 0x0000000109007836 */ /* 0x000fe20000000000 */
[----:B------:R-:W-:Y:S02]  /*1ab0*/  CS2R R132, SRZ ;  /* 0x0000000000847805 */ /* 0x000fe4000001ff00 */
[----:B------:R-:W-:Y:S01]  /*1ac0*/  CS2R R130, SRZ ;  /* 0x0000000000827805 */ /* 0x000fe2000001ff00 */
[----:B------:R-:W-:Y:S01]  /*1ad0*/  SHFL.IDX PT, R5, R5, RZ, 0x1c1f ;  /* 0x001c1fff05057589 */ /* 0x000fe200000e0000 */
[----:B------:R-:W-:Y:S01]  /*1ae0*/  IMAD R13, R11, -0x2, R0 ;  /* 0xfffffffe0b0d7824 */ /* 0x000fe200078e0200 */
[----:B------:R-:W-:-:S02]  /*1af0*/  CS2R R128, SRZ ;  /* 0x0000000000807805 */ /* 0x000fc4000001ff00 */
[----:B------:R-:W-:Y:S02]  /*1b00*/  CS2R R126, SRZ ;  /* 0x00000000007e7805 */ /* 0x000fe4000001ff00 */
[----:B------:R-:W-:Y:S02]  /*1b10*/  CS2R R124, SRZ ;  /* 0x00000000007c7805 */ /* 0x000fe4000001ff00 */
[----:B------:R-:W-:Y:S01]  /*1b20*/  CS2R R122, SRZ ;  /* 0x00000000007a7805 */ /* 0x000fe2000001ff00 */
[----:B------:R-:W-:Y:S02]  /*1b30*/  WARPGROUP.DEPBAR.LE gsb0, 0x0 ;  /* 0x00008000000079c5 */ /* 0x000fe40000010000 */
[----:B------:R-:W-:-:S06]  /*1b40*/  WARPGROUP.ARRIVE ;  /* 0x00000000000079c5 */ /* 0x000fcc0000000000 */
[----:B------:R-:W-:Y:S01]  /*1b50*/  HGMMA.64x128x16.F32 R24, gdesc[UR8], R24, gsb0 ;  /* 0x01e00000081879f0 */ /* 0x000fe20008000818 */
[----:B------:R-:W-:Y:S02]  /*1b60*/  UIADD3 UR8, UR6, 0x4, URZ ;  /* 0x0000000406087890 */ /* 0x000fe4000fffe03f */
[----:B------:R-:W-:Y:S01]  /*1b70*/  UIADD3 UR10, UR38, 0x4, URZ ;  /* 0x00000004260a7890 */ /* 0x000fe2000fffe03f */
[----:B------:R-:W-:Y:S01]  /*1b80*/  UMOV UR9, 0x40000040 ;  /* 0x4000004000097882 */ /* 0x000fe20000000000 */
[----:B------:R-:W-:Y:S01]  /*1b90*/  UMOV UR11, 0x40000040 ;  /* 0x40000040000b7882 */ /* 0x000fe20000000000 */
[----:B------:R-:W-:Y:S02]  /*1ba0*/  ULDC UR6, c[0x0][0x2f0] ;  /* 0x0000bc0000067ab9 */ /* 0x000fe40000000800 */
[C---:B------:R-:W-:Y:S02]  /*1bb0*/  IMAD R0, R16.reuse, UR6, R9 ;  /* 0x0000000610007c24 */ /* 0x040fe4000f8e0209 */
[----:B------:R-:W-:-:S02]  /*1bc0*/  IMAD R8, R16, UR6, R13 ;  /* 0x0000000610087c24 */ /* 0x000fc4000f8e020d */
[----:B------:R-:W-:-:S03]  /*1bd0*/  IMAD R2, R11, -0x2, R0 ;  /* 0xfffffffe0b027824 */ /* 0x000fc600078e0200 */
[----:B0-----:R-:W-:-:S04]  /*1be0*/  IADD3 R9, R4, -R3, R8 ;  /* 0x8000000304097210 */ /* 0x001fc80007ffe008 */
[----:B------:R-:W-:-:S04]  /*1bf0*/  VIMNMX R9, R2, R9, PT ;  /* 0x0000000902097248 */ /* 0x000fc80003fe0100 */
[C---:B------:R-:W-:Y:S02]  /*1c00*/  ISETP.GT.AND P3, PT, R9.reuse, RZ, PT ;  /* 0x000000ff0900720c */ /* 0x040fe40003f64270 */
[C---:B------:R-:W-:Y:S02]  /*1c10*/  ISETP.GT.AND P4, PT, R9.reuse, 0x1, PT ;  /* 0x000000010900780c */ /* 0x040fe40003f84270 */
        /* <DEDUP_REMOVED lines=34> */
[----:B------:R-:W-:Y:S02]  /*1e40*/  ISETP.GT.AND P3, PT, R9, 0x9, PT ;  /* 0x000000090900780c */ /* 0x000fe40003f64270 */
[----:B------:R-:W-:-:S02]  /*1e50*/  FSEL R15, R30, -INF , P5 ;  /* 0xff8000001e0f7808 */ /* 0x000fc40002800000 */
[----:B------:R-:W-:Y:S02]  /*1e60*/  FMNMX.FTZ R0, R13, R27, !PT ;  /* 0x0000001b0d007209 */ /* 0x000fe40007810000 */
[----:B------:R-:W-:Y:S02]  /*1e70*/  ISETP.GT.AND P4, PT, R9, 0x10, PT ;  /* 0x000000100900780c */ /* 0x000fe40003f84270 */
[----:B------:R-:W-:Y:S02]  /*1e80*/  FSEL R31, R31, -INF , P3 ;  /* 0xff8000001f1f7808 */ /* 0x000fe40001800000 */
[----:B------:R-:W-:Y:S02]  /*1e90*/  FMNMX.FTZ R0, R15, R0, !PT ;  /* 0x000000000f007209 */ /* 0x000fe40007810000 */
        /* <DEDUP_REMOVED lines=32> */
[----:B------:R-:W-:Y:S01]  /*20a0*/  FMNMX.FTZ R0, R97, R0, !PT ;  /* 0x0000000061007209 */ /* 0x000fe20007810000 */
[----:B------:R-:W0:Y:S01]  /*20b0*/  @P2 LDC R54, c[0x0][0x44c] ;  /* 0x00011300ff362b82 */ /* 0x000e220000000800 */
        /* <DEDUP_REMOVED lines=48> */
[----:B------:R-:W-:Y:S02]  /*23c0*/  FSEL R87, R87, -INF , P3 ;  /* 0xff80000057577808 */ /* 0x000fe40001800000 */
[----:B------:R-:W-:-:S04]  /*23d0*/  FMNMX.FTZ R0, R121, R0, !PT ;  /* 0x0000000079007209 */ /* 0x000fc80007810000 */
[----:B------:R-:W-:-:S05]  /*23e0*/  FMNMX.FTZ R9, R87, R0, !PT ;  /* 0x0000000057097209 */ /* 0x000fca0007810000 */
[----:B------:R-:W1:Y:S02]  /*23f0*/  SHFL.BFLY PT, R0, R9, 0x2, 0x1f ;  /* 0x0c401f0009007f89 */ /* 0x000e6400000e0000 */
[----:B-1----:R-:W-:Y:S01]  /*2400*/  FMNMX.FTZ R12, R9, R0, !PT ;  /* 0x00000000090c7209 */ /* 0x002fe20007810000 */
[----:B------:R-:W-:Y:S02]  /*2410*/  IMAD.U32 R0, RZ, RZ, UR7 ;  /* 0x00000007ff007e24 */ /* 0x000fe4000f8e00ff */
[----:B------:R-:W-:Y:S02]  /*2420*/  IMAD.IADD R9, R8, 0x1, -R3 ;  /* 0x0000000108097824 */ /* 0x000fe400078e0a03 */
[----:B------:R-:W1:Y:S03]  /*2430*/  SHFL.BFLY PT, R23, R12, 0x1, 0x1f ;  /* 0x0c201f000c177f89 */ /* 0x000e6600000e0000 */
[----:B------:R-:W-:-:S04]  /*2440*/  VIADDMNMX R9, R5, R9, R2, PT ;  /* 0x0000000905097246 */ /* 0x000fc80003800102 */
[C---:B------:R-:W-:Y:S02]  /*2450*/  ISETP.GT.AND P4, PT, R9.reuse, 0x1, PT ;  /* 0x000000010900780c */ /* 0x040fe40003f84270 */
[----:B------:R-:W-:Y:S02]  /*2460*/  ISETP.GT.AND P5, PT, R9, 0x8, PT ;  /* 0x000000080900780c */ /* 0x000fe40003fa4270 */
[----:B------:R-:W-:Y:S02]  /*2470*/  FSEL R25, R25, -INF , P4 ;  /* 0xff80000019197808 */ /* 0x000fe40002000000 */
[----:B------:R-:W-:Y:S02]  /*2480*/  ISETP.GT.AND P4, PT, R9, 0x10, PT ;  /* 0x000000100900780c */ /* 0x000fe40003f84270 */
[----:B-1----:R-:W-:-:S04]  /*2490*/  FMNMX.FTZ R4, R12, R23, !PT ;  /* 0x000000170c047209 */ /* 0x002fc80007810000 */
[C---:B------:R-:W-:Y:S01]  /*24a0*/  FSETP.NEU.FTZ.AND P3, PT, R4.reuse, -INF , PT ;  /* 0xff8000000400780b */ /* 0x040fe20003f7d000 */
[----:B------:R-:W-:-:S05]  /*24b0*/  FMUL.FTZ R14, R4, R0 ;  /* 0x00000000040e7220 */ /* 0x000fca0000410000 */
[----:B------:R-:W-:Y:S02]  /*24c0*/  FSEL R38, R14, RZ, P3 ;  /* 0x000000ff0e267208 */ /* 0x000fe40001800000 */
[----:B------:R-:W-:-:S03]  /*24d0*/  ISETP.GT.AND P3, PT, R9, RZ, PT ;  /* 0x000000ff0900720c */ /* 0x000fc60003f64270 */
[-CC-:B------:R-:W-:Y:S01]  /*24e0*/  FFMA.FTZ R181, R13, R0.reuse, -R38.reuse ;  /* 0x000000000db57223 */ /* 0x180fe20000010826 */
[----:B------:R-:W-:Y:S01]  /*24f0*/  FSEL R5, R24, -INF , P3 ;  /* 0xff80000018057808 */ /* 0x000fe20001800000 */
[-CC-:B------:R-:W-:Y:S01]  /*2500*/  FFMA.FTZ R183, R15, R0.reuse, -R38.reuse ;  /* 0x000000000fb77223 */ /* 0x180fe20000010826 */
[----:B------:R-:W-:Y:S01]  /*2510*/  ISETP.GT.AND P3, PT, R9, 0x9, PT ;  /* 0x000000090900780c */ /* 0x000fe20003f64270 */
[-CC-:B------:R-:W-:Y:S01]  /*2520*/  FFMA.FTZ R177, R21, R0.reuse, -R38.reuse ;  /* 0x0000000015b17223 */ /* 0x180fe20000010826 */
[----:B------:R-:W-:Y:S01]  /*2530*/  FSEL R13, R28, -INF , P5 ;  /* 0xff8000001c0d7808 */ /* 0x000fe20002800000 */
[-CC-:B------:R-:W-:Y:S01]  /*2540*/  FFMA.FTZ R27, R27, R0.reuse, -R38.reuse ;  /* 0x000000001b1b7223 */ /* 0x180fe20000010826 */
[----:B------:R-:W-:Y:S01]  /*2550*/  FMNMX.FTZ R12, R5, R25, !PT ;  /* 0x00000019050c7209 */ /* 0x000fe20007810000 */
[--C-:B------:R-:W-:Y:S01]  /*2560*/  FFMA.FTZ R8, R31, R0, -R38.reuse ;  /* 0x000000001f087223 */ /* 0x100fe20000010826 */
[----:B------:R-:W-:Y:S01]  /*2570*/  FSEL R29, R29, -INF , P3 ;  /* 0xff8000001d1d7808 */ /* 0x000fe20001800000 */
[----:B------:R-:W-:Y:S01]  /*2580*/  MUFU.EX2 R2, R27 ;  /* 0x0000001b00027308 */ /* 0x000fe20000000800 */
[----:B------:R-:W-:Y:S01]  /*2590*/  FMNMX.FTZ R12, R13, R12, !PT ;  /* 0x0000000c0d0c7209 */ /* 0x000fe20007810000 */
[-CC-:B------:R-:W-:Y:S01]  /*25a0*/  FFMA.FTZ R14, R35, R0.reuse, -R38.reuse ;  /* 0x00000000230e7223 */ /* 0x180fe20000010826 */
[----:B------:R-:W-:Y:S01]  /*25b0*/  ISETP.GT.AND P3, PT, R9, 0x11, PT ;  /* 0x000000110900780c */ /* 0x000fe20003f64270 */
[-CC-:B------:R-:W-:Y:S01]  /*25c0*/  FFMA.FTZ R20, R39, R0.reuse, -R38.reuse ;  /* 0x0000000027147223 */ /* 0x180fe20000010826 */
[----:B------:R-:W-:Y:S01]  /*25d0*/  FSEL R15, R32, -INF , P4 ;  /* 0xff800000200f7808 */ /* 0x000fe20002000000 */
[--C-:B------:R-:W-:Y:S01]  /*25e0*/  FFMA.FTZ R24, R43, R0, -R38.reuse ;  /* 0x000000002b187223 */ /* 0x100fe20000010826 */
[----:B------:R-:W-:Y:S01]  /*25f0*/  FMNMX.FTZ R12, R29, R12, !PT ;  /* 0x0000000c1d0c7209 */ /* 0x000fe20007810000 */
[-CC-:B------:R-:W-:Y:S01]  /*2600*/  FFMA.FTZ R26, R47, R0.reuse, -R38.reuse ;  /* 0x000000002f1a7223 */ /* 0x180fe20000010826 */
[----:B------:R-:W-:Y:S01]  /*2610*/  ISETP.GT.AND P4, PT, R9, 0x18, PT ;  /* 0x000000180900780c */ /* 0x000fe20003f84270 */
[--C-:B------:R-:W-:Y:S01]  /*2620*/  FFMA.FTZ R179, R89, R0, -R38.reuse ;  /* 0x0000000059b37223 */ /* 0x100fe20000010826 */
[----:B------:R-:W-:Y:S01]  /*2630*/  FSEL R33, R33, -INF , P3 ;  /* 0xff80000021217808 */ /* 0x000fe20001800000 */
[----:B------:R-:W1:Y:S01]  /*2640*/  MUFU.EX2 R181, R181 ;  /* 0x000000b500b57308 */ /* 0x000e620000000800 */
[----:B------:R-:W-:Y:S01]  /*2650*/  FMNMX.FTZ R12, R15, R12, !PT ;  /* 0x0000000c0f0c7209 */ /* 0x000fe20007810000 */
[-CC-:B------:R-:W-:Y:S01]  /*2660*/  FFMA.FTZ R173, R91, R0.reuse, -R38.reuse ;  /* 0x000000005bad7223 */ /* 0x180fe20000010826 */
[----:B------:R-:W-:Y:S01]  /*2670*/  ISETP.GT.AND P3, PT, R9, 0x19, PT ;  /* 0x000000190900780c */ /* 0x000fe20003f64270 */
[-CC-:B------:R-:W-:Y:S01]  /*2680*/  FFMA.FTZ R175, R93, R0.reuse, -R38.reuse ;  /* 0x000000005daf7223 */ /* 0x180fe20000010826 */
[----:B------:R-:W-:Y:S01]  /*2690*/  FSEL R21, R36, -INF , P4 ;  /* 0xff80000024157808 */ /* 0x000fe20002000000 */
[--C-:B------:R-:W-:Y:S01]  /*26a0*/  FFMA.FTZ R169, R95, R0, -R38.reuse ;  /* 0x000000005fa97223 */ /* 0x100fe20000010826 */
[----:B------:R-:W-:Y:S01]  /*26b0*/  FMNMX.FTZ R12, R33, R12, !PT ;  /* 0x0000000c210c7209 */ /* 0x000fe20007810000 */
[----:B------:R-:W-:Y:S01]  /*26c0*/  MUFU.EX2 R183, R183 ;  /* 0x000000b700b77308 */ /* 0x000fe20000000800 */
[----:B------:R-:W-:Y:S01]  /*26d0*/  ISETP.GT.AND P4, PT, R9, 0x20, PT ;  /* 0x000000200900780c */ /* 0x000fe20003f84270 */
[-CC-:B------:R-:W-:Y:S01]  /*26e0*/  FFMA.FTZ R28, R97, R0.reuse, -R38.reuse ;  /* 0x00000000611c7223 */ /* 0x180fe20000010826 */
[----:B------:R-:W-:Y:S01]  /*26f0*/  FSEL R37, R37, -INF , P3 ;  /* 0xff80000025257808 */ /* 0x000fe20001800000 */
[--C-:B------:R-:W-:Y:S01]  /*2700*/  FFMA.FTZ R171, R99, R0, -R38.reuse ;  /* 0x0000000063ab7223 */ /* 0x100fe20000010826 */
[----:B------:R-:W-:Y:S01]  /*2710*/  FMNMX.FTZ R12, R21, R12, !PT ;  /* 0x0000000c150c7209 */ /* 0x000fe20007810000 */
[----:B------:R-:W-:Y:S01]  /*2720*/  FFMA.FTZ R30, R101, R0, -R38 ;  /* 0x00000000651e7223 */ /* 0x000fe20000010826 */
[----:B------:R-:W-:Y:S01]  /*2730*/  ISETP.GT.AND P3, PT, R9, 0x21, PT ;  /* 0x000000210900780c */ /* 0x000fe20003f64270 */
[----:B------:R-:W-:Y:S01]  /*2740*/  MUFU.EX2 R8, R8 ;  /* 0x0000000800087308 */ /* 0x000fe20000000800 */
[----:B------:R-:W-:Y:S01]  /*2750*/  FSEL R23, R40, -INF , P4 ;  /* 0xff80000028177808 */ /* 0x000fe20002000000 */
[----:B-1----:R-:W-:Y:S01]  /*2760*/  FADD.FTZ R50, R181, R2 ;  /* 0x00000002b5327221 */ /* 0x002fe20000010000 */
[----:B------:R-:W-:Y:S01]  /*2770*/  FMNMX.FTZ R12, R37, R12, !PT ;  /* 0x0000000c250c7209 */ /* 0x000fe20007810000 */
[-CC-:B------:R-:W-:Y:S01]  /*2780*/  FFMA.FTZ R165, R103, R0.reuse, -R38.reuse ;  /* 0x0000000067a57223 */ /* 0x180fe20000010826 */
[----:B------:R-:W-:Y:S01]  /*2790*/  ISETP.GT.AND P4, PT, R9, 0x28, PT ;  /* 0x000000280900780c */ /* 0x000fe20003f84270 */
        /* <DEDUP_REMOVED lines=16> */
[-CC-:B------:R-:W-:Y:S01]  /*28a0*/  FFMA.FTZ R71, R71, R0.reuse, -R38.reuse ;  /* 0x0000000047477223 */ /* 0x180fe20000010826 */
[----:B------:R-:W-:Y:S01]  /*28b0*/  ISETP.GT.AND P3, PT, R9, 0x31, PT ;  /* 0x000000310900780c */ /* 0x000fe20003f64270 */
[----:B------:R-:W-:Y:S01]  /*28c0*/  MUFU.EX2 R179, R179 ;  /* 0x000000b300b37308 */ /* 0x000fe20000000800 */
[----:B------:R-:W-:Y:S01]  /*28d0*/  FSEL R31, R48, -INF , P4 ;  /* 0xff800000301f7808 */ /* 0x000fe20002000000 */
[--C-:B------:R-:W-:Y:S01]  /*28e0*/  FFMA.FTZ R115, R115, R0, -R38.reuse ;  /* 0x0000000073737223 */ /* 0x100fe20000010826 */
        /* <DEDUP_REMOVED lines=17> */
[----:B------:R-:W-:Y:S01]  /*2a00*/  FFMA.FTZ R38, R87, R0, -R38 ;  /* 0x0000000057267223 */ /* 0x000fe20000010826 */
[----:B------:R-:W-:-:S02]  /*2a10*/  FMNMX.FTZ R12, R35, R12, !PT ;  /* 0x0000000c230c7209 */ /* 0x000fc40007810000 */
[----:B------:R-:W-:Y:S02]  /*2a20*/  CS2R R106, SRZ ;  /* 0x00000000006a7805 */ /* 0x000fe4000001ff00 */
[----:B------:R-:W-:Y:S01]  /*2a30*/  ISETP.GT.AND P3, PT, R9, 0x41, PT ;  /* 0x000000410900780c */ /* 0x000fe20003f64270 */
[----:B------:R-:W-:Y:S01]  /*2a40*/  MUFU.EX2 R24, R24 ;  /* 0x0000001800187308 */ /* 0x000fe20000000800 */
[----:B------:R-:W-:Y:S02]  /*2a50*/  FSEL R39, R56, -INF , P4 ;  /* 0xff80000038277808 */ /* 0x000fe40002000000 */
[----:B------:R-:W-:Y:S02]  /*2a60*/  CS2R R104, SRZ ;  /* 0x0000000000687805 */ /* 0x000fe4000001ff00 */
[----:B------:R-:W-:Y:S01]  /*2a70*/  FMNMX.FTZ R12, R53, R12, !PT ;  /* 0x0000000c350c7209 */ /* 0x000fe20007810000 */
[----:B------:R-:W1:Y:S01]  /*2a80*/  @P2 LDC R56, c[0x0][0x450] ;  /* 0x00011400ff382b82 */ /* 0x000e620000000800 */
[----:B------:R-:W-:-:S02]  /*2a90*/  ISETP.GT.AND P4, PT, R9, 0x48, PT ;  /* 0x000000480900780c */ /* 0x000fc40003f84270 */
[----:B------:R-:W-:Y:S02]  /*2aa0*/  CS2R R102, SRZ ;  /* 0x0000000000667805 */ /* 0x000fe4000001ff00 */
[----:B------:R-:W-:Y:S01]  /*2ab0*/  FSEL R57, R57, -INF , P3 ;  /* 0xff80000039397808 */ /* 0x000fe20001800000 */
[----:B------:R-:W-:Y:S01]  /*2ac0*/  MUFU.EX2 R175, R175 ;  /* 0x000000af00af7308 */ /* 0x000fe20000000800 */
[----:B------:R-:W-:Y:S02]  /*2ad0*/  FMNMX.FTZ R12, R39, R12, !PT ;  /* 0x0000000c270c7209 */ /* 0x000fe40007810000 */
[----:B------:R-:W-:Y:S02]  /*2ae0*/  CS2R R100, SRZ ;  /* 0x0000000000647805 */ /* 0x000fe4000001ff00 */
[----:B------:R-:W-:Y:S02]  /*2af0*/  ISETP.GT.AND P3, PT, R9, 0x49, PT ;  /* 0x000000490900780c */ /* 0x000fe40003f64270 */
[----:B------:R-:W-:-:S02]  /*2b00*/  CS2R R98, SRZ ;  /* 0x0000000000627805 */ /* 0x000fc4000001ff00 */
[----:B------:R-:W-:Y:S02]  /*2b10*/  FSEL R43, R60, -INF , P4 ;  /* 0xff8000003c2b7808 */ /* 0x000fe40002000000 */
[----:B------:R-:W-:Y:S02]  /*2b20*/  CS2R R96, SRZ ;  /* 0x0000000000607805 */ /* 0x000fe4000001ff00 */
[----:B------:R-:W-:Y:S01]  /*2b30*/  FMNMX.FTZ R12, R57, R12, !PT ;  /* 0x0000000c390c7209 */ /* 0x000fe20007810000 */
[----:B------:R-:W-:Y:S01]  /*2b40*/  MUFU.EX2 R26, R26 ;  /* 0x0000001a001a7308 */ /* 0x000fe20000000800 */
[----:B------:R-:W-:Y:S02]  /*2b50*/  ISETP.GT.AND P4, PT, R9, 0x50, PT ;  /* 0x000000500900780c */ /* 0x000fe40003f84270 */
[----:B------:R-:W-:Y:S02]  /*2b60*/  CS2R R94, SRZ ;  /* 0x00000000005e7805 */ /* 0x000fe4000001ff00 */
[----:B------:R-:W-:-:S02]  /*2b70*/  FSEL R61, R61, -INF , P3 ;  /* 0xff8000003d3d7808 */ /* 0x000fc40001800000 */
[----:B------:R-:W-:Y:S02]  /*2b80*/  CS2R R92, SRZ ;  /* 0x00000000005c7805 */ /* 0x000fe4000001ff00 */
[----:B------:R-:W-:Y:S02]  /*2b90*/  FMNMX.FTZ R12, R43, R12, !PT ;  /* 0x0000000c2b0c7209 */ /* 0x000fe40007810000 */
[----:B------:R-:W-:Y:S02]  /*2ba0*/  CS2R R90, SRZ ;  /* 0x00000000005a7805 */ /* 0x000fe4000001ff00 */
[----:B------:R-:W-:Y:S01]  /*2bb0*/  ISETP.GT.AND P3, PT, R9, 0x51, PT ;  /* 0x000000510900780c */ /* 0x000fe20003f64270 */
[----:B------:R-:W-:Y:S01]  /*2bc0*/  MUFU.EX2 R169, R169 ;  /* 0x000000a900a97308 */ /* 0x000fe20000000800 */
[----:B------:R-:W-:Y:S02]  /*2bd0*/  FSEL R47, R64, -INF , P4 ;  /* 0xff800000402f7808 */ /* 0x000fe40002000000 */
[----:B------:R-:W-:-:S02]  /*2be0*/  FMNMX.FTZ R12, R61, R12, !PT ;  /* 0x0000000c3d0c7209 */ /* 0x000fc40007810000 */
[----:B------:R-:W-:Y:S02]  /*2bf0*/  ISETP.GT.AND P4, PT, R9, 0x58, PT ;  /* 0x000000580900780c */ /* 0x000fe40003f84270 */
[----:B------:R-:W-:Y:S01]  /*2c00*/  FSEL R65, R65, -INF , P3 ;  /* 0xff80000041417808 */ /* 0x000fe20001800000 */
[----:B------:R-:W-:Y:S01]  /*2c10*/  MUFU.EX2 R28, R28 ;  /* 0x0000001c001c7308 */ /* 0x000fe20000000800 */
[----:B------:R-:W-:Y:S02]  /*2c20*/  FMNMX.FTZ R12, R47, R12, !PT ;  /* 0x0000000c2f0c7209 */ /* 0x000fe40007810000 */
[----:B------:R-:W-:Y:S02]  /*2c30*/  ISETP.GT.AND P3, PT, R9, 0x59, PT ;  /* 0x000000590900780c */ /* 0x000fe40003f64270 */
[----:B------:R-:W-:Y:S02]  /*2c40*/  FSEL R51, R68, -INF , P4 ;  /* 0xff80000044337808 */ /* 0x000fe40002000000 */
[----:B------:R-:W-:Y:S01]  /*2c50*/  FMNMX.FTZ R12, R65, R12, !PT ;  /* 0x0000000c410c7209 */ /* 0x000fe20007810000 */
[----:B------:R-:W-:Y:S01]  /*2c60*/  MUFU.EX2 R171, R171 ;  /* 0x000000ab00ab7308 */ /* 0x000fe20000000800 */
[----:B------:R-:W-:-:S02]  /*2c70*/  ISETP.GT.AND P4, PT, R9, 0x60, PT ;  /* 0x000000600900780c */ /* 0x000fc40003f84270 */
[----:B------:R-:W-:Y:S02]  /*2c80*/  FSEL R69, R69, -INF , P3 ;  /* 0xff80000045457808 */ /* 0x000fe40001800000 */
[----:B------:R-:W-:Y:S02]  /*2c90*/  FMNMX.FTZ R12, R51, R12, !PT ;  /* 0x0000000c330c7209 */ /* 0x000fe40007810000 */
[----:B------:R-:W-:Y:S01]  /*2ca0*/  ISETP.GT.AND P3, PT, R9, 0x61, PT ;  /* 0x000000610900780c */ /* 0x000fe20003f64270 */
[----:B------:R-:W-:Y:S01]  /*2cb0*/  MUFU.EX2 R30, R30 ;  /* 0x0000001e001e7308 */ /* 0x000fe20000000800 */
[----:B------:R-:W-:Y:S02]  /*2cc0*/  FSEL R55, R72, -INF , P4 ;  /* 0xff80000048377808 */ /* 0x000fe40002000000 */
[----:B------:R-:W-:Y:S02]  /*2cd0*/  FMNMX.FTZ R12, R69, R12, !PT ;  /* 0x0000000c450c7209 */ /* 0x000fe40007810000 */
[----:B------:R-:W-:-:S02]  /*2ce0*/  ISETP.GT.AND P4, PT, R9, 0x68, PT ;  /* 0x000000680900780c */ /* 0x000fc40003f84270 */
        /* <DEDUP_REMOVED lines=16> */
[----:B------:R2:W-:Y:S01]  /*2df0*/  MUFU.EX2 R36, R109 ;  /* 0x0000006d00247308 */ /* 0x0005e20000000800 */
[----:B------:R-:W-:Y:S02]  /*2e00*/  FMNMX.FTZ R12, R63, R12, !PT ;  /* 0x0000000c3f0c7209 */ /* 0x000fe40007810000 */
[----:B------:R-:W-:Y:S02]  /*2e10*/  ISETP.GT.AND P3, PT, R9, 0x79, PT ;  /* 0x000000790900780c */ /* 0x000fe40003f64270 */
[----:B------:R-:W-:Y:S02]  /*2e20*/  FSEL R9, R84, -INF , P4 ;  /* 0xff80000054097808 */ /* 0x000fe40002000000 */
[----:B------:R-:W-:Y:S01]  /*2e30*/  FMNMX.FTZ R12, R81, R12, !PT ;  /* 0x0000000c510c7209 */ /* 0x000fe20007810000 */
[----:B------:R-:W-:Y:S01]  /*2e40*/  MUFU.EX2 R111, R111 ;  /* 0x0000006f006f7308 */ /* 0x000fe20000000800 */
[----:B------:R-:W-:-:S02]  /*2e50*/  FSEL R85, R85, -INF , P3 ;  /* 0xff80000055557808 */ /* 0x000fc40001800000 */
[----:B--2---:R-:W-:Y:S02]  /*2e60*/  CS2R R108, SRZ ;  /* 0x00000000006c7805 */ /* 0x004fe4000001ff00 */
[----:B------:R-:W-:Y:S02]  /*2e70*/  FMNMX.FTZ R12, R9, R12, !PT ;  /* 0x0000000c090c7209 */ /* 0x000fe40007810000 */
[----:B------:R-:W-:Y:S02]  /*2e80*/  F2FP.F16.F32.PACK_AB R181, R2, R181 ;  /* 0x000000b502b5723e */ /* 0x000fe400000000ff */
[----:B------:R-:W-:Y:S01]  /*2e90*/  FMNMX.FTZ R12, R85, R12, !PT ;  /* 0x0000000c550c7209 */ /* 0x000fe20007810000 */
[----:B------:R-:W2:Y:S04]  /*2ea0*/  MUFU.EX2 R40, R67 ;  /* 0x0000004300287308 */ /* 0x000ea80000000800 */
[----:B------:R-:W3:Y:S04]  /*2eb0*/  SHFL.BFLY PT, R89, R12, 0x2, 0x1f ;  /* 0x0c401f000c597f89 */ /* 0x000ee800000e0000 */
[----:B------:R-:W-:Y:S08]  /*2ec0*/  MUFU.EX2 R113, R113 ;  /* 0x0000007100717308 */ /* 0x000ff00000000800 */
[----:B------:R-:W4:Y:S01]  /*2ed0*/  MUFU.EX2 R42, R71 ;  /* 0x00000047002a7308 */ /* 0x000f220000000800 */
[----:B--2---:R-:W-:-:S07]  /*2ee0*/  F2FP.F16.F32.PACK_AB R161, R40, R111 ;  /* 0x0000006f28a1723e */ /* 0x004fce00000000ff */
[----:B------:R-:W-:Y:S01]  /*2ef0*/  MUFU.EX2 R115, R115 ;  /* 0x0000007300737308 */ /* 0x000fe20000000800 */
[----:B---3--:R-:W-:-:S07]  /*2f00*/  FMNMX.FTZ R89, R12, R89, !PT ;  /* 0x000000590c597209 */ /* 0x008fce0007810000 */
[----:B------:R-:W2:Y:S01]  /*2f10*/  MUFU.EX2 R44, R75 ;  /* 0x0000004b002c7308 */ /* 0x000ea20000000800 */
[----:B------:R-:W3:Y:S01]  /*2f20*/  SHFL.BFLY PT, R12, R89, 0x1, 0x1f ;  /* 0x0c201f00590c7f89 */ /* 0x000ee200000e0000 */
[----:B----4-:R-:W-:-:S06]  /*2f30*/  F2FP.F16.F32.PACK_AB R163, R42, R113 ;  /* 0x000000712aa3723e */ /* 0x010fcc00000000ff */
[----:B------:R-:W-:Y:S08]  /*2f40*/  MUFU.EX2 R117, R117 ;  /* 0x0000007500757308 */ /* 0x000ff00000000800 */
[----:B------:R-:W4:Y:S01]  /*2f50*/  MUFU.EX2 R46, R79 ;  /* 0x0000004f002e7308 */ /* 0x000f220000000800 */
[----:B--2---:R-:W-:-:S07]  /*2f60*/  F2FP.F16.F32.PACK_AB R157, R44, R115 ;  /* 0x000000732c9d723e */ /* 0x004fce00000000ff */
[----:B------:R-:W-:Y:S01]  /*2f70*/  MUFU.EX2 R119, R119 ;  /* 0x0000007700777308 */ /* 0x000fe20000000800 */
[----:B---3--:R-:W-:Y:S02]  /*2f80*/  FMNMX.FTZ R12, R89, R12, !PT ;  /* 0x0000000c590c7209 */ /* 0x008fe40007810000 */
[----:B------:R-:W-:Y:S02]  /*2f90*/  CS2R R88, SRZ ;  /* 0x0000000000587805 */ /* 0x000fe4000001ff00 */
[C---:B------:R-:W-:Y:S01]  /*2fa0*/  FSETP.NEU.FTZ.AND P3, PT, R12.reuse, -INF , PT ;  /* 0xff8000000c00780b */ /* 0x040fe20003f7d000 */
[----:B------:R-:W-:Y:S02]  /*2fb0*/  FMUL.FTZ R34, R12, R0 ;  /* 0x000000000c227220 */ /* 0x000fe40000410000 */
[----:B------:R-:W-:Y:S01]  /*2fc0*/  MUFU.EX2 R48, R83 ;  /* 0x0000005300307308 */ /* 0x000fe20000000800 */
[----:B----4-:R-:W-:Y:S02]  /*2fd0*/  F2FP.F16.F32.PACK_AB R159, R46, R117 ;  /* 0x000000752e9f723e */ /* 0x010fe400000000ff */
[----:B------:R-:W-:-:S05]  /*2fe0*/  FSEL R34, R34, RZ, P3 ;  /* 0x000000ff22227208 */ /* 0x000fca0001800000 */
        /* <DEDUP_REMOVED lines=13> */
[----:B------:R-:W3:Y:S01]  /*30c0*/  MUFU.EX2 R25, R25 ;  /* 0x0000001900197308 */ /* 0x000ee20000000800 */
[----:B--2---:R-:W-:Y:S01]  /*30d0*/  FADD.FTZ R5, R183, R50 ;  /* 0x00000032b7057221 */ /* 0x004fe20000010000 */
[-CC-:B------:R-:W-:Y:S01]  /*30e0*/  FFMA.FTZ R31, R31, R0.reuse, -R34.reuse ;  /* 0x000000001f1f7223 */ /* 0x180fe20000010822 */
[-CC-:B------:R-:W-:Y:S01]  /*30f0*/  FFMA.FTZ R49, R49, R0.reuse, -R34.reuse ;  /* 0x0000000031317223 */ /* 0x180fe20000010822 */
[-CC-:B------:R-:W-:Y:S01]  /*3100*/  FFMA.FTZ R35, R35, R0.reuse, -R34.reuse ;  /* 0x0000000023237223 */ /* 0x180fe20000010822 */
[----:B------:R-:W-:Y:S01]  /*3110*/  FADD.FTZ R50, R8, R5 ;  /* 0x0000000508327221 */ /* 0x000fe20000010000 */
[-CC-:B------:R-:W-:Y:S01]  /*3120*/  FFMA.FTZ R53, R53, R0.reuse, -R34.reuse ;  /* 0x0000000035357223 */ /* 0x180fe20000010822 */
[-C--:B------:R-:W-:Y:S01]  /*3130*/  FFMA.FTZ R39, R39, R0.reuse, -R34 ;  /* 0x0000000027277223 */ /* 0x080fe20000010822 */
[----:B------:R-:W2:Y:S01]  /*3140*/  MUFU.EX2 R13, R13 ;  /* 0x0000000d000d7308 */ /* 0x000ea20000000800 */
[----:B------:R-:W-:Y:S01]  /*3150*/  FADD.FTZ R5, R177, R50 ;  /* 0x00000032b1057221 */ /* 0x000fe20000010000 */
[-CC-:B------:R-:W-:Y:S01]  /*3160*/  FFMA.FTZ R57, R57, R0.reuse, -R34.reuse ;  /* 0x0000000039397223 */ /* 0x180fe20000010822 */
[-CC-:B------:R-:W-:Y:S01]  /*3170*/  FFMA.FTZ R43, R43, R0.reuse, -R34.reuse ;  /* 0x000000002b2b7223 */ /* 0x180fe20000010822 */
[-CC-:B------:R-:W-:Y:S01]  /*3180*/  FFMA.FTZ R61, R61, R0.reuse, -R34.reuse ;  /* 0x000000003d3d7223 */ /* 0x180fe20000010822 */
[----:B------:R-:W-:Y:S01]  /*3190*/  FADD.FTZ R50, R14, R5 ;  /* 0x000000050e327221 */ /* 0x000fe20000010000 */
[-CC-:B------:R-:W-:Y:S01]  /*31a0*/  FFMA.FTZ R47, R47, R0.reuse, -R34.reuse ;  /* 0x000000002f2f7223 */ /* 0x180fe20000010822 */
[-CC-:B------:R-:W-:Y:S01]  /*31b0*/  FFMA.FTZ R65, R65, R0.reuse, -R34.reuse ;  /* 0x0000000041417223 */ /* 0x180fe20000010822 */
[----:B------:R4:W5:Y:S01]  /*31c0*/  MUFU.EX2 R182, R29 ;  /* 0x0000001d00b67308 */ /* 0x0009620000000800 */
[-CC-:B------:R-:W-:Y:S01]  /*31d0*/  FFMA.FTZ R51, R51, R0.reuse, -R34.reuse ;  /* 0x0000000033337223 */ /* 0x180fe20000010822 */
[----:B------:R-:W-:Y:S01]  /*31e0*/  F2FP.F16.F32.PACK_AB R183, R8, R183 ;  /* 0x000000b708b7723e */ /* 0x000fe200000000ff */
[-CC-:B------:R-:W-:Y:S01]  /*31f0*/  FFMA.FTZ R69, R69, R0.reuse, -R34.reuse ;  /* 0x0000000045457223 */ /* 0x180fe20000010822 */
[-CC-:B------:R-:W-:Y:S01]  /*3200*/  FFMA.FTZ R55, R55, R0.reuse, -R34.reuse ;  /* 0x0000000037377223 */ /* 0x180fe20000010822 */
[-CC-:B------:R-:W-:Y:S01]  /*3210*/  FFMA.FTZ R73, R73, R0.reuse, -R34.reuse ;  /* 0x0000000049497223 */ /* 0x180fe20000010822 */
[-CC-:B------:R-:W-:Y:S01]  /*3220*/  FFMA.FTZ R59, R59, R0.reuse, -R34.reuse ;  /* 0x000000003b3b7223 */ /* 0x180fe20000010822 */
[-C--:B------:R-:W-:Y:S01]  /*3230*/  FFMA.FTZ R77, R77, R0.reuse, -R34 ;  /* 0x000000004d4d7223 */ /* 0x080fe20000010822 */
[----:B------:R-:W1:Y:S01]  /*3240*/  MUFU.EX2 R15, R15 ;  /* 0x0000000f000f7308 */ /* 0x000e620000000800 */
[----:B----4-:R-:W-:Y:S01]  /*3250*/  FADD.FTZ R29, R179, R50 ;  /* 0x00000032b31d7221 */ /* 0x010fe20000010000 */
[----:B---3--:R-:W-:Y:S01]  /*3260*/  FADD.FTZ R50, R180, R25 ;  /* 0x00000019b4327221 */ /* 0x008fe20000010000 */
[-CC-:B------:R-:W-:Y:S01]  /*3270*/  FFMA.FTZ R63, R63, R0.reuse, -R34.reuse ;  /* 0x000000003f3f7223 */ /* 0x180fe20000010822 */
[-C--:B------:R-:W-:Y:S01]  /*3280*/  FFMA.FTZ R81, R81, R0.reuse, -R34 ;  /* 0x0000000051517223 */ /* 0x080fe20000010822 */
[C---:B------:R-:W-:Y:S01]  /*3290*/  FADD.FTZ R52, R20.reuse, R29 ;  /* 0x0000001d14347221 */ /* 0x040fe20000010000 */
[----:B--2---:R-:W-:Y:S01]  /*32a0*/  FADD.FTZ R29, R13, R50 ;  /* 0x000000320d1d7221 */ /* 0x004fe20000010000 */
[-CC-:B------:R-:W-:Y:S01]  /*32b0*/  FFMA.FTZ R9, R9, R0.reuse, -R34.reuse ;  /* 0x0000000009097223 */ /* 0x180fe20000010822 */
[----:B------:R2:W3:Y:S01]  /*32c0*/  MUFU.EX2 R176, R33 ;  /* 0x0000002100b07308 */ /* 0x0004e20000000800 */
[----:B------:R-:W-:Y:S01]  /*32d0*/  F2FP.F16.F32.PACK_AB R179, R20, R179 ;  /* 0x000000b314b3723e */ /* 0x000fe200000000ff */
[----:B-----5:R-:W-:Y:S01]  /*32e0*/  FADD.FTZ R50, R182, R29 ;  /* 0x0000001db6327221 */ /* 0x020fe20000010000 */
[----:B------:R-:W-:Y:S01]  /*32f0*/  FFMA.FTZ R34, R85, R0, -R34 ;  /* 0x0000000055227223 */ /* 0x000fe20000010822 */
[----:B------:R-:W-:Y:S01]  /*3300*/  F2FP.F16.F32.PACK_AB R177, R14, R177 ;  /* 0x000000b10eb1723e */ /* 0x000fe200000000ff */
[----:B------:R-:W-:Y:S01]  /*3310*/  VIADD R14, R22, 0xfffffffe ;  /* 0xfffffffe160e7836 */ /* 0x000fe20000000000 */
[----:B------:R-:W-:-:S02]  /*3320*/  F2FP.F16.F32.PACK_AB R153, R48, R119 ;  /* 0x000000773099723e */ /* 0x000fc400000000ff */
[----:B------:R-:W4:Y:S01]  /*3330*/  MUFU.EX2 R21, R21 ;  /* 0x0000001500157308 */ /* 0x000f220000000800 */
[----:B--2---:R-:W-:Y:S01]  /*3340*/  IMAD.U32 R33, RZ, RZ, UR36 ;  /* 0x00000024ff217e24 */ /* 0x004fe2000f8e00ff */
[----:B------:R-:W-:Y:S02]  /*3350*/  F2FP.F16.F32.PACK_AB R180, R25, R180 ;  /* 0x000000b419b4723e */ /* 0x000fe400000000ff */
[----:B------:R-:W-:Y:S01]  /*3360*/  F2FP.F16.F32.PACK_AB R182, R182, R13 ;  /* 0x0000000db6b6723e */ /* 0x000fe200000000ff */
[----:B------:R-:W-:Y:S02]  /*3370*/  @!P1 VIADD R5, R33, 0x34840 ;  /* 0x0003484021059836 */ /* 0x000fe40000000000 */
[----:B------:R-:W-:Y:S01]  /*3380*/  FADD.FTZ R33, R173, R52 ;  /* 0x00000034ad217221 */ /* 0x000fe20000010000 */
[C---:B------:R-:W-:Y:S01]  /*3390*/  F2FP.F16.F32.PACK_AB R173, R24.reuse, R173 ;  /* 0x000000ad18ad723e */ /* 0x040fe200000000ff */
[----:B------:R-:W2:Y:S01]  /*33a0*/  MUFU.EX2 R178, R37 ;  /* 0x0000002500b27308 */ /* 0x000ea20000000800 */
[----:B------:R-:W-:Y:S01]  /*33b0*/  @!P1 PRMT R5, RZ, 0x654, R5 ;  /* 0x00000654ff059816 */ /* 0x000fe20000000005 */
[----:B------:R-:W-:Y:S01]  /*33c0*/  FADD.FTZ R52, R24, R33 ;  /* 0x0000002118347221 */ /* 0x000fe20000010000 */
[----:B0-----:R-:W-:-:S02]  /*33d0*/  @P2 IMAD.HI.U32 R33, R19, R54, RZ ;  /* 0x0000003613212227 */ /* 0x001fc400078e00ff */
[----:B------:R0:W-:Y:S02]  /*33e0*/  @!P1 SYNCS.ARRIVE.TRANS64.RED.A1T0 RZ, [R5+URZ], RZ ;  /* 0x000000ff05ff99a7 */ /* 0x0001e4000810043f */
[----:B------:R-:W-:Y:S01]  /*33f0*/  FADD.FTZ R29, R175, R52 ;  /* 0x00000034af1d7221 */ /* 0x000fe20000010000 */
[----:B------:R-:W5:Y:S01]  /*3400*/  MUFU.EX2 R23, R23 ;  /* 0x0000001700177308 */ /* 0x000f620000000800 */
[----:B------:R-:W-:Y:S01]  /*3410*/  IMAD R54, R16, UR6, -R3 ;  /* 0x0000000610367c24 */ /* 0x000fe2000f8e0a03 */
[----:B-1----:R-:W-:Y:S01]  /*3420*/  @P2 SHF.R.U32.HI R19, RZ, R56, R33 ;  /* 0x00000038ff132219 */ /* 0x002fe20000011621 */
[C---:B------:R-:W-:Y:S01]  /*3430*/  FADD.FTZ R52, R26.reuse, R29 ;  /* 0x0000001d1a347221 */ /* 0x040fe20000010000 */
[----:B------:R-:W-:Y:S01]  /*3440*/  F2FP.F16.F32.PACK_AB R175, R26, R175 ;  /* 0x000000af1aaf723e */ /* 0x000fe200000000ff */
[----:B0-----:R-:W-:Y:S02]  /*3450*/  FADD.FTZ R5, R15, R50 ;  /* 0x000000320f057221 */ /* 0x001fe40000010000 */
[----:B------:R-:W-:Y:S01]  /*3460*/  IMAD.IADD R54, R54, 0x1, R19 ;  /* 0x0000000136367824 */ /* 0x000fe200078e0213 */
[----:B------:R-:W0:Y:S01]  /*3470*/  MUFU.EX2 R172, R41 ;  /* 0x0000002900ac7308 */ /* 0x000e220000000800 */
[----:B---3--:R-:W-:Y:S01]  /*3480*/  FADD.FTZ R50, R176, R5 ;  /* 0x00000005b0327221 */ /* 0x008fe20000010000 */
[----:B------:R-:W-:-:S02]  /*3490*/  FADD.FTZ R5, R169, R52 ;  /* 0x00000034a9057221 */ /* 0x000fc40000010000 */
[----:B------:R-:W-:Y:S01]  /*34a0*/  SHF.R.S32.HI R19, RZ, 0x1f, R54 ;  /* 0x0000001fff137819 */ /* 0x000fe20000011436 */
[----:B----4-:R-:W-:Y:S01]  /*34b0*/  FADD.FTZ R3, R21, R50 ;  /* 0x0000003215037221 */ /* 0x010fe20000010000 */
[----:B------:R-:W-:Y:S02]  /*34c0*/  FADD.FTZ R52, R28, R5 ;  /* 0x000000051c347221 */ /* 0x000fe40000010000 */
[----:B------:R-:W1:Y:S01]  /*34d0*/  MUFU.EX2 R27, R27 ;  /* 0x0000001b001b7308 */ /* 0x000e620000000800 */
[----:B------:R-:W-:Y:S01]  /*34e0*/  LEA.HI R19, R19, R54, RZ, 0x7 ;  /* 0x0000003613137211 */ /* 0x000fe200078f38ff */
[----:B--2---:R-:W-:Y:S01]  /*34f0*/  FADD.FTZ R50, R178, R3 ;  /* 0x00000003b2327221 */ /* 0x004fe20000010000 */
[----:B------:R-:W-:Y:S01]  /*3500*/  FADD.FTZ R5, R171, R52 ;  /* 0x00000034ab057221 */ /* 0x000fe20000010000 */
[----:B------:R-:W-:Y:S02]  /*3510*/  F2FP.F16.F32.PACK_AB R169, R28, R169 ;  /* 0x000000a91ca9723e */ /* 0x000fe400000000ff */
[----:B-----5:R-:W-:Y:S01]  /*3520*/  FADD.FTZ R3, R23, R50 ;  /* 0x0000003217037221 */ /* 0x020fe20000010000 */
[----:B------:R-:W-:Y:S01]  /*3530*/  FADD.FTZ R52, R30, R5 ;  /* 0x000000051e347221 */ /* 0x000fe20000010000 */
[----:B------:R-:W2:Y:S01]  /*3540*/  MUFU.EX2 R174, R45 ;  /* 0x0000002d00ae7308 */ /* 0x000ea20000000800 */
[----:B------:R-:W-:Y:S01]  /*3550*/  SHF.R.S32.HI R20, RZ, 0x7, R19 ;  /* 0x00000007ff147819 */ /* 0x000fe20000011413 */
[----:B0-----:R-:W-:Y:S01]  /*3560*/  FADD.FTZ R50, R172, R3 ;  /* 0x00000003ac327221 */ /* 0x001fe20000010000 */
[----:B------:R-:W-:Y:S01]  /*3570*/  FADD.FTZ R5, R165, R52 ;  /* 0x00000034a5057221 */ /* 0x000fe20000010000 */
[----:B------:R-:W-:-:S02]  /*3580*/  F2FP.F16.F32.PACK_AB R171, R30, R171 ;  /* 0x000000ab1eab723e */ /* 0x000fc400000000ff */
[----:B------:R-:W-:Y:S01]  /*3590*/  VIMNMX R19, R17, R20, !PT ;  /* 0x0000001411137248 */ /* 0x000fe20007fe0100 */
[----:B------:R-:W-:Y:S01]  /*35a0*/  FADD.FTZ R52, R32, R5 ;  /* 0x0000000520347221 */ /* 0x000fe20000010000 */
[----:B------:R-:W0:Y:S01]  /*35b0*/  MUFU.EX2 R31, R31 ;  /* 0x0000001f001f7308 */ /* 0x000e220000000800 */
[----:B-1----:R-:W-:Y:S01]  /*35c0*/  FADD.FTZ R3, R27, R50 ;  /* 0x000000321b037221 */ /* 0x002fe20000010000 */
[----:B------:R-:W-:Y:S01]  /*35d0*/  ISETP.GE.AND P3, PT, R14, R19, PT ;  /* 0x000000130e00720c */ /* 0x000fe20003f66270 */
[----:B------:R-:W-:Y:S01]  /*35e0*/  FADD.FTZ R5, R167, R52 ;  /* 0x00000034a7057221 */ /* 0x000fe20000010000 */
[----:B------:R-:W-:Y:S02]  /*35f0*/  F2FP.F16.F32.PACK_AB R165, R32, R165 ;  /* 0x000000a520a5723e */ /* 0x000fe400000000ff */
[C---:B------:R-:W-:Y:S01]  /*3600*/  F2FP.F16.F32.PACK_AB R167, R36.reuse, R167 ;  /* 0x000000a724a7723e */ /* 0x040fe200000000ff */
[----:B------:R-:W-:Y:S01]  /*3610*/  FADD.FTZ R52, R36, R5 ;  /* 0x0000000524347221 */ /* 0x000fe20000010000 */
[----:B------:R-:W1:Y:S01]  /*3620*/  MUFU.EX2 R168, R49 ;  /* 0x0000003100a87308 */ /* 0x000e620000000800 */
[----:B--2---:R-:W-:Y:S01]  /*3630*/  FADD.FTZ R50, R174, R3 ;  /* 0x00000003ae327221 */ /* 0x004fe20000010000 */
[----:B------:R-:W-:Y:S01]  /*3640*/  F2FP.F16.F32.PACK_AB R176, R176, R15 ;  /* 0x0000000fb0b0723e */ /* 0x000fe200000000ff */
[----:B------:R-:W-:Y:S01]  /*3650*/  FADD.FTZ R5, R111, R52 ;  /* 0x000000346f057221 */ /* 0x000fe20000010000 */
[----:B------:R-:W-:-:S02]  /*3660*/  F2FP.F16.F32.PACK_AB R178, R178, R21 ;  /* 0x00000015b2b2723e */ /* 0x000fc400000000ff */
[----:B------:R-:W-:Y:S02]  /*3670*/  CS2R R110, SRZ ;  /* 0x00000000006e7805 */ /* 0x000fe4000001ff00 */
[----:B------:R-:W-:Y:S01]  /*3680*/  F2FP.F16.F32.PACK_AB R172, R172, R23 ;  /* 0x00000017acac723e */ /* 0x000fe200000000ff */
[----:B------:R-:W-:Y:S01]  /*3690*/  FADD.FTZ R52, R40, R5 ;  /* 0x0000000528347221 */ /* 0x000fe20000010000 */
[----:B------:R-:W2:Y:S01]  /*36a0*/  MUFU.EX2 R35, R35 ;  /* 0x0000002300237308 */ /* 0x000ea20000000800 */
[----:B0-----:R-:W-:Y:S01]  /*36b0*/  FADD.FTZ R3, R31, R50 ;  /* 0x000000321f037221 */ /* 0x001fe20000010000 */
[----:B------:R-:W-:Y:S01]  /*36c0*/  F2FP.F16.F32.PACK_AB R174, R174, R27 ;  /* 0x0000001baeae723e */ /* 0x000fe200000000ff */
[----:B------:R-:W-:Y:S01]  /*36d0*/  FADD.FTZ R5, R113, R52 ;  /* 0x0000003471057221 */ /* 0x000fe20000010000 */
[----:B------:R-:W-:-:S03]  /*36e0*/  CS2R R112, SRZ ;  /* 0x0000000000707805 */ /* 0x000fc6000001ff00 */
[----:B------:R-:W-:Y:S01]  /*36f0*/  FADD.FTZ R8, R42, R5 ;  /* 0x000000052a087221 */ /* 0x000fe20000010000 */
[----:B------:R-:W0:Y:S01]  /*3700*/  MUFU.EX2 R170, R53 ;  /* 0x0000003500aa7308 */ /* 0x000e220000000800 */
[C---:B-1----:R-:W-:Y:S01]  /*3710*/  FADD.FTZ R50, R168.reuse, R3 ;  /* 0x00000003a8327221 */ /* 0x042fe20000010000 */
[----:B------:R-:W-:Y:S01]  /*3720*/  F2FP.F16.F32.PACK_AB R168, R168, R31 ;  /* 0x0000001fa8a8723e */ /* 0x000fe200000000ff */
[----:B------:R-:W-:Y:S01]  /*3730*/  FADD.FTZ R5, R115, R8 ;  /* 0x0000000873057221 */ /* 0x000fe20000010000 */
[----:B------:R-:W-:-:S03]  /*3740*/  CS2R R114, SRZ ;  /* 0x0000000000727805 */ /* 0x000fc6000001ff00 */
[----:B------:R-:W-:Y:S01]  /*3750*/  FADD.FTZ R8, R44, R5 ;  /* 0x000000052c087221 */ /* 0x000fe20000010000 */
[----:B------:R-:W1:Y:S01]  /*3760*/  MUFU.EX2 R39, R39 ;  /* 0x0000002700277308 */ /* 0x000e620000000800 */
[----:B--2---:R-:W-:Y:S02]  /*3770*/  FADD.FTZ R3, R35, R50 ;  /* 0x0000003223037221 */ /* 0x004fe40000010000 */
[----:B------:R-:W-:Y:S01]  /*3780*/  FADD.FTZ R5, R117, R8 ;  /* 0x0000000875057221 */ /* 0x000fe20000010000 */
[----:B------:R-:W-:-:S03]  /*3790*/  CS2R R116, SRZ ;  /* 0x0000000000747805 */ /* 0x000fc6000001ff00 */
[----:B------:R-:W-:Y:S01]  /*37a0*/  FADD.FTZ R8, R46, R5 ;  /* 0x000000052e087221 */ /* 0x000fe20000010000 */
[----:B------:R-:W2:Y:S01]  /*37b0*/  MUFU.EX2 R164, R57 ;  /* 0x0000003900a47308 */ /* 0x000ea20000000800 */
[C---:B0-----:R-:W-:Y:S01]  /*37c0*/  FADD.FTZ R50, R170.reuse, R3 ;  /* 0x00000003aa327221 */ /* 0x041fe20000010000 */
[----:B------:R-:W-:Y:S01]  /*37d0*/  F2FP.F16.F32.PACK_AB R170, R170, R35 ;  /* 0x00000023aaaa723e */ /* 0x000fe200000000ff */
[----:B------:R-:W-:Y:S01]  /*37e0*/  FADD.FTZ R5, R119, R8 ;  /* 0x0000000877057221 */ /* 0x000fe20000010000 */
[----:B------:R-:W-:-:S03]  /*37f0*/  CS2R R118, SRZ ;  /* 0x0000000000767805 */ /* 0x000fc6000001ff00 */
[----:B------:R-:W-:Y:S01]  /*3800*/  FADD.FTZ R8, R48, R5 ;  /* 0x0000000530087221 */ /* 0x000fe20000010000 */
        /* <DEDUP_REMOVED lines=29> */
[----:B------:R-:W-:Y:S02]  /*39e0*/  F2FP.F16.F32.PACK_AB R155, R38, R121 ;  /* 0x00000079269b723e */ /* 0x000fe400000000ff */
[----:B------:R-:W-:-:S04]  /*39f0*/  CS2R R120, SRZ ;  /* 0x0000000000787805 */ /* 0x000fc8000001ff00 */
        /* <DEDUP_REMOVED lines=10> */
[----:B--2---:R-:W-:Y:S01]  /*3aa0*/  FADD.FTZ R2, R154, R5 ;  /* 0x000000059a027221 */ /* 0x004fe20000010000 */
[----:B------:R-:W-:-:S03]  /*3ab0*/  IMAD.MOV.U32 R5, RZ, RZ, RZ ;  /* 0x000000ffff057224 */ /* 0x000fc600078e00ff */
[C---:B0-----:R-:W-:Y:S01]  /*3ac0*/  FADD.FTZ R9, R3.reuse, R2 ;  /* 0x0000000203097221 */ /* 0x041fe20000010000 */
[----:B------:R-:W-:Y:S01]  /*3ad0*/  F2FP.F16.F32.PACK_AB R154, R3, R154 ;  /* 0x0000009a039a723e */ /* 0x000fe200000000ff */
[----:B------:R-:W-:Y:S02]  /*3ae0*/  IMAD.MOV.U32 R2, RZ, RZ, 0x3f800000 ;  /* 0x3f800000ff027424 */ /* 0x000fe400078e00ff */
[----:B------:R-:W-:Y:S01]  /*3af0*/  IMAD.MOV.U32 R3, RZ, RZ, 0x3f800000 ;  /* 0x3f800000ff037424 */ /* 0x000fe200078e00ff */
[----:B------:R-:W-:Y:S06]  /*3b00*/  @!P3 BRA `(.L_x_2048) ;  /* 0x000000280080b947 */ /* 0x000fec0003800000 */
[----:B------:R-:W-:Y:S01]  /*3b10*/  IMAD.MOV.U32 R13, RZ, RZ, R4 ;  /* 0x000000ffff0d7224 */ /* 0x000fe200078e0004 */
[----:B------:R-:W-:Y:S01]  /*3b20*/  UMOV UR39, URZ ;  /* 0x0000003f00277c82 */ /* 0x000fe20008000000 */
[----:B------:R-:W-:Y:S01]  /*3b30*/  IMAD.MOV.U32 R15, RZ, RZ, R12 ;  /* 0x000000ffff0f7224 */ /* 0x000fe200078e000c */
[----:B------:R-:W-:Y:S01]  /*3b40*/  ULDC UR41, c[0x0][0x288] ;  /* 0x0000a20000297ab9 */ /* 0x000fe20000000800 */
[----:B------:R-:W-:Y:S01]  /*3b50*/  IMAD.MOV.U32 R20, RZ, RZ, RZ ;  /* 0x000000ffff147224 */ /* 0x000fe200078e00ff */
[----:B------:R-:W-:Y:S01]  /*3b60*/  ULDC UR40, c[0x0][0x2f0] ;  /* 0x0000bc0000287ab9 */ /* 0x000fe20000000800 */
[----:B------:R-:W-:Y:S02]  /*3b70*/  IMAD.MOV.U32 R2, RZ, RZ, 0x3f800000 ;  /* 0x3f800000ff027424 */ /* 0x000fe400078e00ff */
[----:B------:R-:W-:-:S07]  /*3b80*/  IMAD.MOV.U32 R151, RZ, RZ, RZ ;  /* 0x000000ffff977224 */ /* 0x000fce00078e00ff */
.L_x_2057:
[----:B------:R-:W-:-:S04]  /*3b90*/  UIADD3 UR6, UR39, 0x1, URZ ;  /* 0x0000000127067890 */ /* 0x000fc8000fffe03f */
[----:B------:R-:W-:-:S04]  /*3ba0*/  UISETP.NE.AND UP0, UPT, UR6, 0x2, UPT ;  /* 0x000000020600788c */ /* 0x000fc8000bf05270 */
[----:B------:R-:W-:Y:S02]  /*3bb0*/  USEL UR7, URZ, 0x1, UP0 ;  /* 0x000000013f077887 */ /* 0x000fe40008000000 */
[----:B------:R-:W-:-:S04]  /*3bc0*/  USEL UR37, UR6, URZ, UP0 ;  /* 0x0000003f06257287 */ /* 0x000fc80008000000 */
[----:B------:R-:W-:Y:S01]  /*3bd0*/  LOP3.LUT R5, R20, UR7, RZ, 0x3c, !PT ;  /* 0x0000000714057c12 */ /* 0x000fe2000f8e3cff */
[----:B------:R-:W-:Y:S07]  /*3be0*/  @!P0 BRA `(.L_x_2049) ;  /* 0x0000000000048947 */ /* 0x000fee0003800000 */
[----:B------:R-:W-:Y:S01]  /*3bf0*/  BPT.TRAP 0x1 ;  /* 0x000000040000795c */ /* 0x000fe20000300000 */
.L_x_2049:
[----:B------:R-:W-:Y:S01]  /*3c00*/  ULEA UR60, UR37, UR36, 0x3 ;  /* 0x00000024253c7291 */ /* 0x000fe2000f8e183f */
[----:B------:R-:W-:-:S08]  /*3c10*/  SHF.L.U32 R0, R5, 0x1f, RZ ;  /* 0x0000001f05007819 */ /* 0x000fd000000006ff */
[----:B------:R0:W1:Y:S01]  /*3c20*/  SYNCS.PHASECHK.TRANS64.TRYWAIT P3, [UR60+0x34830], R0 ;  /* 0x03483000ff0075a7 */ /* 0x000062000806017c */
[----:B------:R-:W-:Y:S05]  /*3c30*/  @!P0 BRA `(.L_x_2050) ;  /* 0x0000000000048947 */ /* 0x000fea0003800000 */
[----:B------:R-:W-:Y:S01]  /*3c40*/  BPT.TRAP 0x1 ;  /* 0x000000040000795c */ /* 0x000fe20000300000 */
.L_x_2050:
[----:B-1----:R-:W-:Y:S05]  /*3c50*/  @P3 BRA `(.L_x_2051) ;  /* 0x0000000000083947 */ /* 0x002fea0003800000 */
[----:B------:R-:W1:Y:S02]  /*3c60*/  SYNCS.PHASECHK.TRANS64.TRYWAIT P3, [UR60+0x34830], R0 ;  /* 0x03483000ff0075a7 */ /* 0x000e64000806017c */
[----:B-1----:R-:W-:Y:S05]  /*3c70*/  @!P3 BRA `(.L_x_2052) ;  /* 0x000000ac00a8b947 */ /* 0x002fea0003800000 */
.L_x_2051:
        /* <DEDUP_REMOVED lines=12> */
[----:B------:R-:W-:Y:S01]  /*3d40*/  FMUL.FTZ R92, R92, R3 ;  /* 0x000000035c5c7220 */ /* 0x000fe20000410000 */
[----:B------:R-:W-:Y:S01]  /*3d50*/  UMOV UR15, 0x40000040 ;  /* 0x40000040000f7882 */ /* 0x000fe20000000000 */
[----:B------:R-:W-:-:S02]  /*3d60*/  UIADD3 UR18, UR58, 0x400, URZ ;  /* 0x000004003a127890 */ /* 0x000fc4000fffe03f */
[----:B------:R-:W-:Y:S01]  /*3d70*/  HGMMA.64x128x16.F32 R24, gdesc[UR56], RZ, !UPT, gsb0 ;  /* 0x01e00000381879f0 */ /* 0x000fe2000c0008ff */
        /* <DEDUP_REMOVED lines=112> */
.L_x_2053:
[----:B------:R-:W-:Y:S01]  /*4480*/  ULEA UR7, UR39, UR36, 0x3 ;  /* 0x0000002427077291 */ /* 0x000fe2000f8e183f */
[----:B01----:R-:W-:-:S08]  /*4490*/  SHF.L.U32 R0, R20, 0x1f, RZ ;  /* 0x0000001f14007819 */ /* 0x003fd000000006ff */
[----:B------:R0:W1:Y:S01]  /*44a0*/  SYNCS.PHASECHK.TRANS64.TRYWAIT P3, [UR7+0x34850], R0 ;  /* 0x03485000ff0075a7 */ /* 0x0000620008060147 */
[----:B------:R-:W-:Y:S05]  /*44b0*/  @!P0 BRA `(.L_x_2054) ;  /* 0x0000000000048947 */ /* 0x000fea0003800000 */
[----:B------:R-:W-:Y:S01]  /*44c0*/  BPT.TRAP 0x1 ;  /* 0x000000040000795c */ /* 0x000fe20000300000 */
.L_x_2054:
[----:B-1----:R-:W-:Y:S05]  /*44d0*/  @P3 BRA `(.L_x_2055) ;  /* 0x0000000000083947 */ /* 0x002fea0003800000 */
[----:B------:R-:W1:Y:S02]  /*44e0*/  SYNCS.PHASECHK.TRANS64.TRYWAIT P3, [UR7+0x34850], R0 ;  /* 0x03485000ff0075a7 */ /* 0x000e640008060147 */
[----:B-1----:R-:W-:Y:S05]  /*44f0*/  @!P3 BRA `(.L_x_2056) ;  /* 0x000000a400a0b947 */ /* 0x002fea0003800000 */
.L_x_2055:
[----:B------:R-:W-:Y:S01]  /*4500*/  UIADD3 UR6, UR36, 0x400, URZ ;  /* 0x0000040024067890 */ /* 0x000fe2000fffe03f */
[----:B------:R-:W-:Y:S01]  /*4510*/  WARPGROUP.ARRIVE ;  /* 0x00000000000079c5 */ /* 0x000fe20000000000 */
[----:B------:R-:W-:Y:S01]  /*4520*/  UMOV UR11, 0x40000040 ;  /* 0x40000040000b7882 */ /* 0x000fe20000000000 */
[----:B-1----:R-:W0:Y:S01]  /*4530*/  @P2 LDC R3, c[0x0][0x44c] ;  /* 0x00011300ff032b82 */ /* 0x002e220000000800 */
[----:B------:R-:W-:-:S04]  /*4540*/  USHF.R.U32.HI UR6, URZ, 0x4, UR6 ;  /* 0x000000043f067899 */ /* 0x000fc80008011606 */
[----:B------:R-:W-:-:S03]  /*4550*/  ULOP3.LUT UR6, UR6, 0x3fff, URZ, 0xc0, !UPT ;  /* 0x00003fff06067892 */ /* 0x000fc6000f8ec03f */
[----:B------:R-:W1:Y:S01]  /*4560*/  @P2 LDC R21, c[0x0][0x450] ;  /* 0x00011400ff152b82 */ /* 0x000e620000000800 */
[----:B------:R-:W-:-:S04]  /*4570*/  ULOP3.LUT UR6, UR6, 0x4000000, URZ, 0xfc, !UPT ;  /* 0x0400000006067892 */ /* 0x000fc8000f8efc3f */
[----:B------:R-:W-:-:S03]  /*4580*/  ULEA UR6, UR39, UR6, 0xb ;  /* 0x0000000627067291 */ /* 0x000fc6000f8e583f */
[----:B------:R-:W-:-:S04]  /*4590*/  UMOV UR39, UR37 ;  /* 0x0000002500277c82 */ /* 0x000fc80008000000 */
[----:B------:R-:W-:Y:S02]  /*45a0*/  UMOV UR10, UR6 ;  /* 0x00000006000a7c82 */ /* 0x000fe40008000000 */
[----:B------:R-:W-:Y:S01]  /*45b0*/  HGMMA.64x128x16.F32 R88, R180, gdesc[UR8].tnspB, R88, gsb0 ;  /* 0x41e00008b4587df0 */ /* 0x000fe20008000858 */
[----:B------:R-:W-:Y:S01]  /*45c0*/  UIADD3 UR10, UR6, 0x80, URZ ;  /* 0x00000080060a7890 */ /* 0x000fe2000fffe03f */
[----:B0-----:R-:W-:Y:S01]  /*45d0*/  @P2 IMAD.HI.U32 R0, R10, R3, RZ ;  /* 0x000000030a002227 */ /* 0x001fe200078e00ff */
[----:B------:R-:W-:-:S03]  /*45e0*/  UMOV UR11, 0x40000040 ;  /* 0x40000040000b7882 */ /* 0x000fc60000000000 */
[----:B------:R-:W-:Y:S01]  /*45f0*/  IMAD.MOV.U32 R3, RZ, RZ, R10 ;  /* 0x000000ffff037224 */ /* 0x000fe200078e000a */
[----:B-1----:R-:W-:Y:S01]  /*4600*/  @P2 SHF.R.U32.HI R3, RZ, R21, R0 ;  /* 0x00000015ff032219 */ /* 0x002fe20000011600 */
[----:B------:R-:W-:-:S04]  /*4610*/  IMAD.MOV.U32 R21, RZ, RZ, -0x80 ;  /* 0xffffff80ff157424 */ /* 0x000fc800078e00ff */
[----:B------:R-:W0:Y:S01]  /*4620*/  SHFL.IDX PT, R2, R3, 0x1, 0x1c1f ;  /* 0x003c1f0003027f89 */ /* 0x000e2200000e0000 */
[----:B------:R-:W-:-:S04]  /*4630*/  IMAD R0, R14, R21, 0x1 ;  /* 0x000000010e007424 */ /* 0x000fc800078e0215 */
[----:B------:R-:W-:-:S04]  /*4640*/  IMAD R21, R11, -0x2, R0 ;  /* 0xfffffffe0b157824 */ /* 0x000fc800078e0200 */
[----:B------:R-:W-:-:S05]  /*4650*/  IMAD R21, R16, UR40, R21 ;  /* 0x0000002810157c24 */ /* 0x000fca000f8e0215 */
[----:B0-----:R-:W-:-:S04]  /*4660*/  IADD3 R0, R2, -UR41, R21 ;  /* 0x8000002902007c10 */ /* 0x001fc8000fffe015 */
[C---:B------:R-:W-:Y:S02]  /*4670*/  ISETP.GT.AND P3, PT, R0.reuse, RZ, PT ;  /* 0x000000ff0000720c */ /* 0x040fe40003f64270 */
[----:B------:R-:W-:Y:S02]  /*4680*/  ISETP.GT.AND P4, PT, R0, 0x1, PT ;  /* 0x000000010000780c */ /* 0x000fe40003f84270 */
[----:B------:R-:W-:Y:S02]  /*4690*/  FSEL R20, R26, -INF , P3 ;  /* 0xff8000001a147808 */ /* 0x000fe40001800000 */
[----:B------:R-:W-:Y:S02]  /*46a0*/  ISETP.GT.AND P3, PT, R0, 0x8, PT ;  /* 0x000000080000780c */ /* 0x000fe40003f64270 */
        /* <DEDUP_REMOVED lines=15> */
[----:B------:R-:W-:Y:S01]  /*47a0*/  FMNMX.FTZ R23, R184, R23, !PT ;  /* 0x00000017b8177209 */ /* 0x000fe20007810000 */
[----:B------:R-:W-:Y:S02]  /*47b0*/  WARPGROUP.DEPBAR.LE gsb0, 0x0 ;  /* 0x00008000000079c5 */ /* 0x000fe40000010000 */
[----:B------:R-:W-:Y:S01]  /*47c0*/  WARPGROUP.ARRIVE ;  /* 0x00000000000079c5 */ /* 0x000fe20000000000 */
[----:B------:R-:W-:Y:S02]  /*47d0*/  FSEL R182, R38, -INF , P3 ;  /* 0xff80000026b67808 */ /* 0x000fe40001800000 */
[----:B------:R-:W-:Y:S02]  /*47e0*/  ISETP.GT.AND P3, PT, R0, 0x20, PT ;  /* 0x000000200000780c */ /* 0x000fe40003f64270 */
[----:B------:R-:W-:Y:S01]  /*47f0*/  FSEL R180, R39, -INF , P4 ;  /* 0xff80000027b47808 */ /* 0x000fe20002000000 */
[----:B------:R-:W-:Y:S01]  /*4800*/  HGMMA.64x128x16.F32 R88, R176, gdesc[UR8].tnspB, R88, gsb0 ;  /* 0x41e00008b0587df0 */ /* 0x000fe20008000858 */
[----:B------:R-:W-:Y:S01]  /*4810*/  UIADD3 UR10, UR6, 0x100, URZ ;  /* 0x00000100060a7890 */ /* 0x000fe2000fffe03f */
[----:B------:R-:W-:Y:S01]  /*4820*/  FMNMX.FTZ R23, R182, R23, !PT ;  /* 0x00000017b6177209 */ /* 0x000fe20007810000 */
[----:B------:R-:W-:Y:S01]  /*4830*/  UMOV UR11, 0x40000040 ;  /* 0x40000040000b7882 */ /* 0x000fe20000000000 */
[----:B------:R-:W-:-:S02]  /*4840*/  ISETP.GT.AND P4, PT, R0, 0x21, PT ;  /* 0x000000210000780c */ /* 0x000fc40003f84270 */
        /* <DEDUP_REMOVED lines=22> */
[----:B------:R-:W-:Y:S02]  /*49b0*/  FSEL R50, R50, -INF , P3 ;  /* 0xff80000032327808 */ /* 0x000fe40001800000 */
[----:B------:R-:W-:Y:S02]  /*49c0*/  FMNMX.FTZ R23, R172, R23, !PT ;  /* 0x00000017ac177209 */ /* 0x000fe40007810000 */
[----:B------:R-:W-:Y:S02]  /*49d0*/  ISETP.GT.AND P3, PT, R0, 0x38, PT ;  /* 0x000000380000780c */ /* 0x000fe40003f64270 */
[----:B------:R-:W-:Y:S02]  /*49e0*/  FSEL R46, R51, -INF , P4 ;  /* 0xff800000332e7808 */ /* 0x000fe40002000000 */
[----:B------:R-:W-:Y:S02]  /*49f0*/  FMNMX.FTZ R23, R50, R23, !PT ;  /* 0x0000001732177209 */ /* 0x000fe40007810000 */
        /* <DEDUP_REMOVED lines=51> */
[----:B------:R-:W-:Y:S02]  /*4d30*/  FSEL R87, R87, -INF , P4 ;  /* 0xff80000057577808 */ /* 0x000fe40002000000 */
[----:B------:R-:W-:-:S04]  /*4d40*/  FMNMX.FTZ R0, R86, R23, !PT ;  /* 0x0000001756007209 */ /* 0x000fc80007810000 */
[----:B------:R-:W-:-:S05]  /*4d50*/  FMNMX.FTZ R23, R87, R0, !PT ;  /* 0x0000000057177209 */ /* 0x000fca0007810000 */
[----:B------:R-:W0:Y:S01]  /*4d60*/  SHFL.BFLY PT, R0, R23, 0x2, 0x1f ;  /* 0x0c401f0017007f89 */ /* 0x000e2200000e0000 */
[----:B------:R-:W-:Y:S02]  /*4d70*/  WARPGROUP.DEPBAR.LE gsb0, 0x0 ;  /* 0x00008000000079c5 */ /* 0x000fe40000010000 */
[----:B------:R-:W-:Y:S01]  /*4d80*/  WARPGROUP.ARRIVE ;  /* 0x00000000000079c5 */ /* 0x000fe20000000000 */
[----:B------:R-:W1:Y:S05]  /*4d90*/  SHFL.IDX PT, R168, R3, RZ, 0x1c1f ;  /* 0x001c1fff03a87589 */ /* 0x000e6a00000e0000 */
[----:B------:R-:W-:Y:S01]  /*4da0*/  HGMMA.64x128x16.F32 R88, R164, gdesc[UR8].tnspB, R88, gsb0 ;  /* 0x41e00008a4587df0 */ /* 0x000fe20008000858 */
[----:B------:R-:W-:Y:S01]  /*4db0*/  UIADD3 UR10, UR6, 0x280, URZ ;  /* 0x00000280060a7890 */ /* 0x000fe2000fffe03f */
[----:B------:R-:W-:Y:S01]  /*4dc0*/  UMOV UR11, 0x40000040 ;  /* 0x40000040000b7882 */ /* 0x000fe20000000000 */
[----:B0-----:R-:W-:-:S02]  /*4dd0*/  FMNMX.FTZ R27, R23, R0, !PT ;  /* 0x00000000171b7209 */ /* 0x001fc40007810000 */
[----:B------:R-:W0:Y:S03]  /*4de0*/  LDC R0, c[0x0][0x988] ;  /* 0x00026200ff007b82 */ /* 0x000e260000000800 */
[----:B------:R-:W2:Y:S01]  /*4df0*/  SHFL.BFLY PT, R4, R27, 0x1, 0x1f ;  /* 0x0c201f001b047f89 */ /* 0x000ea200000e0000 */
[----:B-1----:R-:W-:-:S04]  /*4e00*/  IADD3 R79, R168, -UR41, R21 ;  /* 0x80000029a84f7c10 */ /* 0x002fc8000fffe015 */
[C---:B------:R-:W-:Y:S02]  /*4e10*/  ISETP.GT.AND P4, PT, R79.reuse, RZ, PT ;  /* 0x000000ff4f00720c */ /* 0x040fe40003f84270 */
[C---:B------:R-:W-:Y:S02]  /*4e20*/  ISETP.GT.AND P5, PT, R79.reuse, 0x1, PT ;  /* 0x000000014f00780c */ /* 0x040fe40003fa4270 */
        /* <DEDUP_REMOVED lines=10> */
[----:B--2---:R-:W-:Y:S02]  /*4ed0*/  FMNMX.FTZ R4, R27, R4, !PT ;  /* 0x000000041b047209 */ /* 0x004fe40007810000 */
[----:B------:R-:W-:Y:S02]  /*4ee0*/  ISETP.GT.AND P5, PT, R79, 0x11, PT ;  /* 0x000000114f00780c */ /* 0x000fe40003fa4270 */
[----:B------:R-:W-:Y:S01]  /*4ef0*/  FSEL R27, R32, -INF , P4 ;  /* 0xff800000201b7808 */ /* 0x000fe20002000000 */
[C---:B0-----:R-:W-:Y:S01]  /*4f00*/  FMUL.FTZ R31, R4.reuse, R0 ;  /* 0x00000000041f7220 */ /* 0x041fe20000410000 */
[----:B------:R-:W-:Y:S02]  /*4f10*/  FMNMX.FTZ R24, R29, R24, !PT ;  /* 0x000000181d187209 */ /* 0x000fe40007810000 */
[----:B------:R-:W-:Y:S02]  /*4f20*/  FSETP.NEU.FTZ.AND P3, PT, R4, -INF , PT ;  /* 0xff8000000400780b */ /* 0x000fe40003f7d000 */
[----:B------:R-:W-:-:S02]  /*4f30*/  ISETP.GT.AND P4, PT, R79, 0x18, PT ;  /* 0x000000184f00780c */ /* 0x000fc40003f84270 */
[----:B------:R-:W-:Y:S02]  /*4f40*/  FSEL R33, R33, -INF , P5 ;  /* 0xff80000021217808 */ /* 0x000fe40002800000 */
[----:B------:R-:W-:Y:S02]  /*4f50*/  FMNMX.FTZ R28, R27, R24, !PT ;  /* 0x000000181b1c7209 */ /* 0x000fe40007810000 */
[----:B------:R-:W-:Y:S02]  /*4f60*/  FSEL R21, R31, RZ, P3 ;  /* 0x000000ff1f157208 */ /* 0x000fe40001800000 */
[----:B------:R-:W-:Y:S02]  /*4f70*/  ISETP.GT.AND P5, PT, R79, 0x19, PT ;  /* 0x000000194f00780c */ /* 0x000fe40003fa4270 */
[----:B------:R-:W-:Y:S01]  /*4f80*/  FSEL R31, R36, -INF , P4 ;  /* 0xff800000241f7808 */ /* 0x000fe20002000000 */
[--C-:B------:R-:W-:Y:S01]  /*4f90*/  FFMA.FTZ R169, R50, R0, -R21.reuse ;  /* 0x0000000032a97223 */ /* 0x100fe20000010815 */
        /* <DEDUP_REMOVED lines=46> */
[----:B------:R-:W-:-:S02]  /*5280*/  FSEL R55, R52, -INF , P4 ;  /* 0xff80000034377808 */ /* 0x000fc40002000000 */
[----:B------:R-:W-:Y:S02]  /*5290*/  FMNMX.FTZ R36, R49, R36, !PT ;  /* 0x0000002431247209 */ /* 0x000fe40007810000 */
[----:B------:R-:W-:Y:S02]  /*52a0*/  ISETP.GT.AND P4, PT, R79, 0x40, PT ;  /* 0x000000404f00780c */ /* 0x000fe40003f84270 */
[----:B------:R-:W-:Y:S01]  /*52b0*/  FSEL R53, R53, -INF , P5 ;  /* 0xff80000035357808 */ /* 0x000fe20002800000 */
[----:B------:R-:W-:Y:S01]  /*52c0*/  MUFU.EX2 R177, R177 ;  /* 0x000000b100b17308 */ /* 0x000fe20000000800 */
[----:B------:R-:W-:Y:S02]  /*52d0*/  FMNMX.FTZ R36, R55, R36, !PT ;  /* 0x0000002437247209 */ /* 0x000fe40007810000 */
[----:B------:R-:W-:Y:S02]  /*52e0*/  ISETP.GT.AND P5, PT, R79, 0x41, PT ;  /* 0x000000414f00780c */ /* 0x000fe40003fa4270 */
[----:B------:R-:W-:-:S02]  /*52f0*/  FSEL R59, R56, -INF , P4 ;  /* 0xff800000383b7808 */ /* 0x000fc40002000000 */
[----:B------:R-:W-:Y:S01]  /*5300*/  FMNMX.FTZ R36, R53, R36, !PT ;  /* 0x0000002435247209 */ /* 0x000fe20007810000 */
[----:B------:R-:W-:Y:S01]  /*5310*/  MUFU.EX2 R28, R184 ;  /* 0x000000b8001c7308 */ /* 0x000fe20000000800 */
[----:B------:R-:W-:Y:S02]  /*5320*/  ISETP.GT.AND P4, PT, R79, 0x48, PT ;  /* 0x000000484f00780c */ /* 0x000fe40003f84270 */
[----:B------:R-:W-:Y:S02]  /*5330*/  FSEL R57, R57, -INF , P5 ;  /* 0xff80000039397808 */ /* 0x000fe40002800000 */
[----:B------:R-:W-:Y:S02]  /*5340*/  FMNMX.FTZ R40, R59, R36, !PT ;  /* 0x000000243b287209 */ /* 0x000fe40007810000 */
[----:B------:R-:W-:Y:S01]  /*5350*/  ISETP.GT.AND P5, PT, R79, 0x49, PT ;  /* 0x000000494f00780c */ /* 0x000fe20003fa4270 */
[----:B------:R-:W-:Y:S01]  /*5360*/  MUFU.EX2 R36, R176 ;  /* 0x000000b000247308 */ /* 0x000fe20000000800 */
[----:B------:R-:W-:-:S02]  /*5370*/  FSEL R47, R60, -INF , P4 ;  /* 0xff8000003c2f7808 */ /* 0x000fc40002000000 */
[----:B------:R-:W-:Y:S01]  /*5380*/  FMNMX.FTZ R40, R57, R40, !PT ;  /* 0x0000002839287209 */ /* 0x000fe20007810000 */
[----:B------:R-:W-:Y:S02]  /*5390*/  WARPGROUP.DEPBAR.LE gsb0, 0x0 ;  /* 0x00008000000079c5 */ /* 0x000fe40000010000 */
[----:B------:R-:W-:Y:S01]  /*53a0*/  WARPGROUP.ARRIVE ;  /* 0x00000000000079c5 */ /* 0x000fe20000000000 */
[----:B------:R-:W-:Y:S01]  /*53b0*/  ISETP.GT.AND P4, PT, R79, 0x50, PT ;  /* 0x000000504f00780c */ /* 0x000fe20003f84270 */
[----:B------:R-:W-:Y:S01]  /*53c0*/  MUFU.EX2 R179, R179 ;  /* 0x000000b300b37308 */ /* 0x000fe20000000800 */
[----:B------:R-:W-:Y:S01]  /*53d0*/  FSEL R61, R61, -INF , P5 ;  /* 0xff8000003d3d7808 */ /* 0x000fe20002800000 */
[--C-:B------:R-:W-:Y:S01]  /*53e0*/  FFMA.FTZ R165, R58, R0, -R21.reuse ;  /* 0x000000003aa57223 */ /* 0x100fe20000010815 */
[----:B------:R-:W-:Y:S01]  /*53f0*/  FMNMX.FTZ R40, R47, R40, !PT ;  /* 0x000000282f287209 */ /* 0x000fe20007810000 */
[----:B------:R-:W-:Y:S01]  /*5400*/  HGMMA.64x128x16.F32 R88, R160, gdesc[UR8].tnspB, R88, gsb0 ;  /* 0x41e00008a0587df0 */ /* 0x000fe20008000858 */
[----:B------:R-:W-:Y:S01]  /*5410*/  UIADD3 UR10, UR6, 0x300, URZ ;  /* 0x00000300060a7890 */ /* 0x000fe2000fffe03f */
[----:B------:R-:W-:Y:S01]  /*5420*/  ISETP.GT.AND P5, PT, R79, 0x51, PT ;  /* 0x000000514f00780c */ /* 0x000fe20003fa4270 */
[----:B------:R-:W-:Y:S01]  /*5430*/  UMOV UR11, 0x40000040 ;  /* 0x40000040000b7882 */ /* 0x000fe20000000000 */
[----:B------:R-:W-:Y:S01]  /*5440*/  FSEL R51, R64, -INF , P4 ;  /* 0xff80000040337808 */ /* 0x000fe20002000000 */
[----:B------:R-:W-:Y:S01]  /*5450*/  UIADD3 UR6, UR6, 0x380, URZ ;  /* 0x0000038006067890 */ /* 0x000fe2000fffe03f */
[----:B------:R-:W-:Y:S01]  /*5460*/  FMNMX.FTZ R40, R61, R40, !PT ;  /* 0x000000283d287209 */ /* 0x000fe20007810000 */
[----:B------:R-:W-:Y:S01]  /*5470*/  MUFU.EX2 R173, R173 ;  /* 0x000000ad00ad7308 */ /* 0x000fe20000000800 */
[----:B------:R-:W-:Y:S01]  /*5480*/  ISETP.GT.AND P4, PT, R79, 0x58, PT ;  /* 0x000000584f00780c */ /* 0x000fe20003f84270 */
[----:B------:R-:W-:Y:S01]  /*5490*/  FFMA.FTZ R167, R62, R0, -R21 ;  /* 0x000000003ea77223 */ /* 0x000fe20000010815 */
[----:B------:R-:W-:-:S02]  /*54a0*/  FSEL R65, R65, -INF , P5 ;  /* 0xff80000041417808 */ /* 0x000fc40002800000 */
[----:B------:R-:W-:Y:S02]  /*54b0*/  FMNMX.FTZ R44, R51, R40, !PT ;  /* 0x00000028332c7209 */ /* 0x000fe40007810000 */
[----:B------:R-:W-:Y:S01]  /*54c0*/  ISETP.GT.AND P5, PT, R79, 0x59, PT ;  /* 0x000000594f00780c */ /* 0x000fe20003fa4270 */
[----:B------:R-:W-:Y:S01]  /*54d0*/  MUFU.EX2 R40, R172 ;  /* 0x000000ac00287308 */ /* 0x000fe20000000800 */
[----:B------:R-:W-:Y:S02]  /*54e0*/  FSEL R63, R68, -INF , P4 ;  /* 0xff800000443f7808 */ /* 0x000fe40002000000 */
[----:B------:R-:W-:Y:S02]  /*54f0*/  FMNMX.FTZ R44, R65, R44, !PT ;  /* 0x0000002c412c7209 */ /* 0x000fe40007810000 */
[----:B------:R-:W-:Y:S02]  /*5500*/  ISETP.GT.AND P4, PT, R79, 0x60, PT ;  /* 0x000000604f00780c */ /* 0x000fe40003f84270 */
[----:B------:R-:W-:Y:S01]  /*5510*/  FSEL R69, R69, -INF , P5 ;  /* 0xff80000045457808 */ /* 0x000fe20002800000 */
[----:B------:R-:W-:Y:S01]  /*5520*/  MUFU.EX2 R175, R175 ;  /* 0x000000af00af7308 */ /* 0x000fe20000000800 */
[----:B------:R-:W-:-:S02]  /*5530*/  FMNMX.FTZ R44, R63, R44, !PT ;  /* 0x0000002c3f2c7209 */ /* 0x000fc40007810000 */
[----:B------:R-:W-:Y:S02]  /*5540*/  ISETP.GT.AND P5, PT, R79, 0x61, PT ;  /* 0x000000614f00780c */ /* 0x000fe40003fa4270 */
[----:B------:R-:W-:Y:S02]  /*5550*/  FSEL R67, R72, -INF , P4 ;  /* 0xff80000048437808 */ /* 0x000fe40002000000 */
[----:B------:R-:W-:Y:S01]  /*5560*/  FMNMX.FTZ R44, R69, R44, !PT ;  /* 0x0000002c452c7209 */ /* 0x000fe20007810000 */
[----:B------:R-:W-:Y:S01]  /*5570*/  MUFU.EX2 R169, R169 ;  /* 0x000000a900a97308 */ /* 0x000fe20000000800 */
[----:B------:R-:W-:Y:S02]  /*5580*/  ISETP.GT.AND P4, PT, R79, 0x68, PT ;  /* 0x000000684f00780c */ /* 0x000fe40003f84270 */
[----:B------:R-:W-:Y:S02]  /*5590*/  FSEL R73, R73, -INF , P5 ;  /* 0xff80000049497808 */ /* 0x000fe40002800000 */
[----:B------:R-:W-:-:S02]  /*55a0*/  FMNMX.FTZ R46, R67, R44, !PT ;  /* 0x0000002c432e7209 */ /* 0x000fc40007810000 */
[----:B------:R-:W-:Y:S01]  /*55b0*/  ISETP.GT.AND P5, PT, R79, 0x69, PT ;  /* 0x000000694f00780c */ /* 0x000fe20003fa4270 */
[----:B------:R0:W-:Y:S01]  /*55c0*/  MUFU.EX2 R44, R48 ;  /* 0x00000030002c7308 */ /* 0x0001e20000000800 */
[----:B------:R-:W-:Y:S02]  /*55d0*/  FSEL R71, R76, -INF , P4 ;  /* 0xff8000004c477808 */ /* 0x000fe40002000000 */
[----:B------:R-:W-:Y:S02]  /*55e0*/  FMNMX.FTZ R46, R73, R46, !PT ;  /* 0x0000002e492e7209 */ /* 0x000fe40007810000 */
[----:B------:R-:W-:Y:S02]  /*55f0*/  ISETP.GT.AND P4, PT, R79, 0x70, PT ;  /* 0x000000704f00780c */ /* 0x000fe40003f84270 */
[----:B------:R-:W-:Y:S01]  /*5600*/  FSEL R77, R77, -INF , P5 ;  /* 0xff8000004d4d7808 */ /* 0x000fe20002800000 */
[----:B------:R-:W-:Y:S01]  /*5610*/  MUFU.EX2 R171, R171 ;  /* 0x000000ab00ab7308 */ /* 0x000fe20000000800 */
[----:B------:R-:W-:Y:S01]  /*5620*/  FMNMX.FTZ R46, R71, R46, !PT ;  /* 0x0000002e472e7209 */ /* 0x000fe20007810000 */
[-CC-:B0-----:R-:W-:Y:S01]  /*5630*/  FFMA.FTZ R48, R22, R0.reuse, -R21.reuse ;  /* 0x0000000016307223 */ /* 0x181fe20000010815 */
[----:B------:R-:W-:Y:S01]  /*5640*/  ISETP.GT.AND P5, PT, R79, 0x71, PT ;  /* 0x000000714f00780c */ /* 0x000fe20003fa4270 */
[----:B------:R-:W-:Y:S01]  /*5650*/  FFMA.FTZ R22, R12, R0, -R21 ;  /* 0x000000000c167223 */ /* 0x000fe20000010815 */
        /* <DEDUP_REMOVED lines=9> */
[----:B------:R-:W-:Y:S02]  /*56f0*/  FMNMX.FTZ R46, R81, R46, !PT ;  /* 0x0000002e512e7209 */ /* 0x000fe40007810000 */
[----:B------:R-:W-:Y:S02]  /*5700*/  FSEL R187, R85, -INF , P5 ;  /* 0xff80000055bb7808 */ /* 0x000fe40002800000 */
        /* <DEDUP_REMOVED lines=9> */
[----:B------:R-:W-:-:S06]  /*57a0*/  FFMA.FTZ R50, R74, R0, -R21 ;  /* 0x000000004a327223 */ /* 0x000fcc0000010815 */
[----:B------:R-:W-:Y:S01]  /*57b0*/  MUFU.EX2 R30, R30 ;  /* 0x0000001e001e7308 */ /* 0x000fe20000000800 */
[-CC-:B------:R-:W-:Y:S01]  /*57c0*/  FFMA.FTZ R79, R26, R0.reuse, -R21.reuse ;  /* 0x000000001a4f7223 */ /* 0x180fe20000010815 */
[-CC-:B------:R-:W-:Y:S01]  /*57d0*/  FFMA.FTZ R26, R78, R0.reuse, -R21.reuse ;  /* 0x000000004e1a7223 */ /* 0x180fe20000010815 */
[----:B------:R-:W0:Y:S05]  /*57e0*/  SHFL.BFLY PT, R85, R2, 0x1, 0x1f ;  /* 0x0c201f0002557f89 */ /* 0x000e2a00000e0000 */
[----:B------:R-:W-:Y:S08]  /*57f0*/  MUFU.EX2 R50, R50 ;  /* 0x0000003200327308 */ /* 0x000ff00000000800 */
[----:B------:R-:W-:Y:S08]  /*5800*/  MUFU.EX2 R79, R79 ;  /* 0x0000004f004f7308 */ /* 0x000ff00000000800 */
[----:B------:R-:W-:Y:S01]  /*5810*/  MUFU.EX2 R26, R26 ;  /* 0x0000001a001a7308 */ /* 0x000fe20000000800 */
[----:B0-----:R-:W-:Y:S01]  /*5820*/  FMNMX.FTZ R12, R2, R85, !PT ;  /* 0x00000055020c7209 */ /* 0x001fe20007810000 */
[-CC-:B------:R-:W-:Y:S01]  /*5830*/  FFMA.FTZ R85, R38, R0.reuse, -R21.reuse ;  /* 0x0000000026557223 */ /* 0x180fe20000010815 */
[----:B------:R-:W-:Y:S01]  /*5840*/  FSEL R2, R4, RZ, P3 ;  /* 0x000000ff04027208 */ /* 0x000fe20001800000 */
[-C--:B------:R-:W-:Y:S01]  /*5850*/  FFMA.FTZ R38, R86, R0.reuse, -R21 ;  /* 0x0000000056267223 */ /* 0x080fe20000010815 */
[C---:B------:R-:W-:Y:S01]  /*5860*/  FSETP.NEU.FTZ.AND P4, PT, R12.reuse, -INF , PT ;  /* 0xff8000000c00780b */ /* 0x040fe20003f9d000 */
[----:B------:R-:W-:-:S02]  /*5870*/  FMUL.FTZ R52, R12, R0 ;  /* 0x000000000c347220 */ /* 0x000fc40000410000 */
[----:B------:R-:W-:Y:S01]  /*5880*/  MUFU.EX2 R83, R83 ;  /* 0x0000005300537308 */ /* 0x000fe20000000800 */
[C---:B------:R-:W-:Y:S01]  /*5890*/  ISETP.GT.AND P3, PT, R14.reuse, R19, PT ;  /* 0x000000130e00720c */ /* 0x040fe20003f64270 */
[----:B------:R-:W-:Y:S01]  /*58a0*/  VIADD R14, R14, 0xffffffff ;  /* 0xffffffff0e0e7836 */ /* 0x000fe20000000000 */
[----:B------:R-:W-:Y:S02]  /*58b0*/  WARPGROUP.DEPBAR.LE gsb0, 0x0 ;  /* 0x00008000000079c5 */ /* 0x000fe40000010000 */
[----:B------:R-:W-:Y:S01]  /*58c0*/  WARPGROUP.ARRIVE ;  /* 0x00000000000079c5 */ /* 0x000fe20000000000 */
[----:B------:R-:W-:Y:S01]  /*58d0*/  FSEL R52, R52, RZ, P4 ;  /* 0x000000ff34347208 */ /* 0x000fe20002000000 */
[-CC-:B------:R-:W-:Y:S01]  /*58e0*/  FFMA.FTZ R161, R66, R0.reuse, -R21.reuse ;  /* 0x0000000042a17223 */ /* 0x180fe20000010815 */
[-CC-:B------:R-:W-:Y:S01]  /*58f0*/  FFMA.FTZ R163, R70, R0.reuse, -R21.reuse ;  /* 0x0000000046a37223 */ /* 0x180fe20000010815 */
[----:B------:R-:W-:Y:S01]  /*5900*/  MUFU.EX2 R42, R42 ;  /* 0x0000002a002a7308 */ /* 0x000fe20000000800 */
[-C--:B------:R-:W-:Y:S01]  /*5910*/  FFMA.FTZ R21, R87, R0.reuse, -R21 ;  /* 0x0000000057157223 */ /* 0x080fe20000010815 */
[----:B------:R-:W-:Y:S01]  /*5920*/  HGMMA.64x128x16.F32 R88, R156, gdesc[UR8].tnspB, R88, gsb0 ;  /* 0x41e000089c587df0 */ /* 0x000fe20008000858 */
[----:B------:R-:W-:Y:S01]  /*5930*/  UMOV UR10, UR6 ;  /* 0x00000006000a7c82 */ /* 0x000fe20008000000 */
[----:B------:R-:W-:Y:S01]  /*5940*/  UMOV UR11, 0x40000040 ;  /* 0x40000040000b7882 */ /* 0x000fe20000000000 */
[-CC-:B------:R-:W-:Y:S01]  /*5950*/  FFMA.FTZ R180, R3, R0.reuse, -R52.reuse ;  /* 0x0000000003b47223 */ /* 0x180fe20000010834 */
[----:B------:R-:W-:Y:S01]  /*5960*/  FADD.FTZ R3, -R2, R13 ;  /* 0x0000000d02037221 */ /* 0x000fe20000010100 */
[----:B------:R-:W-:Y:S01]  /*5970*/  FSEL R2, R12, RZ, P4 ;  /* 0x000000ff0c027208 */ /* 0x000fe20002000000 */
[-CC-:B------:R-:W-:Y:S01]  /*5980*/  FFMA.FTZ R174, R39, R0.reuse, -R52.reuse ;  /* 0x0000000027ae7223 */ /* 0x180fe20000010834 */
[-CC-:B------:R-:W-:Y:S01]  /*5990*/  FFMA.FTZ R25, R25, R0.reuse, -R52.reuse ;  /* 0x0000000019197223 */ /* 0x180fe20000010834 */
[-C--:B------:R-:W-:Y:S01]  /*59a0*/  FMUL.FTZ R39, R3, R0.reuse ;  /* 0x0000000003277220 */ /* 0x080fe20000410000 */
[----:B------:R-:W-:Y:S01]  /*59b0*/  MUFU.EX2 R180, R180 ;  /* 0x000000b400b47308 */ /* 0x000fe20000000800 */
[----:B------:R-:W-:Y:S01]  /*59c0*/  FADD.FTZ R3, -R2, R15 ;  /* 0x0000000f02037221 */ /* 0x000fe20000010100 */
[-CC-:B------:R-:W-:Y:S01]  /*59d0*/  FFMA.FTZ R182, R23, R0.reuse, -R52.reuse ;  /* 0x0000000017b67223 */ /* 0x180fe20000010834 */
[----:B------:R-:W-:Y:S01]  /*59e0*/  FFMA.FTZ R23, R29, R0, -R52 ;  /* 0x000000001d177223 */ /* 0x000fe20000010834 */
[----:B------:R-:W-:-:S02]  /*59f0*/  IMAD.U32 R15, RZ, RZ, UR60 ;  /* 0x0000003cff0f7e24 */ /* 0x000fc4000f8e00ff */
[-C--:B------:R-:W-:Y:S01]  /*5a00*/  FMUL.FTZ R3, R3, R0.reuse ;  /* 0x0000000003037220 */ /* 0x080fe20000410000 */
[-CC-:B------:R-:W-:Y:S01]  /*5a10*/  FFMA.FTZ R176, R27, R0.reuse, -R52.reuse ;  /* 0x000000001bb07223 */ /* 0x180fe20000010834 */
[-CC-:B------:R-:W-:Y:S01]  /*5a20*/  FFMA.FTZ R33, R33, R0.reuse, -R52.reuse ;  /* 0x0000000021217223 */ /* 0x180fe20000010834 */
[----:B------:R-:W-:Y:S01]  /*5a30*/  MUFU.EX2 R2, R39 ;  /* 0x0000002700027308 */ /* 0x000fe20000000800 */
[----:B------:R-:W-:Y:S02]  /*5a40*/  @!P1 VIADD R15, R15, 0x34840 ;  /* 0x000348400f0f9836 */ /* 0x000fe40000000000 */
[-CC-:B------:R-:W-:Y:S01]  /*5a50*/  FFMA.FTZ R178, R31, R0.reuse, -R52.reuse ;  /* 0x000000001fb27223 */ /* 0x180fe20000010834 */
[-CC-:B------:R-:W-:Y:S01]  /*5a60*/  FFMA.FTZ R37, R37, R0.reuse, -R52.reuse ;  /* 0x0000000025257223 */ /* 0x180fe20000010834 */
[-CC-:B------:R-:W-:Y:S01]  /*5a70*/  FFMA.FTZ R172, R35, R0.reuse, -R52.reuse ;  /* 0x0000000023ac7223 */ /* 0x180fe20000010834 */
[-CC-:B------:R-:W-:Y:S01]  /*5a80*/  FFMA.FTZ R35, R41, R0.reuse, -R52.reuse ;  /* 0x0000000029237223 */ /* 0x180fe20000010834 */
[----:B------:R-:W-:Y:S01]  /*5a90*/  @!P1 PRMT R15, RZ, 0x654, R15 ;  /* 0x00000654ff0f9816 */ /* 0x000fe2000000000f */
        /* <DEDUP_REMOVED lines=12> */
[-CC-:B------:R-:W-:Y:S01]  /*5b60*/  FFMA.FTZ R65, R65, R0.reuse, -R52.reuse ;  /* 0x0000000041417223 */ /* 0x180fe20000010834 */
[-CC-:B------:R-:W-:Y:S01]  /*5b70*/  FFMA.FTZ R63, R63, R0.reuse, -R52.reuse ;  /* 0x000000003f3f7223 */ /* 0x180fe20000010834 */
[-CC-:B------:R-:W-:Y:S01]  /*5b80*/  FFMA.FTZ R69, R69, R0.reuse, -R52.reuse ;  /* 0x0000000045457223 */ /* 0x180fe20000010834 */
[-CC-:B------:R-:W-:Y:S01]  /*5b90*/  FFMA.FTZ R67, R67, R0.reuse, -R52.reuse ;  /* 0x0000000043437223 */ /* 0x180fe20000010834 */
[----:B------:R-:W-:Y:S01]  /*5ba0*/  FFMA.FTZ R73, R73, R0, -R52 ;  /* 0x0000000049497223 */ /* 0x000fe20000010834 */
[----:B------:R-:W-:Y:S01]  /*5bb0*/  MUFU.EX2 R182, R182 ;  /* 0x000000b600b67308 */ /* 0x000fe20000000800 */
[----:B0-----:R-:W-:Y:S01]  /*5bc0*/  FFMA.FTZ R54, R3, R9, R180 ;  /* 0x0000000903367223 */ /* 0x001fe200000100b4 */
[----:B------:R-:W-:Y:S01]  /*5bd0*/  FFMA.FTZ R9, R2, R8, R181 ;  /* 0x0000000802097223 */ /* 0x000fe200000100b5 */
[C---:B------:R-:W-:Y:S01]  /*5be0*/  F2FP.F16.F32.PACK_AB R181, R20.reuse, R181 ;  /* 0x000000b514b5723e */ /* 0x040fe200000000ff */
[-CC-:B------:R-:W-:Y:S01]  /*5bf0*/  FFMA.FTZ R71, R71, R0.reuse, -R52.reuse ;  /* 0x0000000047477223 */ /* 0x180fe20000010834 */
[-CC-:B------:R-:W-:Y:S01]  /*5c00*/  FFMA.FTZ R77, R77, R0.reuse, -R52.reuse ;  /* 0x000000004d4d7223 */ /* 0x180fe20000010834 */
[----:B------:R-:W-:Y:S01]  /*5c10*/  FADD.FTZ R8, R20, R9 ;  /* 0x0000000914087221 */ /* 0x000fe20000010000 */
[-CC-:B------:R-:W-:Y:S01]  /*5c20*/  FFMA.FTZ R75, R75, R0.reuse, -R52.reuse ;  /* 0x000000004b4b7223 */ /* 0x180fe20000010834 */
[----:B------:R-:W-:Y:S01]  /*5c30*/  MUFU.EX2 R23, R23 ;  /* 0x0000001700177308 */ /* 0x000fe20000000800 */
[-C--:B------:R-:W-:Y:S01]  /*5c40*/  FFMA.FTZ R81, R81, R0.reuse, -R52 ;  /* 0x0000000051517223 */ /* 0x080fe20000010834 */
[----:B------:R-:W-:Y:S01]  /*5c50*/  FADD.FTZ R9, R183, R8 ;  /* 0x00000008b7097221 */ /* 0x000fe20000010000 */
[-CC-:B------:R-:W-:Y:S01]  /*5c60*/  FFMA.FTZ R185, R185, R0.reuse, -R52.reuse ;  /* 0x00000000b9b97223 */ /* 0x180fe20000010834 */
[----:B------:R-:W-:Y:S01]  /*5c70*/  FFMA.FTZ R52, R187, R0, -R52 ;  /* 0x00000000bb347223 */ /* 0x000fe20000010834 */
[----:B------:R-:W-:-:S02]  /*5c80*/  IMAD.U32 R39, RZ, RZ, UR7 ;  /* 0x00000007ff277e24 */ /* 0x000fc4000f8e00ff */
[C---:B------:R-:W-:Y:S01]  /*5c90*/  FADD.FTZ R8, R24.reuse, R9 ;  /* 0x0000000918087221 */ /* 0x040fe20000010000 */
[----:B------:R-:W-:Y:S01]  /*5ca0*/  F2FP.F16.F32.PACK_AB R183, R24, R183 ;  /* 0x000000b718b7723e */ /* 0x000fe200000000ff */
[----:B------:R-:W-:Y:S01]  /*5cb0*/  MUFU.EX2 R176, R176 ;  /* 0x000000b000b07308 */ /* 0x000fe20000000800 */
[----:B------:R-:W-:Y:S02]  /*5cc0*/  @!P1 VIADD R39, R39, 0x34860 ;  /* 0x0003486027279836 */ /* 0x000fe40000000000 */
[----:B------:R-:W-:Y:S01]  /*5cd0*/  FADD.FTZ R9, R177, R8 ;  /* 0x00000008b1097221 */ /* 0x000fe20000010000 */
[C---:B------:R-:W-:Y:S02]  /*5ce0*/  F2FP.F16.F32.PACK_AB R177, R28.reuse, R177 ;  /* 0x000000b11cb1723e */ /* 0x040fe400000000ff */
[----:B-1----:R-:W-:Y:S01]  /*5cf0*/  F2FP.F16.F32.PACK_AB R180, R25, R180 ;  /* 0x000000b419b4723e */ /* 0x002fe200000000ff */
[----:B------:R-:W-:Y:S01]  /*5d00*/  FADD.FTZ R8, R28, R9 ;  /* 0x000000091c087221 */ /* 0x000fe20000010000 */
[----:B------:R-:W-:Y:S01]  /*5d10*/  @!P1 PRMT R39, RZ, 0x654, R39 ;  /* 0x00000654ff279816 */ /* 0x000fe20000000027 */
[----:B------:R-:W-:Y:S02]  /*5d20*/  MUFU.EX2 R33, R33 ;  /* 0x0000002100217308 */ /* 0x000fe40000000800 */
[----:B------:R-:W-:Y:S01]  /*5d30*/  FADD.FTZ R9, R179, R8 ;  /* 0x00000008b3097221 */ /* 0x000fe20000010000 */
[----:B------:R-:W-:-:S03]  /*5d40*/  F2FP.F16.F32.PACK_AB R179, R32, R179 ;  /* 0x000000b320b3723e */ /* 0x000fc600000000ff */
[----:B------:R-:W-:Y:S02]  /*5d50*/  FADD.FTZ R8, R32, R9 ;  /* 0x0000000920087221 */ /* 0x000fe40000010000 */
        /* <DEDUP_REMOVED lines=24> */
[----:B------:R-:W-:Y:S08]  /*5ee0*/  MUFU.EX2 R168, R168 ;  /* 0x000000a800a87308 */ /* 0x000ff00000000800 */
[----:B------:R-:W-:Y:S08]  /*5ef0*/  MUFU.EX2 R27, R27 ;  /* 0x0000001b001b7308 */ /* 0x000ff00000000800 */
[----:B------:R-:W-:Y:S01]  /*5f00*/  MUFU.EX2 R170, R170 ;  /* 0x000000aa00aa7308 */ /* 0x000fe20000000800 */
[----:B------:R-:W-:-:S02]  /*5f10*/  WARPGROUP.DEPBAR.LE gsb0, 0x0 ;  /* 0x00008000000079c5 */ /* 0x000fc40000010000 */
[----:B------:R-:W-:-:S05]  /*5f20*/  WARPGROUP.ARRIVE ;  /* 0x00000000000079c5 */ /* 0x000fca0000000000 */
[----:B------:R-:W-:Y:S01]  /*5f30*/  MUFU.EX2 R29, R29 ;  /* 0x0000001d001d7308 */ /* 0x000fe20000000800 */
[----:B------:R-:W-:Y:S02]  /*5f40*/  F2FP.F16.F32.PACK_AB R157, R79, R50 ;  /* 0x000000324f9d723e */ /* 0x000fe400000000ff */
[----:B------:R-:W-:Y:S01]  /*5f50*/  F2FP.F16.F32.PACK_AB R159, R83, R26 ;  /* 0x0000001a539f723e */ /* 0x000fe200000000ff */
[----:B------:R-:W-:Y:S04]  /*5f60*/  HGMMA.64x128x16.F32 R88, R152, gdesc[UR8].tnspB, R88, gsb0 ;  /* 0x41e0000898587df0 */ /* 0x000fe80008000858 */
[----:B------:R-:W-:Y:S08]  /*5f70*/  MUFU.EX2 R164, R164 ;  /* 0x000000a400a47308 */ /* 0x000ff00000000800 */
[----:B------:R-:W-:Y:S08]  /*5f80*/  MUFU.EX2 R13, R13 ;  /* 0x0000000d000d7308 */ /* 0x000ff00000000800 */
[----:B------:R-:W-:Y:S08]  /*5f90*/  MUFU.EX2 R166, R166 ;  /* 0x000000a600a67308 */ /* 0x000ff00000000800 */
[----:B------:R-:W-:Y:S08]  /*5fa0*/  MUFU.EX2 R61, R61 ;  /* 0x0000003d003d7308 */ /* 0x000ff00000000800 */
[----:B------:R-:W-:Y:S08]  /*5fb0*/  MUFU.EX2 R160, R51 ;  /* 0x0000003300a07308 */ /* 0x000ff00000000800 */
[----:B------:R-:W0:Y:S08]  /*5fc0*/  MUFU.EX2 R161, R161 ;  /* 0x000000a100a17308 */ /* 0x000e300000000800 */
[----:B------:R-:W-:Y:S08]  /*5fd0*/  MUFU.EX2 R65, R65 ;  /* 0x0000004100417308 */ /* 0x000ff00000000800 */
[----:B------:R-:W-:Y:S01]  /*5fe0*/  MUFU.EX2 R162, R63 ;  /* 0x0000003f00a27308 */ /* 0x000fe20000000800 */
[----:B0-----:R-:W-:Y:S01]  /*5ff0*/  FADD.FTZ R9, R161, R8 ;  /* 0x00000008a1097221 */ /* 0x001fe20000010000 */
[----:B------:R-:W-:-:S03]  /*6000*/  F2FP.F16.F32.PACK_AB R161, R22, R161 ;  /* 0x000000a116a1723e */ /* 0x000fc600000000ff */
[----:B------:R-:W-:-:S03]  /*6010*/  FADD.FTZ R8, R22, R9 ;  /* 0x0000000916087221 */ /* 0x000fc60000010000 */
[----:B------:R-:W0:Y:S08]  /*6020*/  MUFU.EX2 R163, R163 ;  /* 0x000000a300a37308 */ /* 0x000e300000000800 */
[----:B------:R-:W-:Y:S08]  /*6030*/  MUFU.EX2 R69, R69 ;  /* 0x0000004500457308 */ /* 0x000ff00000000800 */
[----:B------:R-:W-:Y:S01]  /*6040*/  MUFU.EX2 R156, R67 ;  /* 0x00000043009c7308 */ /* 0x000fe20000000800 */
[----:B0-----:R-:W-:Y:S01]  /*6050*/  FADD.FTZ R9, R163, R8 ;  /* 0x00000008a3097221 */ /* 0x001fe20000010000 */
[----:B------:R-:W-:-:S03]  /*6060*/  F2FP.F16.F32.PACK_AB R163, R30, R163 ;  /* 0x000000a31ea3723e */ /* 0x000fc600000000ff */
[----:B------:R-:W-:-:S03]  /*6070*/  FADD.FTZ R9, R30, R9 ;  /* 0x000000091e097221 */ /* 0x000fc60000010000 */
[----:B------:R-:W-:Y:S01]  /*6080*/  MUFU.EX2 R73, R73 ;  /* 0x0000004900497308 */ /* 0x000fe20000000800 */
[----:B------:R-:W-:-:S04]  /*6090*/  FADD.FTZ R8, R50, R9 ;  /* 0x0000000932087221 */ /* 0x000fc80000010000 */
[----:B------:R-:W-:-:S03]  /*60a0*/  FADD.FTZ R9, R79, R8 ;  /* 0x000000084f097221 */ /* 0x000fc60000010000 */
[----:B------:R-:W-:Y:S01]  /*60b0*/  MUFU.EX2 R158, R71 ;  /* 0x00000047009e7308 */ /* 0x000fe20000000800 */
[----:B------:R-:W-:-:S04]  /*60c0*/  FADD.FTZ R8, R26, R9 ;  /* 0x000000091a087221 */ /* 0x000fc80000010000 */
[----:B------:R-:W-:-:S03]  /*60d0*/  FADD.FTZ R9, R83, R8 ;  /* 0x0000000853097221 */ /* 0x000fc60000010000 */
[----:B------:R-:W-:Y:S01]  /*60e0*/  MUFU.EX2 R77, R77 ;  /* 0x0000004d004d7308 */ /* 0x000fe20000000800 */
[----:B------:R-:W-:-:S07]  /*60f0*/  FADD.FTZ R8, R42, R9 ;  /* 0x000000092a087221 */ /* 0x000fce0000010000 */
[----:B------:R-:W-:Y:S08]  /*6100*/  MUFU.EX2 R81, R81 ;  /* 0x0000005100517308 */ /* 0x000ff00000000800 */
[----:B------:R-:W0:Y:S08]  /*6110*/  MUFU.EX2 R85, R85 ;  /* 0x0000005500557308 */ /* 0x000e300000000800 */
[----:B------:R-:W1:Y:S08]  /*6120*/  MUFU.EX2 R38, R38 ;  /* 0x0000002600267308 */ /* 0x000e700000000800 */
[----:B------:R-:W-:Y:S01]  /*6130*/  MUFU.EX2 R52, R52 ;  /* 0x0000003400347308 */ /* 0x000fe20000000800 */
[----:B0-----:R-:W-:Y:S01]  /*6140*/  FADD.FTZ R9, R85, R8 ;  /* 0x0000000855097221 */ /* 0x001fe20000010000 */
[----:B------:R-:W-:-:S02]  /*6150*/  WARPGROUP.DEPBAR.LE gsb0, 0x0 ;  /* 0x00008000000079c5 */ /* 0x000fc40000010000 */
[----:B------:R0:W-:Y:S01]  /*6160*/  @!P1 SYNCS.ARRIVE.TRANS64.RED.A1T0 RZ, [R15+URZ], RZ ;  /* 0x000000ff0fff99a7 */ /* 0x0001e2000810043f */
[----:B------:R-:W-:-:S03]  /*6170*/  F2FP.F16.F32.PACK_AB R153, R85, R42 ;  /* 0x0000002a5599723e */ /* 0x000fc600000000ff */
[----:B------:R-:W-:Y:S01]  /*6180*/  MUFU.EX2 R152, R75 ;  /* 0x0000004b00987308 */ /* 0x000fe20000000800 */
[----:B-1----:R-:W-:Y:S01]  /*6190*/  FADD.FTZ R8, R38, R9 ;  /* 0x0000000926087221 */ /* 0x002fe20000010000 */
[----:B0-----:R-:W-:Y:S01]  /*61a0*/  FADD.FTZ R15, R25, R54 ;  /* 0x00000036190f7221 */ /* 0x001fe20000010000 */
[----:B------:R0:W-:Y:S05]  /*61b0*/  @!P1 SYNCS.ARRIVE.TRANS64.RED.A1T0 RZ, [R39+URZ], RZ ;  /* 0x000000ff27ff99a7 */ /* 0x0001ea000810043f */
[----:B------:R-:W-:Y:S01]  /*61c0*/  MUFU.EX2 R154, R185 ;  /* 0x000000b9009a7308 */ /* 0x000fe20000000800 */
[----:B------:R-:W-:Y:S01]  /*61d0*/  FADD.FTZ R54, R182, R15 ;  /* 0x0000000fb6367221 */ /* 0x000fe20000010000 */
[----:B------:R-:W-:-:S03]  /*61e0*/  F2FP.F16.F32.PACK_AB R182, R23, R182 ;  /* 0x000000b617b6723e */ /* 0x000fc600000000ff */
[----:B------:R-:W-:-:S03]  /*61f0*/  FADD.FTZ R15, R23, R54 ;  /* 0x00000036170f7221 */ /* 0x000fc60000010000 */
[----:B------:R-:W1:Y:S01]  /*6200*/  MUFU.EX2 R21, R21 ;  /* 0x0000001500157308 */ /* 0x000e620000000800 */
[----:B------:R-:W-:Y:S01]  /*6210*/  FADD.FTZ R54, R176, R15 ;  /* 0x0000000fb0367221 */ /* 0x000fe20000010000 */
[----:B------:R-:W-:-:S03]  /*6220*/  F2FP.F16.F32.PACK_AB R176, R33, R176 ;  /* 0x000000b021b0723e */ /* 0x000fc600000000ff */
[----:B------:R-:W-:-:S04]  /*6230*/  FADD.FTZ R15, R33, R54 ;  /* 0x00000036210f7221 */ /* 0x000fc80000010000 */
[----:B------:R-:W-:Y:S01]  /*6240*/  FADD.FTZ R54, R178, R15 ;  /* 0x0000000fb2367221 */ /* 0x000fe20000010000 */
[----:B------:R-:W-:-:S03]  /*6250*/  F2FP.F16.F32.PACK_AB R178, R37, R178 ;  /* 0x000000b225b2723e */ /* 0x000fc600000000ff */
[----:B------:R-:W-:-:S04]  /*6260*/  FADD.FTZ R15, R37, R54 ;  /* 0x00000036250f7221 */ /* 0x000fc80000010000 */
[----:B------:R-:W-:Y:S01]  /*6270*/  FADD.FTZ R54, R172, R15 ;  /* 0x0000000fac367221 */ /* 0x000fe20000010000 */
[----:B------:R-:W-:Y:S01]  /*6280*/  F2FP.F16.F32.PACK_AB R172, R35, R172 ;  /* 0x000000ac23ac723e */ /* 0x000fe200000000ff */
[C---:B-1----:R-:W-:Y:S01]  /*6290*/  FADD.FTZ R8, R21.reuse, R8 ;  /* 0x0000000815087221 */ /* 0x042fe20000010000 */
[----:B------:R-:W-:Y:S01]  /*62a0*/  F2FP.F16.F32.PACK_AB R155, R21, R38 ;  /* 0x00000026159b723e */ /* 0x000fe200000000ff */
        /* <DEDUP_REMOVED lines=13> */
[----:B------:R-:W-:Y:S02]  /*6380*/  IMAD.MOV.U32 R20, RZ, RZ, R5 ;  /* 0x000000ffff147224 */ /* 0x000fe400078e0005 */
[----:B------:R-:W-:Y:S02]  /*6390*/  IMAD.MOV.U32 R13, RZ, RZ, R4 ;  /* 0x000000ffff0d7224 */ /* 0x000fe400078e0004 */
        /* <DEDUP_REMOVED lines=21> */
[----:B------:R-:W-:Y:S01]  /*64f0*/  IMAD.MOV.U32 R15, RZ, RZ, R12 ;  /* 0x000000ffff0f7224 */ /* 0x000fe200078e000c */
[----:B0-----:R-:W-:Y:S06]  /*6500*/  @P3 BRA `(.L_x_2057) ;  /* 0xffffffd400a03947 */ /* 0x001fec000383ffff */
.L_x_2048:
[----:B------:R-:W-:-:S13]  /*6510*/  ISETP.GE.AND P2, PT, R14, R17, PT ;  /* 0x000000110e00720c */ /* 0x000fda0003f46270 */
[----:B------:R-:W-:Y:S05]  /*6520*/  @!P2 BRA `(.L_x_2058) ;  /* 0x000000200024a947 */ /* 0x000fea0003800000 */
[----:B------:R-:W-:Y:S01]  /*6530*/  IMAD.MOV.U32 R11, RZ, RZ, R4 ;  /* 0x000000ffff0b7224 */ /* 0x000fe200078e0004 */
[----:B------:R-:W-:Y:S01]  /*6540*/  UMOV UR40, UR37 ;  /* 0x0000002500287c82 */ /* 0x000fe20008000000 */
[----:B------:R-:W-:Y:S02]  /*6550*/  IMAD.MOV.U32 R13, RZ, RZ, R12 ;  /* 0x000000ffff0d7224 */ /* 0x000fe400078e000c */
[----:B------:R-:W-:-:S07]  /*6560*/  IMAD.MOV.U32 R10, RZ, RZ, R5 ;  /* 0x000000ffff0a7224 */ /* 0x000fce00078e0005 */
.L_x_2067:
[----:B------:R-:W-:-:S04]  /*6570*/  UIADD3 UR37, UR40, 0x1, URZ ;  /* 0x0000000128257890 */ /* 0x000fc8000fffe03f */
[----:B------:R-:W-:-:S04]  /*6580*/  UISETP.NE.AND UP0, UPT, UR37, 0x2, UPT ;  /* 0x000000022500788c */ /* 0x000fc8000bf05270 */
[----:B------:R-:W-:Y:S02]  /*6590*/  USEL UR6, URZ, 0x1, UP0 ;  /* 0x000000013f067887 */ /* 0x000fe40008000000 */
[----:B------:R-:W-:-:S04]  /*65a0*/  USEL UR37, UR37, URZ, UP0 ;  /* 0x0000003f25257287 */ /* 0x000fc80008000000 */
[----:B------:R-:W-:Y:S01]  /*65b0*/  LOP3.LUT R5, R10, UR6, RZ, 0x3c, !PT ;  /* 0x000000060a057c12 */ /* 0x000fe2000f8e3cff */
[----:B------:R-:W-:Y:S07]  /*65c0*/  @!P0 BRA `(.L_x_2059) ;  /* 0x0000000000048947 */ /* 0x000fee0003800000 */
[----:B------:R-:W-:Y:S01]  /*65d0*/  BPT.TRAP 0x1 ;  /* 0x000000040000795c */ /* 0x000fe20000300000 */
.L_x_2059:
[----:B------:R-:W-:Y:S01]  /*65e0*/  ULEA UR39, UR37, UR36, 0x3 ;  /* 0x0000002425277291 */ /* 0x000fe2000f8e183f */
[----:B------:R-:W-:-:S08]  /*65f0*/  SHF.L.U32 R0, R5, 0x1f, RZ ;  /* 0x0000001f05007819 */ /* 0x000fd000000006ff */
[----:B------:R0:W1:Y:S01]  /*6600*/  SYNCS.PHASECHK.TRANS64.TRYWAIT P2, [UR39+0x34830], R0 ;  /* 0x03483000ff0075a7 */ /* 0x0000620008040167 */
[----:B------:R-:W-:Y:S05]  /*6610*/  @!P0 BRA `(.L_x_2060) ;  /* 0x0000000000048947 */ /* 0x000fea0003800000 */
[----:B------:R-:W-:Y:S01]  /*6620*/  BPT.TRAP 0x1 ;  /* 0x000000040000795c */ /* 0x000fe20000300000 */
.L_x_2060:
[----:B-1----:R-:W-:Y:S05]  /*6630*/  @P2 BRA `(.L_x_2061) ;  /* 0x0000000000082947 */ /* 0x002fea0003800000 */
[----:B------:R-:W1:Y:S02]  /*6640*/  SYNCS.PHASECHK.TRANS64.TRYWAIT P2, [UR39+0x34830], R0 ;  /* 0x03483000ff0075a7 */ /* 0x000e640008040167 */
[----:B-1----:R-:W-:Y:S05]  /*6650*/  @!P2 BRA `(.L_x_2062) ;  /* 0x000000840060a947 */ /* 0x002fea0003800000 */
.L_x_2061:
        /* <DEDUP_REMOVED lines=128> */
.L_x_2063:
[----:B------:R-:W-:Y:S01]  /*6e60*/  ULEA UR7, UR40, UR36, 0x3 ;  /* 0x0000002428077291 */ /* 0x000fe2000f8e183f */
[----:B01----:R-:W-:-:S08]  /*6e70*/  SHF.L.U32 R0, R10, 0x1f, RZ ;  /* 0x0000001f0a007819 */ /* 0x003fd000000006ff */
[----:B------:R0:W1:Y:S01]  /*6e80*/  SYNCS.PHASECHK.TRANS64.TRYWAIT P2, [UR7+0x34850], R0 ;  /* 0x03485000ff0075a7 */ /* 0x0000620008040147 */
[----:B------:R-:W-:Y:S05]  /*6e90*/  @!P0 BRA `(.L_x_2064) ;  /* 0x0000000000048947 */ /* 0x000fea0003800000 */
[----:B------:R-:W-:Y:S01]  /*6ea0*/  BPT.TRAP 0x1 ;  /* 0x000000040000795c */ /* 0x000fe20000300000 */
.L_x_2064:
[----:B-1----:R-:W-:Y:S05]  /*6eb0*/  @P2 BRA `(.L_x_2065) ;  /* 0x0000000000082947 */ /* 0x002fea0003800000 */
[----:B------:R-:W1:Y:S02]  /*6ec0*/  SYNCS.PHASECHK.TRANS64.TRYWAIT P2, [UR7+0x34850], R0 ;  /* 0x03485000ff0075a7 */ /* 0x000e640008040147 */
[----:B-1----:R-:W-:Y:S05]  /*6ed0*/  @!P2 BRA `(.L_x_2066) ;  /* 0x0000007c0058a947 */ /* 0x002fea0003800000 */
.L_x_2065:
[----:B------:R-:W-:Y:S01]  /*6ee0*/  UIADD3 UR6, UR36, 0x400, URZ ;  /* 0x0000040024067890 */ /* 0x000fe2000fffe03f */
[----:B------:R-:W-:Y:S01]  /*6ef0*/  WARPGROUP.ARRIVE ;  /* 0x00000000000079c5 */ /* 0x000fe20000000000 */
[----:B------:R-:W-:Y:S01]  /*6f00*/  UMOV UR11, 0x40000040 ;  /* 0x40000040000b7882 */ /* 0x000fe20000000000 */
[----:B01----:R-:W-:Y:S01]  /*6f10*/  FMNMX.FTZ R0, R24, R13, !PT ;  /* 0x0000000d18007209 */ /* 0x003fe20007810000 */
[----:B------:R-:W-:Y:S01]  /*6f20*/  USHF.R.U32.HI UR6, URZ, 0x4, UR6 ;  /* 0x000000043f067899 */ /* 0x000fe20008011606 */
[C---:B------:R-:W-:Y:S01]  /*6f30*/  ISETP.GT.AND P2, PT, R14.reuse, R17, PT ;  /* 0x000000110e00720c */ /* 0x040fe20003f44270 */
[----:B------:R-:W-:Y:S01]  /*6f40*/  VIADD R14, R14, 0xffffffff ;  /* 0xffffffff0e0e7836 */ /* 0x000fe20000000000 */
[----:B------:R-:W-:Y:S01]  /*6f50*/  FMNMX.FTZ R3, R25, R0, !PT ;  /* 0x0000000019037209 */ /* 0x000fe20007810000 */
[----:B------:R-:W-:-:S03]  /*6f60*/  ULOP3.LUT UR6, UR6, 0x3fff, URZ, 0xc0, !UPT ;  /* 0x00003fff06067892 */ /* 0x000fc6000f8ec03f */
[----:B------:R-:W-:Y:S01]  /*6f70*/  FMNMX.FTZ R0, R28, R3, !PT ;  /* 0x000000031c007209 */ /* 0x000fe20007810000 */
[----:B------:R-:W-:-:S03]  /*6f80*/  ULOP3.LUT UR6, UR6, 0x4000000, URZ, 0xfc, !UPT ;  /* 0x0400000006067892 */ /* 0x000fc6000f8efc3f */
[----:B------:R-:W-:Y:S01]  /*6f90*/  FMNMX.FTZ R3, R29, R0, !PT ;  /* 0x000000001d037209 */ /* 0x000fe20007810000 */
[----:B------:R-:W-:-:S03]  /*6fa0*/  ULEA UR6, UR40, UR6, 0xb ;  /* 0x0000000628067291 */ /* 0x000fc6000f8e583f */
[----:B------:R-:W-:Y:S01]  /*6fb0*/  FMNMX.FTZ R0, R32, R3, !PT ;  /* 0x0000000320007209 */ /* 0x000fe20007810000 */
[----:B------:R-:W-:-:S03]  /*6fc0*/  UMOV UR40, UR37 ;  /* 0x0000002500287c82 */ /* 0x000fc60008000000 */
        /* <DEDUP_REMOVED lines=36> */
[----:B------:R-:W-:Y:S01]  /*7210*/  FMNMX.FTZ R21, R27, R2, !PT ;  /* 0x000000021b157209 */ /* 0x000fe20007810000 */
[----:B------:R-:W-:Y:S02]  /*7220*/  WARPGROUP.DEPBAR.LE gsb0, 0x0 ;  /* 0x00008000000079c5 */ /* 0x000fe40000010000 */
        /* <DEDUP_REMOVED lines=10> */
[C---:B0-----:R-:W-:Y:S01]  /*72d0*/  FMUL.FTZ R19, R12.reuse, R0 ;  /* 0x000000000c137220 */ /* 0x041fe20000410000 */
[----:B------:R-:W-:-:S03]  /*72e0*/  FADD.FTZ R3, -R12, R13 ;  /* 0x0000000d0c037221 */ /* 0x000fc60000010100 */
[--C-:B------:R-:W-:Y:S01]  /*72f0*/  FFMA.FTZ R13, R25, R0, -R19.reuse ;  /* 0x00000000190d7223 */ /* 0x100fe20000010813 */
[----:B------:R-:W-:Y:S01]  /*7300*/  FMNMX.FTZ R25, R39, R2, !PT ;  /* 0x0000000227197209 */ /* 0x000fe20007810000 */
[-CC-:B------:R-:W-:Y:S01]  /*7310*/  FFMA.FTZ R15, R29, R0.reuse, -R19.reuse ;  /* 0x000000001d0f7223 */ /* 0x180fe20000010813 */
[-CC-:B------:R-:W-:Y:S01]  /*7320*/  FFMA.FTZ R33, R33, R0.reuse, -R19.reuse ;  /* 0x0000000021217223 */ /* 0x180fe20000010813 */
[-CC-:B------:R-:W-:Y:S01]  /*7330*/  FFMA.FTZ R37, R37, R0.reuse, -R19.reuse ;  /* 0x0000000025257223 */ /* 0x180fe20000010813 */
[----:B------:R-:W-:Y:S01]  /*7340*/  FMNMX.FTZ R2, R42, R25, !PT ;  /* 0x000000192a027209 */ /* 0x000fe20007810000 */
[-CC-:B------:R-:W-:Y:S01]  /*7350*/  FFMA.FTZ R41, R41, R0.reuse, -R19.reuse ;  /* 0x0000000029297223 */ /* 0x180fe20000010813 */
[----:B------:R0:W-:Y:S01]  /*7360*/  MUFU.EX2 R21, R33 ;  /* 0x0000002100157308 */ /* 0x0001e20000000800 */
        /* <DEDUP_REMOVED lines=15> */
[----:B------:R-:W-:Y:S01]  /*7460*/  MUFU.EX2 R25, R41 ;  /* 0x0000002900197308 */ /* 0x000fe20000000800 */
[--C-:B------:R-:W-:Y:S01]  /*7470*/  FFMA.FTZ R20, R80, R0, -R19.reuse ;  /* 0x0000000050147223 */ /* 0x100fe20000010813 */
[----:B------:R-:W-:Y:S01]  /*7480*/  FMNMX.FTZ R29, R51, R2, !PT ;  /* 0x00000002331d7209 */ /* 0x000fe20007810000 */
[-CC-:B------:R-:W-:Y:S01]  /*7490*/  FFMA.FTZ R22, R84, R0.reuse, -R19.reuse ;  /* 0x0000000054167223 */ /* 0x180fe20000010813 */
[-C--:B------:R-:W-:Y:S01]  /*74a0*/  FFMA.FTZ R85, R85, R0.reuse, -R19 ;  /* 0x0000000055557223 */ /* 0x080fe20000010813 */
[----:B------:R-:W-:Y:S01]  /*74b0*/  FMUL.FTZ R3, R3, R0 ;  /* 0x0000000003037220 */ /* 0x000fe20000410000 */
[----:B------:R-:W-:-:S02]  /*74c0*/  FMNMX.FTZ R2, R54, R29, !PT ;  /* 0x0000001d36027209 */ /* 0x000fc40007810000 */
[----:B------:R-:W-:Y:S02]  /*74d0*/  MUFU.EX2 R29, R45 ;  /* 0x0000002d001d7308 */ /* 0x000fe40000000800 */
[----:B0-----:R-:W-:-:S04]  /*74e0*/  FMNMX.FTZ R33, R55, R2, !PT ;  /* 0x0000000237217209 */ /* 0x001fc80007810000 */
[----:B------:R-:W-:Y:S02]  /*74f0*/  FMNMX.FTZ R2, R58, R33, !PT ;  /* 0x000000213a027209 */ /* 0x000fe40007810000 */
[----:B------:R-:W-:Y:S02]  /*7500*/  MUFU.EX2 R3, R3 ;  /* 0x0000000300037308 */ /* 0x000fe40000000800 */
[----:B------:R-:W-:-:S04]  /*7510*/  FMNMX.FTZ R33, R59, R2, !PT ;  /* 0x000000023b217209 */ /* 0x000fc80007810000 */
[----:B------:R-:W-:Y:S02]  /*7520*/  FMNMX.FTZ R2, R62, R33, !PT ;  /* 0x000000213e027209 */ /* 0x000fe40007810000 */
[----:B------:R0:W-:Y:S02]  /*7530*/  MUFU.EX2 R33, R49 ;  /* 0x0000003100217308 */ /* 0x0001e40000000800 */
[----:B-1----:R-:W-:-:S04]  /*7540*/  FMNMX.FTZ R37, R63, R2, !PT ;  /* 0x000000023f257209 */ /* 0x002fc80007810000 */
[----:B------:R-:W-:Y:S02]  /*7550*/  FMNMX.FTZ R2, R66, R37, !PT ;  /* 0x0000002542027209 */ /* 0x000fe40007810000 */
[----:B------:R-:W1:Y:S01]  /*7560*/  MUFU.EX2 R180, R180 ;  /* 0x000000b400b47308 */ /* 0x000e620000000800 */
[--C-:B0-----:R-:W-:Y:S01]  /*7570*/  FFMA.FTZ R49, R65, R0, -R19.reuse ;  /* 0x0000000041317223 */ /* 0x101fe20000010813 */
[----:B------:R-:W-:Y:S01]  /*7580*/  FMNMX.FTZ R37, R67, R2, !PT ;  /* 0x0000000243257209 */ /* 0x000fe20007810000 */
[----:B------:R-:W-:-:S03]  /*7590*/  FFMA.FTZ R65, R81, R0, -R19 ;  /* 0x0000000051417223 */ /* 0x000fc60000010813 */
[----:B------:R-:W-:Y:S02]  /*75a0*/  FMNMX.FTZ R2, R70, R37, !PT ;  /* 0x0000002546027209 */ /* 0x000fe40007810000 */
[----:B------:R0:W-:Y:S02]  /*75b0*/  MUFU.EX2 R37, R53 ;  /* 0x0000003500257308 */ /* 0x0001e40000000800 */
[----:B------:R-:W-:-:S04]  /*75c0*/  FMNMX.FTZ R41, R71, R2, !PT ;  /* 0x0000000247297209 */ /* 0x000fc80007810000 */
[----:B------:R-:W-:Y:S02]  /*75d0*/  FMNMX.FTZ R2, R74, R41, !PT ;  /* 0x000000294a027209 */ /* 0x000fe40007810000 */
[----:B------:R-:W2:Y:S01]  /*75e0*/  MUFU.EX2 R13, R13 ;  /* 0x0000000d000d7308 */ /* 0x000ea20000000800 */
[----:B0-----:R-:W-:Y:S01]  /*75f0*/  FFMA.FTZ R53, R69, R0, -R19 ;  /* 0x0000000045357223 */ /* 0x001fe20000010813 */
[----:B------:R-:W-:Y:S01]  /*7600*/  FMNMX.FTZ R41, R75, R2, !PT ;  /* 0x000000024b297209 */ /* 0x000fe20007810000 */
[----:B-1----:R-:W-:-:S03]  /*7610*/  FFMA.FTZ R28, R3, R9, R180 ;  /* 0x00000009031c7223 */ /* 0x002fc600000100b4 */
[----:B------:R-:W-:Y:S02]  /*7620*/  FMNMX.FTZ R2, R78, R41, !PT ;  /* 0x000000294e027209 */ /* 0x000fe40007810000 */
[----:B------:R0:W-:Y:S02]  /*7630*/  MUFU.EX2 R41, R57 ;  /* 0x0000003900297308 */ /* 0x0001e40000000800 */
[----:B------:R-:W-:-:S04]  /*7640*/  FMNMX.FTZ R45, R79, R2, !PT ;  /* 0x000000024f2d7209 */ /* 0x000fc80007810000 */
[----:B------:R-:W-:Y:S02]  /*7650*/  FMNMX.FTZ R2, R82, R45, !PT ;  /* 0x0000002d52027209 */ /* 0x000fe40007810000 */
[----:B------:R-:W1:Y:S01]  /*7660*/  MUFU.EX2 R182, R182 ;  /* 0x000000b600b67308 */ /* 0x000e620000000800 */
[----:B--2---:R-:W-:Y:S01]  /*7670*/  FADD.FTZ R9, R13, R28 ;  /* 0x0000001c0d097221 */ /* 0x004fe20000010000 */
[----:B------:R-:W-:Y:S02]  /*7680*/  FMNMX.FTZ R45, R83, R2, !PT ;  /* 0x00000002532d7209 */ /* 0x000fe40007810000 */
[----:B------:R-:W-:Y:S02]  /*7690*/  F2FP.F16.F32.PACK_AB R180, R13, R180 ;  /* 0x000000b40db4723e */ /* 0x000fe400000000ff */
[----:B------:R-:W-:Y:S02]  /*76a0*/  FMNMX.FTZ R2, R86, R45, !PT ;  /* 0x0000002d56027209 */ /* 0x000fe40007810000 */
[----:B------:R2:W-:Y:S02]  /*76b0*/  MUFU.EX2 R45, R61 ;  /* 0x0000003d002d7308 */ /* 0x0005e40000000800 */
[----:B------:R-:W-:-:S05]  /*76c0*/  FMNMX.FTZ R2, R87, R2, !PT ;  /* 0x0000000257027209 */ /* 0x000fca0007810000 */
[----:B0-----:R-:W0:Y:S01]  /*76d0*/  SHFL.BFLY PT, R57, R2, 0x2, 0x1f ;  /* 0x0c401f0002397f89 */ /* 0x001e2200000e0000 */
[----:B------:R-:W3:Y:S01]  /*76e0*/  MUFU.EX2 R15, R15 ;  /* 0x0000000f000f7308 */ /* 0x000ee20000000800 */
[----:B--2---:R-:W-:Y:S01]  /*76f0*/  FFMA.FTZ R61, R77, R0, -R19 ;  /* 0x000000004d3d7223 */ /* 0x004fe20000010813 */
[----:B-1----:R-:W-:-:S06]  /*7700*/  FADD.FTZ R28, R182, R9 ;  /* 0x00000009b61c7221 */ /* 0x002fcc0000010000 */
[----:B------:R-:W-:Y:S08]  /*7710*/  MUFU.EX2 R49, R49 ;  /* 0x0000003100317308 */ /* 0x000ff00000000800 */
[----:B------:R-:W-:Y:S01]  /*7720*/  MUFU.EX2 R53, R53 ;  /* 0x0000003500357308 */ /* 0x000fe20000000800 */
[----:B---3--:R-:W-:Y:S01]  /*7730*/  FADD.FTZ R9, R15, R28 ;  /* 0x0000001c0f097221 */ /* 0x008fe20000010000 */
[----:B------:R-:W-:-:S02]  /*7740*/  WARPGROUP.DEPBAR.LE gsb0, 0x0 ;  /* 0x00008000000079c5 */ /* 0x000fc40000010000 */
[----:B------:R-:W-:Y:S01]  /*7750*/  WARPGROUP.ARRIVE ;  /* 0x00000000000079c5 */ /* 0x000fe20000000000 */
[-CC-:B------:R-:W-:Y:S01]  /*7760*/  FFMA.FTZ R176, R32, R0.reuse, -R19.reuse ;  /* 0x0000000020b07223 */ /* 0x180fe20000010813 */
[----:B------:R-:W-:Y:S01]  /*7770*/  FFMA.FTZ R178, R36, R0, -R19 ;  /* 0x0000000024b27223 */ /* 0x000fe20000010813 */
[----:B0-----:R-:W-:Y:S01]  /*7780*/  FMNMX.FTZ R24, R2, R57, !PT ;  /* 0x0000003902187209 */ /* 0x001fe20007810000 */
[----:B------:R-:W-:Y:S01]  /*7790*/  MUFU.EX2 R10, R10 ;  /* 0x0000000a000a7308 */ /* 0x000fe20000000800 */
[----:B------:R-:W-:Y:S01]  /*77a0*/  F2FP.F16.F32.PACK_AB R182, R15, R182 ;  /* 0x000000b60fb6723e */ /* 0x000fe200000000ff */
[----:B------:R-:W-:Y:S01]  /*77b0*/  HGMMA.64x128x16.F32 R88, R172, gdesc[UR8].tnspB, R88, gsb0 ;  /* 0x41e00008ac587df0 */ /* 0x000fe20008000858 */
[----:B------:R-:W-:Y:S01]  /*77c0*/  UIADD3 UR10, UR6, 0x180, URZ ;  /* 0x00000180060a7890 */ /* 0x000fe2000fffe03f */
[----:B------:R-:W0:Y:S01]  /*77d0*/  SHFL.BFLY PT, R69, R24, 0x1, 0x1f ;  /* 0x0c201f0018457f89 */ /* 0x000e2200000e0000 */
[----:B------:R-:W-:-:S03]  /*77e0*/  UMOV UR11, 0x40000040 ;  /* 0x40000040000b7882 */ /* 0x000fc60000000000 */
[----:B------:R-:W1:Y:S08]  /*77f0*/  MUFU.EX2 R176, R176 ;  /* 0x000000b000b07308 */ /* 0x000e700000000800 */
[----:B------:R-:W2:Y:S08]  /*7800*/  MUFU.EX2 R178, R178 ;  /* 0x000000b200b27308 */ /* 0x000eb00000000800 */
[----:B------:R-:W-:Y:S01]  /*7810*/  MUFU.EX2 R57, R73 ;  /* 0x0000004900397308 */ /* 0x000fe20000000800 */
[----:B-1----:R-:W-:Y:S01]  /*7820*/  FADD.FTZ R28, R176, R9 ;  /* 0x00000009b01c7221 */ /* 0x002fe20000010000 */
[----:B------:R-:W-:-:S02]  /*7830*/  F2FP.F16.F32.PACK_AB R176, R21, R176 ;  /* 0x000000b015b0723e */ /* 0x000fc400000000ff */
[----:B0-----:R-:W-:Y:S01]  /*7840*/  FMNMX.FTZ R4, R24, R69, !PT ;  /* 0x0000004518047209 */ /* 0x001fe20007810000 */
[----:B------:R-:W-:-:S03]  /*7850*/  FADD.FTZ R9, R21, R28 ;  /* 0x0000001c15097221 */ /* 0x000fc60000010000 */
[----:B------:R-:W-:Y:S01]  /*7860*/  MUFU.EX2 R16, R16 ;  /* 0x0000001000107308 */ /* 0x000fe20000000800 */
[----:B------:R-:W-:Y:S01]  /*7870*/  FMUL.FTZ R69, R4, R0 ;  /* 0x0000000004457220 */ /* 0x000fe20000410000 */
[----:B--2---:R-:W-:Y:S01]  /*7880*/  FADD.FTZ R28, R178, R9 ;  /* 0x00000009b21c7221 */ /* 0x004fe20000010000 */
[----:B------:R-:W-:Y:S02]  /*7890*/  F2FP.F16.F32.PACK_AB R178, R23, R178 ;  /* 0x000000b217b2723e */ /* 0x000fe400000000ff */
        /* <DEDUP_REMOVED lines=11> */
[----:B------:R-:W-:Y:S01]  /*7950*/  FADD.FTZ R9, R23, R28 ;  /* 0x0000001c17097221 */ /* 0x000fe20000010000 */
        /* <DEDUP_REMOVED lines=33> */
[----:B------:R-:W-:Y:S01]  /*7b70*/  FFMA.FTZ R175, R46, R0, -R69 ;  /* 0x000000002eaf7223 */ /* 0x000fe20000010845 */
[----:B------:R-:W-:Y:S01]  /*7b80*/  MUFU.EX2 R63, R63 ;  /* 0x0000003f003f7308 */ /* 0x000fe20000000800 */
[----:B------:R-:W-:Y:S01]  /*7b90*/  HGMMA.64x128x16.F32 R88, R168, gdesc[UR8].tnspB, R88, gsb0 ;  /* 0x41e00008a8587df0 */ /* 0x000fe20008000858 */
[----:B------:R-:W-:Y:S01]  /*7ba0*/  UIADD3 UR10, UR6, 0x200, URZ ;  /* 0x00000200060a7890 */ /* 0x000fe2000fffe03f */
[----:B------:R-:W-:-:S05]  /*7bb0*/  UMOV UR11, 0x40000040 ;  /* 0x40000040000b7882 */ /* 0x000fca0000000000 */
[----:B------:R-:W0:Y:S08]  /*7bc0*/  MUFU.EX2 R172, R172 ;  /* 0x000000ac00ac7308 */ /* 0x000e300000000800 */
[----:B------:R-:W-:Y:S08]  /*7bd0*/  MUFU.EX2 R173, R173 ;  /* 0x000000ad00ad7308 */ /* 0x000ff00000000800 */
[----:B------:R-:W1:Y:S01]  /*7be0*/  MUFU.EX2 R174, R174 ;  /* 0x000000ae00ae7308 */ /* 0x000e620000000800 */
[----:B0-----:R-:W-:Y:S01]  /*7bf0*/  FADD.FTZ R28, R172, R9 ;  /* 0x00000009ac1c7221 */ /* 0x001fe20000010000 */
[----:B------:R-:W-:-:S03]  /*7c00*/  F2FP.F16.F32.PACK_AB R172, R25, R172 ;  /* 0x000000ac19ac723e */ /* 0x000fc600000000ff */
[----:B------:R-:W-:-:S03]  /*7c10*/  FADD.FTZ R9, R25, R28 ;  /* 0x0000001c19097221 */ /* 0x000fc60000010000 */
[----:B------:R-:W-:Y:S08]  /*7c20*/  MUFU.EX2 R175, R175 ;  /* 0x000000af00af7308 */ /* 0x000ff00000000800 */
[----:B------:R-:W-:Y:S01]  /*7c30*/  MUFU.EX2 R67, R67 ;  /* 0x0000004300437308 */ /* 0x000fe20000000800 */
[----:B-1----:R-:W-:Y:S01]  /*7c40*/  FADD.FTZ R28, R174, R9 ;  /* 0x00000009ae1c7221 */ /* 0x002fe20000010000 */
[----:B------:R-:W-:-:S03]  /*7c50*/  F2FP.F16.F32.PACK_AB R174, R29, R174 ;  /* 0x000000ae1dae723e */ /* 0x000fc600000000ff */
[----:B------:R-:W-:-:S03]  /*7c60*/  FADD.FTZ R9, R29, R28 ;  /* 0x0000001c1d097221 */ /* 0x000fc60000010000 */
        /* <DEDUP_REMOVED lines=16> */
[----:B------:R-:W0:Y:S01]  /*7d70*/  MUFU.EX2 R168, R168 ;  /* 0x000000a800a87308 */ /* 0x000e220000000800 */
[----:B------:R-:W-:-:S07]  /*7d80*/  UMOV UR11, 0x40000040 ;  /* 0x40000040000b7882 */ /* 0x000fce0000000000 */
[----:B------:R-:W-:Y:S08]  /*7d90*/  MUFU.EX2 R169, R169 ;  /* 0x000000a900a97308 */ /* 0x000ff00000000800 */
[----:B------:R-:W1:Y:S01]  /*7da0*/  MUFU.EX2 R170, R170 ;  /* 0x000000aa00aa7308 */ /* 0x000e620000000800 */
[----:B0-----:R-:W-:Y:S01]  /*7db0*/  FADD.FTZ R28, R168, R9 ;  /* 0x00000009a81c7221 */ /* 0x001fe20000010000 */
[----:B------:R-:W-:-:S03]  /*7dc0*/  F2FP.F16.F32.PACK_AB R168, R33, R168 ;  /* 0x000000a821a8723e */ /* 0x000fc600000000ff */
[----:B------:R-:W-:-:S03]  /*7dd0*/  FADD.FTZ R13, R33, R28 ;  /* 0x0000001c210d7221 */ /* 0x000fc60000010000 */
[----:B------:R-:W-:Y:S01]  /*7de0*/  MUFU.EX2 R171, R171 ;  /* 0x000000ab00ab7308 */ /* 0x000fe20000000800 */
[----:B-1----:R-:W-:Y:S01]  /*7df0*/  FADD.FTZ R28, R170, R13 ;  /* 0x0000000daa1c7221 */ /* 0x002fe20000010000 */
[----:B------:R-:W-:-:S03]  /*7e00*/  F2FP.F16.F32.PACK_AB R170, R37, R170 ;  /* 0x000000aa25aa723e */ /* 0x000fc600000000ff */
[----:B------:R-:W-:Y:S01]  /*7e10*/  FADD.FTZ R13, R37, R28 ;  /* 0x0000001c250d7221 */ /* 0x000fe20000010000 */
[----:B------:R-:W-:Y:S02]  /*7e20*/  WARPGROUP.DEPBAR.LE gsb0, 0x0 ;  /* 0x00008000000079c5 */ /* 0x000fe40000010000 */
[----:B------:R-:W-:Y:S01]  /*7e30*/  WARPGROUP.ARRIVE ;  /* 0x00000000000079c5 */ /* 0x000fe20000000000 */
[-CC-:B------:R-:W-:Y:S01]  /*7e40*/  FFMA.FTZ R164, R56, R0.reuse, -R19.reuse ;  /* 0x0000000038a47223 */ /* 0x180fe20000010813 */
[-C--:B------:R-:W-:Y:S01]  /*7e50*/  FFMA.FTZ R166, R60, R0.reuse, -R19 ;  /* 0x000000003ca67223 */ /* 0x080fe20000010813 */
[-CC-:B------:R-:W-:Y:S01]  /*7e60*/  FFMA.FTZ R165, R58, R0.reuse, -R69.reuse ;  /* 0x000000003aa57223 */ /* 0x180fe20000010845 */
[----:B------:R-:W-:Y:S01]  /*7e70*/  MUFU.EX2 R167, R62 ;  /* 0x0000003e00a77308 */ /* 0x000fe20000000800 */
[----:B------:R-:W-:Y:S01]  /*7e80*/  FFMA.FTZ R69, R87, R0, -R69 ;  /* 0x0000000057457223 */ /* 0x000fe20000010845 */
[----:B------:R-:W-:Y:S01]  /*7e90*/  HGMMA.64x128x16.F32 R88, R160, gdesc[UR8].tnspB, R88, gsb0 ;  /* 0x41e00008a0587df0 */ /* 0x000fe20008000858 */
[----:B------:R-:W-:Y:S01]  /*7ea0*/  UIADD3 UR10, UR6, 0x300, URZ ;  /* 0x00000300060a7890 */ /* 0x000fe2000fffe03f */
[----:B------:R-:W-:Y:S01]  /*7eb0*/  UMOV UR11, 0x40000040 ;  /* 0x40000040000b7882 */ /* 0x000fe20000000000 */
[----:B------:R-:W-:-:S03]  /*7ec0*/  UIADD3 UR6, UR6, 0x380, URZ ;  /* 0x0000038006067890 */ /* 0x000fc6000fffe03f */
[----:B------:R-:W0:Y:S08]  /*7ed0*/  MUFU.EX2 R164, R164 ;  /* 0x000000a400a47308 */ /* 0x000e300000000800 */
[----:B------:R-:W-:Y:S08]  /*7ee0*/  MUFU.EX2 R165, R165 ;  /* 0x000000a500a57308 */ /* 0x000ff00000000800 */
[----:B------:R-:W-:Y:S01]  /*7ef0*/  MUFU.EX2 R166, R166 ;  /* 0x000000a600a67308 */ /* 0x000fe20000000800 */
[----:B0-----:R-:W-:Y:S01]  /*7f00*/  FADD.FTZ R28, R164, R13 ;  /* 0x0000000da41c7221 */ /* 0x001fe20000010000 */
[----:B------:R-:W-:Y:S01]  /*7f10*/  F2FP.F16.F32.PACK_AB R164, R41, R164 ;  /* 0x000000a429a4723e */ /* 0x000fe200000000ff */
[----:B------:R-:W-:-:S05]  /*7f20*/  IMAD.MOV.U32 R13, RZ, RZ, R12 ;  /* 0x000000ffff0d7224 */ /* 0x000fca00078e000c */
[----:B------:R-:W-:Y:S01]  /*7f30*/  MUFU.EX2 R69, R69 ;  /* 0x0000004500457308 */ /* 0x000fe20000000800 */
[----:B------:R-:W-:Y:S02]  /*7f40*/  WARPGROUP.DEPBAR.LE gsb0, 0x0 ;  /* 0x00008000000079c5 */ /* 0x000fe40000010000 */
[----:B------:R-:W-:Y:S01]  /*7f50*/  WARPGROUP.ARRIVE ;  /* 0x00000000000079c5 */ /* 0x000fe20000000000 */
[-CC-:B------:R-:W-:Y:S01]  /*7f60*/  FFMA.FTZ R160, R64, R0.reuse, -R19.reuse ;  /* 0x0000000040a07223 */ /* 0x180fe20000010813 */
[-C--:B------:R-:W-:Y:S01]  /*7f70*/  FFMA.FTZ R162, R68, R0.reuse, -R19 ;  /* 0x0000000044a27223 */ /* 0x080fe20000010813 */
[----:B------:R-:W-:Y:S02]  /*7f80*/  FADD.FTZ R19, -R4, R11 ;  /* 0x0000000b04137221 */ /* 0x000fe40000010100 */
[----:B------:R-:W-:Y:S01]  /*7f90*/  MUFU.EX2 R161, R66 ;  /* 0x0000004200a17308 */ /* 0x000fe20000000800 */
[----:B------:R-:W-:Y:S01]  /*7fa0*/  HGMMA.64x128x16.F32 R88, R156, gdesc[UR8].tnspB, R88, gsb0 ;  /* 0x41e000089c587df0 */ /* 0x000fe20008000858 */
[----:B------:R-:W-:Y:S01]  /*7fb0*/  FMUL.FTZ R19, R19, R0 ;  /* 0x0000000013137220 */ /* 0x000fe20000410000 */
[----:B------:R-:W-:Y:S01]  /*7fc0*/  UMOV UR10, UR6 ;  /* 0x00000006000a7c82 */ /* 0x000fe20008000000 */
[----:B------:R-:W-:-:S04]  /*7fd0*/  UMOV UR11, 0x40000040 ;  /* 0x40000040000b7882 */ /* 0x000fc80000000000 */
[----:B------:R0:W1:Y:S08]  /*7fe0*/  MUFU.EX2 R2, R19 ;  /* 0x0000001300027308 */ /* 0x0000700000000800 */
[----:B------:R-:W2:Y:S01]  /*7ff0*/  MUFU.EX2 R160, R160 ;  /* 0x000000a000a07308 */ /* 0x000ea20000000800 */
[----:B0-----:R-:W-:-:S04]  /*8000*/  IMAD.U32 R19, RZ, RZ, UR39 ;  /* 0x00000027ff137e24 */ /* 0x001fc8000f8e00ff */
[----:B------:R-:W-:-:S03]  /*8010*/  @!P1 VIADD R19, R19, 0x34840 ;  /* 0x0003484013139836 */ /* 0x000fc60000000000 */
[----:B------:R-:W0:Y:S01]  /*8020*/  MUFU.EX2 R162, R162 ;  /* 0x000000a200a27308 */ /* 0x000e220000000800 */
[----:B-1----:R-:W-:Y:S01]  /*8030*/  FFMA.FTZ R8, R2, R8, R181 ;  /* 0x0000000802087223 */ /* 0x002fe200000100b5 */
[----:B------:R-:W-:Y:S02]  /*8040*/  @!P1 PRMT R19, RZ, 0x654, R19 ;  /* 0x00000654ff139816 */ /* 0x000fe40000000013 */
[C---:B------:R-:W-:Y:S01]  /*8050*/  F2FP.F16.F32.PACK_AB R181, R27.reuse, R181 ;  /* 0x000000b51bb5723e */ /* 0x040fe200000000ff */
[----:B------:R-:W-:-:S03]  /*8060*/  FADD.FTZ R8, R27, R8 ;  /* 0x000000081b087221 */ /* 0x000fc60000010000 */
[----:B------:R-:W1:Y:S01]  /*8070*/  MUFU.EX2 R163, R70 ;  /* 0x0000004600a37308 */ /* 0x000e620000000800 */
[----:B------:R-:W-:Y:S01]  /*8080*/  FADD.FTZ R8, R183, R8 ;  /* 0x00000008b7087221 */ /* 0x000fe20000010000 */
[----:B------:R-:W-:-:S03]  /*8090*/  F2FP.F16.F32.PACK_AB R183, R31, R183 ;  /* 0x000000b71fb7723e */ /* 0x000fc600000000ff */
[----:B------:R-:W-:-:S03]  /*80a0*/  FADD.FTZ R8, R31, R8 ;  /* 0x000000081f087221 */ /* 0x000fc60000010000 */
[----:B------:R-:W3:Y:S01]  /*80b0*/  MUFU.EX2 R11, R85 ;  /* 0x00000055000b7308 */ /* 0x000ee20000000800 */
        /* <DEDUP_REMOVED lines=19> */
[----:B------:R-:W-:Y:S01]  /*81f0*/  FADD.FTZ R8, R165, R8 ;  /* 0x00000008a5087221 */ /* 0x000fe20000010000 */
[----:B------:R-:W-:Y:S01]  /*8200*/  FADD.FTZ R28, R166, R9 ;  /* 0x00000009a61c7221 */ /* 0x000fe20000010000 */
[C---:B------:R-:W-:Y:S02]  /*8210*/  F2FP.F16.F32.PACK_AB R165, R59.reuse, R165 ;  /* 0x000000a53ba5723e */ /* 0x040fe400000000ff */
[----:B------:R-:W-:Y:S01]  /*8220*/  FADD.FTZ R8, R59, R8 ;  /* 0x000000083b087221 */ /* 0x000fe20000010000 */
[C---:B------:R-:W-:Y:S01]  /*8230*/  FADD.FTZ R9, R45.reuse, R28 ;  /* 0x0000001c2d097221 */ /* 0x040fe20000010000 */
[----:B------:R-:W-:Y:S02]  /*8240*/  F2FP.F16.F32.PACK_AB R166, R45, R166 ;  /* 0x000000a62da6723e */ /* 0x000fe400000000ff */
[----:B------:R-:W-:Y:S01]  /*8250*/  FADD.FTZ R8, R167, R8 ;  /* 0x00000008a7087221 */ /* 0x000fe20000010000 */
[----:B--2---:R-:W-:Y:S01]  /*8260*/  FADD.FTZ R28, R160, R9 ;  /* 0x00000009a01c7221 */ /* 0x004fe20000010000 */
[----:B------:R-:W-:-:S02]  /*8270*/  F2FP.F16.F32.PACK_AB R167, R63, R167 ;  /* 0x000000a73fa7723e */ /* 0x000fc400000000ff */
[----:B------:R-:W-:Y:S01]  /*8280*/  FADD.FTZ R8, R63, R8 ;  /* 0x000000083f087221 */ /* 0x000fe20000010000 */
[C---:B------:R-:W-:Y:S01]  /*8290*/  FADD.FTZ R9, R49.reuse, R28 ;  /* 0x0000001c31097221 */ /* 0x040fe20000010000 */
[----:B------:R-:W-:Y:S02]  /*82a0*/  F2FP.F16.F32.PACK_AB R160, R49, R160 ;  /* 0x000000a031a0723e */ /* 0x000fe400000000ff */
[----:B------:R-:W-:Y:S01]  /*82b0*/  FADD.FTZ R8, R161, R8 ;  /* 0x00000008a1087221 */ /* 0x000fe20000010000 */
[----:B0-----:R-:W-:Y:S01]  /*82c0*/  FADD.FTZ R26, R162, R9 ;  /* 0x00000009a21a7221 */ /* 0x001fe20000010000 */
[C---:B------:R-:W-:Y:S02]  /*82d0*/  F2FP.F16.F32.PACK_AB R161, R67.reuse, R161 ;  /* 0x000000a143a1723e */ /* 0x040fe400000000ff */
[----:B------:R-:W-:Y:S01]  /*82e0*/  FADD.FTZ R8, R67, R8 ;  /* 0x0000000843087221 */ /* 0x000fe20000010000 */
[C---:B------:R-:W-:Y:S01]  /*82f0*/  FADD.FTZ R9, R53.reuse, R26 ;  /* 0x0000001a35097221 */ /* 0x040fe20000010000 */
[----:B------:R-:W-:-:S02]  /*8300*/  F2FP.F16.F32.PACK_AB R162, R53, R162 ;  /* 0x000000a235a2723e */ /* 0x000fc400000000ff */
[----:B-1----:R-:W-:Y:S01]  /*8310*/  FADD.FTZ R8, R163, R8 ;  /* 0x00000008a3087221 */ /* 0x002fe20000010000 */
[----:B------:R-:W-:Y:S01]  /*8320*/  FADD.FTZ R24, R10, R9 ;  /* 0x000000090a187221 */ /* 0x000fe20000010000 */
[C---:B------:R-:W-:Y:S02]  /*8330*/  F2FP.F16.F32.PACK_AB R163, R71.reuse, R163 ;  /* 0x000000a347a3723e */ /* 0x040fe400000000ff */
[----:B------:R-:W-:Y:S01]  /*8340*/  FADD.FTZ R8, R71, R8 ;  /* 0x0000000847087221 */ /* 0x000fe20000010000 */
[----:B------:R-:W-:-:S04]  /*8350*/  FADD.FTZ R9, R57, R24 ;  /* 0x0000001839097221 */ /* 0x000fc80000010000 */
[----:B------:R-:W-:-:S04]  /*8360*/  FADD.FTZ R24, R16, R9 ;  /* 0x0000000910187221 */ /* 0x000fc80000010000 */
[----:B------:R-:W-:-:S04]  /*8370*/  FADD.FTZ R9, R61, R24 ;  /* 0x000000183d097221 */ /* 0x000fc80000010000 */
[----:B------:R-:W-:-:S04]  /*8380*/  FADD.FTZ R24, R20, R9 ;  /* 0x0000000914187221 */ /* 0x000fc80000010000 */
[----:B------:R-:W-:Y:S01]  /*8390*/  FADD.FTZ R9, R65, R24 ;  /* 0x0000001841097221 */ /* 0x000fe20000010000 */
[----:B------:R-:W-:Y:S02]  /*83a0*/  WARPGROUP.DEPBAR.LE gsb0, 0x0 ;  /* 0x00008000000079c5 */ /* 0x000fe40000010000 */
[----:B------:R-:W-:Y:S01]  /*83b0*/  WARPGROUP.ARRIVE ;  /* 0x00000000000079c5 */ /* 0x000fe20000000000 */
[----:B------:R-:W0:Y:S01]  /*83c0*/  MUFU.EX2 R157, R74 ;  /* 0x0000004a009d7308 */ /* 0x000e220000000800 */
[----:B------:R-:W-:Y:S01]  /*83d0*/  F2FP.F16.F32.PACK_AB R156, R57, R10 ;  /* 0x0000000a399c723e */ /* 0x000fe200000000ff */
[----:B------:R-:W-:Y:S01]  /*83e0*/  FADD.FTZ R10, R22, R9 ;  /* 0x00000009160a7221 */ /* 0x000fe20000010000 */
[----:B------:R-:W-:Y:S02]  /*83f0*/  F2FP.F16.F32.PACK_AB R158, R61, R16 ;  /* 0x000000103d9e723e */ /* 0x000fe400000000ff */
[----:B------:R-:W-:Y:S01]  /*8400*/  HGMMA.64x128x16.F32 R88, R152, gdesc[UR8].tnspB, R88, gsb0 ;  /* 0x41e0000898587df0 */ /* 0x000fe20008000858 */
[----:B---3--:R-:W-:Y:S01]  /*8410*/  FADD.FTZ R9, R11, R10 ;  /* 0x0000000a0b097221 */ /* 0x008fe20000010000 */
[----:B------:R-:W-:Y:S01]  /*8420*/  IMAD.MOV.U32 R10, RZ, RZ, R5 ;  /* 0x000000ffff0a7224 */ /* 0x000fe200078e0005 */
[----:B------:R-:W1:Y:S01]  /*8430*/  MUFU.EX2 R159, R78 ;  /* 0x0000004e009f7308 */ /* 0x000e620000000800 */
[----:B0-----:R-:W-:Y:S01]  /*8440*/  FADD.FTZ R8, R157, R8 ;  /* 0x000000089d087221 */ /* 0x001fe20000010000 */
[----:B------:R-:W-:-:S03]  /*8450*/  F2FP.F16.F32.PACK_AB R157, R75, R157 ;  /* 0x0000009d4b9d723e */ /* 0x000fc600000000ff */
[----:B------:R-:W-:-:S04]  /*8460*/  FADD.FTZ R8, R75, R8 ;  /* 0x000000084b087221 */ /* 0x000fc80000010000 */
[----:B-1----:R-:W-:Y:S01]  /*8470*/  FADD.FTZ R8, R159, R8 ;  /* 0x000000089f087221 */ /* 0x002fe20000010000 */
[----:B------:R-:W-:-:S03]  /*8480*/  F2FP.F16.F32.PACK_AB R159, R79, R159 ;  /* 0x0000009f4f9f723e */ /* 0x000fc600000000ff */
[----:B------:R-:W-:Y:S01]  /*8490*/  FADD.FTZ R8, R79, R8 ;  /* 0x000000084f087221 */ /* 0x000fe20000010000 */
[----:B------:R-:W-:Y:S02]  /*84a0*/  WARPGROUP.DEPBAR.LE gsb0, 0x0 ;  /* 0x00008000000079c5 */ /* 0x000fe40000010000 */
[----:B------:R-:W0:Y:S01]  /*84b0*/  MUFU.EX2 R153, R82 ;  /* 0x0000005200997308 */ /* 0x000e220000000800 */
[----:B------:R1:W-:Y:S01]  /*84c0*/  @!P1 SYNCS.ARRIVE.TRANS64.RED.A1T0 RZ, [R19+URZ], RZ ;  /* 0x000000ff13ff99a7 */ /* 0x0003e2000810043f */
[----:B------:R-:W-:Y:S01]  /*84d0*/  F2FP.F16.F32.PACK_AB R154, R11, R22 ;  /* 0x000000160b9a723e */ /* 0x000fe200000000ff */
[----:B------:R-:W-:Y:S01]  /*84e0*/  IMAD.MOV.U32 R11, RZ, RZ, R4 ;  /* 0x000000ffff0b7224 */ /* 0x000fe200078e0004 */
[----:B------:R-:W-:-:S04]  /*84f0*/  F2FP.F16.F32.PACK_AB R152, R65, R20 ;  /* 0x000000144198723e */ /* 0x000fc800000000ff */
[----:B------:R-:W2:Y:S01]  /*8500*/  MUFU.EX2 R155, R86 ;  /* 0x00000056009b7308 */ /* 0x000ea20000000800 */
[----:B-1----:R-:W-:-:S04]  /*8510*/  IMAD.U32 R19, RZ, RZ, UR7 ;  /* 0x00000007ff137e24 */ /* 0x002fc8000f8e00ff */
[----:B------:R-:W-:Y:S02]  /*8520*/  @!P1 VIADD R19, R19, 0x34860 ;  /* 0x0003486013139836 */ /* 0x000fe40000000000 */
[----:B0-----:R-:W-:-:S03]  /*8530*/  FADD.FTZ R8, R153, R8 ;  /* 0x0000000899087221 */ /* 0x001fc60000010000 */
[----:B------:R-:W-:Y:S02]  /*8540*/  @!P1 PRMT R19, RZ, 0x654, R19 ;  /* 0x00000654ff139816 */ /* 0x000fe40000000013 */
[C---:B------:R-:W-:Y:S01]  /*8550*/  F2FP.F16.F32.PACK_AB R153, R83.reuse, R153 ;  /* 0x000000995399723e */ /* 0x040fe200000000ff */
[----:B------:R-:W-:Y:S01]  /*8560*/  FADD.FTZ R8, R83, R8 ;  /* 0x0000000853087221 */ /* 0x000fe20000010000 */
[----:B------:R0:W-:Y:S03]  /*8570*/  @!P1 SYNCS.ARRIVE.TRANS64.RED.A1T0 RZ, [R19+URZ], RZ ;  /* 0x000000ff13ff99a7 */ /* 0x0001e6000810043f */
[----:B--2---:R-:W-:Y:S01]  /*8580*/  FADD.FTZ R8, R155, R8 ;  /* 0x000000089b087221 */ /* 0x004fe20000010000 */
[----:B------:R-:W-:-:S03]  /*8590*/  F2FP.F16.F32.PACK_AB R155, R69, R155 ;  /* 0x0000009b459b723e */ /* 0x000fc600000000ff */
[----:B------:R-:W-:Y:S01]  /*85a0*/  FADD.FTZ R8, R69, R8 ;  /* 0x0000000845087221 */ /* 0x000fe20000010000 */
[----:B0-----:R-:W-:Y:S06]  /*85b0*/  @P2 BRA `(.L_x_2067) ;  /* 0xffffffdc00ec2947 */ /* 0x001fec000383ffff */
.L_x_2058:
        /* <DEDUP_REMOVED lines=67> */
.L_x_2068:
[----:B------:R-:W-:Y:S01]  /*89f0*/  ULEA UR5, UR37, UR36, 0x3 ;  /* 0x0000002425057291 */ /* 0x000fe2000f8e183f */
[----:B------:R-:W-:-:S08]  /*8a00*/  SHF.L.U32 R5, R5, 0x1f, RZ ;  /* 0x0000001f05057819 */ /* 0x000fd000000006ff */
[----:B------:R0:W1:Y:S01]  /*8a10*/  SYNCS.PHASECHK.TRANS64.TRYWAIT P2, [UR5+0x34850], R5 ;  /* 0x03485005ff0075a7 */ /* 0x0000620008040145 */
[----:B------:R-:W-:Y:S05]  /*8a20*/  @!P0 BRA `(.L_x_2069) ;  /* 0x0000000000048947 */ /* 0x000fea0003800000 */
[----:B------:R-:W-:Y:S01]  /*8a30*/  BPT.TRAP 0x1 ;  /* 0x000000040000795c */ /* 0x000fe20000300000 */
.L_x_2069:
[----:B-1----:R-:W-:Y:S05]  /*8a40*/  @P2 BRA `(.L_x_2070) ;  /* 0x0000000000082947 */ /* 0x002fea0003800000 */
[----:B------:R-:W1:Y:S02]  /*8a50*/  SYNCS.PHASECHK.TRANS64.TRYWAIT P0, [UR5+0x34850], R5 ;  /* 0x03485005ff0075a7 */ /* 0x000e640008000145 */
[----:B-1----:R-:W-:Y:S05]  /*8a60*/  @!P0 BRA `(.L_x_2071) ;  /* 0x00000060008c8947 */ /* 0x002fea0003800000 */
.L_x_2070:
[----:B------:R-:W-:Y:S01]  /*8a70*/  UIADD3 UR36, UR36, 0x400, URZ ;  /* 0x0000040024247890 */ /* 0x000fe2000fffe03f */
[----:B------:R-:W-:Y:S01]  /*8a80*/  WARPGROUP.ARRIVE ;  /* 0x00000000000079c5 */ /* 0x000fe20000000000 */
[----:B------:R-:W-:Y:S01]  /*8a90*/  UMOV UR7, 0x40000040 ;  /* 0x4000004000077882 */ /* 0x000fe20000000000 */
[----:B-1----:R-:W1:Y:S01]  /*8aa0*/  SHFL.BFLY PT, R2, R9, 0x2, 0x1f ;  /* 0x0c401f0009027f89 */ /* 0x002e6200000e0000 */
[----:B------:R-:W-:Y:S01]  /*8ab0*/  USHF.R.U32.HI UR36, URZ, 0x4, UR36 ;  /* 0x000000043f247899 */ /* 0x000fe20008011624 */
[----:B------:R-:W-:Y:S02]  /*8ac0*/  IMAD.U32 R10, RZ, RZ, UR5 ;  /* 0x00000005ff0a7e24 */ /* 0x000fe4000f8e00ff */
[----:B------:R-:W0:Y:S01]  /*8ad0*/  SHFL.BFLY PT, R3, R8, 0x2, 0x1f ;  /* 0x0c401f0008037f89 */ /* 0x000e2200000e0000 */
[----:B------:R-:W-:Y:S01]  /*8ae0*/  ULOP3.LUT UR36, UR36, 0x3fff, URZ, 0xc0, !UPT ;  /* 0x00003fff24247892 */ /* 0x000fe2000f8ec03f */
[----:B------:R-:W-:-:S03]  /*8af0*/  @!P1 VIADD R10, R10, 0x34860 ;  /* 0x000348600a0a9836 */ /* 0x000fc60000000000 */
[----:B------:R-:W-:Y:S02]  /*8b00*/  ULOP3.LUT UR4, UR36, 0x4000000, URZ, 0xfc, !UPT ;  /* 0x0400000024047892 */ /* 0x000fe4000f8efc3f */
[----:B------:R-:W-:Y:S02]  /*8b10*/  @!P1 PRMT R10, RZ, 0x654, R10 ;  /* 0x00000654ff0a9816 */ /* 0x000fe4000000000a */
[----:B------:R-:W-:-:S07]  /*8b20*/  ULEA UR4, UR37, UR4, 0xb ;  /* 0x0000000425047291 */ /* 0x000fce000f8e583f */
[----:B------:R-:W-:Y:S02]  /*8b30*/  UMOV UR6, UR4 ;  /* 0x0000000400067c82 */ /* 0x000fe40008000000 */
[----:B------:R-:W-:Y:S01]  /*8b40*/  HGMMA.64x128x16.F32 R24, R180, gdesc[UR4].tnspB, R24, gsb0 ;  /* 0x41e00004b4187df0 */ /* 0x000fe20008000818 */
[----:B------:R-:W-:Y:S01]  /*8b50*/  UIADD3 UR6, UR4, 0x80, URZ ;  /* 0x0000008004067890 */ /* 0x000fe2000fffe03f */
[----:B-1----:R-:W-:Y:S01]  /*8b60*/  FADD.FTZ R2, R2, R9 ;  /* 0x0000000902027221 */ /* 0x002fe20000010000 */
[----:B------:R-:W-:Y:S01]  /*8b70*/  UMOV UR7, 0x40000040 ;  /* 0x4000004000077882 */ /* 0x000fe20000000000 */
[----:B0-----:R-:W-:Y:S01]  /*8b80*/  FADD.FTZ R5, R3, R8 ;  /* 0x0000000803057221 */ /* 0x001fe20000010000 */
[----:B------:R-:W-:Y:S02]  /*8b90*/  IMAD.MOV.U32 R8, RZ, RZ, RZ ;  /* 0x000000ffff087224 */ /* 0x000fe400078e00ff */
[----:B------:R-:W0:Y:S04]  /*8ba0*/  SHFL.BFLY PT, R3, R2, 0x1, 0x1f ;  /* 0x0c201f0002037f89 */ /* 0x000e2800000e0000 */
[----:B------:R-:W1:Y:S01]  /*8bb0*/  SHFL.BFLY PT, R6, R5, 0x1, 0x1f ;  /* 0x0c201f0005067f89 */ /* 0x000e6200000e0000 */
[----:B0-----:R-:W-:Y:S01]  /*8bc0*/  FADD.FTZ R11, R2, R3 ;  /* 0x00000003020b7221 */ /* 0x001fe20000010000 */
[----:B------:R-:W-:-:S02]  /*8bd0*/  IMAD.MOV.U32 R3, RZ, RZ, -0x800000 ;  /* 0xff800000ff037424 */ /* 0x000fc400078e00ff */
[----:B------:R-:W-:Y:S02]  /*8be0*/  IMAD.MOV.U32 R2, RZ, RZ, -0x800000 ;  /* 0xff800000ff027424 */ /* 0x000fe400078e00ff */
[----:B-1----:R-:W-:Y:S01]  /*8bf0*/  FADD.FTZ R13, R5, R6 ;  /* 0x00000006050d7221 */ /* 0x002fe20000010000 */
[----:B------:R-:W-:Y:S01]  /*8c00*/  FSETP.NE.FTZ.AND P0, PT, R11, RZ, PT ;  /* 0x000000ff0b00720b */ /* 0x000fe20003f15000 */
[----:B------:R-:W-:-:S03]  /*8c10*/  IMAD.MOV.U32 R6, RZ, RZ, RZ ;  /* 0x000000ffff067224 */ /* 0x000fc600078e00ff */
[----:B------:R-:W-:-:S09]  /*8c20*/  FSETP.NE.FTZ.AND P2, PT, R13, RZ, PT ;  /* 0x000000ff0d00720b */ /* 0x000fd20003f55000 */
        /* <DEDUP_REMOVED lines=111> */
.L_x_2041:
[----:B------:R-:W-:Y:S05]  /*9320*/  @P0 BRA `(.L_x_2072) ;  /* 0x0000001400340947 */ /* 0x000fea0003800000 */
[----:B------:R-:W1:Y:S01]  /*9330*/  S2R R0, SR_TID.X ;  /* 0x0000000000007919 */ /* 0x000e620000002100 */
[----:B------:R-:W2:Y:S01]  /*9340*/  LDC R17, c[0x0][0xbe8] ;  /* 0x0002fa00ff117b82 */ /* 0x000ea20000000800 */
[----:B------:R-:W-:Y:S01]  /*9350*/  ULDC.64 UR4, c[0x0][0xbd0] ;  /* 0x0002f40000047ab9 */ /* 0x000fe20000000a00 */
[----:B------:R-:W-:Y:S01]  /*9360*/  ULDC.64 UR6, c[0x0][0xb38] ;  /* 0x0002ce0000067ab9 */ /* 0x000fe20000000a00 */
[----:B------:R-:W3:Y:S01]  /*9370*/  S2R R19, SR_CTAID.X ;  /* 0x0000000000137919 */ /* 0x000ee20000002500 */
[----:B------:R-:W-:Y:S04]  /*9380*/  BSSY B0, `(.L_x_2073) ;  /* 0x00000e3000007945 */ /* 0x000fe80003800000 */
[----:B------:R-:W4:Y:S08]  /*9390*/  S2UR UR9, SR_CTAID.Z ;  /* 0x00000000000979c3 */ /* 0x000f300000002700 */
[----:B------:R-:W5:Y:S08]  /*93a0*/  LDC.64 R20, c[0x0][0xbd8] ;  /* 0x0002f600ff147b82 */ /* 0x000f700000000a00 */
[----:B------:R-:W-:Y:S01]  /*93b0*/  BAR.SYNC.DEFER_BLOCKING 0x1, 0x100 ;  /* 0x0044000000007b1d */ /* 0x000fe20000010000 */
[----:B--2---:R-:W-:-:S07]  /*93c0*/  ISETP.NE.AND P0, PT, R17, 0x1, PT ;  /* 0x000000011100780c */ /* 0x004fce0003f05270 */
[----:B------:R-:W2:Y:S01]  /*93d0*/  S2UR UR8, SR_CTAID.Y ;  /* 0x00000000000879c3 */ /* 0x000ea20000002600 */
[----:B-1----:R-:W-:-:S07]  /*93e0*/  VIADD R0, R0, 0xffffff80 ;  /* 0xffffff8000007836 */ /* 0x002fce0000000000 */
[----:B------:R-:W2:Y:S01]  /*93f0*/  LDC R89, c[0x0][0xc50] ;  /* 0x00031400ff597b82 */ /* 0x000ea20000000800 */
[----:B------:R-:W-:-:S04]  /*9400*/  SHF.R.S32.HI R5, RZ, 0x1f, R0 ;  /* 0x0000001fff057819 */ /* 0x000fc80000011400 */
[----:B------:R-:W-:-:S03]  /*9410*/  LEA.HI R6, R5, R0, RZ, 0x7 ;  /* 0x0000000005067211 */ /* 0x000fc600078f38ff */
[----:B------:R-:W1:Y:S01]  /*9420*/  LDC.64 R22, c[0x0][0xb40] ;  /* 0x0002d000ff167b82 */ /* 0x000e620000000a00 */
[----:B------:R-:W-:Y:S02]  /*9430*/  LEA.HI R5, R5, R0, RZ, 0x2 ;  /* 0x0000000005057211 */ /* 0x000fe400078f10ff */
[----:B------:R-:W-:Y:S02]  /*9440*/  LOP3.LUT R7, R6, 0xffffff80, RZ, 0xc0, !PT ;  /* 0xffffff8006077812 */ /* 0x000fe400078ec0ff */
[----:B------:R-:W-:Y:S02]  /*9450*/  LOP3.LUT R11, R5, 0xfffffffc, RZ, 0xc0, !PT ;  /* 0xfffffffc050b7812 */ /* 0x000fe400078ec0ff */
[----:B------:R-:W-:Y:S01]  /*9460*/  SHF.R.S32.HI R5, RZ, 0x7, R6 ;  /* 0x00000007ff057819 */ /* 0x000fe20000011406 */
[C---:B------:R-:W-:Y:S01]  /*9470*/  IMAD.IADD R88, R0.reuse, 0x1, -R7 ;  /* 0x0000000100587824 */ /* 0x040fe200078e0a07 */
[----:B------:R-:W2:Y:S01]  /*9480*/  @P0 LDC R13, c[0x0][0xbec] ;  /* 0x0002fb00ff0d0b82 */ /* 0x000ea20000000800 */
[----:B------:R-:W-:Y:S01]  /*9490*/  IMAD.IADD R11, R0, 0x1, -R11 ;  /* 0x00000001000b7824 */ /* 0x000fe200078e0a0b */
[----:B------:R-:W-:-:S02]  /*94a0*/  LEA.HI R0, R6, R5, RZ, 0x1 ;  /* 0x0000000506007211 */ /* 0x000fc400078f08ff */
[----:B------:R-:W-:Y:S02]  /*94b0*/  SHF.R.S32.HI R7, RZ, 0x1f, R88 ;  /* 0x0000001fff077819 */ /* 0x000fe40000011458 */
[----:B------:R-:W-:Y:S02]  /*94c0*/  LEA.HI R6, R11, R11, RZ, 0x1 ;  /* 0x0000000b0b067211 */ /* 0x000fe400078f08ff */
[-C--:B------:R-:W-:Y:S01]  /*94d0*/  LEA.HI R90, R7, R88.reuse, RZ, 0x2 ;  /* 0x00000058075a7211 */ /* 0x080fe200078f10ff */
[----:B------:R-:W2:Y:S01]  /*94e0*/  @P0 LDC R93, c[0x0][0xbec] ;  /* 0x0002fb00ff5d0b82 */ /* 0x000ea20000000800 */
[----:B------:R-:W-:Y:S02]  /*94f0*/  LOP3.LUT R6, R6, 0x1ffffffe, RZ, 0xc0, !PT ;  /* 0x1ffffffe06067812 */ /* 0x000fe400078ec0ff */
[--C-:B0-----:R-:W-:Y:S02]  /*9500*/  SHF.R.S32.HI R4, RZ, 0x2, R90.reuse ;  /* 0x00000002ff047819 */ /* 0x101fe4000001145a */
[----:B------:R-:W-:Y:S01]  /*9510*/  SHF.R.S32.HI R9, RZ, 0x1f, R90 ;  /* 0x0000001fff097819 */ /* 0x000fe2000001145a */
[----:B------:R-:W-:Y:S01]  /*9520*/  IMAD.IADD R91, R11, 0x1, -R6 ;  /* 0x000000010b5b7824 */ /* 0x000fe200078e0a06 */
[----:B------:R-:W-:Y:S01]  /*9530*/  LEA.HI R7, R7, R88, RZ, 0x5 ;  /* 0x0000005807077211 */ /* 0x000fe200078f28ff */
[----:B------:R-:W0:Y:S01]  /*9540*/  @P0 LDC R15, c[0x0][0xbf0] ;  /* 0x0002fc00ff0f0b82 */ /* 0x000e220000000800 */
[----:B------:R-:W-:-:S02]  /*9550*/  LEA.HI R9, R9, R4, RZ, 0x3 ;  /* 0x0000000409097211 */ /* 0x000fc400078f18ff */
[----:B------:R-:W-:Y:S02]  /*9560*/  LOP3.LUT R0, R0, 0x3fffffe, RZ, 0xc0, !PT ;  /* 0x03fffffe00007812 */ /* 0x000fe400078ec0ff */
[----:B------:R-:W-:Y:S02]  /*9570*/  LOP3.LUT R9, R9, 0xfffffff8, RZ, 0xc0, !PT ;  /* 0xfffffff809097812 */ /* 0x000fe400078ec0ff */
[----:B------:R-:W-:Y:S01]  /*9580*/  SHF.R.S32.HI R7, RZ, 0x5, R7 ;  /* 0x00000005ff077819 */ /* 0x000fe20000011407 */
[----:B------:R-:W-:Y:S01]  /*9590*/  IMAD.IADD R0, R5, 0x1, -R0 ;  /* 0x0000000105007824 */ /* 0x000fe200078e0a00 */
[----:B------:R-:W-:Y:S01]  /*95a0*/  SHF.R.S32.HI R11, RZ, 0x1f, R18 ;  /* 0x0000001fff0b7819 */ /* 0x000fe20000011412 */
[----:B------:R-:W-:Y:S01]  /*95b0*/  IMAD.IADD R4, R4, 0x1, -R9 ;  /* 0x0000000104047824 */ /* 0x000fe200078e0a09 */
[----:B------:R-:W0:Y:S03]  /*95c0*/  @P0 LDC R14, c[0x0][0xbf0] ;  /* 0x0002fc00ff0e0b82 */ /* 0x000e260000000800 */
[----:B------:R-:W-:-:S02]  /*95d0*/  IMAD R5, R7, 0x10, R4 ;  /* 0x0000001007057824 */ /* 0x000fc400078e0204 */
[----:B------:R-:W-:Y:S02]  /*95e0*/  IMAD R7, R11, UR4, RZ ;  /* 0x000000040b077c24 */ /* 0x000fe4000f8e02ff */
[----:B------:R-:W-:Y:S02]  /*95f0*/  IMAD R0, R0, 0x40, R5 ;  /* 0x0000004000007824 */ /* 0x000fe400078e0205 */
[----:B------:R-:W-:Y:S01]  /*9600*/  IMAD.WIDE.U32 R4, R18, UR4, RZ ;  /* 0x0000000412047c25 */ /* 0x000fe2000f8e00ff */
[----:B----4-:R-:W-:-:S03]  /*9610*/  USHF.R.S32.HI UR4, URZ, 0x1f, UR9 ;  /* 0x0000001f3f047899 */ /* 0x010fc60008011409 */
        /* <DEDUP_REMOVED lines=8> */
[----:B-----5:R-:W-:Y:S02]  /*96a0*/  IMAD R10, R20, UR4, RZ ;  /* 0x00000004140a7c24 */ /* 0x020fe4000f8e02ff */
[----:B---3--:R-:W-:Y:S02]  /*96b0*/  IMAD R8, R19, 0x80, R8 ;  /* 0x0000008013087824 */ /* 0x008fe400078e0208 */
[----:B-1----:R-:W-:Y:S01]  /*96c0*/  IMAD R12, R22, UR4, RZ ;  /* 0x00000004160c7c24 */ /* 0x002fe2000f8e02ff */
[----:B------:R-:W-:Y:S01]  /*96d0*/  ULDC.64 UR4, c[0x0][0xbe0] ;  /* 0x0002f80000047ab9 */ /* 0x000fe20000000a00 */
[----:B--2---:R-:W-:-:S02]  /*96e0*/  IMAD R89, R89, R18, UR8 ;  /* 0x0000000859597e24 */ /* 0x004fc4000f8e0212 */
[----:B------:R-:W-:Y:S02]  /*96f0*/  IMAD.IADD R7, R7, 0x1, R9 ;  /* 0x0000000107077824 */ /* 0x000fe400078e0209 */
[----:B------:R-:W-:Y:S02]  /*9700*/  IMAD R11, R21, UR9, R10 ;  /* 0x00000009150b7c24 */ /* 0x000fe4000f8e020a */
[----:B------:R-:W-:-:S04]  /*9710*/  IMAD.WIDE.U32 R4, R20, UR9, R4 ;  /* 0x0000000914047c25 */ /* 0x000fc8000f8e0004 */
[----:B------:R-:W-:-:S04]  /*9720*/  @P0 IMAD.HI.U32 R10, R8, R13, RZ ;  /* 0x0000000d080a0227 */ /* 0x000fc800078e00ff */
        /* <DEDUP_REMOVED lines=8> */
[----:B0-----:R-:W-:Y:S01]  /*97b0*/  @P0 SHF.R.U32.HI R9, RZ, R15, R10 ;  /* 0x0000000fff090219 */ /* 0x001fe2000001160a */
        /* <DEDUP_REMOVED lines=65> */
[C---:B------:R-:W-:Y:S01]  /*9bd0*/  VIADD R0, R19.reuse, 0x8 ;  /* 0x0000000813007836 */ /* 0x040fe20000000000 */
[----:B------:R-:W-:Y:S01]  /*9be0*/  ULDC UR4, c[0x0][0xac8] ;  /* 0x0002b20000047ab9 */ /* 0x000fe20000000800 */
[C---:B---3--:R-:W-:Y:S01]  /*9bf0*/  VIADD R6, R19.reuse, 0x10 ;  /* 0x0000001013067836 */ /* 0x048fe20000000000 */
        /* <DEDUP_REMOVED lines=91> */
.L_x_2074:
[----:B------:R-:W-:Y:S05]  /*a1b0*/  BSYNC B0 ;  /* 0x0000000000007941 */ /* 0x000fea0003800000 */
.L_x_2073:
[----:B------:R-:W-:Y:S01]  /*a1c0*/  ISETP.GE.AND P0, PT, R16, R17, PT ;  /* 0x000000111000720c */ /* 0x000fe20003f06270 */
[----:B0-----:R2:W0:Y:S04]  /*a1d0*/  SHFL.IDX PT, R13, R22, 0x1, 0x1c1f ;  /* 0x003c1f00160d7f89 */ /* 0x00142800000e0000 */
[----:B------:R2:W0:Y:S08]  /*a1e0*/  SHFL.IDX PT, R12, R20, 0x1, 0x1c1f ;  /* 0x003c1f00140c7f89 */ /* 0x00043000000e0000 */
[----:B--2---:R-:W-:Y:S05]  /*a1f0*/  @P0 BRA `(.L_x_2039) ;  /* 0x0000004800100947 */ /* 0x004fea0003800000 */
[----:B------:R-:W-:Y:S01]  /*a200*/  ULDC UR4, c[0x0][0xac8] ;  /* 0x0002b20000047ab9 */ /* 0x000fe20000000800 */
[C---:B------:R-:W-:Y:S01]  /*a210*/  VIADD R0, R19.reuse, 0x8 ;  /* 0x0000000813007836 */ /* 0x040fe20000000000 */
[C---:B------:R-:W-:Y:S01]  /*a220*/  ISETP.GE.AND P0, PT, R19.reuse, UR4, PT ;  /* 0x0000000413007c0c */ /* 0x040fe2000bf06270 */
[C---:B---3--:R-:W-:Y:S01]  /*a230*/  VIADD R4, R19.reuse, 0x10 ;  /* 0x0000001013047836 */ /* 0x048fe20000000000 */
[C---:B------:R-:W-:Y:S01]  /*a240*/  IADD3 R9, R19.reuse, 0x28, RZ ;  /* 0x0000002813097810 */ /* 0x040fe20007ffe0ff */
        /* <DEDUP_REMOVED lines=8> */
[C---:B------:R-:W-:Y:S01]  /*a2d0*/  VIADD R16, R19.reuse, 0x40 ;  /* 0x0000004013107836 */ /* 0x040fe20000000000 */
[----:B------:R-:W-:Y:S01]  /*a2e0*/  ISETP.GE.AND P2, PT, R10, UR4, PT ;  /* 0x000000040a007c0c */ /* 0x000fe2000bf46270 */
[----:B0-----:R-:W-:Y:S01]  /*a2f0*/  @!P0 IMAD.WIDE R2, R19, 0x4, R12 ;  /* 0x0000000413028825 */ /* 0x001fe200078e020c */
[----:B------:R-:W-:-:S03]  /*a300*/  ISETP.GE.AND P1, PT, R11, UR4, PT ;  /* 0x000000040b007c0c */ /* 0x000fc6000bf26270 */
[----:B------:R-:W-:Y:S01]  /*a310*/  @!P5 LEA.HI R0, R0, R0, RZ, 0x1 ;  /* 0x000000000000d211 */ /* 0x000fe200078f08ff */
[----:B------:R0:W-:Y:S01]  /*a320*/  @!P0 ST.E.64 desc[UR42][R2.64], R26 ;  /* 0x0000001a02008985 */ /* 0x0001e2000c101b2a */
[----:B------:R-:W-:Y:S01]  /*a330*/  ISETP.GE.AND P0, PT, R6, UR4, PT ;  /* 0x0000000406007c0c */ /* 0x000fe2000bf06270 */
[C---:B------:R-:W-:Y:S01]  /*a340*/  VIADD R18, R19.reuse, 0x48 ;  /* 0x0000004813127836 */ /* 0x040fe20000000000 */
[----:B------:R-:W-:Y:S01]  /*a350*/  @!P6 LEA.HI R4, R4, R4, RZ, 0x1 ;  /* 0x000000040404e211 */ /* 0x000fe200078f08ff */
[----:B------:R-:W-:Y:S01]  /*a360*/  VIADD R20, R19, 0x70 ;  /* 0x0000007013147836 */ /* 0x000fe20000000000 */
[----:B------:R-:W-:Y:S02]  /*a370*/  @!P5 LOP3.LUT R5, R0, 0xfffffffe, RZ, 0xc0, !PT ;  /* 0xfffffffe0005d812 */ /* 0x000fe400078ec0ff */
[----:B------:R-:W-:Y:S02]  /*a380*/  @!P6 LOP3.LUT R7, R4, 0xfffffffe, RZ, 0xc0, !PT ;  /* 0xfffffffe0407e812 */ /* 0x000fe400078ec0ff */
[----:B------:R-:W-:-:S02]  /*a390*/  @!P4 LEA.HI R8, R8, R8, RZ, 0x1 ;  /* 0x000000080808c211 */ /* 0x000fc400078f08ff */
[----:B------:R-:W-:Y:S02]  /*a3a0*/  @!P3 LEA.HI R0, R9, R9, RZ, 0x1 ;  /* 0x000000090900b211 */ /* 0x000fe400078f08ff */
[----:B------:R-:W-:Y:S01]  /*a3b0*/  @!P2 LEA.HI R10, R10, R10, RZ, 0x1 ;  /* 0x0000000a0a0aa211 */ /* 0x000fe200078f08ff */
[--C-:B0-----:R-:W-:Y:S01]  /*a3c0*/  @!P5 IMAD.WIDE R2, R5, 0x4, R12.reuse ;  /* 0x000000040502d825 */ /* 0x101fe200078e020c */
[----:B------:R-:W-:Y:S02]  /*a3d0*/  @!P0 LEA.HI R6, R6, R6, RZ, 0x1 ;  /* 0x0000000606068211 */ /* 0x000fe400078f08ff */
[----:B----4-:R-:W-:Y:S01]  /*a3e0*/  @!P1 LEA.HI R14, R11, R11, RZ, 0x1 ;  /* 0x0000000b0b0e9211 */ /* 0x010fe200078f08ff */
[----:B------:R-:W-:Y:S01]  /*a3f0*/  @!P6 IMAD.WIDE R4, R7, 0x4, R12 ;  /* 0x000000040704e825 */ /* 0x000fe200078e020c */
[----:B------:R-:W-:Y:S01]  /*a400*/  @!P0 LOP3.LUT R7, R6, 0xfffffffe, RZ, 0xc0, !PT ;  /* 0xfffffffe06078812 */ /* 0x000fe200078ec0ff */
[----:B------:R0:W-:Y:S01]  /*a410*/  @!P5 ST.E.64 desc[UR42][R2.64], R30 ;  /* 0x0000001e0200d985 */ /* 0x0001e2000c101b2a */
[----:B------:R-:W-:-:S02]  /*a420*/  @!P4 LOP3.LUT R9, R8, 0xfffffffe, RZ, 0xc0, !PT ;  /* 0xfffffffe0809c812 */ /* 0x000fc400078ec0ff */
[----:B------:R-:W-:Y:S01]  /*a430*/  @!P3 LOP3.LUT R11, R0, 0xfffffffe, RZ, 0xc0, !PT ;  /* 0xfffffffe000bb812 */ /* 0x000fe200078ec0ff */
[----:B------:R2:W-:Y:S01]  /*a440*/  @!P6 ST.E.64 desc[UR42][R4.64], R34 ;  /* 0x000000220400e985 */ /* 0x0005e2000c101b2a */
[----:B-1----:R-:W-:Y:S01]  /*a450*/  @!P2 LOP3.LUT R15, R10, 0xfffffffe, RZ, 0xc0, !PT ;  /* 0xfffffffe0a0fa812 */ /* 0x002fe200078ec0ff */
[C---:B------:R-:W-:Y:S01]  /*a460*/  VIADD R0, R19.reuse, 0x50 ;  /* 0x0000005013007836 */ /* 0x040fe20000000000 */
[----:B------:R-:W-:Y:S01]  /*a470*/  @!P1 LOP3.LUT R17, R14, 0xfffffffe, RZ, 0xc0, !PT ;  /* 0xfffffffe0e119812 */ /* 0x000fe200078ec0ff */
        /* <DEDUP_REMOVED lines=56> */
.L_x_2072:
[----:B------:R-:W1:Y:S02]  /*a800*/  S2R R0, SR_TID.X ;  /* 0x0000000000007919 */ /* 0x000e640000002100 */
[----:B-1----:R-:W-:-:S05]  /*a810*/  VIADD R2, R0, 0xffffff80 ;  /* 0xffffff8000027836 */ /* 0x002fca0000000000 */
[----:B------:R-:W-:-:S13]  /*a820*/  ISETP.GT.AND P0, PT, R2, 0x7f, PT ;  /* 0x0000007f0200780c */ /* 0x000fda0003f04270 */
[----:B------:R-:W-:Y:S05]  /*a830*/  @P0 BRA `(.L_x_2039) ;  /* 0x0000004000800947 */ /* 0x000fea0003800000 */
[----:B------:R-:W1:Y:S01]  /*a840*/  S2R R3, SR_CTAID.X ;  /* 0x0000000000037919 */ /* 0x000e620000002500 */
[----:B------:R-:W2:Y:S01]  /*a850*/  LDC R6, c[0x0][0xbe8] ;  /* 0x0002fa00ff067b82 */ /* 0x000ea20000000800 */
[----:B------:R-:W-:Y:S01]  /*a860*/  ULDC UR4, c[0x0][0xa88] ;  /* 0x0002a20000047ab9 */ /* 0x000fe20000000800 */
[----:B-1----:R-:W-:Y:S02]  /*a870*/  IMAD R0, R3, 0x80, R0 ;  /* 0x0000008003007824 */ /* 0x002fe400078e0200 */
[----:B--2---:R-:W-:Y:S02]  /*a880*/  IMAD R3, R6, UR4, RZ ;  /* 0x0000000406037c24 */ /* 0x004fe4000f8e02ff */
[----:B------:R-:W-:-:S05]  /*a890*/  VIADD R0, R0, 0xffffff80 ;  /* 0xffffff8000007836 */ /* 0x000fca0000000000 */
[----:B------:R-:W-:-:S13]  /*a8a0*/  ISETP.GE.AND P0, PT, R0, R3, PT ;  /* 0x000000030000720c */ /* 0x000fda0003f06270 */
[----:B------:R-:W-:Y:S05]  /*a8b0*/  @P0 BRA `(.L_x_2039) ;  /* 0x0000004000600947 */ /* 0x000fea0003800000 */
[----:B------:R-:W-:Y:S01]  /*a8c0*/  ISETP.NE.AND P0, PT, R6, 0x1, PT ;  /* 0x000000010600780c */ /* 0x000fe20003f05270 */
[----:B------:R-:W1:Y:S01]  /*a8d0*/  S2UR UR4, SR_CTAID.Z ;  /* 0x00000000000479c3 */ /* 0x000e620000002700 */
[----:B------:R-:W-:Y:S01]  /*a8e0*/  SHF.R.S32.HI R5, RZ, 0x1f, R18 ;  /* 0x0000001fff057819 */ /* 0x000fe20000011412 */
[----:B------:R-:W-:Y:S02]  /*a8f0*/  ULDC.64 UR6, c[0x0][0xbd0] ;  /* 0x0002f40000067ab9 */ /* 0x000fe40000000a00 */
[----:B------:R-:W-:-:S04]  /*a900*/  IMAD.WIDE.U32 R2, R18, UR6, RZ ;  /* 0x0000000612027c25 */ /* 0x000fc8000f8e00ff */
[----:B------:R-:W2:Y:S01]  /*a910*/  LDC.64 R12, c[0x0][0xbd8] ;  /* 0x0002f600ff0c7b82 */ /* 0x000ea20000000a00 */
[----:B------:R-:W-:-:S04]  /*a920*/  IMAD R5, R5, UR6, RZ ;  /* 0x0000000605057c24 */ /* 0x000fc8000f8e02ff */
[----:B------:R-:W-:Y:S02]  /*a930*/  IMAD R5, R18, UR7, R5 ;  /* 0x0000000712057c24 */ /* 0x000fe4000f8e0205 */
[----:B------:R-:W-:Y:S01]  /*a940*/  IMAD.MOV R18, RZ, RZ, -R18 ;  /* 0x000000ffff127224 */ /* 0x000fe200078e0a12 */
[----:B------:R-:W0:Y:S01]  /*a950*/  @P0 LDC R9, c[0x0][0xbec] ;  /* 0x0002fb00ff090b82 */ /* 0x000e220000000800 */
[----:B------:R-:W-:Y:S02]  /*a960*/  IMAD.IADD R3, R3, 0x1, R5 ;  /* 0x0000000103037824 */ /* 0x000fe400078e0205 */
[----:B------:R-:W-:-:S05]  /*a970*/  IMAD.MOV.U32 R5, RZ, RZ, R0 ;  /* 0x000000ffff057224 */ /* 0x000fca00078e0000 */
[----:B------:R-:W3:Y:S01]  /*a980*/  S2UR UR8, SR_CTAID.Y ;  /* 0x00000000000879c3 */ /* 0x000ee20000002600 */
[----:B-1----:R-:W-:-:S07]  /*a990*/  USHF.R.S32.HI UR5, URZ, 0x1f, UR4 ;  /* 0x0000001f3f057899 */ /* 0x002fce0008011404 */
[----:B------:R-:W3:Y:S01]  /*a9a0*/  LDC R7, c[0x0][0xc50] ;  /* 0x00031400ff077b82 */ /* 0x000ee20000000800 */
[C---:B--2---:R-:W-:Y:S02]  /*a9b0*/  IMAD R8, R12.reuse, UR5, RZ ;  /* 0x000000050c087c24 */ /* 0x044fe4000f8e02ff */
[----:B------:R-:W-:-:S04]  /*a9c0*/  IMAD.WIDE.U32 R2, R12, UR4, R2 ;  /* 0x000000040c027c25 */ /* 0x000fc8000f8e0002 */
[----:B------:R-:W-:Y:S01]  /*a9d0*/  IMAD R13, R13, UR4, R8 ;  /* 0x000000040d0d7c24 */ /* 0x000fe2000f8e0208 */
[----:B------:R-:W1:Y:S01]  /*a9e0*/  @P0 LDC R11, c[0x0][0xbf0] ;  /* 0x0002fc00ff0b0b82 */ /* 0x000e620000000800 */
[----:B0-----:R-:W-:Y:S01]  /*a9f0*/  @P0 IMAD.HI.U32 R4, R0, R9, RZ ;  /* 0x0000000900040227 */ /* 0x001fe200078e00ff */
[----:B------:R-:W-:-:S03]  /*aa00*/  ULDC.64 UR4, c[0x0][0xbe0] ;  /* 0x0002f80000047ab9 */ /* 0x000fc60000000a00 */
[----:B------:R-:W-:Y:S02]  /*aa10*/  IMAD.IADD R3, R13, 0x1, R3 ;  /* 0x000000010d037824 */ /* 0x000fe400078e0203 */
[----:B---3--:R-:W-:-:S04]  /*aa20*/  IMAD R9, R7, R18, UR8 ;  /* 0x0000000807097e24 */ /* 0x008fc8000f8e0212 */
[----:B------:R-:W-:Y:S01]  /*aa30*/  IMAD.WIDE.U32 R2, R9, UR4, R2 ;  /* 0x0000000409027c25 */ /* 0x000fe2000f8e0002 */
[----:B-1----:R-:W-:Y:S02]  /*aa40*/  @P0 SHF.R.U32.HI R5, RZ, R11, R4 ;  /* 0x0000000bff050219 */ /* 0x002fe40000011604 */
        /* <DEDUP_REMOVED lines=20> */
.L_x_2037:
        /* <DEDUP_REMOVED lines=18> */
.L_x_2075:
[----:B------:R-:W-:Y:S01]  /*acb0*/  ULDC UR39, c[0x0][0xc50] ;  /* 0x0003140000277ab9 */ /* 0x000fe20000000800 */
[----:B------:R-:W-:Y:S01]  /*acc0*/  UMOV UR36, UR6 ;  /* 0x0000000600247c82 */ /* 0x000fe20008000000 */
[----:B------:R-:W-:-:S11]  /*acd0*/  UISETP.NE.AND UP0, UPT, UR39, 0x1, UPT ;  /* 0x000000012700788c */ /* 0x000fd6000bf05270 */
[----:B------:R-:W-:Y:S01]  /*ace0*/  @UP0 ULDC UR4, c[0x0][0xc54] ;  /* 0x0003150000040ab9 */ /* 0x000fe20000000800 */
[----:B------:R-:W-:Y:S01]  /*acf0*/  @UP0 ULDC UR7, c[0x0][0xc58] ;  /* 0x0003160000070ab9 */ /* 0x000fe20000000800 */
[----:B------:R-:W-:-:S04]  /*ad00*/  UIMAD.WIDE.U32 UR4, UR6, UR4, URZ ;  /* 0x00000004060472a5 */ /* 0x000fc8000f8e003f */
[----:B------:R-:W-:-:S12]  /*ad10*/  @UP0 USHF.R.U32.HI UR36, URZ, UR7, UR5 ;  /* 0x000000073f240299 */ /* 0x000fd80008011605 */
.L_x_2076:
        /* <DEDUP_REMOVED lines=10> */
[----:B------:R-:W-:Y:S01]  /*adc0*/  UISETP.NE.AND UP1, UPT, UR5, 0x1, UPT ;  /* 0x000000010500788c */ /* 0x000fe2000bf25270 */
[----:B------:R1:W-:Y:S01]  /*add0*/  STL [R1+0xc], RZ ;  /* 0x00000cff01007387 */ /* 0x0003e20000100800 */
[----:B------:R-:W-:Y:S01]  /*ade0*/  UISETP.NE.U32.AND UP0, UPT, UR6, URZ, UPT ;  /* 0x0000003f0600728c */ /* 0x000fe2000bf05070 */
[----:B------:R-:W-:Y:S02]  /*adf0*/  ULDC UR5, c[0x0][0x288] ;  /* 0x0000a20000057ab9 */ /* 0x000fe40000000800 */
[----:B------:R-:W-:Y:S01]  /*ae00*/  ULDC UR6, c[0x0][0x424] ;  /* 0x0001090000067ab9 */ /* 0x000fe20000000800 */
[----:B------:R-:W-:Y:S02]  /*ae10*/  UISETP.NE.AND.EX UP0, UPT, UR7, URZ, UPT, UP0 ;  /* 0x0000003f0700728c */ /* 0x000fe4000bf05300 */
[----:B------:R-:W-:-:S02]  /*ae20*/  UIADD3 UR10, -UR5, 0x80, URZ ;  /* 0x00000080050a7890 */ /* 0x000fc4000fffe13f */
[----:B------:R-:W-:Y:S01]  /*ae30*/  USEL UR7, UR6, 0x1, UP0 ;  /* 0x0000000106077887 */ /* 0x000fe20008000000 */
[----:B------:R-:W-:-:S03]  /*ae40*/  ULDC UR9, c[0x0][0x2f0] ;  /* 0x0000bc0000097ab9 */ /* 0x000fc60000000800 */
[----:B------:R-:W-:Y:S02]  /*ae50*/  UIMAD UR10, UR7, UR9, UR10 ;  /* 0x00000009070a72a4 */ /* 0x000fe4000f8e020a */
[----:B------:R-:W-:Y:S02]  /*ae60*/  UIMAD UR7, UR7, UR9, 0x7f ;  /* 0x0000007f070774a4 */ /* 0x000fe4000f8e0209 */
[----:B0-----:R-:W-:-:S03]  /*ae70*/  ULEA UR8, UR4, 0x7f, 0x7 ;  /* 0x0000007f04087891 */ /* 0x001fc6000f8e383f */
[----:B------:R-:W-:Y:S02]  /*ae80*/  @UP1 ULDC UR4, c[0x0][0x44c] ;  /* 0x0001130000041ab9 */ /* 0x000fe40000000800 */
[----:B------:R-:W-:Y:S02]  /*ae90*/  UIMAD.WIDE.U32 UR4, UR8, UR4, URZ ;  /* 0x00000004080472a5 */ /* 0x000fe4000f8e003f */
[----:B------:R-:W-:Y:S01]  /*aea0*/  UMOV UR6, UR8 ;  /* 0x0000000800067c82 */ /* 0x000fe20008000000 */
[----:B------:R-:W-:Y:S02]  /*aeb0*/  @UP1 ULDC UR8, c[0x0][0x450] ;  /* 0x0001140000081ab9 */ /* 0x000fe40000000800 */
[----:B------:R-:W-:Y:S02]  /*aec0*/  @UP1 USHF.R.U32.HI UR6, URZ, UR8, UR5 ;  /* 0x000000083f061299 */ /* 0x000fe40008011605 */
[----:B------:R-:W-:Y:S02]  /*aed0*/  USHF.R.S32.HI UR5, URZ, 0x1f, UR7 ;  /* 0x0000001f3f057899 */ /* 0x000fe40008011407 */
[----:B------:R-:W-:-:S02]  /*aee0*/  UIADD3 UR6, UR10, UR6, URZ ;  /* 0x000000060a067290 */ /* 0x000fc4000fffe03f */
[----:B------:R-:W-:Y:S02]  /*aef0*/  ULEA.HI UR5, UR5, UR7, URZ, 0x7 ;  /* 0x0000000705057291 */ /* 0x000fe4000f8f383f */
[----:B------:R-:W-:Y:S02]  /*af00*/  USHF.R.S32.HI UR4, URZ, 0x1f, UR6 ;  /* 0x0000001f3f047899 */ /* 0x000fe40008011406 */
[----:B------:R-:W-:Y:S02]  /*af10*/  USHF.R.S32.HI UR5, URZ, 0x7, UR5 ;  /* 0x000000073f057899 */ /* 0x000fe40008011405 */
[----:B------:R-:W-:-:S04]  /*af20*/  ULEA.HI UR4, UR4, UR6, URZ, 0x7 ;  /* 0x0000000604047291 */ /* 0x000fc8000f8f383f */
[----:B------:R-:W-:-:S04]  /*af30*/  USHF.R.S32.HI UR4, URZ, 0x7, UR4 ;  /* 0x000000073f047899 */ /* 0x000fc80008011404 */
[----:B------:R-:W-:-:S04]  /*af40*/  UISETP.LT.AND UP0, UPT, UR5, UR4, UPT ;  /* 0x000000040500728c */ /* 0x000fc8000bf01270 */
[----:B------:R-:W-:Y:S02]  /*af50*/  USEL UR40, UR5, UR4, UP0 ;  /* 0x0000000405287287 */ /* 0x000fe40008000000 */
[----:B------:R-:W-:Y:S02]  /*af60*/  USHF.R.U32.HI UR5, URZ, 0x10, UR39 ;  /* 0x000000103f057899 */ /* 0x000fe40008011627 */
[----:B------:R-:W-:Y:S02]  /*af70*/  UISETP.GE.AND UP1, UPT, UR40, 0x1, UPT ;  /* 0x000000012800788c */ /* 0x000fe4000bf26270 */
[----:B------:R-:W-:Y:S02]  /*af80*/  UISETP.NE.AND UP0, UPT, UR5, URZ, UPT ;  /* 0x0000003f0500728c */ /* 0x000fe4000bf05270 */
[----:B------:R-:W-:Y:S02]  /*af90*/  ULOP3.LUT UR39, UR39, 0xffff, URZ, 0xc0, !UPT ;  /* 0x0000ffff27277892 */ /* 0x000fe4000f8ec03f */
[----:B------:R-:W-:-:S07]  /*afa0*/  PLOP3.LUT P0, PT, PT, PT, UP1, 0x80, 0x0 ;  /* 0x000000000000781c */ /* 0x000fce0003f0f018 */
[----:B------:R-:W-:-:S06]  /*afb0*/  @!UP0 ULDC UR5, c[0x0][0x9f0] ;  /* 0x00027c0000058ab9 */ /* 0x000fcc0000000800 */
[----:B-1----:R-:W-:Y:S05]  /*afc0*/  @!P0 BRA `(.L_x_2078) ;  /* 0x0000000000708947 */ /* 0x002fea0003800000 */
[----:B------:R-:W-:Y:S01]  /*afd0*/  IMAD.U32 R6, RZ, RZ, UR5 ;  /* 0x00000005ff067e24 */ /* 0x000fe2000f8e00ff */
[----:B------:R-:W-:-:S04]  /*afe0*/  UIADD3 UR4, UR5, -0x1, UR40 ;  /* 0xffffffff05047890 */ /* 0x000fc8000fffe028 */
[-C--:B------:R-:W-:Y:S02]  /*aff0*/  IABS R0, R6.reuse ;  /* 0x0000000600007213 */ /* 0x080fe40000000000 */
[----:B------:R-:W-:Y:S02]  /*b000*/  IABS R6, R6 ;  /* 0x0000000600067213 */ /* 0x000fe40000000000 */
[----:B------:R-:W0:Y:S08]  /*b010*/  I2F.RP R4, R0 ;  /* 0x0000000000047306 */ /* 0x000e300000209400 */
[----:B0-----:R-:W0:Y:S02]  /*b020*/  MUFU.RCP R4, R4 ;  /* 0x0000000400047308 */ /* 0x001e240000001000 */
[----:B0-----:R-:W-:-:S06]  /*b030*/  VIADD R2, R4, 0xffffffe ;  /* 0x0ffffffe04027836 */ /* 0x001fcc0000000000 */
        /* <DEDUP_REMOVED lines=21> */
.L_x_2078:
        /* <DEDUP_REMOVED lines=32> */
.L_x_2079:
        /* <DEDUP_REMOVED lines=20> */
.L_x_2081:
        /* <DEDUP_REMOVED lines=15> */
.L_x_2080:
[----:B------:R-:W0:Y:S02]  /*b5c0*/  LDC.64 R2, c[0x0][0x9f8] ;  /* 0x00027e00ff027b82 */ /* 0x000e240000000a00 */
[----:B0-----:R-:W-:-:S04]  /*b5d0*/  ISETP.NE.U32.AND P0, PT, R2, RZ, PT ;  /* 0x000000ff0200720c */ /* 0x001fc80003f05070 */
[----:B------:R-:W-:-:S13]  /*b5e0*/  ISETP.NE.AND.EX P0, PT, R3, RZ, PT, P0 ;  /* 0x000000ff0300720c */ /* 0x000fda0003f05300 */
[----:B------:R-:W0:Y:S02]  /*b5f0*/  @P0 LDC.64 R2, c[0x0][0x9f8] ;  /* 0x00027e00ff020b82 */ /* 0x000e240000000a00 */
[----:B0-----:R-:W-:-:S05]  /*b600*/  @P0 IMAD.WIDE R2, R18, 0x4, R2 ;  /* 0x0000000412020825 */ /* 0x001fca00078e0202 */
[----:B------:R0:W2:Y:S01]  /*b610*/  @P0 LDG.E R18, desc[UR42][R2.64] ;  /* 0x0000002a02120981 */ /* 0x0000a2000c1e1900 */
[----:B------:R-:W-:Y:S01]  /*b620*/  UMOV UR4, 0xffffffff ;  /* 0xffffffff00047882 */ /* 0x000fe20000000000 */
[----:B------:R-:W-:Y:S01]  /*b630*/  VIADD R17, R17, 0xffffffff ;  /* 0xffffffff11117836 */ /* 0x000fe20000000000 */
[----:B------:R-:W1:Y:S01]  /*b640*/  S2R R16, SR_TID.X ;  /* 0x0000000000107919 */ /* 0x000e620000002100 */
[----:B0-----:R-:W0:Y:S02]  /*b650*/  LDC.64 R2, c[0x0][0x418] ;  /* 0x00010600ff027b82 */ /* 0x001e240000000a00 */
[----:B0-----:R-:W-:Y:S02]  /*b660*/  ISETP.NE.U32.AND P0, PT, R2, RZ, PT ;  /* 0x000000ff0200720c */ /* 0x001fe40003f05070 */
[----:B-1----:R-:W-:Y:S02]  /*b670*/  SHF.R.U32.HI R0, RZ, 0x5, R16 ;  /* 0x00000005ff007819 */ /* 0x002fe40000011610 */
[----:B------:R-:W-:-:S02]  /*b680*/  ISETP.NE.AND.EX P1, PT, R3, RZ, PT, P0 ;  /* 0x000000ff0300720c */ /* 0x000fc40003f25300 */
[----:B------:R-:W-:Y:S02]  /*b690*/  LOP3.LUT R0, R0, 0x3, RZ, 0xc0, !PT ;  /* 0x0000000300007812 */ /* 0x000fe400078ec0ff */
[----:B------:R-:W-:-:S05]  /*b6a0*/  P2R R4, PR, RZ, 0x2 ;  /* 0x00000002ff047803 */ /* 0x000fca0000000000 */
[----:B------:R0:W-:Y:S01]  /*b6b0*/  STL [R1+0x4], R4 ;  /* 0x0000040401007387 */ /* 0x0001e20000100800 */
[----:B--2---:R-:W-:Y:S02]  /*b6c0*/  SHF.R.S32.HI R19, RZ, 0x1f, R18 ;  /* 0x0000001fff137819 */ /* 0x004fe40000011412 */
[----:B------:R-:W-:Y:S01]  /*b6d0*/  SEL R16, R18, RZ, !P1 ;  /* 0x000000ff12107207 */ /* 0x000fe20004800000 */
[----:B0-----:R-:W-:Y:S06]  /*b6e0*/  BRA.DIV UR4, `(.L_x_2082) ;  /* 0x0000003604847947 */ /* 0x001fec000b800000 */
[----:B------:R0:W1:Y:S02]  /*b6f0*/  SHFL.IDX PT, R14, R0, RZ, 0x1f ;  /* 0x00001fff000e7589 */ /* 0x00006400000e0000 */
.L_x_2162:
[----:B------:R-:W-:Y:S02]  /*b700*/  PLOP3.LUT P2, PT, PT, PT, PT, 0x8, 0x0 ;  /* 0x000000000000781c */ /* 0x000fe40003f4e170 */
[----:B-1----:R-:W-:Y:S02]  /*b710*/  ISETP.NE.AND P0, PT, R14, RZ, PT ;  /* 0x000000ff0e00720c */ /* 0x002fe40003f05270 */
[----:B0-----:R-:W-:-:S05]  /*b720*/  P2R R0, PR, RZ, 0x4 ;  /* 0x00000004ff007803 */ /* 0x001fca0000000000 */
[----:B------:R0:W-:Y:S06]  /*b730*/  STL [R1], R0 ;  /* 0x0000000001007387 */ /* 0x0001ec0000100800 */
[----:B------:R-:W-:Y:S05]  /*b740*/  @P0 BRA `(.L_x_2083) ;  /* 0x0000000400100947 */ /* 0x000fea0003800000 */
[----:B------:R-:W-:-:S03]  /*b750*/  UMOV UR4, 0xffffffff ;  /* 0xffffffff00047882 */ /* 0x000fc60000000000 */
[----:B------:R-:W-:Y:S05]  /*b760*/  BRA.DIV UR4, `(.L_x_2084) ;  /* 0x0000003604847947 */ /* 0x000fea000b800000 */
[----:B------:R-:W-:-:S13]  /*b770*/  ELECT P6, URZ, PT ;  /* 0x00000000003f782f */ /* 0x000fda00038c0000 */
.L_x_2165:
[----:B------:R-:W-:Y:S05]  /*b780*/  @!P6 BRA `(.L_x_2083) ;  /* 0x000000040000e947 */ /* 0x000fea0003800000 */
[----:B------:R-:W-:Y:S01]  /*b790*/  IMAD.MOV.U32 R16, RZ, RZ, R18 ;  /* 0x000000ffff107224 */ /* 0x000fe200078e0012 */
[----:B------:R-:W-:Y:S06]  /*b7a0*/  @!P1 BRA `(.L_x_2085) ;  /* 0x0000000000489947 */ /* 0x000fec0003800000 */
[----:B------:R-:W1:Y:S01]  /*b7b0*/  LDC R6, c[0x0][0x43c] ;  /* 0x00010f00ff067b82 */ /* 0x000e620000000800 */
[----:B0-----:R-:W-:Y:S01]  /*b7c0*/  IMAD.MOV.U32 R0, RZ, RZ, R17 ;  /* 0x000000ffff007224 */ /* 0x001fe200078e0011 */
[----:B------:R-:W-:Y:S02]  /*b7d0*/  ULDC.64 UR4, c[0x0][0x428] ;  /* 0x00010a0000047ab9 */ /* 0x000fe40000000a00 */
[----:B------:R-:W-:-:S04]  /*b7e0*/  IMAD R7, R19, UR4, RZ ;  /* 0x0000000413077c24 */ /* 0x000fc8000f8e02ff */
[----:B------:R-:W-:Y:S01]  /*b7f0*/  IMAD R7, R18, UR5, R7 ;  /* 0x0000000512077c24 */ /* 0x000fe2000f8e0207 */
[----:B-1----:R-:W-:-:S13]  /*b800*/  ISETP.NE.AND P0, PT, R6, 0x1, PT ;  /* 0x000000010600780c */ /* 0x002fda0003f05270 */
[----:B------:R-:W0:Y:S02]  /*b810*/  @P0 LDC.64 R4, c[0x0][0x440] ;  /* 0x00011000ff040b82 */ /* 0x000e240000000a00 */
[----:B0-----:R-:W-:-:S05]  /*b820*/  @P0 IMAD.HI.U32 R4, R17, R4, RZ ;  /* 0x0000000411040227 */ /* 0x001fca00078e00ff */
[----:B------:R-:W-:-:S04]  /*b830*/  @P0 SHF.R.U32.HI R0, RZ, R5, R4 ;  /* 0x00000005ff000219 */ /* 0x000fc80000011604 */
[--C-:B------:R-:W-:Y:S01]  /*b840*/  SHF.R.S32.HI R5, RZ, 0x1f, R0.reuse ;  /* 0x0000001fff057819 */ /* 0x100fe20000011400 */
[----:B------:R-:W-:-:S04]  /*b850*/  IMAD.MOV.U32 R4, RZ, RZ, R0 ;  /* 0x000000ffff047224 */ /* 0x000fc800078e0000 */
[----:B------:R-:W-:-:S04]  /*b860*/  IMAD.WIDE.U32 R4, R18, UR4, R4 ;  /* 0x0000000412047c25 */ /* 0x000fc8000f8e0004 */
[----:B------:R-:W-:Y:S01]  /*b870*/  IMAD.IADD R5, R5, 0x1, R7 ;  /* 0x0000000105057824 */ /* 0x000fe200078e0207 */
[----:B------:R-:W-:-:S04]  /*b880*/  LEA R2, P0, R4, R2, 0x2 ;  /* 0x0000000204027211 */ /* 0x000fc800078010ff */
[----:B------:R-:W-:-:S05]  /*b890*/  LEA.HI.X R3, R4, R3, R5, 0x2, P0 ;  /* 0x0000000304037211 */ /* 0x000fca00000f1405 */
[----:B------:R1:W5:Y:S01]  /*b8a0*/  LDG.E R16, desc[UR42][R2.64] ;  /* 0x0000002a02107981 */ /* 0x000362000c1e1900 */
[----:B------:R-:W-:-:S04]  /*b8b0*/  IMAD.MOV R0, RZ, RZ, -R0 ;  /* 0x000000ffff007224 */ /* 0x000fc800078e0a00 */
[----:B------:R-:W-:-:S07]  /*b8c0*/  IMAD R17, R6, R0, R17 ;  /* 0x0000000006117224 */ /* 0x000fce00078e0211 */
.L_x_2085:
[----:B0-----:R-:W-:Y:S01]  /*b8d0*/  IMAD.MOV.U32 R0, RZ, RZ, 0x1 ;  /* 0x00000001ff007424 */ /* 0x001fe200078e00ff */
[----:B------:R-:W1:Y:S04]  /*b8e0*/  S2R R8, SR_TID.X ;  /* 0x0000000000087919 */ /* 0x000e680000002100 */
[----:B------:R-:W-:-:S04]  /*b8f0*/  SHF.L.U32 R0, R0, 0x1f, RZ ;  /* 0x0000001f00007819 */ /* 0x000fc800000006ff */
[----:B------:R-:W0:Y:S01]  /*b900*/  SYNCS.PHASECHK.TRANS64.TRYWAIT P0, [UR38+0x34840], R0 ;  /* 0x03484000ff0075a7 */ /* 0x000e220008000166 */
[----:B-1----:R-:W-:-:S04]  /*b910*/  LOP3.LUT R2, R8, 0x7f, RZ, 0xc0, !PT ;  /* 0x0000007f08027812 */ /* 0x002fc800078ec0ff */
[----:B------:R-:W-:Y:S01]  /*b920*/  ISETP.NE.AND P1, PT, R2, RZ, PT ;  /* 0x000000ff0200720c */ /* 0x000fe20003f25270 */
[----:B0-----:R-:W-:-:S12]  /*b930*/  @!P0 BRA `(.L_x_2086) ;  /* 0x0000003400308947 */ /* 0x001fd80003800000 */
.L_x_2166:
[----:B------:R-:W-:Y:S05]  /*b940*/  @P1 BRA `(.L_x_2087) ;  /* 0x0000000000181947 */ /* 0x000fea0003800000 */
[----:B------:R-:W1:Y:S01]  /*b950*/  S2R R2, SR_TID.X ;  /* 0x0000000000027919 */ /* 0x000e620000002100 */
[----:B0-----:R-:W-:-:S04]  /*b960*/  IMAD.MOV.U32 R0, RZ, RZ, 0xc000 ;  /* 0x0000c000ff007424 */ /* 0x001fc800078e00ff */
[----:B------:R2:W-:Y:S01]  /*b970*/  SYNCS.ARRIVE.TRANS64 RZ, [UR38+0x34830], R0 ;  /* 0x03483000ffff79a7 */ /* 0x0005e20008000026 */
[----:B-1----:R-:W-:-:S13]  /*b980*/  LOP3.LUT P0, RZ, R2, 0x1f, RZ, 0xc0, !PT ;  /* 0x0000001f02ff7812 */ /* 0x002fda000780c0ff */
[----:B--2---:R-:W-:Y:S05]  /*b990*/  @!P0 BRA `(.L_x_2087) ;  /* 0x0000000000048947 */ /* 0x004fea0003800000 */
[----:B------:R-:W-:Y:S01]  /*b9a0*/  BPT.TRAP 0x1 ;  /* 0x000000040000795c */ /* 0x000fe20000300000 */
.L_x_2087:
[----:B------:R-:W-:Y:S01]  /*b9b0*/  R2UR UR11, R17 ;  /* 0x00000000110b72ca */ /* 0x000fe200000e0000 */
[----:B------:R-:W-:Y:S01]  /*b9c0*/  ULDC.64 UR4, c[0x0][0x198] ;  /* 0x0000660000047ab9 */ /* 0x000fe20000000a00 */
[----:B-----5:R-:W-:Y:S01]  /*b9d0*/  R2UR UR13, R16 ;  /* 0x00000000100d72ca */ /* 0x020fe200000e0000 */
[----:B------:R-:W-:Y:S01]  /*b9e0*/  UIADD3 UR4, UP0, UR4, 0x370, URZ ;  /* 0x0000037004047890 */ /* 0x000fe2000ff1e03f */
[----:B------:R-:W-:Y:S01]  /*b9f0*/  PLOP3.LUT P0, PT, PT, PT, PT, 0x80, 0x0 ;  /* 0x000000000000781c */ /* 0x000fe20003f0f070 */
[----:B------:R-:W-:Y:S02]  /*ba00*/  UIADD3 UR8, UR38, 0x1c400, URZ ;  /* 0x0001c40026087890 */ /* 0x000fe4000fffe03f */
[----:B------:R-:W-:Y:S01]  /*ba10*/  UIADD3 UR9, UR38, 0x34830, URZ ;  /* 0x0003483026097890 */ /* 0x000fe2000fffe03f */
[----:B0-----:R-:W-:Y:S01]  /*ba20*/  P2R R0, PR, RZ, 0x1 ;  /* 0x00000001ff007803 */ /* 0x001fe20000000000 */
[----:B------:R-:W-:Y:S02]  /*ba30*/  UIADD3.X UR5, URZ, UR5, URZ, UP0, !UPT ;  /* 0x000000053f057290 */ /* 0x000fe400087fe43f */
[----:B------:R-:W-:-:S02]  /*ba40*/  UIADD3 UR16, UR38, 0x20400, URZ ;  /* 0x0002040026107890 */ /* 0x000fc4000fffe03f */
[----:B------:R-:W-:Y:S01]  /*ba50*/  USHF.L.U32 UR11, UR11, 0x7, URZ ;  /* 0x000000070b0b7899 */ /* 0x000fe2000800063f */
[----:B------:R1:W-:Y:S01]  /*ba60*/  STL [R1], R0 ;  /* 0x0000000001007387 */ /* 0x0003e20000100800 */
        /* <DEDUP_REMOVED lines=15> */
[----:B------:R1:W-:Y:S01]  /*bb60*/  UTMALDG.4D [UR16], [UR4], desc[UR6] ;  /* 0x00000610040075b4 */ /* 0x0003e20008019000 */
[----:B------:R1:W-:Y:S02]  /*bb70*/  UTMALDG.4D [UR32], [UR4], desc[UR6] ;  /* 0x00000620040075b4 */ /* 0x0003e40008019000 */
[----:B-1----:R-:W-:Y:S01]  /*bb80*/  NOP ;  /* 0x0000000000007918 */ /* 0x002fe20000000000 */
.L_x_2083:
        /* <DEDUP_REMOVED lines=21> */
[----:B01----:R-:W-:Y:S05]  /*bce0*/  CALL.ABS.NOINC R2 ;  /* 0x0000000002007343 */ /* 0x003fea0003c00000 */
.L_x_2088:
[----:B------:R-:W1:Y:S01]  /*bcf0*/  S2R R4, SR_CTAID.Z ;  /* 0x0000000000047919 */ /* 0x000e620000002700 */
[----:B------:R-:W2:Y:S01]  /*bd00*/  LDC R8, c[0x0][0x448] ;  /* 0x00011200ff087b82 */ /* 0x000ea20000000800 */
[----:B------:R-:W-:Y:S01]  /*bd10*/  USHF.R.S32.HI UR4, URZ, 0x1f, UR36 ;  /* 0x0000001f3f047899 */ /* 0x000fe20008011424 */
[----:B------:R-:W3:Y:S01]  /*bd20*/  S2R R12, SR_TID.X ;  /* 0x00000000000c7919 */ /* 0x000ee20000002100 */
[----:B------:R-:W-:Y:S02]  /*bd30*/  ULDC.64 UR8, c[0x0][0x2d8] ;  /* 0x0000b60000087ab9 */ /* 0x000fe40000000a00 */
[----:B------:R-:W-:Y:S01]  /*bd40*/  UIMAD UR6, UR4, UR8, URZ ;  /* 0x00000008040672a4 */ /* 0x000fe2000f8e023f */
[----:B------:R-:W4:Y:S02]  /*bd50*/  S2R R9, SR_CTAID.X ;  /* 0x0000000000097919 */ /* 0x000f240000002500 */
[----:B------:R-:W0:Y:S01]  /*bd60*/  LDC.64 R2, c[0x0][0x2e0] ;  /* 0x0000b800ff027b82 */ /* 0x000e220000000a00 */
[----:B------:R-:W-:-:S02]  /*bd70*/  UIMAD.WIDE.U32 UR4, UR36, UR8, URZ ;  /* 0x00000008240472a5 */ /* 0x000fc4000f8e003f */
[----:B------:R-:W-:-:S04]  /*bd80*/  UIMAD UR6, UR36, UR9, UR6 ;  /* 0x00000009240672a4 */ /* 0x000fc8000f8e0206 */
[----:B------:R-:W-:Y:S01]  /*bd90*/  UIADD3 UR5, UR5, UR6, URZ ;  /* 0x0000000605057290 */ /* 0x000fe2000fffe03f */
[----:B--2---:R-:W-:Y:S02]  /*bda0*/  ISETP.NE.AND P0, PT, R8, 0x1, PT ;  /* 0x000000010800780c */ /* 0x004fe40003f05270 */
[----:B-1----:R-:W-:Y:S02]  /*bdb0*/  SHF.R.S32.HI R5, RZ, 0x1f, R4 ;  /* 0x0000001fff057819 */ /* 0x002fe40000011404 */
[----:B---3--:R-:W-:-:S03]  /*bdc0*/  LOP3.LUT R11, R12, 0x7f, RZ, 0xc0, !PT ;  /* 0x0000007f0c0b7812 */ /* 0x008fc600078ec0ff */
[----:B0-----:R-:W-:Y:S01]  /*bdd0*/  IMAD R0, R5, R2, RZ ;  /* 0x0000000205007224 */ /* 0x001fe200078e02ff */
[----:B------:R-:W-:-:S03]  /*bde0*/  SHF.R.U32.HI R6, RZ, 0x3, R11 ;  /* 0x00000003ff067819 */ /* 0x000fc6000001160b */
[C---:B------:R-:W-:Y:S02]  /*bdf0*/  IMAD R5, R4.reuse, R3, R0 ;  /* 0x0000000304057224 */ /* 0x040fe400078e0200 */
[----:B------:R-:W-:Y:S01]  /*be00*/  IMAD.WIDE.U32 R2, R4, R2, UR4 ;  /* 0x0000000404027e25 */ /* 0x000fe2000f8e0002 */
[----:B------:R-:W0:Y:S01]  /*be10*/  @P0 LDC R0, c[0x0][0x450] ;  /* 0x00011400ff000b82 */ /* 0x000e220000000800 */
[----:B------:R-:W-:Y:S02]  /*be20*/  ULDC.64 UR4, c[0x0][0x2d0] ;  /* 0x0000b40000047ab9 */ /* 0x000fe40000000a00 */
[----:B------:R-:W-:Y:S02]  /*be30*/  IMAD.IADD R3, R3, 0x1, R5 ;  /* 0x0000000103037824 */ /* 0x000fe400078e0205 */
[----:B------:R-:W-:-:S03]  /*be40*/  IMAD.SHL.U32 R5, R12, 0x10, RZ ;  /* 0x000000100c057824 */ /* 0x000fc600078e00ff */
[----:B------:R-:W1:Y:S02]  /*be50*/  @P0 LDC R4, c[0x0][0x44c] ;  /* 0x00011300ff040b82 */ /* 0x000e640000000800 */
[----:B------:R-:W-:-:S05]  /*be60*/  LOP3.LUT R10, R6, 0x70, R5, 0xf8, !PT ;  /* 0x00000070060a7812 */ /* 0x000fca00078ef805 */
[----:B----4-:R-:W-:-:S04]  /*be70*/  IMAD R5, R9, 0x80, R10 ;  /* 0x0000008009057824 */ /* 0x010fc800078e020a */
[----:B-1----:R-:W-:-:S04]  /*be80*/  @P0 IMAD.HI.U32 R7, R5, R4, RZ ;  /* 0x0000000405070227 */ /* 0x002fc800078e00ff */
[----:B------:R-:W-:Y:S01]  /*be90*/  IMAD.MOV.U32 R4, RZ, RZ, R5 ;  /* 0x000000ffff047224 */ /* 0x000fe200078e0005 */
[----:B0-----:R-:W-:Y:S01]  /*bea0*/  @P0 SHF.R.U32.HI R4, RZ, R0, R7 ;  /* 0x00000000ff040219 */ /* 0x001fe20000011607 */
[----:B------:R-:W-:-:S04]  /*beb0*/  IMAD.SHL.U32 R7, R11, 0x8, RZ ;  /* 0x000000080b077824 */ /* 0x000fc800078e00ff */
        /* <DEDUP_REMOVED lines=14> */
[----:B------:R-:W-:Y:S01]  /*bfa0*/  IMAD.IADD R5, R3, 0x1, R4 ;  /* 0x0000000103057824 */ /* 0x000fe200078e0204 */
[----:B------:R-:W-:-:S04]  /*bfb0*/  ULDC UR4, c[0x0][0x2b8] ;  /* 0x0000ae0000047ab9 */ /* 0x000fc80000000800 */
[----:B------:R-:W-:Y:S02]  /*bfc0*/  LEA.HI.X R5, R2, UR5, R5, 0x1, P0 ;  /* 0x0000000502057c11 */ /* 0x000fe400080f0c05 */
[----:B------:R-:W-:-:S04]  /*bfd0*/  SHF.L.U32 R2, R12, 0x3, RZ ;  /* 0x000000030c027819 */ /* 0x000fc800000006ff */
        /* <DEDUP_REMOVED lines=14> */
[----:B------:R-:W-:Y:S02]  /*c0c0*/  IMAD R6, R9, 0x80, R6 ;  /* 0x0000008009067824 */ /* 0x000fe400078e0206 */
[----:B------:R-:W0:Y:S01]  /*c0d0*/  SHFL.IDX PT, R3, R0, RZ, 0x181f ;  /* 0x00181fff00037589 */ /* 0x000e2200000e0000 */
[----:B------:R-:W-:Y:S02]  /*c0e0*/  IMAD R4, R8, UR4, RZ ;  /* 0x0000000408047c24 */ /* 0x000fe4000f8e02ff */
[C---:B------:R-:W-:Y:S01]  /*c0f0*/  VIADD R9, R6.reuse, 0x10 ;  /* 0x0000001006097836 */ /* 0x040fe20000000000 */
[----:B------:R-:W1:Y:S02]  /*c100*/  SHFL.IDX PT, R8, R5, 0x1, 0x181f ;  /* 0x00381f0005087f89 */ /* 0x000e6400000e0000 */
[----:B------:R-:W-:-:S02]  /*c110*/  ISETP.GE.AND P3, PT, R6, R4, PT ;  /* 0x000000040600720c */ /* 0x000fc40003f66270 */
[----:B------:R-:W2:Y:S11]  /*c120*/  SHFL.IDX PT, R14, R0, 0x1, 0x181f ;  /* 0x00381f00000e7f89 */ /* 0x000eb600000e0000 */
[----:B------:R-:W-:-:S02]  /*c130*/  @!P3 LEA R21, R7, UR38, 0x1 ;  /* 0x000000260715bc11 */ /* 0x000fc4000f8e08ff */
[----:B0-----:R-:W-:-:S04]  /*c140*/  LOP3.LUT R3, R3, R2, RZ, 0x3c, !PT ;  /* 0x0000000203037212 */ /* 0x001fc800078e3cff */
[----:B------:R-:W-:-:S04]  /*c150*/  LOP3.LUT R2, R3, R2, RZ, 0x3c, !PT ;  /* 0x0000000203027212 */ /* 0x000fc800078e3cff */
[----:B------:R-:W-:-:S03]  /*c160*/  LOP3.LUT R3, R3, R2, RZ, 0x3c, !PT ;  /* 0x0000000203037212 */ /* 0x000fc600078e3cff */
[----:B------:R-:W-:-:S05]  /*c170*/  @!P3 IMAD.WIDE.U32 R2, R10, 0x2, R2 ;  /* 0x000000020a02b825 */ /* 0x000fca00078e0002 */
[----:B------:R-:W-:Y:S04]  /*c180*/  @!P3 LDGSTS.E.BYPASS.LTC128B.128 [R21+0x10400], desc[UR42][R2.64], !P2 ;  /* 0x104000000215bfae */ /* 0x000fe8000d101d6a */
[----:B------:R-:W-:Y:S04]  /*c190*/  @!P3 LDGSTS.E.BYPASS.LTC128B.128 [R21+0x14400], desc[UR42][R2.64+0x80], !P0 ;  /* 0x144000800215bfae */ /* 0x000fe8000c101d6a */
[----:B------:R0:W-:Y:S01]  /*c1a0*/  @!P3 LDGSTS.E.BYPASS.LTC128B.128 [R21+0x18400], desc[UR42][R2.64+0x100], !P1 ;  /* 0x184001000215bfae */ /* 0x0001e2000c901d6a */
[----:B------:R-:W-:Y:S01]  /*c1b0*/  ISETP.GE.AND P3, PT, R9, R4, PT ;  /* 0x000000040900720c */ /* 0x000fe20003f66270 */
[----:B-1----:R-:W-:-:S02]  /*c1c0*/  IMAD.MOV.U32 R9, RZ, RZ, R8 ;  /* 0x000000ffff097224 */ /* 0x002fc400078e0008 */
[----:B--2---:R-:W-:Y:S02]  /*c1d0*/  IMAD.MOV.U32 R8, RZ, RZ, R14 ;  /* 0x000000ffff087224 */ /* 0x004fe400078e000e */
[----:B------:R-:W-:Y:S04]  /*c1e0*/  SHFL.IDX PT, R14, R0, 0x2, 0x181f ;  /* 0x00581f00000e7f89 */ /* 0x000fe800000e0000 */
[----:B0-----:R-:W0:Y:S01]  /*c1f0*/  SHFL.IDX PT, R2, R5, 0x2, 0x181f ;  /* 0x00581f0005027f89 */ /* 0x001e2200000e0000 */
[----:B------:R-:W-:-:S03]  /*c200*/  VIADD R3, R6, 0x20 ;  /* 0x0000002006037836 */ /* 0x000fc60000000000 */
[----:B------:R-:W-:Y:S01]  /*c210*/  @!P3 LEA R20, R7, UR38, 0x1 ;  /* 0x000000260714bc11 */ /* 0x000fe2000f8e08ff */
[----:B------:R-:W-:-:S05]  /*c220*/  @!P3 IMAD.WIDE.U32 R8, R10, 0x2, R8 ;  /* 0x000000020a08b825 */ /* 0x000fca00078e0008 */
[----:B------:R-:W-:Y:S04]  /*c230*/  @!P3 LDGSTS.E.BYPASS.LTC128B.128 [R20+0x10c00], desc[UR42][R8.64], !P2 ;  /* 0x10c000000814bfae */ /* 0x000fe8000d101d6a */
[----:B------:R-:W-:Y:S04]  /*c240*/  @!P3 LDGSTS.E.BYPASS.LTC128B.128 [R20+0x14c00], desc[UR42][R8.64+0x80], !P0 ;  /* 0x14c000800814bfae */ /* 0x000fe8000c101d6a */
[----:B------:R1:W-:Y:S01]  /*c250*/  @!P3 LDGSTS.E.BYPASS.LTC128B.128 [R20+0x18c00], desc[UR42][R8.64+0x100], !P1 ;  /* 0x18c001000814bfae */ /* 0x0003e2000c901d6a */
[----:B------:R-:W-:Y:S01]  /*c260*/  ISETP.GE.AND P3, PT, R3, R4, PT ;  /* 0x000000040300720c */ /* 0x000fe20003f66270 */
[----:B0-----:R-:W-:-:S02]  /*c270*/  IMAD.MOV.U32 R3, RZ, RZ, R2 ;  /* 0x000000ffff037224 */ /* 0x001fc400078e0002 */
[----:B------:R-:W-:Y:S01]  /*c280*/  IMAD.MOV.U32 R2, RZ, RZ, R14 ;  /* 0x000000ffff027224 */ /* 0x000fe200078e000e */
[----:B-1----:R-:W0:Y:S01]  /*c290*/  SHFL.IDX PT, R8, R5, 0x3, 0x181f ;  /* 0x00781f0005087f89 */ /* 0x002e2200000e0000 */
[----:B------:R-:W-:-:S08]  /*c2a0*/  VIADD R9, R6, 0x30 ;  /* 0x0000003006097836 */ /* 0x000fd00000000000 */
[----:B------:R-:W-:Y:S01]  /*c2b0*/  @!P3 LEA R21, R7, UR38, 0x1 ;  /* 0x000000260715bc11 */ /* 0x000fe2000f8e08ff */
[----:B------:R-:W-:Y:S01]  /*c2c0*/  @!P3 IMAD.WIDE.U32 R2, R10, 0x2, R2 ;  /* 0x000000020a02b825 */ /* 0x000fe200078e0002 */
        /* <DEDUP_REMOVED lines=47> */
.L_x_2183:
[----:B0-----:R-:W-:Y:S01]  /*c5c0*/  VIADD R3, R6, 0x70 ;  /* 0x0000007006037836 */ /* 0x001fe20000000000 */
[----:B------:R-:W-:Y:S01]  /*c5d0*/  BSSY B0, `(.L_x_2090) ;  /* 0x000000d000007945 */ /* 0x000fe20003800000 */
[----:B--2---:R-:W-:-:S03]  /*c5e0*/  IMAD.MOV.U32 R2, RZ, RZ, R14 ;  /* 0x000000ffff027224 */ /* 0x004fc600078e000e */
        /* <DEDUP_REMOVED lines=11> */
.L_x_2091:
[----:B------:R-:W-:Y:S05]  /*c6a0*/  BSYNC B0 ;  /* 0x0000000000007941 */ /* 0x000fea0003800000 */
.L_x_2090:
        /* <DEDUP_REMOVED lines=13> */
.L_x_2184:
[----:B------:R-:W-:Y:S02]  /*c780*/  IMAD.MOV.U32 R9, RZ, RZ, 0x1 ;  /* 0x00000001ff097424 */ /* 0x000fe400078e00ff */
[----:B------:R-:W-:Y:S01]  /*c790*/  IMAD.MOV.U32 R8, RZ, RZ, RZ ;  /* 0x000000ffff087224 */ /* 0x000fe200078e00ff */
[----:B------:R-:W-:Y:S06]  /*c7a0*/  @!P1 BRA `(.L_x_2093) ;  /* 0x0000001800e89947 */ /* 0x000fec0003800000 */
[----:B------:R-:W2:Y:S04]  /*c7b0*/  LDL.LU R4, [R1+0xc] ;  /* 0x00000c0001047983 */ /* 0x000ea80000300800 */
[----:B-1----:R-:W3:Y:S01]  /*c7c0*/  LDL.LU R3, [R1+0x8] ;  /* 0x0000080001037983 */ /* 0x002ee20000300800 */
        /* <DEDUP_REMOVED lines=17> */
[----:B------:R-:W-:Y:S02]  /*c8e0*/  IMAD.IADD R6, R5, 0x1, -R12 ;  /* 0x0000000105067824 */ /* 0x000fe400078e0a0c */
[----:B------:R-:W-:Y:S02]  /*c8f0*/  IMAD.MOV.U32 R7, RZ, RZ, 0x1 ;  /* 0x00000001ff077424 */ /* 0x000fe400078e00ff */
[----:B------:R-:W-:-:S07]  /*c900*/  IMAD.MOV.U32 R4, RZ, RZ, R16 ;  /* 0x000000ffff047224 */ /* 0x000fce00078e0010 */
.L_x_2127:
[----:B------:R-:W2:Y:S01]  /*c910*/  LDL R2, [R1] ;  /* 0x0000000001027983 */ /* 0x000ea20000100800 */
[----:B------:R-:W-:Y:S01]  /*c920*/  VIADD R6, R6, 0xfffffffe ;  /* 0xfffffffe06067836 */ /* 0x000fe20000000000 */
[----:B------:R-:W-:Y:S04]  /*c930*/  BSSY B1, `(.L_x_2095) ;  /* 0x0000088000017945 */ /* 0x000fe80003800000 */
[----:B------:R-:W-:Y:S02]  /*c940*/  ISETP.NE.AND P1, PT, R6, RZ, PT ;  /* 0x000000ff0600720c */ /* 0x000fe40003f25270 */
[----:B--2---:R-:W-:-:S13]  /*c950*/  ISETP.NE.AND P0, PT, R2, RZ, PT ;  /* 0x000000ff0200720c */ /* 0x004fda0003f05270 */
[----:B------:R-:W-:Y:S05]  /*c960*/  @!P0 BRA `(.L_x_2096) ;  /* 0x0000000800108947 */ /* 0x000fea0003800000 */
[----:B------:R-:W2:Y:S01]  /*c970*/  LDL R2, [R1+0x4] ;  /* 0x0000040001027983 */ /* 0x000ea20000100800 */
[----:B------:R-:W-:Y:S01]  /*c980*/  IMAD.MOV.U32 R9, RZ, RZ, R0 ;  /* 0x000000ffff097224 */ /* 0x000fe200078e0000 */
[----:B--2---:R-:W-:-:S13]  /*c990*/  ISETP.NE.AND P0, PT, R2, RZ, PT ;  /* 0x000000ff0200720c */ /* 0x004fda0003f05270 */
[----:B------:R-:W-:Y:S05]  /*c9a0*/  @!P0 BRA `(.L_x_2097) ;  /* 0x0000000000488947 */ /* 0x000fea0003800000 */
[----:B------:R-:W0:Y:S01]  /*c9b0*/  LDC R9, c[0x0][0x43c] ;  /* 0x00010f00ff097b82 */ /* 0x000e220000000800 */
[----:B------:R-:W-:Y:S02]  /*c9c0*/  ULDC.64 UR4, c[0x0][0x428] ;  /* 0x00010a0000047ab9 */ /* 0x000fe40000000a00 */
[----:B------:R-:W-:Y:S01]  /*c9d0*/  IMAD R5, R19, UR4, RZ ;  /* 0x0000000413057c24 */ /* 0x000fe2000f8e02ff */
[----:B0-----:R-:W-:-:S13]  /*c9e0*/  ISETP.NE.AND P0, PT, R9, 0x1, PT ;  /* 0x000000010900780c */ /* 0x001fda0003f05270 */
[----:B------:R-:W0:Y:S02]  /*c9f0*/  @P0 LDC.64 R2, c[0x0][0x440] ;  /* 0x00011000ff020b82 */ /* 0x000e240000000a00 */
[----:B0-----:R-:W-:-:S04]  /*ca00*/  @P0 IMAD.HI.U32 R4, R0, R2, RZ ;  /* 0x0000000200040227 */ /* 0x001fc800078e00ff */
[----:B------:R-:W-:Y:S01]  /*ca10*/  IMAD.MOV.U32 R2, RZ, RZ, R0 ;  /* 0x000000ffff027224 */ /* 0x000fe200078e0000 */
[----:B------:R-:W-:Y:S01]  /*ca20*/  @P0 SHF.R.U32.HI R2, RZ, R3, R4 ;  /* 0x00000003ff020219 */ /* 0x000fe20000011604 */
[----:B------:R-:W-:-:S04]  /*ca30*/  IMAD R4, R18, UR5, R5 ;  /* 0x0000000512047c24 */ /* 0x000fc8000f8e0205 */
[----:B------:R-:W-:-:S04]  /*ca40*/  IMAD.MOV R3, RZ, RZ, -R2 ;  /* 0x000000ffff037224 */ /* 0x000fc800078e0a02 */
[----:B------:R-:W-:Y:S01]  /*ca50*/  IMAD R9, R9, R3, R0 ;  /* 0x0000000309097224 */ /* 0x000fe200078e0200 */
[----:B------:R-:W-:-:S03]  /*ca60*/  SHF.R.S32.HI R3, RZ, 0x1f, R2 ;  /* 0x0000001fff037819 */ /* 0x000fc60000011402 */
[----:B------:R-:W-:Y:S01]  /*ca70*/  IMAD.WIDE.U32 R2, R18, UR4, R2 ;  /* 0x0000000412027c25 */ /* 0x000fe2000f8e0002 */
[----:B------:R-:W-:-:S03]  /*ca80*/  ULDC.64 UR4, c[0x0][0x418] ;  /* 0x0001060000047ab9 */ /* 0x000fc60000000a00 */
[----:B------:R-:W-:Y:S01]  /*ca90*/  IMAD.IADD R3, R4, 0x1, R3 ;  /* 0x0000000104037824 */ /* 0x000fe200078e0203 */
[----:B------:R-:W-:-:S04]  /*caa0*/  LEA R4, P0, R2, UR4, 0x2 ;  /* 0x0000000402047c11 */ /* 0x000fc8000f8010ff */
[----:B------:R-:W-:-:S05]  /*cab0*/  LEA.HI.X R5, R2, UR5, R3, 0x2, P0 ;  /* 0x0000000502057c11 */ /* 0x000fca00080f1403 */
[----:B------:R0:W5:Y:S04]  /*cac0*/  LDG.E R4, desc[UR42][R4.64] ;  /* 0x0000002a04047981 */ /* 0x000168000c1e1900 */
.L_x_2097:
[----:B------:R-:W1:Y:S01]  /*cad0*/  S2R R2, SR_TID.X ;  /* 0x0000000000027919 */ /* 0x000e620000002100 */
[----:B------:R-:W-:Y:S01]  /*cae0*/  BSSY B2, `(.L_x_2098) ;  /* 0x0000006000027945 */ /* 0x000fe20003800000 */
[----:B-1----:R-:W-:Y:S02]  /*caf0*/  LOP3.LUT R3, R2, 0x7f, RZ, 0xc0, !PT ;  /* 0x0000007f02037812 */ /* 0x002fe400078ec0ff */
[----:B------:R-:W-:Y:S02]  /*cb00*/  SHF.L.U32 R2, R7, 0x1f, RZ ;  /* 0x0000001f07027819 */ /* 0x000fe400000006ff */
[----:B------:R-:W-:Y:S02]  /*cb10*/  ISETP.NE.AND P2, PT, R3, RZ, PT ;  /* 0x000000ff0300720c */ /* 0x000fe40003f45270 */
[----:B------:R-:W1:Y:S02]  /*cb20*/  SYNCS.PHASECHK.TRANS64.TRYWAIT P0, [UR38+0x34848], R2 ;  /* 0x03484802ff0075a7 */ /* 0x000e640008000166 */
[----:B-1----:R-:W-:Y:S09]  /*cb30*/  @!P0 BRA `(.L_x_2099) ;  /* 0x0000002c00988947 */ /* 0x002ff20003800000 */
.L_x_2185:
[----:B------:R-:W-:Y:S05]  /*cb40*/  BSYNC B2 ;  /* 0x0000000000027941 */ /* 0x000fea0003800000 */
.L_x_2098:
[----:B------:R-:W-:Y:S04]  /*cb50*/  BSSY B2, `(.L_x_2100) ;  /* 0x0000007000027945 */ /* 0x000fe80003800000 */
[----:B------:R-:W-:Y:S05]  /*cb60*/  @P2 BRA `(.L_x_2101) ;  /* 0x0000000000142947 */ /* 0x000fea0003800000 */
[----:B------:R-:W-:Y:S01]  /*cb70*/  ISETP.NE.AND P0, PT, R10, RZ, PT ;  /* 0x000000ff0a00720c */ /* 0x000fe20003f05270 */
[----:B-1----:R-:W-:-:S04]  /*cb80*/  IMAD.MOV.U32 R3, RZ, RZ, 0xc000 ;  /* 0x0000c000ff037424 */ /* 0x002fc800078e00ff */
[----:B------:R2:W-:Y:S08]  /*cb90*/  SYNCS.ARRIVE.TRANS64 RZ, [UR38+0x34838], R3 ;  /* 0x03483803ffff79a7 */ /* 0x0005f00008000026 */
[----:B--2---:R-:W-:Y:S05]  /*cba0*/  @!P0 BRA `(.L_x_2101) ;  /* 0x0000000000048947 */ /* 0x004fea0003800000 */
[----:B------:R-:W-:Y:S01]  /*cbb0*/  BPT.TRAP 0x1 ;  /* 0x000000040000795c */ /* 0x000fe20000300000 */
.L_x_2101:
[----:B------:R-:W-:Y:S05]  /*cbc0*/  BSYNC B2 ;  /* 0x0000000000027941 */ /* 0x000fea0003800000 */
.L_x_2100:
        /* <DEDUP_REMOVED lines=11> */
.L_x_2102:
        /* <DEDUP_REMOVED lines=13> */
.L_x_2103:
        /* <DEDUP_REMOVED lines=14> */
.L_x_2104:
        /* <DEDUP_REMOVED lines=12> */
.L_x_2186:
[----:B------:R-:W-:Y:S05]  /*cef0*/  BSYNC B2 ;  /* 0x0000000000027941 */ /* 0x000fea0003800000 */
.L_x_2105:
        /* <DEDUP_REMOVED lines=9> */
.L_x_2108:
[----:B------:R-:W-:Y:S05]  /*cf90*/  BSYNC B2 ;  /* 0x0000000000027941 */ /* 0x000fea0003800000 */
.L_x_2107:
        /* <DEDUP_REMOVED lines=10> */
.L_x_2109:
        /* <DEDUP_REMOVED lines=13> */
.L_x_2110:
        /* <DEDUP_REMOVED lines=10> */
.L_x_2096:
[----:B------:R-:W-:Y:S05]  /*d1b0*/  BSYNC B1 ;  /* 0x0000000000017941 */ /* 0x000fea0003800000 */
.L_x_2095:
[----:B------:R-:W2:Y:S01]  /*d1c0*/  LDL R2, [R1] ;  /* 0x0000000001027983 */ /* 0x000ea20000100800 */
[----:B------:R-:W-:Y:S01]  /*d1d0*/  BSSY B1, `(.L_x_2111) ;  /* 0x0000088000017945 */ /* 0x000fe20003800000 */
[----:B------:R-:W-:Y:S02]  /*d1e0*/  LOP3.LUT R9, R7, 0x1, RZ, 0x3c, !PT ;  /* 0x0000000107097812 */ /* 0x000fe400078e3cff */
[----:B--2---:R-:W-:-:S13]  /*d1f0*/  ISETP.NE.AND P0, PT, R2, RZ, PT ;  /* 0x000000ff0200720c */ /* 0x004fda0003f05270 */
[----:B------:R-:W-:Y:S05]  /*d200*/  @!P0 BRA `(.L_x_2112) ;  /* 0x0000000800108947 */ /* 0x000fea0003800000 */
[----:B------:R-:W2:Y:S01]  /*d210*/  LDL R2, [R1+0x4] ;  /* 0x0000040001027983 */ /* 0x000ea20000100800 */
[----:B------:R-:W-:Y:S01]  /*d220*/  VIADD R11, R0, 0xffffffff ;  /* 0xffffffff000b7836 */ /* 0x000fe20000000000 */
[----:B--2---:R-:W-:-:S13]  /*d230*/  ISETP.NE.AND P0, PT, R2, RZ, PT ;  /* 0x000000ff0200720c */ /* 0x004fda0003f05270 */
[----:B------:R-:W-:Y:S05]  /*d240*/  @!P0 BRA `(.L_x_2113) ;  /* 0x0000000000488947 */ /* 0x000fea0003800000 */
        /* <DEDUP_REMOVED lines=10> */
[----:B------:R-:W-:-:S04]  /*d2f0*/  IMAD R4, R19, UR4, RZ ;  /* 0x0000000413047c24 */ /* 0x000fc8000f8e02ff */
[C---:B------:R-:W-:Y:S02]  /*d300*/  IMAD R4, R18.reuse, UR5, R4 ;  /* 0x0000000512047c24 */ /* 0x040fe4000f8e0204 */
[----:B------:R-:W-:Y:S01]  /*d310*/  IMAD.WIDE.U32 R2, R18, UR4, R2 ;  /* 0x0000000412027c25 */ /* 0x000fe2000f8e0002 */
[----:B------:R-:W-:-:S03]  /*d320*/  ULDC.64 UR4, c[0x0][0x418] ;  /* 0x0001060000047ab9 */ /* 0x000fc60000000a00 */
[----:B------:R-:W-:Y:S01]  /*d330*/  IMAD.IADD R3, R4, 0x1, R3 ;  /* 0x0000000104037824 */ /* 0x000fe200078e0203 */
[----:B------:R-:W-:-:S04]  /*d340*/  LEA R4, P0, R2, UR4, 0x2 ;  /* 0x0000000402047c11 */ /* 0x000fc8000f8010ff */
[----:B------:R-:W-:-:S05]  /*d350*/  LEA.HI.X R5, R2, UR5, R3, 0x2, P0 ;  /* 0x0000000502057c11 */ /* 0x000fca00080f1403 */
[----:B------:R0:W5:Y:S04]  /*d360*/  LDG.E R4, desc[UR42][R4.64] ;  /* 0x0000002a04047981 */ /* 0x000168000c1e1900 */
.L_x_2113:
[----:B------:R-:W1:Y:S01]  /*d370*/  S2R R2, SR_TID.X ;  /* 0x0000000000027919 */ /* 0x000e620000002100 */
[----:B------:R-:W-:Y:S01]  /*d380*/  BSSY B2, `(.L_x_2114) ;  /* 0x0000006000027945 */ /* 0x000fe20003800000 */
[----:B-1----:R-:W-:Y:S02]  /*d390*/  LOP3.LUT R3, R2, 0x7f, RZ, 0xc0, !PT ;  /* 0x0000007f02037812 */ /* 0x002fe400078ec0ff */
[----:B------:R-:W-:Y:S02]  /*d3a0*/  SHF.L.U32 R2, R9, 0x1f, RZ ;  /* 0x0000001f09027819 */ /* 0x000fe400000006ff */
[----:B------:R-:W-:Y:S02]  /*d3b0*/  ISETP.NE.AND P2, PT, R3, RZ, PT ;  /* 0x000000ff0300720c */ /* 0x000fe40003f45270 */
[----:B------:R-:W1:Y:S02]  /*d3c0*/  SYNCS.PHASECHK.TRANS64.TRYWAIT P0, [UR38+0x34840], R2 ;  /* 0x03484002ff0075a7 */ /* 0x000e640008000166 */
[----:B-1----:R-:W-:Y:S09]  /*d3d0*/  @!P0 BRA `(.L_x_2115) ;  /* 0x0000002400a08947 */ /* 0x002ff20003800000 */
.L_x_2187:
[----:B------:R-:W-:Y:S05]  /*d3e0*/  BSYNC B2 ;  /* 0x0000000000027941 */ /* 0x000fea0003800000 */
.L_x_2114:
[----:B------:R-:W-:Y:S04]  /*d3f0*/  BSSY B2, `(.L_x_2116) ;  /* 0x0000007000027945 */ /* 0x000fe80003800000 */
[----:B------:R-:W-:Y:S05]  /*d400*/  @P2 BRA `(.L_x_2117) ;  /* 0x0000000000142947 */ /* 0x000fea0003800000 */
[----:B------:R-:W-:Y:S01]  /*d410*/  ISETP.NE.AND P0, PT, R10, RZ, PT ;  /* 0x000000ff0a00720c */ /* 0x000fe20003f05270 */
[----:B-1----:R-:W-:-:S04]  /*d420*/  IMAD.MOV.U32 R2, RZ, RZ, 0xc000 ;  /* 0x0000c000ff027424 */ /* 0x002fc800078e00ff */
[----:B------:R2:W-:Y:S08]  /*d430*/  SYNCS.ARRIVE.TRANS64 RZ, [UR38+0x34830], R2 ;  /* 0x03483002ffff79a7 */ /* 0x0005f00008000026 */
[----:B--2---:R-:W-:Y:S05]  /*d440*/  @!P0 BRA `(.L_x_2117) ;  /* 0x0000000000048947 */ /* 0x004fea0003800000 */
[----:B------:R-:W-:Y:S01]  /*d450*/  BPT.TRAP 0x1 ;  /* 0x000000040000795c */ /* 0x000fe20000300000 */
.L_x_2117:
[----:B------:R-:W-:Y:S05]  /*d460*/  BSYNC B2 ;  /* 0x0000000000027941 */ /* 0x000fea0003800000 */
.L_x_2116:
        /* <DEDUP_REMOVED lines=11> */
.L_x_2118:
        /* <DEDUP_REMOVED lines=14> */
.L_x_2119:
        /* <DEDUP_REMOVED lines=13> */
.L_x_2120:
        /* <DEDUP_REMOVED lines=12> */
.L_x_2188:
[----:B------:R-:W-:Y:S05]  /*d790*/  BSYNC B2 ;  /* 0x0000000000027941 */ /* 0x000fea0003800000 */
.L_x_2121:
        /* <DEDUP_REMOVED lines=9> */
.L_x_2124:
[----:B------:R-:W-:Y:S05]  /*d830*/  BSYNC B2 ;  /* 0x0000000000027941 */ /* 0x000fea0003800000 */
.L_x_2123:
        /* <DEDUP_REMOVED lines=10> */
.L_x_2125:
        /* <DEDUP_REMOVED lines=13> */
.L_x_2126:
        /* <DEDUP_REMOVED lines=10> */
.L_x_2112:
[----:B------:R-:W-:Y:S05]  /*da50*/  BSYNC B1 ;  /* 0x0000000000017941 */ /* 0x000fea0003800000 */
.L_x_2111:
[----:B------:R-:W-:Y:S02]  /*da60*/  VIADD R0, R0, 0xfffffffe ;  /* 0xfffffffe00007836 */ /* 0x000fe40000000000 */
[----:B------:R-:W-:Y:S01]  /*da70*/  IMAD.MOV.U32 R7, RZ, RZ, R9 ;  /* 0x000000ffff077224 */ /* 0x000fe200078e0009 */
[----:B------:R-:W-:Y:S06]  /*da80*/  @P1 BRA `(.L_x_2127) ;  /* 0xffffffec00a01947 */ /* 0x000fec000383ffff */
[----:B------:R-:W-:Y:S05]  /*da90*/  BSYNC B0 ;  /* 0x0000000000007941 */ /* 0x000fea0003800000 */
.L_x_2094:
[----:B------:R-:W-:Y:S01]  /*daa0*/  ISETP.NE.AND P0, PT, R12, RZ, PT ;  /* 0x000000ff0c00720c */ /* 0x000fe20003f05270 */
[----:B------:R-:W-:-:S12]  /*dab0*/  BSSY B0, `(.L_x_2093) ;  /* 0x0000089000007945 */ /* 0x000fd80003800000 */
[----:B------:R-:W-:Y:S05]  /*dac0*/  @!P0 BRA `(.L_x_2128) ;  /* 0x00000008001c8947 */ /* 0x000fea0003800000 */
[----:B------:R-:W2:Y:S01]  /*dad0*/  LDL R2, [R1] ;  /* 0x0000000001027983 */ /* 0x000ea20000100800 */
[----:B------:R-:W-:Y:S01]  /*dae0*/  IMAD.MOV.U32 R8, RZ, RZ, 0x1 ;  /* 0x00000001ff087424 */ /* 0x000fe200078e00ff */
[----:B--2---:R-:W-:-:S13]  /*daf0*/  ISETP.NE.AND P1, PT, R2, RZ, PT ;  /* 0x000000ff0200720c */ /* 0x004fda0003f25270 */
[----:B------:R-:W-:Y:S05]  /*db00*/  @!P1 BRA `(.L_x_2128) ;  /* 0x00000008000c9947 */ /* 0x000fea0003800000 */
[----:B------:R-:W2:Y:S02]  /*db10*/  LDL.LU R2, [R1+0x4] ;  /* 0x0000040001027983 */ /* 0x000ea40000300800 */
[----:B--2---:R-:W-:-:S13]  /*db20*/  ISETP.NE.AND P1, PT, R2, RZ, PT ;  /* 0x000000ff0200720c */ /* 0x004fda0003f25270 */
[----:B------:R-:W-:Y:S05]  /*db30*/  @!P1 BRA `(.L_x_2129) ;  /* 0x00000000004c9947 */ /* 0x000fea0003800000 */
[----:B------:R-:W0:Y:S01]  /*db40*/  LDC R7, c[0x0][0x43c] ;  /* 0x00010f00ff077b82 */ /* 0x000e220000000800 */
[----:B------:R-:W-:Y:S01]  /*db50*/  IMAD.MOV.U32 R6, RZ, RZ, R0 ;  /* 0x000000ffff067224 */ /* 0x000fe200078e0000 */
[----:B------:R-:W-:Y:S02]  /*db60*/  ULDC.64 UR4, c[0x0][0x428] ;  /* 0x00010a0000047ab9 */ /* 0x000fe40000000a00 */
[----:B------:R-:W-:-:S04]  /*db70*/  IMAD R19, R19, UR4, RZ ;  /* 0x0000000413137c24 */ /* 0x000fc8000f8e02ff */
[----:B------:R-:W-:Y:S01]  /*db80*/  IMAD R19, R18, UR5, R19 ;  /* 0x0000000512137c24 */ /* 0x000fe2000f8e0213 */
[----:B0-----:R-:W-:-:S13]  /*db90*/  ISETP.NE.AND P0, PT, R7, 0x1, PT ;  /* 0x000000010700780c */ /* 0x001fda0003f05270 */
[----:B------:R-:W0:Y:S02]  /*dba0*/  @P0 LDC.64 R2, c[0x0][0x440] ;  /* 0x00011000ff020b82 */ /* 0x000e240000000a00 */
[----:B0-----:R-:W-:-:S05]  /*dbb0*/  @P0 IMAD.HI.U32 R2, R0, R2, RZ ;  /* 0x0000000200020227 */ /* 0x001fca00078e00ff */
[----:B------:R-:W-:-:S04]  /*dbc0*/  @P0 SHF.R.U32.HI R6, RZ, R3, R2 ;  /* 0x00000003ff060219 */ /* 0x000fc80000011602 */
[--C-:B------:R-:W-:Y:S01]  /*dbd0*/  SHF.R.S32.HI R3, RZ, 0x1f, R6.reuse ;  /* 0x0000001fff037819 */ /* 0x100fe20000011406 */
        /* <DEDUP_REMOVED lines=9> */
.L_x_2129:
[----:B------:R-:W1:Y:S01]  /*dc70*/  S2R R2, SR_TID.X ;  /* 0x0000000000027919 */ /* 0x000e620000002100 */
[----:B------:R-:W-:Y:S01]  /*dc80*/  BSSY B1, `(.L_x_2130) ;  /* 0x0000006000017945 */ /* 0x000fe20003800000 */
[----:B-1----:R-:W-:Y:S02]  /*dc90*/  LOP3.LUT R3, R2, 0x7f, RZ, 0xc0, !PT ;  /* 0x0000007f02037812 */ /* 0x002fe400078ec0ff */
[----:B------:R-:W-:Y:S02]  /*dca0*/  SHF.L.U32 R2, R9, 0x1f, RZ ;  /* 0x0000001f09027819 */ /* 0x000fe400000006ff */
[----:B------:R-:W-:Y:S02]  /*dcb0*/  ISETP.NE.AND P1, PT, R3, RZ, PT ;  /* 0x000000ff0300720c */ /* 0x000fe40003f25270 */
[----:B------:R-:W1:Y:S02]  /*dcc0*/  SYNCS.PHASECHK.TRANS64.TRYWAIT P0, [UR38+0x34848], R2 ;  /* 0x03484802ff0075a7 */ /* 0x000e640008000166 */
[----:B-1----:R-:W-:Y:S09]  /*dcd0*/  @!P0 BRA `(.L_x_2131) ;  /* 0x0000001c00908947 */ /* 0x002ff20003800000 */
.L_x_2189:
[----:B------:R-:W-:Y:S05]  /*dce0*/  BSYNC B1 ;  /* 0x0000000000017941 */ /* 0x000fea0003800000 */
.L_x_2130:
[----:B------:R-:W-:Y:S04]  /*dcf0*/  BSSY B1, `(.L_x_2132) ;  /* 0x0000007000017945 */ /* 0x000fe80003800000 */
[----:B------:R-:W-:Y:S05]  /*dd00*/  @P1 BRA `(.L_x_2133) ;  /* 0x0000000000141947 */ /* 0x000fea0003800000 */
[----:B------:R-:W-:Y:S01]  /*dd10*/  ISETP.NE.AND P0, PT, R10, RZ, PT ;  /* 0x000000ff0a00720c */ /* 0x000fe20003f05270 */
[----:B-1----:R-:W-:-:S04]  /*dd20*/  IMAD.MOV.U32 R3, RZ, RZ, 0xc000 ;  /* 0x0000c000ff037424 */ /* 0x002fc800078e00ff */
[----:B------:R2:W-:Y:S08]  /*dd30*/  SYNCS.ARRIVE.TRANS64 RZ, [UR38+0x34838], R3 ;  /* 0x03483803ffff79a7 */ /* 0x0005f00008000026 */
[----:B--2---:R-:W-:Y:S05]  /*dd40*/  @!P0 BRA `(.L_x_2133) ;  /* 0x0000000000048947 */ /* 0x004fea0003800000 */
[----:B------:R-:W-:Y:S01]  /*dd50*/  BPT.TRAP 0x1 ;  /* 0x000000040000795c */ /* 0x000fe20000300000 */
.L_x_2133:
[----:B------:R-:W-:Y:S05]  /*dd60*/  BSYNC B1 ;  /* 0x0000000000017941 */ /* 0x000fea0003800000 */
.L_x_2132:
        /* <DEDUP_REMOVED lines=11> */
.L_x_2134:
        /* <DEDUP_REMOVED lines=14> */
.L_x_2135:
        /* <DEDUP_REMOVED lines=13> */
.L_x_2136:
        /* <DEDUP_REMOVED lines=11> */
.L_x_2190:
[----:B------:R-:W-:Y:S05]  /*e080*/  BSYNC B1 ;  /* 0x0000000000017941 */ /* 0x000fea0003800000 */
.L_x_2137:
        /* <DEDUP_REMOVED lines=9> */
.L_x_2140:
[----:B------:R-:W-:Y:S05]  /*e120*/  BSYNC B1 ;  /* 0x0000000000017941 */ /* 0x000fea0003800000 */
.L_x_2139:
        /* <DEDUP_REMOVED lines=10> */
.L_x_2141:
        /* <DEDUP_REMOVED lines=13> */
.L_x_2142:
        /* <DEDUP_REMOVED lines=10> */
.L_x_2128:
[----:B------:R-:W-:Y:S05]  /*e340*/  BSYNC B0 ;  /* 0x0000000000007941 */ /* 0x000fea0003800000 */
.L_x_2093:
[----:B------:R-:W2:Y:S01]  /*e350*/  LDL.LU R0, [R1] ;  /* 0x0000000001007983 */ /* 0x000ea20000300800 */
[----:B------:R-:W-:Y:S01]  /*e360*/  BSSY B0, `(.L_x_2143) ;  /* 0x0000037000007945 */ /* 0x000fe20003800000 */
[----:B--2---:R-:W-:-:S13]  /*e370*/  ISETP.NE.AND P0, PT, R0, RZ, PT ;  /* 0x000000ff0000720c */ /* 0x004fda0003f05270 */
[----:B------:R-:W-:Y:S05]  /*e380*/  @!P0 BRA `(.L_x_2144) ;  /* 0x0000000000d08947 */ /* 0x000fea0003800000 */
[----:B------:R-:W2:Y:S01]  /*e390*/  S2R R0, SR_TID.X ;  /* 0x0000000000007919 */ /* 0x000ea20000002100 */
[----:B-1----:R-:W-:Y:S01]  /*e3a0*/  LEA R3, R8, UR38, 0x3 ;  /* 0x0000002608037c11 */ /* 0x002fe2000f8e18ff */
[----:B------:R-:W-:Y:S01]  /*e3b0*/  BSSY B1, `(.L_x_2145) ;  /* 0x0000006000017945 */ /* 0x000fe20003800000 */
[----:B--2---:R-:W-:Y:S02]  /*e3c0*/  LOP3.LUT R2, R0, 0x7f, RZ, 0xc0, !PT ;  /* 0x0000007f00027812 */ /* 0x004fe400078ec0ff */
[----:B------:R-:W-:Y:S02]  /*e3d0*/  SHF.L.U32 R0, R9, 0x1f, RZ ;  /* 0x0000001f09007819 */ /* 0x000fe400000006ff */
[----:B------:R-:W-:Y:S02]  /*e3e0*/  ISETP.NE.AND P1, PT, R2, RZ, PT ;  /* 0x000000ff0200720c */ /* 0x000fe40003f25270 */
[----:B------:R-:W1:Y:S02]  /*e3f0*/  SYNCS.PHASECHK.TRANS64.TRYWAIT P0, [R3+URZ+0x34860], R0 ;  /* 0x03486000030075a7 */ /* 0x000e64000800017f */
[----:B-1----:R-:W-:Y:S09]  /*e400*/  @!P0 BRA `(.L_x_2146) ;  /* 0x0000001400f48947 */ /* 0x002ff20003800000 */
.L_x_2191:
[----:B------:R-:W-:Y:S05]  /*e410*/  BSYNC B1 ;  /* 0x0000000000017941 */ /* 0x000fea0003800000 */
.L_x_2145:
        /* <DEDUP_REMOVED lines=8> */
.L_x_2148:
[----:B------:R-:W-:Y:S05]  /*e4a0*/  BSYNC B1 ;  /* 0x0000000000017941 */ /* 0x000fea0003800000 */
.L_x_2147:
        /* <DEDUP_REMOVED lines=13> */
.L_x_2149:
        /* <DEDUP_REMOVED lines=13> */
.L_x_2150:
        /* <DEDUP_REMOVED lines=8> */
.L_x_2144:
[----:B------:R-:W-:Y:S05]  /*e6d0*/  BSYNC B0 ;  /* 0x0000000000007941 */ /* 0x000fea0003800000 */
.L_x_2143:
[----:B-1----:R-:W-:Y:S02]  /*e6e0*/  VIADD R0, R8, 0x1 ;  /* 0x0000000108007836 */ /* 0x002fe40000000000 */
[----:B------:R-:W-:-:S03]  /*e6f0*/  IMAD.MOV.U32 R3, RZ, RZ, RZ ;  /* 0x000000ffff037224 */ /* 0x000fc600078e00ff */
[----:B------:R-:W-:-:S04]  /*e700*/  ISETP.NE.AND P0, PT, R0, 0x2, PT ;  /* 0x000000020000780c */ /* 0x000fc80003f05270 */
[----:B------:R-:W-:Y:S02]  /*e710*/  SEL R2, RZ, 0x1, P0 ;  /* 0x00000001ff027807 */ /* 0x000fe40000000000 */
[----:B------:R-:W-:Y:S02]  /*e720*/  SEL R0, R0, RZ, P0 ;  /* 0x000000ff00007207 */ /* 0x000fe40000000000 */
[----:B------:R-:W-:-:S07]  /*e730*/  LOP3.LUT R9, R9, R2, RZ, 0x3c, !PT ;  /* 0x0000000209097212 */ /* 0x000fce00078e3cff */
.L_x_2077:
[----:B------:R-:W1:Y:S01]  /*e740*/  S2R R5, SR_CgaCtaId ;  /* 0x0000000000057919 */ /* 0x000e620000008800 */
[----:B------:R-:W-:Y:S02]  /*e750*/  MOV R2, 0x400 ;  /* 0x0000040000027802 */ /* 0x000fe40000000f00 */
[----:B------:R-:W-:Y:S02]  /*e760*/  SHF.L.U32 R3, R3, 0x1f, RZ ;  /* 0x0000001f03037819 */ /* 0x000fe400000006ff */
[----:B-1----:R-:W-:-:S04]  /*e770*/  LEA R2, R5, R2, 0x18 ;  /* 0x0000000205027211 */ /* 0x002fc800078ec0ff */
[----:B------:R-:W1:Y:S02]  /*e780*/  SYNCS.PHASECHK.TRANS64.TRYWAIT P0, [R2+URZ+0x34820], R3 ;  /* 0x03482003020075a7 */ /* 0x000e64000800017f */
[----:B-1----:R-:W-:Y:S05]  /*e790*/  @!P0 BRA `(.L_x_2151) ;  /* 0x0000001400248947 */ /* 0x002fea0003800000 */
.L_x_2192:
[----:B------:R-:W-:-:S03]  /*e7a0*/  UMOV UR4, 0xffffffff ;  /* 0xffffffff00047882 */ /* 0x000fc60000000000 */
[----:B------:R-:W-:Y:S05]  /*e7b0*/  BRA.DIV UR4, `(.L_x_2152) ;  /* 0x0000001604307947 */ /* 0x000fea000b800000 */
[----:B-1----:R-:W1:Y:S02]  /*e7c0*/  S2R R3, SR_TID.X ;  /* 0x0000000000037919 */ /* 0x002e640000002100 */
[----:B-1----:R-:W-:-:S04]  /*e7d0*/  SHF.R.U32.HI R3, RZ, 0x5, R3 ;  /* 0x00000005ff037819 */ /* 0x002fc80000011603 */
[----:B------:R-:W-:-:S05]  /*e7e0*/  LOP3.LUT R3, R3, 0x3, RZ, 0xc0, !PT ;  /* 0x0000000303037812 */ /* 0x000fca00078ec0ff */
[----:B------:R1:W2:Y:S02]  /*e7f0*/  SHFL.IDX PT, R14, R3, RZ, 0x1f ;  /* 0x00001fff030e7589 */ /* 0x0002a400000e0000 */
.L_x_2195:
[----:B--2---:R-:W-:-:S13]  /*e800*/  ISETP.NE.AND P0, PT, R14, RZ, PT ;  /* 0x000000ff0e00720c */ /* 0x004fda0003f05270 */
[----:B------:R-:W-:Y:S05]  /*e810*/  @P0 BRA `(.L_x_2039) ;  /* 0x0000000000880947 */ /* 0x000fea0003800000 */
[----:B------:R-:W-:-:S03]  /*e820*/  UMOV UR4, 0xffffffff ;  /* 0xffffffff00047882 */ /* 0x000fc60000000000 */
[----:B------:R-:W-:Y:S05]  /*e830*/  BRA.DIV UR4, `(.L_x_2153) ;  /* 0x0000001604447947 */ /* 0x000fea000b800000 */
[----:B------:R-:W-:-:S13]  /*e840*/  ELECT P6, URZ, PT ;  /* 0x00000000003f782f */ /* 0x000fda00038c0000 */
.L_x_2198:
[----:B------:R-:W-:Y:S05]  /*e850*/  @!P6 BRA `(.L_x_2039) ;  /* 0x000000000078e947 */ /* 0x000fea0003800000 */
[----:B-1----:R-:W2:Y:S02]  /*e860*/  LDL.LU R3, [R1+0x14] ;  /* 0x0000140001037983 */ /* 0x002ea40000300800 */
[----:B--2---:R-:W-:-:S04]  /*e870*/  LOP3.LUT R3, R3, 0x2, RZ, 0xfc, !PT ;  /* 0x0000000203037812 */ /* 0x004fc800078efcff */
[----:B------:R-:W-:-:S13]  /*e880*/  ISETP.NE.AND P2, PT, R3, 0x3, PT ;  /* 0x000000030300780c */ /* 0x000fda0003f45270 */
[----:B------:R-:W-:Y:S05]  /*e890*/  @!P2 BRA `(.L_x_2154) ;  /* 0x000000000004a947 */ /* 0x000fea0003800000 */
[----:B------:R-:W-:Y:S01]  /*e8a0*/  BPT.TRAP 0x1 ;  /* 0x000000040000795c */ /* 0x000fe20000300000 */
.L_x_2154:
[----:B0-----:R-:W-:Y:S01]  /*e8b0*/  VIADD R7, R2, 0x34840 ;  /* 0x0003484002077836 */ /* 0x001fe20000000000 */
        /* <DEDUP_REMOVED lines=11> */
.L_x_2199:
[----:B------:R-:W1:Y:S02]  /*e970*/  SYNCS.PHASECHK.TRANS64.TRYWAIT P0, [R3+URZ], R4 ;  /* 0x00000004030075a7 */ /* 0x000e64000800017f */
[----:B-1----:R-:W-:Y:S05]  /*e980*/  @!P0 BRA `(.L_x_2156) ;  /* 0x0000001400248947 */ /* 0x002fea0003800000 */
.L_x_2200:
[----:B------:R-:W-:Y:S05]  /*e990*/  @!P2 BRA `(.L_x_2157) ;  /* 0x000000000004a947 */ /* 0x000fea0003800000 */
[----:B------:R-:W-:Y:S01]  /*e9a0*/  BPT.TRAP 0x1 ;  /* 0x000000040000795c */ /* 0x000fe20000300000 */
.L_x_2157:
[----:B-1----:R-:W-:-:S04]  /*e9b0*/  VIADD R3, R2, 0x34860 ;  /* 0x0003486002037836 */ /* 0x002fc80000000000 */
[----:B------:R-:W-:-:S04]  /*e9c0*/  IMAD R0, R0, 0x8, R3 ;  /* 0x0000000800007824 */ /* 0x000fc800078e0203 */
[----:B------:R-:W1:Y:S02]  /*e9d0*/  SYNCS.PHASECHK.TRANS64.TRYWAIT P0, [R0+URZ], R5 ;  /* 0x00000005000075a7 */ /* 0x000e64000800017f */
[----:B-1----:R-:W-:Y:S05]  /*e9e0*/  @!P0 BRA `(.L_x_2158) ;  /* 0x0000001400208947 */ /* 0x002fea0003800000 */
.L_x_2201:
[----:B------:R-:W-:-:S07]  /*e9f0*/  IMAD R3, R8, 0x8, R3 ;  /* 0x0000000808037824 */ /* 0x000fce00078e0203 */
.L_x_2159:
[----:B--2---:R2:W3:Y:S02]  /*ea00*/  SYNCS.PHASECHK.TRANS64.TRYWAIT P0, [R3+URZ], R4 ;  /* 0x00000004030075a7 */ /* 0x0044e4000800017f */
[----:B---3--:R-:W-:Y:S05]  /*ea10*/  @!P0 NANOSLEEP.SYNCS 0x989680 ;  /* 0x009896800000895d */ /* 0x008fea0003900000 */
[----:B------:R-:W3:Y:S02]  /*ea20*/  @!P0 SYNCS.PHASECHK.TRANS64 P0, [R3+URZ], R4 ;  /* 0x00000004030085a7 */ /* 0x000ee4000800007f */
[----:B---3--:R-:W-:Y:S05]  /*ea30*/  @!P0 BRA `(.L_x_2159) ;  /* 0xfffffffc00f08947 */ /* 0x008fea000383ffff */
.L_x_2039:
[----:B------:R-:W-:Y:S05]  /*ea40*/  BSYNC B6 ;  /* 0x0000000000067941 */ /* 0x000fea0003800000 */
.L_x_2036:
[----:B------:R-:W-:Y:S05]  /*ea50*/  EXIT ;  /* 0x000000000000794d */ /* 0x000fea0003800000 */
.L_x_2043:
[----:B-1----:R-:W-:-:S04]  /*ea60*/  IMAD.U32 R3, RZ, RZ, UR36 ;  /* 0x00000024ff037e24 */ /* 0x002fc8000f8e00ff */
[----:B------:R1:W2:Y:S03]  /*ea70*/  SYNCS.PHASECHK.TRANS64.TRYWAIT P1, [R3+URZ+0x34800], R2 ;  /* 0x03480002030075a7 */ /* 0x0002a6000802017f */
[----:B--2---:R-:W-:Y:S05]  /*ea80*/  @!P1 NANOSLEEP.SYNCS 0x989680 ;  /* 0x009896800000995d */ /* 0x004fea0003900000 */
[----:B------:R-:W2:Y:S02]  /*ea90*/  @!P1 SYNCS.PHASECHK.TRANS64 P1, [R3+URZ+0x34800], R2 ;  /* 0x03480002030095a7 */ /* 0x000ea4000802007f */
[----:B--2---:R-:W-:Y:S05]  /*eaa0*/  @!P1 BRA `(.L_x_2043) ;  /* 0xfffffffc00ec9947 */ /* 0x004fea000383ffff */
[----:B------:R-:W-:Y:S05]  /*eab0*/  BRA `(.L_x_2160) ;  /* 0xffffff28002c7947 */ /* 0x000fea000383ffff */
.L_x_2047:
[----:B-1----:R-:W-:-:S04]  /*eac0*/  IMAD.U32 R3, RZ, RZ, UR36 ;  /* 0x00000024ff037e24 */ /* 0x002fc8000f8e00ff */
[----:B------:R1:W3:Y:S03]  /*ead0*/  SYNCS.PHASECHK.TRANS64.TRYWAIT P2, [R3+URZ+0x34830], R2 ;  /* 0x03483002030075a7 */ /* 0x0002e6000804017f */
[----:B---3--:R-:W-:Y:S05]  /*eae0*/  @!P2 NANOSLEEP.SYNCS 0x989680 ;  /* 0x009896800000a95d */ /* 0x008fea0003900000 */
[----:B------:R-:W3:Y:S02]  /*eaf0*/  @!P2 SYNCS.PHASECHK.TRANS64 P2, [R3+URZ+0x34830], R2 ;  /* 0x034830020300a5a7 */ /* 0x000ee4000804007f */
[----:B---3--:R-:W-:Y:S05]  /*eb00*/  @!P2 BRA `(.L_x_2047) ;  /* 0xfffffffc00eca947 */ /* 0x008fea000383ffff */
[----:B------:R-:W-:Y:S05]  /*eb10*/  BRA `(.L_x_2046) ;  /* 0xffffff2800487947 */ /* 0x000fea000383ffff */
.L_x_2052:
[----:B-1----:R-:W-:-:S04]  /*eb20*/  IMAD.U32 R21, RZ, RZ, UR60 ;  /* 0x0000003cff157e24 */ /* 0x002fc8000f8e00ff */
[----:B------:R1:W2:Y:S03]  /*eb30*/  SYNCS.PHASECHK.TRANS64.TRYWAIT P3, [R21+URZ+0x34830], R0 ;  /* 0x03483000150075a7 */ /* 0x0002a6000806017f */
[----:B--2---:R-:W-:Y:S05]  /*eb40*/  @!P3 NANOSLEEP.SYNCS 0x989680 ;  /* 0x009896800000b95d */ /* 0x004fea0003900000 */
[----:B------:R-:W2:Y:S02]  /*eb50*/  @!P3 SYNCS.PHASECHK.TRANS64 P3, [R21+URZ+0x34830], R0 ;  /* 0x034830001500b5a7 */ /* 0x000ea4000806007f */
[----:B--2---:R-:W-:Y:S05]  /*eb60*/  @!P3 BRA `(.L_x_2052) ;  /* 0xfffffffc00ecb947 */ /* 0x004fea000383ffff */
[----:B------:R-:W-:Y:S05]  /*eb70*/  BRA `(.L_x_2051) ;  /* 0xffffff5000407947 */ /* 0x000fea000383ffff */
.L_x_2056:
[----:B-1----:R-:W-:-:S04]  /*eb80*/  IMAD.U32 R3, RZ, RZ, UR7 ;  /* 0x00000007ff037e24 */ /* 0x002fc8000f8e00ff */
[----:B------:R1:W2:Y:S03]  /*eb90*/  SYNCS.PHASECHK.TRANS64.TRYWAIT P3, [R3+URZ+0x34850], R0 ;  /* 0x03485000030075a7 */ /* 0x0002a6000806017f */
[----:B--2---:R-:W-:Y:S05]  /*eba0*/  @!P3 NANOSLEEP.SYNCS 0x989680 ;  /* 0x009896800000b95d */ /* 0x004fea0003900000 */
[----:B------:R-:W2:Y:S02]  /*ebb0*/  @!P3 SYNCS.PHASECHK.TRANS64 P3, [R3+URZ+0x34850], R0 ;  /* 0x034850000300b5a7 */ /* 0x000ea4000806007f */
[----:B--2---:R-:W-:Y:S05]  /*ebc0*/  @!P3 BRA `(.L_x_2056) ;  /* 0xfffffffc00ecb947 */ /* 0x004fea000383ffff */
[----:B------:R-:W-:Y:S05]  /*ebd0*/  BRA `(.L_x_2055) ;  /* 0xffffff5800487947 */ /* 0x000fea000383ffff */
.L_x_2062:
[----:B-1----:R-:W-:-:S04]  /*ebe0*/  IMAD.U32 R15, RZ, RZ, UR39 ;  /* 0x00000027ff0f7e24 */ /* 0x002fc8000f8e00ff */
[----:B------:R1:W2:Y:S03]  /*ebf0*/  SYNCS.PHASECHK.TRANS64.TRYWAIT P2, [R15+URZ+0x34830], R0 ;  /* 0x034830000f0075a7 */ /* 0x0002a6000804017f */
[----:B--2---:R-:W-:Y:S05]  /*ec00*/  @!P2 NANOSLEEP.SYNCS 0x989680 ;  /* 0x009896800000a95d */ /* 0x004fea0003900000 */
[----:B------:R-:W2:Y:S02]  /*ec10*/  @!P2 SYNCS.PHASECHK.TRANS64 P2, [R15+URZ+0x34830], R0 ;  /* 0x034830000f00a5a7 */ /* 0x000ea4000804007f */
[----:B--2---:R-:W-:Y:S05]  /*ec20*/  @!P2 BRA `(.L_x_2062) ;  /* 0xfffffffc00eca947 */ /* 0x004fea000383ffff */
[----:B------:R-:W-:Y:S05]  /*ec30*/  BRA `(.L_x_2061) ;  /* 0xffffff7800887947 */ /* 0x000fea000383ffff */
.L_x_2066:
[----:B-1----:R-:W-:-:S04]  /*ec40*/  IMAD.U32 R3, RZ, RZ, UR7 ;  /* 0x00000007ff037e24 */ /* 0x002fc8000f8e00ff */
[----:B------:R1:W2:Y:S03]  /*ec50*/  SYNCS.PHASECHK.TRANS64.TRYWAIT P2, [R3+URZ+0x34850], R0 ;  /* 0x03485000030075a7 */ /* 0x0002a6000804017f */
[----:B--2---:R-:W-:Y:S05]  /*ec60*/  @!P2 NANOSLEEP.SYNCS 0x989680 ;  /* 0x009896800000a95d */ /* 0x004fea0003900000 */
[----:B------:R-:W2:Y:S02]  /*ec70*/  @!P2 SYNCS.PHASECHK.TRANS64 P2, [R3+URZ+0x34850], R0 ;  /* 0x034850000300a5a7 */ /* 0x000ea4000804007f */
[----:B--2---:R-:W-:Y:S05]  /*ec80*/  @!P2 BRA `(.L_x_2066) ;  /* 0xfffffffc00eca947 */ /* 0x004fea000383ffff */
[----:B------:R-:W-:Y:S05]  /*ec90*/  BRA `(.L_x_2065) ;  /* 0xffffff8000907947 */ /* 0x000fea000383ffff */
.L_x_2071:
[----:B-1----:R-:W-:-:S04]  /*eca0*/  IMAD.U32 R2, RZ, RZ, UR5 ;  /* 0x00000005ff027e24 */ /* 0x002fc8000f8e00ff */
[----:B------:R1:W2:Y:S03]  /*ecb0*/  SYNCS.PHASECHK.TRANS64.TRYWAIT P0, [R2+URZ+0x34850], R5 ;  /* 0x03485005020075a7 */ /* 0x0002a6000800017f */
[----:B--2---:R-:W-:Y:S05]  /*ecc0*/  @!P0 NANOSLEEP.SYNCS 0x989680 ;  /* 0x009896800000895d */ /* 0x004fea0003900000 */
[----:B------:R-:W2:Y:S02]  /*ecd0*/  @!P0 SYNCS.PHASECHK.TRANS64 P0, [R2+URZ+0x34850], R5 ;  /* 0x03485005020085a7 */ /* 0x000ea4000800007f */
[----:B--2---:R-:W-:Y:S05]  /*ece0*/  @!P0 BRA `(.L_x_2071) ;  /* 0xfffffffc00ec8947 */ /* 0x004fea000383ffff */
[----:B------:R-:W-:Y:S05]  /*ecf0*/  BRA `(.L_x_2070) ;  /* 0xffffff9c005c7947 */ /* 0x000fea000383ffff */
.L_x_2082:
[----:B------:R-:W-:Y:S02]  /*ed00*/  IMAD.MOV.U32 R13, RZ, RZ, R0 ;  /* 0x000000ffff0d7224 */ /* 0x000fe400078e0000 */
[----:B------:R-:W-:Y:S02]  /*ed10*/  IMAD.MOV.U32 R12, RZ, RZ, RZ ;  /* 0x000000ffff0c7224 */ /* 0x000fe400078e00ff */
[----:B------:R-:W-:Y:S02]  /*ed20*/  IMAD.MOV.U32 R11, RZ, RZ, 0x1f ;  /* 0x0000001fff0b7424 */ /* 0x000fe400078e00ff */
[----:B------:R-:W-:-:S07]  /*ed30*/  IMAD.MOV.U32 R15, RZ, RZ, -0x1 ;  /* 0xffffffffff0f7424 */ /* 0x000fce00078e00ff */
[----:B------:R-:W-:Y:S05]  /*ed40*/  WARPSYNC.COLLECTIVE R15, `(.L_x_2161) ;  /* 0x000000000f087348 */ /* 0x000fea0003c00000 */
[----:B------:R0:W1:Y:S02]  /*ed50*/  SHFL.IDX P6, R14, R13, R12, R11 ;  /* 0x0000000c0d0e7389 */ /* 0x00006400000c000b */
[----:B01----:R-:W-:Y:S01]  /*ed60*/  ENDCOLLECTIVE ;  /* 0x000000000000791b */ /* 0x003fe20003800000 */
.L_x_2161:
[----:B------:R-:W-:Y:S05]  /*ed70*/  BRA `(.L_x_2162) ;  /* 0xffffffc800607947 */ /* 0x000fea000383ffff */
.L_x_2084:
[----:B------:R-:W-:Y:S01]  /*ed80*/  BSSY B0, `(.L_x_2163) ;  /* 0x0000006000007945 */ /* 0x000fe20003800000 */
[----:B------:R-:W-:-:S07]  /*ed90*/  IMAD.MOV.U32 R15, RZ, RZ, -0x1 ;  /* 0xffffffffff0f7424 */ /* 0x000fce00078e00ff */
[----:B0-----:R-:W-:Y:S05]  /*eda0*/  WARPSYNC.COLLECTIVE R15, `(.L_x_2164) ;  /* 0x000000000f0c7348 */ /* 0x001fea0003c00000 */
[----:B------:R-:W-:Y:S02]  /*edb0*/  ELECT P6, UR62, PT ;  /* 0x00000000003e782f */ /* 0x000fe400038c0000 */
[----:B------:R-:W-:Y:S01]  /*edc0*/  MOV R14, UR62 ;  /* 0x0000003e000e7c02 */ /* 0x000fe20008000f00 */
[----:B0-----:R-:W-:Y:S10]  /*edd0*/  ENDCOLLECTIVE ;  /* 0x000000000000791b */ /* 0x001ff40003800000 */
.L_x_2164:
[----:B------:R-:W-:Y:S05]  /*ede0*/  BSYNC B0 ;  /* 0x0000000000007941 */ /* 0x000fea0003800000 */
.L_x_2163:
[----:B------:R-:W-:Y:S05]  /*edf0*/  BRA `(.L_x_2165) ;  /* 0xffffffc800607947 */ /* 0x000fea000383ffff */
.L_x_2086:
[----:B0-----:R-:W-:-:S04]  /*ee00*/  IMAD.U32 R3, RZ, RZ, UR38 ;  /* 0x00000026ff037e24 */ /* 0x001fc8000f8e00ff */
[----:B------:R0:W1:Y:S03]  /*ee10*/  SYNCS.PHASECHK.TRANS64.TRYWAIT P0, [R3+URZ+0x34840], R0 ;  /* 0x03484000030075a7 */ /* 0x000066000800017f */
[----:B-1----:R-:W-:Y:S05]  /*ee20*/  @!P0 NANOSLEEP.SYNCS 0x989680 ;  /* 0x009896800000895d */ /* 0x002fea0003900000 */
[----:B------:R-:W1:Y:S02]  /*ee30*/  @!P0 SYNCS.PHASECHK.TRANS64 P0, [R3+URZ+0x34840], R0 ;  /* 0x03484000030085a7 */ /* 0x000e64000800007f */
[----:B-1----:R-:W-:Y:S05]  /*ee40*/  @!P0 BRA `(.L_x_2086) ;  /* 0xfffffffc00ec8947 */ /* 0x002fea000383ffff */
[----:B------:R-:W-:Y:S05]  /*ee50*/  BRA `(.L_x_2166) ;  /* 0xffffffc800b87947 */ /* 0x000fea000383ffff */
.L_x_2089:
[----:B------:R-:W-:Y:S02]  /*ee60*/  IMAD.MOV.U32 R13, RZ, RZ, R5 ;  /* 0x000000ffff0d7224 */ /* 0x000fe400078e0005 */
[----:B------:R-:W-:Y:S02]  /*ee70*/  IMAD.MOV.U32 R12, RZ, RZ, RZ ;  /* 0x000000ffff0c7224 */ /* 0x000fe400078e00ff */
[----:B------:R-:W-:Y:S02]  /*ee80*/  IMAD.MOV.U32 R11, RZ, RZ, 0x181f ;  /* 0x0000181fff0b7424 */ /* 0x000fe400078e00ff */
[----:B------:R-:W-:Y:S02]  /*ee90*/  IMAD.MOV.U32 R15, RZ, RZ, -0x1 ;  /* 0xffffffffff0f7424 */ /* 0x000fe400078e00ff */
[----:B------:R-:W-:-:S07]  /*eea0*/  IMAD R6, R9, 0x80, R6 ;  /* 0x0000008009067824 */ /* 0x000fce00078e0206 */
[----:B------:R-:W-:Y:S05]  /*eeb0*/  WARPSYNC.COLLECTIVE R15, `(.L_x_2167) ;  /* 0x000000000f087348 */ /* 0x000fea0003c00000 */
[----:B------:R0:W1:Y:S02]  /*eec0*/  SHFL.IDX P6, R14, R13, R12, R11 ;  /* 0x0000000c0d0e7389 */ /* 0x00006400000c000b */
[----:B01----:R-:W-:Y:S01]  /*eed0*/  ENDCOLLECTIVE ;  /* 0x000000000000791b */ /* 0x003fe20003800000 */
.L_x_2167:
[----:B------:R-:W-:Y:S02]  /*eee0*/  VIADD R9, R6, 0x10 ;  /* 0x0000001006097836 */ /* 0x000fe40000000000 */
[----:B------:R-:W-:Y:S02]  /*eef0*/  IMAD.MOV.U32 R13, RZ, RZ, R0 ;  /* 0x000000ffff0d7224 */ /* 0x000fe400078e0000 */
[----:B------:R-:W-:-:S07]  /*ef00*/  IMAD.MOV.U32 R2, RZ, RZ, R14 ;  /* 0x000000ffff027224 */ /* 0x000fce00078e000e */
[----:B------:R-:W-:Y:S05]  /*ef10*/  WARPSYNC.COLLECTIVE R15, `(.L_x_2168) ;  /* 0x000000000f087348 */ /* 0x000fea0003c00000 */
[----:B------:R0:W1:Y:S02]  /*ef20*/  SHFL.IDX P6, R14, R13, R12, R11 ;  /* 0x0000000c0d0e7389 */ /* 0x00006400000c000b */
[----:B01----:R-:W-:Y:S01]  /*ef30*/  ENDCOLLECTIVE ;  /* 0x000000000000791b */ /* 0x003fe20003800000 */
.L_x_2168:
[----:B------:R-:W-:Y:S02]  /*ef40*/  ULDC UR4, c[0x0][0x288] ;  /* 0x0000a20000047ab9 */ /* 0x000fe40000000800 */
[----:B------:R-:W-:-:S05]  /*ef50*/  IMAD R4, R8, UR4, RZ ;  /* 0x0000000408047c24 */ /* 0x000fca000f8e02ff */
        /* <DEDUP_REMOVED lines=8> */
.L_x_2169:
        /* <DEDUP_REMOVED lines=14> */
.L_x_2170:
[----:B------:R-:W-:Y:S01]  /*f0c0*/  @!PT LDS RZ, [RZ] ;  /* 0x00000000fffff984 */ /* 0x000fe20000000800 */
[----:B------:R-:W-:Y:S01]  /*f0d0*/  @!PT LDS RZ, [RZ] ;  /* 0x00000000fffff984 */ /* 0x000fe20000000800 */
[----:B------:R-:W-:Y:S01]  /*f0e0*/  @!PT LDS RZ, [RZ] ;  /* 0x00000000fffff984 */ /* 0x000fe20000000800 */
[----:B------:R0:W-:Y:S01]  /*f0f0*/  @!P3 LDGSTS.E.BYPASS.LTC128B.128 [R21+0x18400], desc[UR42][R2.64+0x100], !P1 ;  /* 0x184001000215bfae */ /* 0x0001e2000c901d6a */
[----:B------:R-:W-:Y:S01]  /*f100*/  ISETP.GE.AND P3, PT, R9, R4, PT ;  /* 0x000000040900720c */ /* 0x000fe20003f66270 */
[----:B------:R-:W-:Y:S02]  /*f110*/  IMAD.MOV.U32 R9, RZ, RZ, R8 ;  /* 0x000000ffff097224 */ /* 0x000fe400078e0008 */
[----:B------:R-:W-:Y:S02]  /*f120*/  IMAD.MOV.U32 R13, RZ, RZ, R5 ;  /* 0x000000ffff0d7224 */ /* 0x000fe400078e0005 */
[----:B------:R-:W-:-:S08]  /*f130*/  IMAD.MOV.U32 R12, RZ, RZ, 0x2 ;  /* 0x00000002ff0c7424 */ /* 0x000fd000078e00ff */
[----:B------:R-:W-:Y:S01]  /*f140*/  @!P3 LEA R20, R7, UR38, 0x1 ;  /* 0x000000260714bc11 */ /* 0x000fe2000f8e08ff */
[----:B0-----:R-:W-:Y:S02]  /*f150*/  VIADD R3, R6, 0x20 ;  /* 0x0000002006037836 */ /* 0x001fe40000000000 */
[----:B------:R-:W-:-:S07]  /*f160*/  IMAD.MOV.U32 R8, RZ, RZ, R14 ;  /* 0x000000ffff087224 */ /* 0x000fce00078e000e */
[----:B------:R-:W-:Y:S05]  /*f170*/  WARPSYNC.COLLECTIVE R15, `(.L_x_2171) ;  /* 0x000000000f087348 */ /* 0x000fea0003c00000 */
[----:B------:R0:W1:Y:S02]  /*f180*/  SHFL.IDX P6, R14, R13, R12, R11 ;  /* 0x0000000c0d0e7389 */ /* 0x00006400000c000b */
[----:B01----:R-:W-:Y:S01]  /*f190*/  ENDCOLLECTIVE ;  /* 0x000000000000791b */ /* 0x003fe20003800000 */
.L_x_2171:
        /* <DEDUP_REMOVED lines=13> */
.L_x_2172:
        /* <DEDUP_REMOVED lines=9> */
.L_x_2173:
        /* <DEDUP_REMOVED lines=13> */
.L_x_2174:
        /* <DEDUP_REMOVED lines=9> */
.L_x_2175:
        /* <DEDUP_REMOVED lines=13> */
.L_x_2176:
        /* <DEDUP_REMOVED lines=9> */
.L_x_2177:
        /* <DEDUP_REMOVED lines=13> */
.L_x_2178:
        /* <DEDUP_REMOVED lines=9> */
.L_x_2179:
        /* <DEDUP_REMOVED lines=13> */
.L_x_2180:
        /* <DEDUP_REMOVED lines=8> */
.L_x_2181:
        /* <DEDUP_REMOVED lines=12> */
.L_x_2182:
[----:B------:R-:W-:Y:S05]  /*f930*/  BRA `(.L_x_2183) ;  /* 0xffffffcc00207947 */ /* 0x000fea000383ffff */
.L_x_2092:
[----:B-1----:R-:W-:-:S04]  /*f940*/  IMAD.U32 R3, RZ, RZ, UR38 ;  /* 0x00000026ff037e24 */ /* 0x002fc8000f8e00ff */
[----:B------:R1:W2:Y:S03]  /*f950*/  SYNCS.PHASECHK.TRANS64.TRYWAIT P0, [R3+URZ+0x34820], R2 ;  /* 0x03482002030075a7 */ /* 0x0002a6000800017f */
[----:B--2---:R-:W-:Y:S05]  /*f960*/  @!P0 NANOSLEEP.SYNCS 0x989680 ;  /* 0x009896800000895d */ /* 0x004fea0003900000 */
[----:B------:R-:W2:Y:S02]  /*f970*/  @!P0 SYNCS.PHASECHK.TRANS64 P0, [R3+URZ+0x34820], R2 ;  /* 0x03482002030085a7 */ /* 0x000ea4000800007f */
[----:B--2---:R-:W-:Y:S05]  /*f980*/  @!P0 BRA `(.L_x_2092) ;  /* 0xfffffffc00ec8947 */ /* 0x004fea000383ffff */
[----:B------:R-:W-:Y:S05]  /*f990*/  BRA `(.L_x_2184) ;  /* 0xffffffcc00787947 */ /* 0x000fea000383ffff */
.L_x_2099:
[----:B-1----:R-:W-:-:S04]  /*f9a0*/  IMAD.U32 R3, RZ, RZ, UR38 ;  /* 0x00000026ff037e24 */ /* 0x002fc8000f8e00ff */
[----:B------:R1:W2:Y:S03]  /*f9b0*/  SYNCS.PHASECHK.TRANS64.TRYWAIT P0, [R3+URZ+0x34848], R2 ;  /* 0x03484802030075a7 */ /* 0x0002a6000800017f */
[----:B--2---:R-:W-:Y:S05]  /*f9c0*/  @!P0 NANOSLEEP.SYNCS 0x989680 ;  /* 0x009896800000895d */ /* 0x004fea0003900000 */
[----:B------:R-:W2:Y:S02]  /*f9d0*/  @!P0 SYNCS.PHASECHK.TRANS64 P0, [R3+URZ+0x34848], R2 ;  /* 0x03484802030085a7 */ /* 0x000ea4000800007f */
[----:B--2---:R-:W-:Y:S05]  /*f9e0*/  @!P0 BRA `(.L_x_2099) ;  /* 0xfffffffc00ec8947 */ /* 0x004fea000383ffff */
[----:B------:R-:W-:Y:S05]  /*f9f0*/  BRA `(.L_x_2185) ;  /* 0xffffffd000507947 */ /* 0x000fea000383ffff */
.L_x_2106:
[----:B0-----:R-:W-:-:S04]  /*fa00*/  IMAD.U32 R3, RZ, RZ, UR38 ;  /* 0x00000026ff037e24 */ /* 0x001fc8000f8e00ff */
[----:B------:R0:W1:Y:S03]  /*fa10*/  SYNCS.PHASECHK.TRANS64.TRYWAIT P0, [R3+URZ+0x34860], R2 ;  /* 0x03486002030075a7 */ /* 0x000066000800017f */
[----:B-1----:R-:W-:Y:S05]  /*fa20*/  @!P0 NANOSLEEP.SYNCS 0x989680 ;  /* 0x009896800000895d */ /* 0x002fea0003900000 */
[----:B------:R-:W1:Y:S02]  /*fa30*/  @!P0 SYNCS.PHASECHK.TRANS64 P0, [R3+URZ+0x34860], R2 ;  /* 0x03486002030085a7 */ /* 0x000e64000800007f */
[----:B-1----:R-:W-:Y:S05]  /*fa40*/  @!P0 BRA `(.L_x_2106) ;  /* 0xfffffffc00ec8947 */ /* 0x002fea000383ffff */
[----:B------:R-:W-:Y:S05]  /*fa50*/  BRA `(.L_x_2186) ;  /* 0xffffffd400247947 */ /* 0x000fea000383ffff */
.L_x_2115:
[----:B-1----:R-:W-:-:S04]  /*fa60*/  IMAD.U32 R3, RZ, RZ, UR38 ;  /* 0x00000026ff037e24 */ /* 0x002fc8000f8e00ff */
[----:B------:R1:W2:Y:S03]  /*fa70*/  SYNCS.PHASECHK.TRANS64.TRYWAIT P0, [R3+URZ+0x34840], R2 ;  /* 0x03484002030075a7 */ /* 0x0002a6000800017f */
[----:B--2---:R-:W-:Y:S05]  /*fa80*/  @!P0 NANOSLEEP.SYNCS 0x989680 ;  /* 0x009896800000895d */ /* 0x004fea0003900000 */
[----:B------:R-:W2:Y:S02]  /*fa90*/  @!P0 SYNCS.PHASECHK.TRANS64 P0, [R3+URZ+0x34840], R2 ;  /* 0x03484002030085a7 */ /* 0x000ea4000800007f */
[----:B--2---:R-:W-:Y:S05]  /*faa0*/  @!P0 BRA `(.L_x_2115) ;  /* 0xfffffffc00ec8947 */ /* 0x004fea000383ffff */
[----:B------:R-:W-:Y:S05]  /*fab0*/  BRA `(.L_x_2187) ;  /* 0xffffffd800487947 */ /* 0x000fea000383ffff */
.L_x_2122:
[----:B0-----:R-:W-:-:S04]  /*fac0*/  IMAD.U32 R3, RZ, RZ, UR38 ;  /* 0x00000026ff037e24 */ /* 0x001fc8000f8e00ff */
[----:B------:R0:W1:Y:S03]  /*fad0*/  SYNCS.PHASECHK.TRANS64.TRYWAIT P0, [R3+URZ+0x34868], R2 ;  /* 0x03486802030075a7 */ /* 0x000066000800017f */
[----:B-1----:R-:W-:Y:S05]  /*fae0*/  @!P0 NANOSLEEP.SYNCS 0x989680 ;  /* 0x009896800000895d */ /* 0x002fea0003900000 */
[----:B------:R-:W1:Y:S02]  /*faf0*/  @!P0 SYNCS.PHASECHK.TRANS64 P0, [R3+URZ+0x34868], R2 ;  /* 0x03486802030085a7 */ /* 0x000e64000800007f */
[----:B-1----:R-:W-:Y:S05]  /*fb00*/  @!P0 BRA `(.L_x_2122) ;  /* 0xfffffffc00ec8947 */ /* 0x002fea000383ffff */
[----:B------:R-:W-:Y:S05]  /*fb10*/  BRA `(.L_x_2188) ;  /* 0xffffffdc001c7947 */ /* 0x000fea000383ffff */
.L_x_2131:
[----:B-1----:R-:W-:-:S04]  /*fb20*/  IMAD.U32 R3, RZ, RZ, UR38 ;  /* 0x00000026ff037e24 */ /* 0x002fc8000f8e00ff */
[----:B------:R1:W2:Y:S03]  /*fb30*/  SYNCS.PHASECHK.TRANS64.TRYWAIT P0, [R3+URZ+0x34848], R2 ;  /* 0x03484802030075a7 */ /* 0x0002a6000800017f */
[----:B--2---:R-:W-:Y:S05]  /*fb40*/  @!P0 NANOSLEEP.SYNCS 0x989680 ;  /* 0x009896800000895d */ /* 0x004fea0003900000 */
[----:B------:R-:W2:Y:S02]  /*fb50*/  @!P0 SYNCS.PHASECHK.TRANS64 P0, [R3+URZ+0x34848], R2 ;  /* 0x03484802030085a7 */ /* 0x000ea4000800007f */
[----:B--2---:R-:W-:Y:S05]  /*fb60*/  @!P0 BRA `(.L_x_2131) ;  /* 0xfffffffc00ec8947 */ /* 0x004fea000383ffff */
[----:B------:R-:W-:Y:S05]  /*fb70*/  BRA `(.L_x_2189) ;  /* 0xffffffe000587947 */ /* 0x000fea000383ffff */
.L_x_2138:
[----:B0-----:R-:W-:-:S04]  /*fb80*/  IMAD.U32 R3, RZ, RZ, UR38 ;  /* 0x00000026ff037e24 */ /* 0x001fc8000f8e00ff */
[----:B------:R0:W1:Y:S03]  /*fb90*/  SYNCS.PHASECHK.TRANS64.TRYWAIT P0, [R3+URZ+0x34860], R2 ;  /* 0x03486002030075a7 */ /* 0x000066000800017f */
[----:B-1----:R-:W-:Y:S05]  /*fba0*/  @!P0 NANOSLEEP.SYNCS 0x989680 ;  /* 0x009896800000895d */ /* 0x002fea0003900000 */
[----:B------:R-:W1:Y:S02]  /*fbb0*/  @!P0 SYNCS.PHASECHK.TRANS64 P0, [R3+URZ+0x34860], R2 ;  /* 0x03486002030085a7 */ /* 0x000e64000800007f */
[----:B-1----:R-:W-:Y:S05]  /*fbc0*/  @!P0 BRA `(.L_x_2138) ;  /* 0xfffffffc00ec8947 */ /* 0x002fea000383ffff */
[----:B------:R-:W-:Y:S05]  /*fbd0*/  BRA `(.L_x_2190) ;  /* 0xffffffe400287947 */ /* 0x000fea000383ffff */
.L_x_2146:
[----:B-1----:R1:W2:Y:S02]  /*fbe0*/  SYNCS.PHASECHK.TRANS64.TRYWAIT P0, [R3+URZ+0x34860], R0 ;  /* 0x03486000030075a7 */ /* 0x0022a4000800017f */
[----:B--2---:R-:W-:Y:S05]  /*fbf0*/  @!P0 NANOSLEEP.SYNCS 0x989680 ;  /* 0x009896800000895d */ /* 0x004fea0003900000 */
[----:B------:R-:W2:Y:S02]  /*fc00*/  @!P0 SYNCS.PHASECHK.TRANS64 P0, [R3+URZ+0x34860], R0 ;  /* 0x03486000030085a7 */ /* 0x000ea4000800007f */
[----:B--2---:R-:W-:Y:S05]  /*fc10*/  @!P0 BRA `(.L_x_2146) ;  /* 0xfffffffc00f08947 */ /* 0x004fea000383ffff */
[----:B------:R-:W-:Y:S05]  /*fc20*/  BRA `(.L_x_2191) ;  /* 0xffffffe400f87947 */ /* 0x000fea000383ffff */
.L_x_2151:
[----:B-1----:R1:W2:Y:S02]  /*fc30*/  SYNCS.PHASECHK.TRANS64.TRYWAIT P0, [R2+URZ+0x34820], R3 ;  /* 0x03482003020075a7 */ /* 0x0022a4000800017f */
[----:B--2---:R-:W-:Y:S05]  /*fc40*/  @!P0 NANOSLEEP.SYNCS 0x989680 ;  /* 0x009896800000895d */ /* 0x004fea0003900000 */
[----:B------:R-:W2:Y:S02]  /*fc50*/  @!P0 SYNCS.PHASECHK.TRANS64 P0, [R2+URZ+0x34820], R3 ;  /* 0x03482003020085a7 */ /* 0x000ea4000800007f */
[----:B--2---:R-:W-:Y:S05]  /*fc60*/  @!P0 BRA `(.L_x_2151) ;  /* 0xfffffffc00f08947 */ /* 0x004fea000383ffff */
[----:B------:R-:W-:Y:S05]  /*fc70*/  BRA `(.L_x_2192) ;  /* 0xffffffe800c87947 */ /* 0x000fea000383ffff */
.L_x_2152:
        /* <DEDUP_REMOVED lines=11> */
.L_x_2194:
[----:B------:R-:W-:Y:S05]  /*fd30*/  BSYNC B0 ;  /* 0x0000000000007941 */ /* 0x000fea0003800000 */
.L_x_2193:
[----:B------:R-:W-:Y:S05]  /*fd40*/  BRA `(.L_x_2195) ;  /* 0xffffffe800ac7947 */ /* 0x000fea000383ffff */
.L_x_2153:
[----:B------:R-:W-:Y:S01]  /*fd50*/  BSSY B0, `(.L_x_2196) ;  /* 0x0000006000007945 */ /* 0x000fe20003800000 */
[----:B------:R-:W-:-:S07]  /*fd60*/  IMAD.MOV.U32 R15, RZ, RZ, -0x1 ;  /* 0xffffffffff0f7424 */ /* 0x000fce00078e00ff */
[----:B01----:R-:W-:Y:S05]  /*fd70*/  WARPSYNC.COLLECTIVE R15, `(.L_x_2197) ;  /* 0x000000000f0c7348 */ /* 0x003fea0003c00000 */
[----:B------:R-:W-:Y:S02]  /*fd80*/  ELECT P6, UR62, PT ;  /* 0x00000000003e782f */ /* 0x000fe400038c0000 */
[----:B------:R-:W-:Y:S01]  /*fd90*/  MOV R14, UR62 ;  /* 0x0000003e000e7c02 */ /* 0x000fe20008000f00 */
[----:B01----:R-:W-:Y:S10]  /*fda0*/  ENDCOLLECTIVE ;  /* 0x000000000000791b */ /* 0x003ff40003800000 */
.L_x_2197:
[----:B------:R-:W-:Y:S05]  /*fdb0*/  BSYNC B0 ;  /* 0x0000000000007941 */ /* 0x000fea0003800000 */
.L_x_2196:
[----:B------:R-:W-:Y:S05]  /*fdc0*/  BRA `(.L_x_2198) ;  /* 0xffffffe800a07947 */ /* 0x000fea000383ffff */
.L_x_2155:
[----:B0-----:R0:W1:Y:S02]  /*fdd0*/  SYNCS.PHASECHK.TRANS64.TRYWAIT P0, [R6+URZ], R5 ;  /* 0x00000005060075a7 */ /* 0x001064000800017f */
[----:B-1----:R-:W-:Y:S05]  /*fde0*/  @!P0 NANOSLEEP.SYNCS 0x989680 ;  /* 0x009896800000895d */ /* 0x002fea0003900000 */
[----:B------:R-:W1:Y:S02]  /*fdf0*/  @!P0 SYNCS.PHASECHK.TRANS64 P0, [R6+URZ], R5 ;  /* 0x00000005060085a7 */ /* 0x000e64000800007f */
[----:B-1----:R-:W-:Y:S05]  /*fe00*/  @!P0 BRA `(.L_x_2155) ;  /* 0xfffffffc00f08947 */ /* 0x002fea000383ffff */
[----:B------:R-:W-:Y:S05]  /*fe10*/  BRA `(.L_x_2199) ;  /* 0xffffffe800d47947 */ /* 0x000fea000383ffff */
.L_x_2156:
[----:B-1----:R1:W2:Y:S02]  /*fe20*/  SYNCS.PHASECHK.TRANS64.TRYWAIT P0, [R3+URZ], R4 ;  /* 0x00000004030075a7 */ /* 0x0022a4000800017f */
[----:B--2---:R-:W-:Y:S05]  /*fe30*/  @!P0 NANOSLEEP.SYNCS 0x989680 ;  /* 0x009896800000895d */ /* 0x004fea0003900000 */
[----:B------:R-:W2:Y:S02]  /*fe40*/  @!P0 SYNCS.PHASECHK.TRANS64 P0, [R3+URZ], R4 ;  /* 0x00000004030085a7 */ /* 0x000ea4000800007f */
[----:B--2---:R-:W-:Y:S05]  /*fe50*/  @!P0 BRA `(.L_x_2156) ;  /* 0xfffffffc00f08947 */ /* 0x004fea000383ffff */
[----:B------:R-:W-:Y:S05]  /*fe60*/  BRA `(.L_x_2200) ;  /* 0xffffffe800c87947 */ /* 0x000fea000383ffff */
.L_x_2158:
[----:B-1----:R1:W2:Y:S02]  /*fe70*/  SYNCS.PHASECHK.TRANS64.TRYWAIT P0, [R0+URZ], R5 ;  /* 0x00000005000075a7 */ /* 0x0022a4000800017f */
[----:B--2---:R-:W-:Y:S05]  /*fe80*/  @!P0 NANOSLEEP.SYNCS 0x989680 ;  /* 0x009896800000895d */ /* 0x004fea0003900000 */
[----:B------:R-:W2:Y:S02]  /*fe90*/  @!P0 SYNCS.PHASECHK.TRANS64 P0, [R0+URZ], R5 ;  /* 0x00000005000085a7 */ /* 0x000ea4000800007f */
[----:B--2---:R-:W-:Y:S05]  /*fea0*/  @!P0 BRA `(.L_x_2158) ;  /* 0xfffffffc00f08947 */ /* 0x004fea000383ffff */
[----:B------:R-:W-:Y:S05]  /*feb0*/  BRA `(.L_x_2201) ;  /* 0xffffffe800cc7947 */ /* 0x000fea000383ffff */
.L_x_2202:
        /* <DEDUP_REMOVED lines=12> */
.L_x_2987:


//--------------------- .text._ZN7cutlass13device_kernelIN5flash11enable_sm90INS1_16FlashAttnFwdSm90INS1_25CollectiveMainloopFwdSm90ILi2EN4cute5tupleIJNS5_1CILi1EEES8_S8_EEENS6_IJNS7_ILi128EEESA_NS7_ILi192EEEEEELi128ENS_6half_tEfNS_4arch4Sm90ELb1ELb0ELb0ELb1ELb0ELb0ELb0ELb1ELb1ELb1ELb1ELb0EEENS1_21CollectiveEpilogueFwdINS6_IJSA_SA_SA_EEES9_SD_SF_Li256ELb1ELb1ELb1ELb0EEENS1_36VarlenDynamicPersistentTileSchedulerILi128ELi128ELi256ELi128ELb1ELb1ELb1ELb1ELb1ELb1EEEEEEEEEvNT_6ParamsE --------------------------
	.section	.text._ZN7cutlass13device_kernelIN5flash11enable_sm90INS1_16FlashAttnFwdSm90INS1_25CollectiveMainloopFwdSm90ILi2EN4cute5tupleIJNS5_1CILi1EEES8_S8_EEENS6_IJNS7_ILi128EEESA_NS7_ILi192EEEEEELi128ENS_6half_tEfNS_4arch4Sm90ELb1ELb0ELb0ELb1ELb0ELb0ELb0ELb1ELb1ELb1ELb1ELb0EEENS1_21CollectiveEpilogueFwdINS6_IJSA_SA_SA_EEES9_SD_SF_Li256ELb1ELb1ELb1ELb0EEENS1_36VarlenDynamicPersistentTileSchedulerILi128ELi128ELi256ELi128ELb1ELb1ELb1ELb1ELb1ELb1EEEEEEEEEvNT_6ParamsE,"ax",@progbits
	.align	128
.text._ZN7cutlass13device_kernelIN5flash11enable_sm90INS1_16FlashAttnFwdSm90INS1_25CollectiveMainloopFwdSm90ILi2EN4cute5tupleIJNS5_1CILi1EEES8_S8_EEENS6_IJNS7_ILi128EEESA_NS7_ILi192EEEEEELi128ENS_6half_tEfNS_4arch4Sm90ELb1ELb0ELb0ELb1ELb0ELb0ELb0ELb1ELb1ELb1ELb1ELb0EEENS1_21CollectiveEpilogueFwdINS6_IJSA_SA_SA_EEES9_SD_SF_Li256ELb1ELb1ELb1ELb0EEENS1_36VarlenDynamicPersistentTileSchedulerILi128ELi128ELi256ELi128ELb1ELb1ELb1ELb1ELb1ELb1EEEEEEEEEvNT_6ParamsE:
        .type           _ZN7cutlass13device_kernelIN5flash11enable_sm90INS1_16FlashAttnFwdSm90INS1_25CollectiveMainloopFwdSm90ILi2EN4cute5tupleIJNS5_1CILi1EEES8_S8_EEENS6_IJNS7_ILi128EEESA_NS7_ILi192EEEEEELi128ENS_6half_tEfNS_4arch4Sm90ELb1ELb0ELb0ELb1ELb0ELb0ELb0ELb1ELb1ELb1ELb1ELb0EEENS1_21CollectiveEpilogueFwdINS6_IJSA_SA_SA_EEES9_SD_SF_Li256ELb1ELb1ELb1ELb0EEENS1_36VarlenDynamicPersistentTileSchedulerILi128ELi128ELi256ELi128ELb1ELb1ELb1ELb1ELb1ELb1EEEEEEEEEvNT_6ParamsE,@function
        .size           _ZN7cutlass13device_kernelIN5flash11enable_sm90INS1_16FlashAttnFwdSm90INS1_25CollectiveMainloopFwdSm90ILi2EN4cute5tupleIJNS5_1CILi1EEES8_S8_EEENS6_IJNS7_ILi128EEESA_NS7_ILi192EEEEEELi128ENS_6half_tEfNS_4arch4Sm90ELb1ELb0ELb0ELb1ELb0ELb0ELb0ELb1ELb1ELb1ELb1ELb0EEENS1_21CollectiveEpilogueFwdINS6_IJSA_SA_SA_EEES9_SD_SF_Li256ELb1ELb1ELb1ELb0EEENS1_36VarlenDynamicPersistentTileSchedulerILi128ELi128ELi256ELi128ELb1ELb1ELb1ELb1ELb1ELb1EEEEEEEEEvNT_6ParamsE,(.L_x_2988 - _ZN7cutlass13device_kernelIN5flash11enable_sm90INS1_16FlashAttnFwdSm90INS1_25CollectiveMainloopFwdSm90ILi2EN4cute5tupleIJNS5_1CILi1EEES8_S8_EEENS6_IJNS7_ILi128EEESA_NS7_ILi192EEEEEELi128ENS_6half_tEfNS_4arch4Sm90ELb1ELb0ELb0ELb1ELb0ELb0ELb0ELb1ELb1ELb1ELb1ELb0EEENS1_21CollectiveEpilogueFwdINS6_IJSA_SA_SA_EEES9_SD_SF_Li256ELb1ELb1ELb1ELb0EEENS1_36VarlenDynamicPersistentTileSchedulerILi128ELi128ELi256ELi128ELb1ELb1ELb1ELb1ELb1ELb1EEEEEEEEEvNT_6ParamsE)
        .other          _ZN7cutlass13device_kernelIN5flash11enable_sm90INS1_16FlashAttnFwdSm90INS1_25CollectiveMainloopFwdSm90ILi2EN4cute5tupleIJNS5_1CILi1EEES8_S8_EEENS6_IJNS7_ILi128EEESA_NS7_ILi192EEEEEELi128ENS_6half_tEfNS_4arch4Sm90ELb1ELb0ELb0ELb1ELb0ELb0ELb0ELb1ELb1ELb1ELb1ELb0EEENS1_21CollectiveEpilogueFwdINS6_IJSA_SA_SA_EEES9_SD_SF_Li256ELb1ELb1ELb1ELb0EEENS1_36VarlenDynamicPersistentTileSchedulerILi128ELi128ELi256ELi128ELb1ELb1ELb1ELb1ELb1ELb1EEEEEEEEEvNT_6ParamsE,@"STO_CUDA_ENTRY STV_DEFAULT"
_ZN7cutlass13device_kernelIN5flash11enable_sm90INS1_16FlashAttnFwdSm90INS1_25CollectiveMainloopFwdSm90ILi2EN4cute5tupleIJNS5_1CILi1EEES8_S8_EEENS6_IJNS7_ILi128EEESA_NS7_ILi192EEEEEELi128ENS_6half_tEfNS_4arch4Sm90ELb1ELb0ELb0ELb1ELb0ELb0ELb0ELb1ELb1ELb1ELb1ELb0EEENS1_21CollectiveEpilogueFwdINS6_IJSA_SA_SA_EEES9_SD_SF_Li256ELb1ELb1ELb1ELb0EEENS1_36VarlenDynamicPersistentTileSchedulerILi128ELi128ELi256ELi128ELb1ELb1ELb1ELb1ELb1ELb1EEEEEEEEEvNT_6ParamsE:
        /* <DEDUP_REMOVED lines=17> */
.L_x_2204:
[----:B------:R-:W-:Y:S05]  /*0110*/  BSYNC B0 ;  /* 0x0000000000007941 */ /* 0x000fea0003800000 */
.L_x_2203:
        /* <DEDUP_REMOVED lines=40> */
.L_x_2205:
        /* <DEDUP_REMOVED lines=22> */
.L_x_2206:
        /* <DEDUP_REMOVED lines=18> */
.L_x_2207:
        /* <DEDUP_REMOVED lines=22> */
.L_x_2208:
        /* <DEDUP_REMOVED lines=22> */
.L_x_2209:
        /* <DEDUP_REMOVED lines=8> */
.L_x_2211:
        /* <DEDUP_REMOVED lines=24> */
[----:B------:R-:W-:Y:S02]  /*0ae0*/  SHF.R.S32.HI R7, RZ, 0x1f, R6 ;  /* 0x0000001fff077819 */ /* 0x000fe40000011406 */
[----:B------:R-:W-:Y:S02]  /*0af0*/  SHF.R.S32.HI R226, RZ, 0x7, R3 ;  /* 0x00000007ffe27819 */ /* 0x000fe40000011403 */
[----:B------:R-:W-:Y:S02]  /*0b00*/  LEA.HI R10, R7, R8, RZ, 0x3 ;  /* 0x00000008070a7211 */ /* 0x000fe400078f18ff */
[----:B------:R-:W-:Y:S02]  /*0b10*/  LEA.HI R4, R0, R231, RZ, 0x5 ;  /* 0x000000e700047211 */ /* 0x000fe400078f28ff */
[----:B------:R-:W-:-:S02]  /*0b20*/  LOP3.LUT R11, R10, 0xfffffff8, RZ, 0xc0, !PT ;  /* 0xfffffff80a0b7812 */ /* 0x000fc400078ec0ff */
[----:B------:R-:W-:Y:S02]  /*0b30*/  LEA.HI R9, R9, R210, RZ, 0x5 ;  /* 0x000000d209097211 */ /* 0x000fe400078f28ff */
[----:B------:R-:W-:Y:S01]  /*0b40*/  LEA.HI R3, R3, R226, RZ, 0x1 ;  /* 0x000000e203037211 */ /* 0x000fe200078f08ff */
[----:B------:R-:W-:Y:S01]  /*0b50*/  IMAD.SHL.U32 R5, R4, 0x20, RZ ;  /* 0x0000002004057824 */ /* 0x000fe200078e00ff */
[----:B------:R-:W-:Y:S01]  /*0b60*/  SHF.R.S32.HI R9, RZ, 0x5, R9 ;  /* 0x00000005ff097819 */ /* 0x000fe20000011409 */
[----:B------:R-:W-:Y:S01]  /*0b70*/  IMAD.IADD R8, R8, 0x1, -R11 ;  /* 0x0000000108087824 */ /* 0x000fe200078e0a0b */
[----:B------:R-:W-:Y:S02]  /*0b80*/  LOP3.LUT R3, R3, 0x3fffffe, RZ, 0xc0, !PT ;  /* 0x03fffffe03037812 */ /* 0x000fe400078ec0ff */
[CC--:B0-----:R-:W-:Y:S02]  /*0b90*/  LEA.HI R2, R0.reuse, R231.reuse, RZ, 0x4 ;  /* 0x000000e700027211 */ /* 0x0c1fe400078f20ff */
[----:B------:R-:W-:Y:S01]  /*0ba0*/  LEA.HI R10, R0, R231, RZ, 0x2 ;  /* 0x000000e7000a7211 */ /* 0x000fe200078f10ff */
[----:B------:R-:W-:Y:S01]  /*0bb0*/  IMAD R8, R9, 0x10, R8 ;  /* 0x0000001009087824 */ /* 0x000fe200078e0208 */
[----:B------:R-:W-:Y:S01]  /*0bc0*/  LOP3.LUT R7, R5, 0xfffffc00, RZ, 0xc0, !PT ;  /* 0xfffffc0005077812 */ /* 0x000fe200078ec0ff */
[----:B------:R-:W-:Y:S01]  /*0bd0*/  IMAD.IADD R3, R226, 0x1, -R3 ;  /* 0x00000001e2037824 */ /* 0x000fe200078e0a03 */
[----:B------:R-:W-:-:S02]  /*0be0*/  LOP3.LUT R4, R2, 0x3fffff0, RZ, 0xc0, !PT ;  /* 0x03fffff002047812 */ /* 0x000fc400078ec0ff */
[----:B------:R-:W-:Y:S02]  /*0bf0*/  SHF.R.S32.HI R5, RZ, 0x4, R2 ;  /* 0x00000004ff057819 */ /* 0x000fe40000011402 */
[----:B------:R-:W-:Y:S02]  /*0c00*/  LOP3.LUT R10, R10, 0xfffffffc, RZ, 0xc0, !PT ;  /* 0xfffffffc0a0a7812 */ /* 0x000fe400078ec0ff */
[----:B------:R-:W-:Y:S01]  /*0c10*/  LEA.HI R0, R0, R231, RZ, 0x3 ;  /* 0x000000e700007211 */ /* 0x000fe200078f18ff */
[----:B------:R-:W-:Y:S01]  /*0c20*/  IMAD R227, R3, 0x40, R8 ;  /* 0x0000004003e37824 */ /* 0x000fe200078e0208 */
[----:B------:R-:W-:Y:S01]  /*0c30*/  LEA.HI R2, R2, R5, RZ, 0x1 ;  /* 0x0000000502027211 */ /* 0x000fe200078f08ff */
[C---:B------:R-:W-:Y:S01]  /*0c40*/  IMAD.IADD R4, R231.reuse, 0x1, -R4 ;  /* 0x00000001e7047824 */ /* 0x040fe200078e0a04 */
[----:B------:R-:W-:Y:S01]  /*0c50*/  LOP3.LUT R188, R0, 0xfffffff8, RZ, 0xc0, !PT ;  /* 0xfffffff800bc7812 */ /* 0x000fe200078ec0ff */
[C---:B------:R-:W-:Y:S01]  /*0c60*/  IMAD.IADD R10, R231.reuse, 0x1, -R10 ;  /* 0x00000001e70a7824 */ /* 0x040fe200078e0a0a */
[----:B------:R-:W-:Y:S01]  /*0c70*/  LOP3.LUT R3, R6, 0x7ffffffc, RZ, 0xc0, !PT ;  /* 0x7ffffffc06037812 */ /* 0x000fe200078ec0ff */
[----:B------:R-:W-:Y:S01]  /*0c80*/  IMAD R7, R4, 0x40, R7 ;  /* 0x0000004004077824 */ /* 0x000fe200078e0207 */
[----:B------:R-:W-:Y:S01]  /*0c90*/  LOP3.LUT R2, R2, 0x1ffffffe, RZ, 0xc0, !PT ;  /* 0x1ffffffe02027812 */ /* 0x000fe200078ec0ff */
[----:B------:R-:W-:Y:S01]  /*0ca0*/  IMAD.IADD R188, R231, 0x1, -R188 ;  /* 0x00000001e7bc7824 */ /* 0x000fe200078e0abc */
[----:B------:R-:W-:Y:S01]  /*0cb0*/  LEA.HI R4, R10, R10, RZ, 0x1 ;  /* 0x0000000a0a047211 */ /* 0x000fe200078f08ff */
[----:B------:R-:W-:-:S02]  /*0cc0*/  IMAD.IADD R3, R210, 0x1, -R3 ;  /* 0x00000001d2037824 */ /* 0x000fc400078e0a03 */
[----:B------:R-:W-:Y:S01]  /*0cd0*/  IMAD.IADD R2, R5, 0x1, -R2 ;  /* 0x0000000105027824 */ /* 0x000fe200078e0a02 */
[----:B------:R-:W-:Y:S01]  /*0ce0*/  LOP3.LUT R5, R4, 0x1ffffffe, RZ, 0xc0, !PT ;  /* 0x1ffffffe04057812 */ /* 0x000fe200078ec0ff */
[----:B------:R-:W-:Y:S02]  /*0cf0*/  IMAD.SHL.U32 R23, R188, 0x8, RZ ;  /* 0x00000008bc177824 */ /* 0x000fe400078e00ff */
[----:B------:R-:W-:Y:S02]  /*0d00*/  IMAD.SHL.U32 R184, R3, 0x2, RZ ;  /* 0x0000000203b87824 */ /* 0x000fe400078e00ff */
[----:B------:R-:W-:Y:S02]  /*0d10*/  VIADD R187, R23, 0x40 ;  /* 0x0000004017bb7836 */ /* 0x000fe40000000000 */
        /* <DEDUP_REMOVED lines=14> */
[----:B------:R-:W-:Y:S02]  /*0e00*/  VIADD R192, R184, 0x78 ;  /* 0x00000078b8c07836 */ /* 0x000fe40000000000 */
[----:B------:R-:W-:Y:S01]  /*0e10*/  IMAD.IADD R10, R10, 0x1, -R5 ;  /* 0x000000010a0a7824 */ /* 0x000fe200078e0a05 */
[----:B------:R-:W-:Y:S01]  /*0e20*/  SHF.R.S32.HI R208, RZ, 0x3, R0 ;  /* 0x00000003ffd07819 */ /* 0x000fe20000011400 */
[----:B------:R-:W-:Y:S01]  /*0e30*/  IMAD R228, R2, 0x8, R7 ;  /* 0x0000000802e47824 */ /* 0x000fe200078e0207 */
[----:B------:R-:W-:Y:S01]  /*0e40*/  SHF.R.S32.HI R230, RZ, 0x1f, R23 ;  /* 0x0000001fffe67819 */ /* 0x000fe20000011417 */
[----:B------:R-:W-:Y:S01]  /*0e50*/  IMAD.MOV.U32 R209, RZ, RZ, RZ ;  /* 0x000000ffffd17224 */ /* 0x000fe200078e00ff */
[----:B------:R-:W-:Y:S01]  /*0e60*/  SHF.R.S32.HI R229, RZ, 0x1f, R187 ;  /* 0x0000001fffe57819 */ /* 0x000fe200000114bb */
[----:B------:R-:W-:Y:S01]  /*0e70*/  IMAD R185, R10, 0x8, R227 ;  /* 0x000000080ab97824 */ /* 0x000fe200078e02e3 */
[----:B------:R-:W-:Y:S02]  /*0e80*/  SHF.R.S32.HI R225, RZ, 0x1f, R206 ;  /* 0x0000001fffe17819 */ /* 0x000fe400000114ce */
        /* <DEDUP_REMOVED lines=13> */
[----:B------:R-:W-:Y:S01]  /*0f60*/  SHF.R.S32.HI R211, RZ, 0x1f, R192 ;  /* 0x0000001fffd37819 */ /* 0x000fe200000114c0 */
[----:B------:R-:W-:Y:S01]  /*0f70*/  UMOV UR38, URZ ;  /* 0x0000003f00267c82 */ /* 0x000fe20008000000 */
[----:B------:R-:W-:Y:S01]  /*0f80*/  UMOV UR36, URZ ;  /* 0x0000003f00247c82 */ /* 0x000fe20008000000 */
[----:B--2---:R-:W-:-:S07]  /*0f90*/  LOP3.LUT R19, R12, 0x1, RZ, 0xfc, !PT ;  /* 0x000000010c137812 */ /* 0x004fce00078efcff */
.L_x_2269:
[----:B0--34-:R-:W0:Y:S01]  /*0fa0*/  LDC.64 R2, c[0x0][0xc88] ;  /* 0x00032200ff027b82 */ /* 0x019e220000000a00 */
[----:B------:R-:W-:Y:S01]  /*0fb0*/  ULDC.64 UR4, c[0x0][0xa28] ;  /* 0x00028a0000047ab9 */ /* 0x000fe20000000a00 */
[----:B------:R-:W-:-:S06]  /*0fc0*/  ULDC.64 UR6, c[0x0][0xa18] ;  /* 0x0002860000067ab9 */ /* 0x000fcc0000000a00 */
[----:B------:R-:W1:Y:S08]  /*0fd0*/  LDC R17, c[0x0][0x288] ;  /* 0x0000a200ff117b82 */ /* 0x000e700000000800 */
[----:B--2---:R-:W2:Y:S01]  /*0fe0*/  LDC.64 R8, c[0x0][0x418] ;  /* 0x00010600ff087b82 */ /* 0x004ea20000000a00 */
[----:B0-----:R-:W-:-:S07]  /*0ff0*/  IMAD.WIDE R2, R27, 0x4, R2 ;  /* 0x000000041b027825 */ /* 0x001fce00078e0202 */
[----:B------:R-:W0:Y:S01]  /*1000*/  LDC R10, c[0x0][0x424] ;  /* 0x00010900ff0a7b82 */ /* 0x000e220000000800 */
[----:B------:R-:W3:Y:S01]  /*1010*/  LDG.E R186, desc[UR56][R2.64] ;  /* 0x0000003802ba7981 */ /* 0x000ee2000c1e1900 */
[----:B------:R-:W-:Y:S01]  /*1020*/  ISETP.NE.U32.AND P1, PT, RZ, UR4, PT ;  /* 0x00000004ff007c0c */ /* 0x000fe2000bf25070 */
[----:B------:R-:W-:Y:S01]  /*1030*/  IMAD.MOV.U32 R7, RZ, RZ, RZ ;  /* 0x000000ffff077224 */ /* 0x000fe200078e00ff */
[----:B------:R-:W-:-:S04]  /*1040*/  ISETP.NE.U32.AND P0, PT, RZ, UR6, PT ;  /* 0x00000006ff007c0c */ /* 0x000fc8000bf05070 */
[----:B------:R-:W4:Y:S01]  /*1050*/  LDC R11, c[0x0][0x2f0] ;  /* 0x0000bc00ff0b7b82 */ /* 0x000f220000000800 */
[----:B------:R-:W-:Y:S02]  /*1060*/  ISETP.NE.AND.EX P1, PT, RZ, UR5, PT, P1 ;  /* 0x00000005ff007c0c */ /* 0x000fe4000bf25310 */
[----:B------:R-:W-:Y:S02]  /*1070*/  ISETP.NE.AND.EX P0, PT, RZ, UR7, PT, P0 ;  /* 0x00000007ff007c0c */ /* 0x000fe4000bf05300 */
[----:B---3--:R-:W-:-:S09]  /*1080*/  SHF.R.S32.HI R191, RZ, 0x1f, R186 ;  /* 0x0000001fffbf7819 */ /* 0x008fd200000114ba */
[----:B------:R-:W-:-:S04]  /*1090*/  @P1 LEA R4, P2, R186, UR4, 0x2 ;  /* 0x00000004ba041c11 */ /* 0x000fc8000f8410ff */
[C-C-:B------:R-:W-:Y:S02]  /*10a0*/  @P1 LEA.HI.X R5, R186.reuse, UR5, R191.reuse, 0x2, P2 ;  /* 0x00000005ba051c11 */ /* 0x140fe400090f14bf */
[----:B------:R-:W-:Y:S02]  /*10b0*/  @P0 LEA R2, P2, R186, UR6, 0x2 ;  /* 0x00000006ba020c11 */ /* 0x000fe4000f8410ff */
[----:B------:R-:W-:Y:S01]  /*10c0*/  LOP3.LUT R6, R26, 0xff000000, RZ, 0xc0, !PT ;  /* 0xff0000001a067812 */ /* 0x000fe200078ec0ff */
[----:B------:R3:W5:Y:S01]  /*10d0*/  @P1 LDG.E R7, desc[UR56][R4.64] ;  /* 0x0000003804071981 */ /* 0x000762000c1e1900 */
[----:B------:R-:W-:Y:S01]  /*10e0*/  @P0 LEA.HI.X R3, R186, UR7, R191, 0x2, P2 ;  /* 0x00000007ba030c11 */ /* 0x000fe200090f14bf */
[----:B------:R-:W-:-:S04]  /*10f0*/  ULDC.64 UR6, c[0x0][0xa20] ;  /* 0x0002880000067ab9 */ /* 0x000fc80000000a00 */
[----:B-1----:R1:W5:Y:S01]  /*1100*/  @P0 LDG.E R17, desc[UR56][R2.64] ;  /* 0x0000003802110981 */ /* 0x002362000c1e1900 */
[----:B--2---:R-:W-:Y:S02]  /*1110*/  ISETP.NE.U32.AND P1, PT, R8, RZ, PT ;  /* 0x000000ff0800720c */ /* 0x004fe40003f25070 */
[----:B------:R-:W-:Y:S02]  /*1120*/  ISETP.NE.U32.AND P2, PT, RZ, UR6, PT ;  /* 0x00000006ff007c0c */ /* 0x000fe4000bf45070 */
[----:B------:R-:W-:Y:S02]  /*1130*/  LOP3.LUT R0, R26, 0xff0000, RZ, 0xc0, !PT ;  /* 0x00ff00001a007812 */ /* 0x000fe400078ec0ff */
[----:B---3--:R-:W-:Y:S02]  /*1140*/  SHF.R.U32.HI R5, RZ, 0x8, R6 ;  /* 0x00000008ff057819 */ /* 0x008fe40000011606 */
[----:B------:R-:W-:Y:S02]  /*1150*/  ISETP.NE.AND.EX P1, PT, R9, RZ, PT, P1 ;  /* 0x000000ff0900720c */ /* 0x000fe40003f25310 */
[----:B------:R-:W-:-:S02]  /*1160*/  ISETP.NE.AND.EX P2, PT, RZ, UR7, PT, P2 ;  /* 0x00000007ff007c0c */ /* 0x000fc4000bf45320 */
[----:B------:R-:W-:Y:S02]  /*1170*/  LEA.HI R190, R0, R5, RZ, 0x10 ;  /* 0x0000000500be7211 */ /* 0x000fe400078f80ff */
[----:B0-----:R-:W-:Y:S01]  /*1180*/  SEL R0, R10, 0x1, P1 ;  /* 0x000000010a007807 */ /* 0x001fe20000800000 */
[----:B-1--4-:R-:W-:Y:S08]  /*1190*/  @P0 BRA `(.L_x_2212) ;  /* 0x0000000000240947 */ /* 0x012ff00003800000 */
        /* <DEDUP_REMOVED lines=9> */
.L_x_2212:
[----:B------:R-:W-:Y:S01]  /*1230*/  IMAD R16, R0, R11, RZ ;  /* 0x0000000b00107224 */ /* 0x000fe200078e02ff */
[----:B------:R-:W-:Y:S01]  /*1240*/  LOP3.LUT R189, R26, 0xffff, RZ, 0xc0, !PT ;  /* 0x0000ffff1abd7812 */ /* 0x000fe200078ec0ff */
[----:B------:R-:W-:Y:S06]  /*1250*/  @!P2 BRA `(.L_x_2213) ;  /* 0x000000000010a947 */ /* 0x000fec0003800000 */
[----:B------:R-:W-:-:S04]  /*1260*/  LEA R2, P0, R186, UR6, 0x2 ;  /* 0x00000006ba027c11 */ /* 0x000fc8000f8010ff */
[----:B------:R-:W-:-:S05]  /*1270*/  LEA.HI.X R3, R186, UR7, R191, 0x2, P0 ;  /* 0x00000007ba037c11 */ /* 0x000fca00080f14bf */
[----:B------:R0:W5:Y:S01]  /*1280*/  LDG.E R16, desc[UR56][R2.64] ;  /* 0x0000003802107981 */ /* 0x000162000c1e1900 */
[----:B------:R-:W-:Y:S05]  /*1290*/  BRA `(.L_x_2214) ;  /* 0x0000000000247947 */ /* 0x000fea0003800000 */
.L_x_2213:
[----:B------:R-:W-:Y:S02]  /*12a0*/  ULDC.64 UR4, c[0x0][0xa08] ;  /* 0x0002820000047ab9 */ /* 0x000fe40000000a00 */
[----:B------:R-:W-:-:S04]  /*12b0*/  ISETP.NE.U32.AND P0, PT, RZ, UR4, PT ;  /* 0x00000004ff007c0c */ /* 0x000fc8000bf05070 */
[----:B------:R-:W-:-:S13]  /*12c0*/  ISETP.NE.AND.EX P0, PT, RZ, UR5, PT, P0 ;  /* 0x00000005ff007c0c */ /* 0x000fda000bf05300 */
[----:B------:R-:W-:Y:S05]  /*12d0*/  @!P0 BRA `(.L_x_2214) ;  /* 0x0000000000148947 */ /* 0x000fea0003800000 */
[----:B------:R-:W0:Y:S02]  /*12e0*/  LDC.64 R2, c[0x0][0xa08] ;  /* 0x00028200ff027b82 */ /* 0x000e240000000a00 */
[----:B0-----:R-:W-:-:S05]  /*12f0*/  IMAD.WIDE R2, R186, 0x4, R2 ;  /* 0x00000004ba027825 */ /* 0x001fca00078e0202 */
[----:B------:R-:W2:Y:S04]  /*1300*/  LDG.E R16, desc[UR56][R2.64] ;  /* 0x0000003802107981 */ /* 0x000ea8000c1e1900 */
[----:B------:R-:W2:Y:S02]  /*1310*/  LDG.E R5, desc[UR56][R2.64+0x4] ;  /* 0x0000043802057981 */ /* 0x000ea4000c1e1900 */
[----:B--2---:R-:W-:-:S07]  /*1320*/  IMAD.IADD R16, R5, 0x1, -R16 ;  /* 0x0000000105107824 */ /* 0x004fce00078e0a10 */
.L_x_2214:
[----:B------:R-:W1:Y:S01]  /*1330*/  LDC R0, c[0x0][0x448] ;  /* 0x00011200ff007b82 */ /* 0x000e620000000800 */
[----:B------:R-:W-:Y:S01]  /*1340*/  IMAD.SHL.U32 R18, R25, 0x80, RZ ;  /* 0x0000008019127824 */ /* 0x000fe200078e00ff */
[----:B------:R-:W-:Y:S01]  /*1350*/  LOP3.LUT R207, R190, 0xff, RZ, 0xc0, !PT ;  /* 0x000000ffbecf7812 */ /* 0x000fe200078ec0ff */
[----:B-----5:R-:W-:Y:S01]  /*1360*/  IMAD.IADD R16, R16, 0x1, -R7 ;  /* 0x0000000110107824 */ /* 0x020fe200078e0a07 */
[----:B------:R-:W-:Y:S01]  /*1370*/  SHF.R.U32.HI R190, RZ, 0x10, R190 ;  /* 0x00000010ffbe7819 */ /* 0x000fe200000116be */
[----:B------:R-:W-:Y:S01]  /*1380*/  IMAD.MOV.U32 R95, RZ, RZ, RZ ;  /* 0x000000ffff5f7224 */ /* 0x000fe200078e00ff */
[----:B-1----:R-:W-:Y:S01]  /*1390*/  ISETP.NE.AND P0, PT, R0, 0x1, PT ;  /* 0x000000010000780c */ /* 0x002fe20003f05270 */
[----:B------:R-:W-:-:S12]  /*13a0*/  VIADD R0, R18, 0x7f ;  /* 0x0000007f12007836 */ /* 0x000fd80000000000 */
[----:B0-----:R-:W0:Y:S08]  /*13b0*/  @P0 LDC R3, c[0x0][0x44c] ;  /* 0x00011300ff030b82 */ /* 0x001e300000000800 */
[----:B------:R-:W1:Y:S01]  /*13c0*/  @P0 LDC R5, c[0x0][0x450] ;  /* 0x00011400ff050b82 */ /* 0x000e620000000800 */
[----:B0-----:R-:W-:Y:S01]  /*13d0*/  @P0 IMAD.HI.U32 R2, R0, R3, RZ ;  /* 0x0000000300020227 */ /* 0x001fe200078e00ff */
[----:B------:R-:W-:-:S04]  /*13e0*/  IADD3 R3, R16, 0x80, -R17 ;  /* 0x0000008010037810 */ /* 0x000fc80007ffe811 */
[----:B-1----:R-:W-:Y:S01]  /*13f0*/  @P0 SHF.R.U32.HI R0, RZ, R5, R2 ;  /* 0x00000005ff000219 */ /* 0x002fe20000011602 */
[----:B------:R-:W-:-:S04]  /*1400*/  VIADD R2, R16, 0x7f ;  /* 0x0000007f10027836 */ /* 0x000fc80000000000 */
        /* <DEDUP_REMOVED lines=10> */
[----:B------:R-:W0:Y:S01]  /*14b0*/  LDC R3, c[0x0][0x9f0] ;  /* 0x00027c00ff037b82 */ /* 0x000e220000000800 */
[----:B------:R-:W-:-:S04]  /*14c0*/  ISETP.NE.AND P0, PT, R190, RZ, PT ;  /* 0x000000ffbe00720c */ /* 0x000fc80003f05270 */
[----:B0-----:R-:W-:-:S04]  /*14d0*/  SEL R9, R190, R3, P0 ;  /* 0x00000003be097207 */ /* 0x001fc80000000000 */
[-C--:B------:R-:W-:Y:S02]  /*14e0*/  IABS R5, R9.reuse ;  /* 0x0000000900057213 */ /* 0x080fe40000000000 */
        /* <DEDUP_REMOVED lines=26> */
.L_x_2215:
[-C--:B------:R-:W-:Y:S01]  /*1690*/  IMAD R22, R207, R95.reuse, RZ ;  /* 0x0000005fcf167224 */ /* 0x080fe200078e02ff */
[----:B------:R-:W-:Y:S01]  /*16a0*/  PLOP3.LUT P0, PT, PT, PT, PT, 0x80, 0x0 ;  /* 0x000000000000781c */ /* 0x000fe20003f0f070 */
[----:B------:R-:W-:Y:S01]  /*16b0*/  IMAD.MOV.U32 R94, RZ, RZ, RZ ;  /* 0x000000ffff5e7224 */ /* 0x000fe200078e00ff */
        /* <DEDUP_REMOVED lines=67> */
.L_x_2217:
[----:B------:R-:W-:Y:S02]  /*1af0*/  LEA.HI R0, R209, R209, RZ, 0x1 ;  /* 0x000000d1d1007211 */ /* 0x000fe400078f08ff */
[----:B------:R-:W-:Y:S02]  /*1b00*/  ISETP.NE.AND P0, PT, R19, 0x3, PT ;  /* 0x000000031300780c */ /* 0x000fe40003f05270 */
[----:B------:R-:W-:-:S05]  /*1b10*/  LOP3.LUT R0, R0, 0xfffffffe, RZ, 0xc0, !PT ;  /* 0xfffffffe00007812 */ /* 0x000fca00078ec0ff */
[----:B------:R-:W-:-:S05]  /*1b20*/  IMAD.IADD R0, R209, 0x1, -R0 ;  /* 0x00000001d1007824 */ /* 0x000fca00078e0a00 */
[----:B------:R-:W-:-:S04]  /*1b30*/  SHF.L.U32 R0, R0, 0x1f, RZ ;  /* 0x0000001f00007819 */ /* 0x000fc800000006ff */
[----:B------:R-:W0:Y:S02]  /*1b40*/  SYNCS.PHASECHK.TRANS64.TRYWAIT P1, [UR37+0x34800], R0 ;  /* 0x03480000ff0075a7 */ /* 0x000e240008020165 */
[----:B0-----:R-:W-:Y:S05]  /*1b50*/  @!P1 BRA `(.L_x_2218) ;  /* 0x0000011800e49947 */ /* 0x001fea0003800000 */
.L_x_2396:
[----:B------:R-:W-:Y:S05]  /*1b60*/  @!P0 BRA `(.L_x_2219) ;  /* 0x0000000000048947 */ /* 0x000fea0003800000 */
[----:B------:R-:W-:Y:S01]  /*1b70*/  BPT.TRAP 0x1 ;  /* 0x000000040000795c */ /* 0x000fe20000300000 */
.L_x_2219:
[----:B------:R-:W-:Y:S02]  /*1b80*/  IMAD.U32 R2, RZ, RZ, UR36 ;  /* 0x00000024ff027e24 */ /* 0x000fe4000f8e00ff */
[----:B0-----:R-:W-:-:S03]  /*1b90*/  IMAD.U32 R3, RZ, RZ, UR38 ;  /* 0x00000026ff037e24 */ /* 0x001fc6000f8e00ff */
[----:B------:R-:W-:Y:S02]  /*1ba0*/  LEA R2, R2, UR37, 0x3 ;  /* 0x0000002502027c11 */ /* 0x000fe4000f8e18ff */
[----:B------:R-:W-:-:S04]  /*1bb0*/  SHF.L.U32 R3, R3, 0x1f, RZ ;  /* 0x0000001f03037819 */ /* 0x000fc800000006ff */
[----:B------:R0:W1:Y:S01]  /*1bc0*/  SYNCS.PHASECHK.TRANS64.TRYWAIT P2, [R2+URZ+0x34830], R3 ;  /* 0x03483003020075a7 */ /* 0x000062000804017f */
[----:B------:R-:W-:Y:S05]  /*1bd0*/  @!P0 BRA `(.L_x_2220) ;  /* 0x0000000000048947 */ /* 0x000fea0003800000 */
[----:B------:R-:W-:Y:S01]  /*1be0*/  BPT.TRAP 0x1 ;  /* 0x000000040000795c */ /* 0x000fe20000300000 */
.L_x_2220:
[----:B------:R-:W2:Y:S02]  /*1bf0*/  S2R R0, SR_TID.X ;  /* 0x0000000000007919 */ /* 0x000ea40000002100 */
[----:B--2---:R-:W-:Y:S01]  /*1c00*/  LOP3.LUT P1, RZ, R0, 0x7f, RZ, 0xc0, !PT ;  /* 0x0000007f00ff7812 */ /* 0x004fe2000782c0ff */
[----:B-1----:R-:W-:-:S12]  /*1c10*/  @P2 BRA `(.L_x_2221) ;  /* 0x0000000000082947 */ /* 0x002fd80003800000 */
[----:B------:R-:W1:Y:S02]  /*1c20*/  SYNCS.PHASECHK.TRANS64.TRYWAIT P2, [R2+URZ+0x34830], R3 ;  /* 0x03483003020075a7 */ /* 0x000e64000804017f */
[----:B-1----:R-:W-:Y:S05]  /*1c30*/  @!P2 BRA `(.L_x_2222) ;  /* 0x0000011800c4a947 */ /* 0x002fea0003800000 */
.L_x_2221:
[----:B------:R-:W-:Y:S05]  /*1c40*/  WARPSYNC.ALL ;  /* 0x0000000000007948 */ /* 0x000fea0003800000 */
[----:B------:R-:W-:Y:S01]  /*1c50*/  UIADD3 UR4, UR37, 0x1c400, URZ ;  /* 0x0001c40025047890 */ /* 0x000fe2000fffe03f */
[----:B------:R-:W-:Y:S01]  /*1c60*/  WARPGROUP.ARRIVE ;  /* 0x00000000000079c5 */ /* 0x000fe20000000000 */
[----:B------:R-:W-:Y:S01]  /*1c70*/  ULOP3.LUT UR52, UR52, 0x10000, URZ, 0xfc, !UPT ;  /* 0x0001000034347892 */ /* 0x000fe2000f8efc3f */
[----:B------:R-:W2:Y:S01]  /*1c80*/  LDC R0, c[0x0][0x448] ;  /* 0x00011200ff007b82 */ /* 0x000ea20000000800 */
[----:B------:R-:W-:Y:S01]  /*1c90*/  USHF.R.U32.HI UR4, URZ, 0x4, UR4 ;  /* 0x000000043f047899 */ /* 0x000fe20008011604 */
[----:B01----:R-:W-:Y:S01]  /*1ca0*/  @!P1 VIADD R2, R2, 0x34840 ;  /* 0x0003484002029836 */ /* 0x003fe20000000000 */
[----:B------:R-:W-:Y:S01]  /*1cb0*/  UMOV UR53, 0x40000040 ;  /* 0x4000004000357882 */ /* 0x000fe20000000000 */
[----:B------:R-:W-:Y:S01]  /*1cc0*/  UMOV UR55, 0x40000040 ;  /* 0x4000004000377882 */ /* 0x000fe20000000000 */
[----:B------:R-:W-:Y:S01]  /*1cd0*/  ULOP3.LUT UR4, UR4, 0x3fff, URZ, 0xc0, !UPT ;  /* 0x00003fff04047892 */ /* 0x000fe2000f8ec03f */
[----:B------:R-:W-:Y:S01]  /*1ce0*/  CS2R R150, SRZ ;  /* 0x0000000000967805 */ /* 0x000fe2000001ff00 */
[----:B------:R-:W-:Y:S01]  /*1cf0*/  UMOV UR5, 0x40000040 ;  /* 0x4000004000057882 */ /* 0x000fe20000000000 */
[----:B------:R-:W-:Y:S01]  /*1d00*/  UMOV UR7, 0x40000040 ;  /* 0x4000004000077882 */ /* 0x000fe20000000000 */
[----:B------:R-:W-:Y:S01]  /*1d10*/  ULOP3.LUT UR39, UR4, 0x10000, URZ, 0xfc, !UPT ;  /* 0x0001000004277892 */ /* 0x000fe2000f8efc3f */
[----:B------:R-:W-:Y:S01]  /*1d20*/  @!P1 PRMT R2, RZ, 0x654, R2 ;  /* 0x00000654ff029816 */ /* 0x000fe20000000002 */
[----:B------:R-:W-:Y:S01]  /*1d30*/  UIADD3 UR4, UR52, 0x2, URZ ;  /* 0x0000000234047890 */ /* 0x000fe2000fffe03f */
[----:B------:R-:W-:Y:S01]  /*1d40*/  CS2R R148, SRZ ;  /* 0x0000000000947805 */ /* 0x000fe2000001ff00 */
[----:B------:R-:W-:Y:S01]  /*1d50*/  UIMAD UR54, UR36, 0xc00, UR39 ;  /* 0x00000c00243678a4 */ /* 0x000fe2000f8e0227 */
[----:B------:R-:W-:Y:S01]  /*1d60*/  CS2R R146, SRZ ;  /* 0x0000000000927805 */ /* 0x000fe2000001ff00 */
[----:B------:R-:W-:Y:S01]  /*1d70*/  UIADD3 UR8, UR52, 0x4, URZ ;  /* 0x0000000434087890 */ /* 0x000fe2000fffe03f */
[----:B------:R-:W-:Y:S01]  /*1d80*/  CS2R R144, SRZ ;  /* 0x0000000000907805 */ /* 0x000fe2000001ff00 */
[----:B------:R-:W-:Y:S01]  /*1d90*/  UIADD3 UR6, UR54, 0x2, URZ ;  /* 0x0000000236067890 */ /* 0x000fe2000fffe03f */
[----:B------:R-:W-:Y:S01]  /*1da0*/  CS2R R142, SRZ ;  /* 0x00000000008e7805 */ /* 0x000fe2000001ff00 */
[----:B------:R-:W-:Y:S01]  /*1db0*/  UIADD3 UR10, UR54, 0x4, URZ ;  /* 0x00000004360a7890 */ /* 0x000fe2000fffe03f */
[----:B------:R-:W-:Y:S01]  /*1dc0*/  CS2R R140, SRZ ;  /* 0x00000000008c7805 */ /* 0x000fe2000001ff00 */
[----:B------:R-:W-:Y:S01]  /*1dd0*/  UMOV UR9, 0x40000040 ;  /* 0x4000004000097882 */ /* 0x000fe20000000000 */
[----:B------:R-:W-:Y:S01]  /*1de0*/  HGMMA.64x128x16.F32 R24, gdesc[UR52], RZ, !UPT, gsb0 ;  /* 0x01e00000341879f0 */ /* 0x000fe2000c0008ff */
[----:B------:R-:W-:Y:S01]  /*1df0*/  UMOV UR11, 0x40000040 ;  /* 0x40000040000b7882 */ /* 0x000fe20000000000 */
[----:B------:R-:W-:Y:S01]  /*1e00*/  UIADD3 UR12, UR52, 0x6, URZ ;  /* 0x00000006340c7890 */ /* 0x000fe2000fffe03f */
[----:B--2---:R-:W-:Y:S01]  /*1e10*/  ISETP.NE.AND P2, PT, R0, 0x1, PT ;  /* 0x000000010000780c */ /* 0x004fe20003f45270 */
[----:B------:R-:W-:Y:S01]  /*1e20*/  UIADD3 UR14, UR54, 0x6, URZ ;  /* 0x00000006360e7890 */ /* 0x000fe2000fffe03f */
[----:B------:R-:W-:Y:S01]  /*1e30*/  IMAD.IADD R0, R185, 0x1, R18 ;  /* 0x00000001b9007824 */ /* 0x000fe200078e0212 */
[----:B------:R-:W-:Y:S01]  /*1e40*/  UMOV UR13, 0x40000040 ;  /* 0x40000040000d7882 */ /* 0x000fe20000000000 */
[----:B------:R-:W-:Y:S01]  /*1e50*/  UMOV UR15, 0x40000040 ;  /* 0x40000040000f7882 */ /* 0x000fe20000000000 */
[----:B------:R-:W-:Y:S01]  /*1e60*/  UIADD3 UR16, UR52, 0x400, URZ ;  /* 0x0000040034107890 */ /* 0x000fe2000fffe03f */
[----:B------:R-:W-:Y:S01]  /*1e70*/  CS2R R138, SRZ ;  /* 0x00000000008a7805 */ /* 0x000fe2000001ff00 */
[----:B------:R-:W-:Y:S01]  /*1e80*/  UIADD3 UR18, UR54, 0x400, URZ ;  /* 0x0000040036127890 */ /* 0x000fe2000fffe03f */
[----:B------:R-:W-:Y:S01]  /*1e90*/  CS2R R136, SRZ ;  /* 0x0000000000887805 */ /* 0x000fe2000001ff00 */
[----:B------:R-:W-:Y:S01]  /*1ea0*/  UMOV UR17, 0x40000040 ;  /* 0x4000004000117882 */ /* 0x000fe20000000000 */
[----:B------:R-:W-:Y:S01]  /*1eb0*/  UMOV UR19, 0x40000040 ;  /* 0x4000004000137882 */ /* 0x000fe20000000000 */
[----:B------:R-:W-:Y:S01]  /*1ec0*/  UIADD3 UR20, UR52, 0x402, URZ ;  /* 0x0000040234147890 */ /* 0x000fe2000fffe03f */
[----:B------:R-:W-:Y:S01]  /*1ed0*/  CS2R R134, SRZ ;  /* 0x0000000000867805 */ /* 0x000fe2000001ff00 */
[----:B------:R-:W-:Y:S01]  /*1ee0*/  UIADD3 UR22, UR54, 0x402, URZ ;  /* 0x0000040236167890 */ /* 0x000fe2000fffe03f */
[----:B------:R-:W0:Y:S01]  /*1ef0*/  @P2 LDC R3, c[0x0][0x44c] ;  /* 0x00011300ff032b82 */ /* 0x000e220000000800 */
        /* <DEDUP_REMOVED lines=9> */
[----:B------:R-:W1:Y:S01]  /*1f90*/  @P2 LDC R4, c[0x0][0x450] ;  /* 0x00011400ff042b82 */ /* 0x000e620000000800 */
[----:B------:R-:W-:Y:S01]  /*1fa0*/  UIADD3 UR30, UR54, 0x406, URZ ;  /* 0x00000406361e7890 */ /* 0x000fe2000fffe03f */
[----:B------:R-:W-:Y:S01]  /*1fb0*/  CS2R R128, SRZ ;  /* 0x0000000000807805 */ /* 0x000fe2000001ff00 */
        /* <DEDUP_REMOVED lines=11> */
[----:B0-----:R-:W-:Y:S01]  /*2070*/  @P2 IMAD.HI.U32 R3, R0, R3, RZ ;  /* 0x0000000300032227 */ /* 0x001fe200078e00ff */
        /* <DEDUP_REMOVED lines=9> */
[----:B-1----:R-:W-:Y:S01]  /*2110*/  @P2 SHF.R.U32.HI R0, RZ, R4, R3 ;  /* 0x00000004ff002219 */ /* 0x002fe20000011603 */
[----:B------:R-:W-:Y:S01]  /*2120*/  UIADD3 UR50, UR54, 0x806, URZ ;  /* 0x0000080636327890 */ /* 0x000fe2000fffe03f */
[----:B------:R-:W-:Y:S01]  /*2130*/  IMAD.MOV.U32 R4, RZ, RZ, -0x80 ;  /* 0xffffff80ff047424 */ /* 0x000fe200078e00ff */
[----:B------:R-:W-:Y:S01]  /*2140*/  UMOV UR49, 0x40000040 ;  /* 0x4000004000317882 */ /* 0x000fe20000000000 */
[----:B------:R-:W-:Y:S01]  /*2150*/  UMOV UR51, 0x40000040 ;  /* 0x4000004000337882 */ /* 0x000fe20000000000 */
[----:B------:R-:W0:Y:S01]  /*2160*/  SHFL.IDX PT, R5, R0, 0x1, 0x1c1f ;  /* 0x003c1f0000057f89 */ /* 0x000e2200000e0000 */
[----:B------:R-:W-:Y:S01]  /*2170*/  IMAD R3, R95, R4, 0x80 ;  /* 0x000000805f037424 */ /* 0x000fe200078e0204 */
[----:B------:R-:W-:-:S04]  /*2180*/  CS2R R116, SRZ ;  /* 0x0000000000747805 */ /* 0x000fc8000001ff00 */
[C-C-:B------:R-:W-:Y:S02]  /*2190*/  IADD3 R4, -R184.reuse, 0x1, R3.reuse ;  /* 0x00000001b8047810 */ /* 0x140fe40007ffe103 */
[----:B------:R-:W-:Y:S02]  /*21a0*/  IADD3 R6, -R184, R16, R3 ;  /* 0x00000010b8067210 */ /* 0x000fe40007ffe103 */
[----:B------:R-:W-:-:S04]  /*21b0*/  IADD3 R89, -R17, R4, R16 ;  /* 0x0000000411597210 */ /* 0x000fc80007ffe110 */
[----:B0-----:R-:W-:-:S04]  /*21c0*/  VIADDMNMX R4, R5, R89, R6, PT ;  /* 0x0000005905047246 */ /* 0x001fc80003800106 */
[C---:B------:R-:W-:Y:S02]  /*21d0*/  ISETP.GT.AND P3, PT, R4.reuse, RZ, PT ;  /* 0x000000ff0400720c */ /* 0x040fe40003f64270 */
[C---:B------:R-:W-:Y:S02]  /*21e0*/  ISETP.GT.AND P4, PT, R4.reuse, 0x1, PT ;  /* 0x000000010400780c */ /* 0x040fe40003f84270 */
[----:B------:R-:W-:Y:S01]  /*21f0*/  ISETP.GT.AND P5, PT, R4, 0x8, PT ;  /* 0x000000080400780c */ /* 0x000fe20003fa4270 */
[----:B------:R-:W-:Y:S02]  /*2200*/  WARPGROUP.DEPBAR.LE gsb0, 0x0 ;  /* 0x00008000000079c5 */ /* 0x000fe40000010000 */
[----:B------:R-:W-:-:S06]  /*2210*/  WARPGROUP.ARRIVE ;  /* 0x00000000000079c5 */ /* 0x000fcc0000000000 */
[----:B------:R-:W-:Y:S01]  /*2220*/  HGMMA.64x128x16.F32 R24, gdesc[UR4], R24, gsb0 ;  /* 0x01e00000041879f0 */ /* 0x000fe20008000818 */
[----:B------:R-:W-:Y:S02]  /*2230*/  ULDC UR6, c[0x0][0x988] ;  /* 0x0002620000067ab9 */ /* 0x000fe40000000800 */
        /* <DEDUP_REMOVED lines=31> */
[----:B------:R-:W-:Y:S01]  /*2430*/  FSEL R91, R26, -INF , P3 ;  /* 0xff8000001a5b7808 */ /* 0x000fe20001800000 */
[----:B------:R0:W-:Y:S01]  /*2440*/  @!P1 SYNCS.ARRIVE.TRANS64.RED.A1T0 RZ, [R2+URZ], RZ ;  /* 0x000000ff02ff99a7 */ /* 0x0001e2000810043f */
[----:B------:R-:W-:Y:S02]  /*2450*/  FSEL R93, R27, -INF , P4 ;  /* 0xff8000001b5d7808 */ /* 0x000fe40002000000 */
[----:B------:R-:W-:Y:S02]  /*2460*/  ISETP.GT.AND P3, PT, R4, 0x9, PT ;  /* 0x000000090400780c */ /* 0x000fe40003f64270 */
[----:B------:R-:W-:-:S02]  /*2470*/  FSEL R97, R30, -INF , P5 ;  /* 0xff8000001e617808 */ /* 0x000fc40002800000 */
[----:B------:R-:W-:Y:S02]  /*2480*/  FMNMX.FTZ R8, R91, R93, !PT ;  /* 0x0000005d5b087209 */ /* 0x000fe40007810000 */
[C---:B------:R-:W-:Y:S02]  /*2490*/  ISETP.GT.AND P4, PT, R4.reuse, 0x10, PT ;  /* 0x000000100400780c */ /* 0x040fe40003f84270 */
[----:B------:R-:W-:Y:S02]  /*24a0*/  FSEL R99, R31, -INF , P3 ;  /* 0xff8000001f637808 */ /* 0x000fe40001800000 */
[----:B------:R-:W-:Y:S02]  /*24b0*/  FMNMX.FTZ R8, R97, R8, !PT ;  /* 0x0000000861087209 */ /* 0x000fe40007810000 */
        /* <DEDUP_REMOVED lines=26> */
[----:B------:R-:W-:Y:S01]  /*2660*/  FMNMX.FTZ R8, R115, R8, !PT ;  /* 0x0000000873087209 */ /* 0x000fe20007810000 */
[----:B------:R-:W1:Y:S01]  /*2670*/  @P2 LDC R50, c[0x0][0x450] ;  /* 0x00011400ff322b82 */ /* 0x000e620000000800 */
        /* <DEDUP_REMOVED lines=54> */
[----:B------:R-:W-:Y:S02]  /*29e0*/  FSEL R87, R87, -INF , P3 ;  /* 0xff80000057577808 */ /* 0x000fe40001800000 */
[----:B------:R-:W-:-:S04]  /*29f0*/  FMNMX.FTZ R8, R21, R8, !PT ;  /* 0x0000000815087209 */ /* 0x000fc80007810000 */
[----:B------:R-:W-:Y:S02]  /*2a00*/  FMNMX.FTZ R10, R87, R8, !PT ;  /* 0x00000008570a7209 */ /* 0x000fe40007810000 */
[----:B------:R2:W3:Y:S04]  /*2a10*/  SHFL.IDX PT, R8, R0, RZ, 0x1c1f ;  /* 0x001c1fff00087589 */ /* 0x0004e800000e0000 */
[----:B------:R-:W4:Y:S01]  /*2a20*/  SHFL.BFLY PT, R35, R10, 0x2, 0x1f ;  /* 0x0c401f000a237f89 */ /* 0x000f2200000e0000 */
[----:B--2---:R-:W-:Y:S01]  /*2a30*/  IMAD.U32 R0, RZ, RZ, UR6 ;  /* 0x00000006ff007e24 */ /* 0x004fe2000f8e00ff */
[----:B---3--:R-:W-:Y:S02]  /*2a40*/  VIADDMNMX R34, R8, R89, R6, PT ;  /* 0x0000005908227246 */ /* 0x008fe40003800106 */
[----:B----4-:R-:W-:-:S02]  /*2a50*/  FMNMX.FTZ R35, R10, R35, !PT ;  /* 0x000000230a237209 */ /* 0x010fc40007810000 */
[C---:B------:R-:W-:Y:S02]  /*2a60*/  ISETP.GT.AND P4, PT, R34.reuse, 0x1, PT ;  /* 0x000000012200780c */ /* 0x040fe40003f84270 */
[----:B------:R-:W-:Y:S01]  /*2a70*/  ISETP.GT.AND P5, PT, R34, 0x8, PT ;  /* 0x000000082200780c */ /* 0x000fe20003fa4270 */
[----:B------:R-:W2:Y:S01]  /*2a80*/  SHFL.BFLY PT, R4, R35, 0x1, 0x1f ;  /* 0x0c201f0023047f89 */ /* 0x000ea200000e0000 */
[----:B------:R-:W-:Y:S02]  /*2a90*/  FSEL R30, R25, -INF , P4 ;  /* 0xff800000191e7808 */ /* 0x000fe40002000000 */
[----:B------:R-:W-:Y:S02]  /*2aa0*/  FSEL R25, R28, -INF , P5 ;  /* 0xff8000001c197808 */ /* 0x000fe40002800000 */
[----:B------:R-:W-:-:S04]  /*2ab0*/  ISETP.GT.AND P4, PT, R34, 0x10, PT ;  /* 0x000000102200780c */ /* 0x000fc80003f84270 */
[----:B------:R-:W-:Y:S02]  /*2ac0*/  FSEL R39, R32, -INF , P4 ;  /* 0xff80000020277808 */ /* 0x000fe40002000000 */
[----:B------:R-:W-:-:S04]  /*2ad0*/  ISETP.GT.AND P4, PT, R34, 0x18, PT ;  /* 0x000000182200780c */ /* 0x000fc80003f84270 */
[----:B------:R-:W-:Y:S02]  /*2ae0*/  FSEL R43, R36, -INF , P4 ;  /* 0xff800000242b7808 */ /* 0x000fe40002000000 */
[----:B------:R-:W-:-:S04]  /*2af0*/  ISETP.GT.AND P4, PT, R34, 0x20, PT ;  /* 0x000000202200780c */ /* 0x000fc80003f84270 */
[----:B------:R-:W-:Y:S02]  /*2b00*/  FSEL R47, R40, -INF , P4 ;  /* 0xff800000282f7808 */ /* 0x000fe40002000000 */
[----:B------:R-:W-:Y:S02]  /*2b10*/  ISETP.GT.AND P4, PT, R34, 0x28, PT ;  /* 0x000000282200780c */ /* 0x000fe40003f84270 */
[----:B--2---:R-:W-:Y:S02]  /*2b20*/  FMNMX.FTZ R4, R35, R4, !PT ;  /* 0x0000000423047209 */ /* 0x004fe40007810000 */
[----:B------:R-:W-:Y:S02]  /*2b30*/  FSEL R89, R44, -INF , P4 ;  /* 0xff8000002c597808 */ /* 0x000fe40002000000 */
[C---:B------:R-:W-:Y:S01]  /*2b40*/  FSETP.NEU.FTZ.AND P3, PT, R4.reuse, -INF , PT ;  /* 0xff8000000400780b */ /* 0x040fe20003f7d000 */
[----:B------:R-:W-:Y:S01]  /*2b50*/  FMUL.FTZ R26, R4, R0 ;  /* 0x00000000041a7220 */ /* 0x000fe20000410000 */
[----:B------:R-:W-:-:S04]  /*2b60*/  ISETP.GT.AND P4, PT, R34, 0x30, PT ;  /* 0x000000302200780c */ /* 0x000fc80003f84270 */
[----:B------:R-:W-:Y:S02]  /*2b70*/  FSEL R26, R26, RZ, P3 ;  /* 0x000000ff1a1a7208 */ /* 0x000fe40001800000 */
[----:B------:R-:W-:-:S03]  /*2b80*/  ISETP.GT.AND P3, PT, R34, RZ, PT ;  /* 0x000000ff2200720c */ /* 0x000fc60003f64270 */
[-CC-:B------:R-:W-:Y:S01]  /*2b90*/  FFMA.FTZ R181, R91, R0.reuse, -R26.reuse ;  /* 0x000000005bb57223 */ /* 0x180fe2000001081a */
[----:B------:R-:W-:Y:S01]  /*2ba0*/  FSEL R35, R24, -INF , P3 ;  /* 0xff80000018237808 */ /* 0x000fe20001800000 */
[-CC-:B------:R-:W-:Y:S01]  /*2bb0*/  FFMA.FTZ R93, R93, R0.reuse, -R26.reuse ;  /* 0x000000005d5d7223 */ /* 0x180fe2000001081a */
[C---:B------:R-:W-:Y:S01]  /*2bc0*/  ISETP.GT.AND P3, PT, R34.reuse, 0x9, PT ;  /* 0x000000092200780c */ /* 0x040fe20003f64270 */
[--C-:B------:R-:W-:Y:S01]  /*2bd0*/  FFMA.FTZ R183, R97, R0, -R26.reuse ;  /* 0x0000000061b77223 */ /* 0x100fe2000001081a */
[----:B------:R-:W-:Y:S01]  /*2be0*/  FMNMX.FTZ R10, R35, R30, !PT ;  /* 0x0000001e230a7209 */ /* 0x000fe20007810000 */
[----:B------:R2:W-:Y:S01]  /*2bf0*/  MUFU.EX2 R6, R93 ;  /* 0x0000005d00067308 */ /* 0x0005e20000000800 */
[----:B------:R-:W-:Y:S01]  /*2c00*/  FSEL R29, R29, -INF , P3 ;  /* 0xff8000001d1d7808 */ /* 0x000fe20001800000 */
[--C-:B------:R-:W-:Y:S01]  /*2c10*/  FFMA.FTZ R177, R101, R0, -R26.reuse ;  /* 0x0000000065b17223 */ /* 0x100fe2000001081a */
[----:B------:R-:W-:Y:S01]  /*2c20*/  FMNMX.FTZ R10, R25, R10, !PT ;  /* 0x0000000a190a7209 */ /* 0x000fe20007810000 */
[-CC-:B------:R-:W-:Y:S01]  /*2c30*/  FFMA.FTZ R8, R99, R0.reuse, -R26.reuse ;  /* 0x0000000063087223 */ /* 0x180fe2000001081a */
[C---:B------:R-:W-:Y:S01]  /*2c40*/  ISETP.GT.AND P3, PT, R34.reuse, 0x11, PT ;  /* 0x000000112200780c */ /* 0x040fe20003f64270 */
[--C-:B------:R-:W-:Y:S01]  /*2c50*/  FFMA.FTZ R169, R31, R0, -R26.reuse ;  /* 0x000000001fa97223 */ /* 0x100fe2000001081a */
[----:B------:R-:W-:Y:S01]  /*2c60*/  FMNMX.FTZ R10, R29, R10, !PT ;  /* 0x0000000a1d0a7209 */ /* 0x000fe20007810000 */
[-CC-:B------:R-:W-:Y:S01]  /*2c70*/  FFMA.FTZ R32, R51, R0.reuse, -R26.reuse ;  /* 0x0000000033207223 */ /* 0x180fe2000001081a */
        /* <DEDUP_REMOVED lines=11> */
[--C-:B------:R-:W-:Y:S01]  /*2d30*/  FFMA.FTZ R163, R7, R0, -R26.reuse ;  /* 0x0000000007a37223 */ /* 0x100fe2000001081a */
[C---:B------:R-:W-:Y:S01]  /*2d40*/  ISETP.GT.AND P3, PT, R34.reuse, 0x21, PT ;  /* 0x000000212200780c */ /* 0x040fe20003f64270 */
[----:B------:R-:W3:Y:S01]  /*2d50*/  MUFU.EX2 R181, R181 ;  /* 0x000000b500b57308 */ /* 0x000ee20000000800 */
[----:B------:R-:W-:Y:S01]  /*2d60*/  FMNMX.FTZ R12, R37, R12, !PT ;  /* 0x0000000c250c7209 */ /* 0x000fe20007810000 */
[-CC-:B------:R-:W-:Y:S01]  /*2d70*/  FFMA.FTZ R103, R103, R0.reuse, -R26.reuse ;  /* 0x0000000067677223 */ /* 0x180fe2000001081a */
[----:B------:R-:W-:Y:S01]  /*2d80*/  FSEL R41, R41, -INF , P3 ;  /* 0xff80000029297808 */ /* 0x000fe20001800000 */
[--C-:B------:R-:W-:Y:S01]  /*2d90*/  FFMA.FTZ R179, R105, R0, -R26.reuse ;  /* 0x0000000069b37223 */ /* 0x100fe2000001081a */
[----:B------:R-:W-:Y:S01]  /*2da0*/  FMNMX.FTZ R12, R47, R12, !PT ;  /* 0x0000000c2f0c7209 */ /* 0x000fe20007810000 */
[--C-:B------:R-:W-:Y:S01]  /*2db0*/  FFMA.FTZ R107, R107, R0, -R26.reuse ;  /* 0x000000006b6b7223 */ /* 0x100fe2000001081a */
[C---:B------:R-:W-:Y:S01]  /*2dc0*/  ISETP.GT.AND P3, PT, R34.reuse, 0x29, PT ;  /* 0x000000292200780c */ /* 0x040fe20003f64270 */
[----:B------:R-:W4:Y:S01]  /*2dd0*/  MUFU.EX2 R183, R183 ;  /* 0x000000b700b77308 */ /* 0x000f220000000800 */
[----:B------:R-:W-:Y:S01]  /*2de0*/  FMNMX.FTZ R14, R41, R12, !PT ;  /* 0x0000000c290e7209 */ /* 0x000fe20007810000 */
[-CC-:B------:R-:W-:Y:S01]  /*2df0*/  FFMA.FTZ R173, R109, R0.reuse, -R26.reuse ;  /* 0x000000006dad7223 */ /* 0x180fe2000001081a */
[----:B------:R-:W-:Y:S01]  /*2e00*/  FSEL R45, R45, -INF , P3 ;  /* 0xff8000002d2d7808 */ /* 0x000fe20001800000 */
[--C-:B------:R-:W-:Y:S01]  /*2e10*/  FFMA.FTZ R157, R9, R0, -R26.reuse ;  /* 0x00000000099d7223 */ /* 0x100fe2000001081a */
[----:B------:R-:W-:Y:S01]  /*2e20*/  FMNMX.FTZ R14, R89, R14, !PT ;  /* 0x0000000e590e7209 */ /* 0x000fe20007810000 */
[-CC-:B------:R-:W-:Y:S01]  /*2e30*/  FFMA.FTZ R111, R111, R0.reuse, -R26.reuse ;  /* 0x000000006f6f7223 */ /* 0x180fe2000001081a */
[----:B------:R-:W-:Y:S01]  /*2e40*/  ISETP.GT.AND P3, PT, R34, 0x31, PT ;  /* 0x000000312200780c */ /* 0x000fe20003f64270 */
[----:B------:R-:W5:Y:S01]  /*2e50*/  MUFU.EX2 R8, R8 ;  /* 0x0000000800087308 */ /* 0x000f620000000800 */
[----:B------:R-:W-:Y:S01]  /*2e60*/  FSEL R91, R48, -INF , P4 ;  /* 0xff800000305b7808 */ /* 0x000fe20002000000 */
[--C-:B------:R-:W-:Y:S01]  /*2e70*/  FFMA.FTZ R175, R113, R0, -R26.reuse ;  /* 0x0000000071af7223 */ /* 0x100fe2000001081a */
[----:B------:R-:W-:Y:S01]  /*2e80*/  FMNMX.FTZ R14, R45, R14, !PT ;  /* 0x0000000e2d0e7209 */ /* 0x000fe20007810000 */
[-CC-:B------:R-:W-:Y:S01]  /*2e90*/  FFMA.FTZ R159, R11, R0.reuse, -R26.reuse ;  /* 0x000000000b9f7223 */ /* 0x180fe2000001081a */
[C---:B------:R-:W-:Y:S01]  /*2ea0*/  ISETP.GT.AND P4, PT, R34.reuse, 0x38, PT ;  /* 0x000000382200780c */ /* 0x040fe20003f84270 */
[--C-:B------:R-:W-:Y:S01]  /*2eb0*/  FFMA.FTZ R153, R15, R0, -R26.reuse ;  /* 0x000000000f997223 */ /* 0x100fe2000001081a */
[----:B------:R-:W-:Y:S01]  /*2ec0*/  FSEL R49, R49, -INF , P3 ;  /* 0xff80000031317808 */ /* 0x000fe20001800000 */
[----:B------:R-:W0:Y:S01]  /*2ed0*/  MUFU.EX2 R177, R177 ;  /* 0x000000b100b17308 */ /* 0x000e220000000800 */
[----:B------:R-:W-:Y:S01]  /*2ee0*/  FMNMX.FTZ R14, R91, R14, !PT ;  /* 0x0000000e5b0e7209 */ /* 0x000fe20007810000 */
[-CC-:B------:R-:W-:Y:S01]  /*2ef0*/  FFMA.FTZ R115, R115, R0.reuse, -R26.reuse ;  /* 0x0000000073737223 */ /* 0x180fe2000001081a */
[----:B------:R-:W-:Y:S01]  /*2f00*/  ISETP.GT.AND P3, PT, R34, 0x39, PT ;  /* 0x000000392200780c */ /* 0x000fe20003f64270 */
[-CC-:B------:R-:W-:Y:S01]  /*2f10*/  FFMA.FTZ R155, R21, R0.reuse, -R26.reuse ;  /* 0x00000000159b7223 */ /* 0x180fe2000001081a */
[----:B--2---:R-:W-:Y:S01]  /*2f20*/  FSEL R93, R52, -INF , P4 ;  /* 0xff800000345d7808 */ /* 0x004fe20002000000 */
[--C-:B------:R-:W-:Y:S01]  /*2f30*/  FFMA.FTZ R59, R59, R0, -R26.reuse ;  /* 0x000000003b3b7223 */ /* 0x100fe2000001081a */
[----:B------:R-:W-:Y:S01]  /*2f40*/  FMNMX.FTZ R20, R49, R14, !PT ;  /* 0x0000000e31147209 */ /* 0x000fe20007810000 */
[----:B------:R2:W1:Y:S01]  /*2f50*/  MUFU.EX2 R10, R103 ;  /* 0x00000067000a7308 */ /* 0x0004620000000800 */
[C---:B------:R-:W-:Y:S01]  /*2f60*/  ISETP.GT.AND P4, PT, R34.reuse, 0x40, PT ;  /* 0x000000402200780c */ /* 0x040fe20003f84270 */
[-CC-:B------:R-:W-:Y:S01]  /*2f70*/  FFMA.FTZ R38, R71, R0.reuse, -R26.reuse ;  /* 0x0000000047267223 */ /* 0x180fe2000001081a */
[----:B------:R-:W-:Y:S01]  /*2f80*/  FSEL R53, R53, -INF , P3 ;  /* 0xff80000035357808 */ /* 0x000fe20001800000 */
[--C-:B------:R-:W-:Y:S01]  /*2f90*/  FFMA.FTZ R42, R79, R0, -R26.reuse ;  /* 0x000000004f2a7223 */ /* 0x100fe2000001081a */
[----:B------:R-:W-:Y:S01]  /*2fa0*/  FMNMX.FTZ R20, R93, R20, !PT ;  /* 0x000000145d147209 */ /* 0x000fe20007810000 */
[----:B------:R-:W-:Y:S01]  /*2fb0*/  FFMA.FTZ R83, R83, R0, -R26 ;  /* 0x0000000053537223 */ /* 0x000fe2000001081a */
[----:B------:R-:W-:Y:S01]  /*2fc0*/  ISETP.GT.AND P3, PT, R34, 0x41, PT ;  /* 0x000000412200780c */ /* 0x000fe20003f64270 */
[----:B------:R-:W1:Y:S01]  /*2fd0*/  MUFU.EX2 R179, R179 ;  /* 0x000000b300b37308 */ /* 0x000e620000000800 */
[----:B------:R-:W-:-:S02]  /*2fe0*/  FSEL R97, R56, -INF , P4 ;  /* 0xff80000038617808 */ /* 0x000fc40002000000 */
[----:B------:R-:W-:Y:S02]  /*2ff0*/  CS2R R112, SRZ ;  /* 0x0000000000707805 */ /* 0x000fe4000001ff00 */
[----:B------:R-:W-:Y:S02]  /*3000*/  FMNMX.FTZ R20, R53, R20, !PT ;  /* 0x0000001435147209 */ /* 0x000fe40007810000 */
[----:B------:R-:W-:Y:S02]  /*3010*/  CS2R R108, SRZ ;  /* 0x00000000006c7805 */ /* 0x000fe4000001ff00 */
[----:B------:R-:W-:Y:S02]  /*3020*/  ISETP.GT.AND P4, PT, R34, 0x48, PT ;  /* 0x000000482200780c */ /* 0x000fe40003f84270 */
[----:B------:R-:W-:Y:S02]  /*3030*/  CS2R R104, SRZ ;  /* 0x0000000000687805 */ /* 0x000fe4000001ff00 */
[----:B------:R-:W-:Y:S01]  /*3040*/  FSEL R57, R57, -INF , P3 ;  /* 0xff80000039397808 */ /* 0x000fe20001800000 */
[----:B------:R3:W1:Y:S01]  /*3050*/  MUFU.EX2 R12, R107 ;  /* 0x0000006b000c7308 */ /* 0x0006620000000800 */
[----:B------:R-:W-:-:S02]  /*3060*/  FMNMX.FTZ R20, R97, R20, !PT ;  /* 0x0000001461147209 */ /* 0x000fc40007810000 */
[----:B--2---:R-:W-:Y:S02]  /*3070*/  CS2R R102, SRZ ;  /* 0x0000000000667805 */ /* 0x004fe4000001ff00 */
[----:B------:R-:W-:Y:S02]  /*3080*/  ISETP.GT.AND P3, PT, R34, 0x49, PT ;  /* 0x000000492200780c */ /* 0x000fe40003f64270 */
[----:B------:R-:W-:Y:S02]  /*3090*/  FSEL R101, R60, -INF , P4 ;  /* 0xff8000003c657808 */ /* 0x000fe40002000000 */
[----:B------:R-:W-:Y:S01]  /*30a0*/  FMNMX.FTZ R24, R57, R20, !PT ;  /* 0x0000001439187209 */ /* 0x000fe20007810000 */
[----:B------:R-:W-:Y:S01]  /*30b0*/  MUFU.EX2 R173, R173 ;  /* 0x000000ad00ad7308 */ /* 0x000fe20000000800 */
[----:B------:R-:W-:Y:S02]  /*30c0*/  ISETP.GT.AND P4, PT, R34, 0x50, PT ;  /* 0x000000502200780c */ /* 0x000fe40003f84270 */
[----:B---3--:R-:W-:-:S02]  /*30d0*/  CS2R R106, SRZ ;  /* 0x00000000006a7805 */ /* 0x008fc4000001ff00 */
[----:B------:R-:W-:Y:S02]  /*30e0*/  FSEL R61, R61, -INF , P3 ;  /* 0xff8000003d3d7808 */ /* 0x000fe40001800000 */
[----:B------:R-:W-:Y:S02]  /*30f0*/  FMNMX.FTZ R24, R101, R24, !PT ;  /* 0x0000001865187209 */ /* 0x000fe40007810000 */
[----:B------:R-:W-:Y:S01]  /*3100*/  ISETP.GT.AND P3, PT, R34, 0x51, PT ;  /* 0x000000512200780c */ /* 0x000fe20003f64270 */
[----:B------:R2:W-:Y:S01]  /*3110*/  MUFU.EX2 R14, R111 ;  /* 0x0000006f000e7308 */ /* 0x0005e20000000800 */
[----:B------:R-:W-:Y:S02]  /*3120*/  FSEL R99, R64, -INF , P4 ;  /* 0xff80000040637808 */ /* 0x000fe40002000000 */
[----:B------:R-:W-:Y:S02]  /*3130*/  FMNMX.FTZ R24, R61, R24, !PT ;  /* 0x000000183d187209 */ /* 0x000fe40007810000 */
[----:B------:R-:W-:-:S02]  /*3140*/  ISETP.GT.AND P4, PT, R34, 0x58, PT ;  /* 0x000000582200780c */ /* 0x000fc40003f84270 */
[----:B------:R-:W-:Y:S01]  /*3150*/  FSEL R65, R65, -INF , P3 ;  /* 0xff80000041417808 */ /* 0x000fe20001800000 */
[----:B------:R-:W-:Y:S01]  /*3160*/  MUFU.EX2 R175, R175 ;  /* 0x000000af00af7308 */ /* 0x000fe20000000800 */
[----:B------:R-:W-:Y:S02]  /*3170*/  FMNMX.FTZ R24, R99, R24, !PT ;  /* 0x0000001863187209 */ /* 0x000fe40007810000 */
[----:B--2---:R-:W-:Y:S02]  /*3180*/  CS2R R110, SRZ ;  /* 0x00000000006e7805 */ /* 0x004fe4000001ff00 */
[----:B------:R-:W-:Y:S02]  /*3190*/  ISETP.GT.AND P3, PT, R34, 0x59, PT ;  /* 0x000000592200780c */ /* 0x000fe40003f64270 */
[----:B------:R-:W-:Y:S02]  /*31a0*/  FSEL R31, R68, -INF , P4 ;  /* 0xff800000441f7808 */ /* 0x000fe40002000000 */
[----:B------:R-:W-:Y:S01]  /*31b0*/  FMNMX.FTZ R28, R65, R24, !PT ;  /* 0x00000018411c7209 */ /* 0x000fe20007810000 */
[----:B------:R2:W-:Y:S01]  /*31c0*/  MUFU.EX2 R20, R115 ;  /* 0x0000007300147308 */ /* 0x0005e20000000800 */
[----:B------:R-:W-:-:S02]  /*31d0*/  ISETP.GT.AND P4, PT, R34, 0x60, PT ;  /* 0x000000602200780c */ /* 0x000fc40003f84270 */
[----:B------:R-:W-:Y:S02]  /*31e0*/  FSEL R69, R69, -INF , P3 ;  /* 0xff80000045457808 */ /* 0x000fe40001800000 */
[----:B------:R-:W-:Y:S02]  /*31f0*/  FMNMX.FTZ R28, R31, R28, !PT ;  /* 0x0000001c1f1c7209 */ /* 0x000fe40007810000 */
[----:B------:R-:W-:Y:S01]  /*3200*/  ISETP.GT.AND P3, PT, R34, 0x61, PT ;  /* 0x000000612200780c */ /* 0x000fe20003f64270 */
[----:B------:R3:W-:Y:S01]  /*3210*/  MUFU.EX2 R24, R32 ;  /* 0x0000002000187308 */ /* 0x0007e20000000800 */
[----:B------:R-:W-:Y:S02]  /*3220*/  FSEL R51, R72, -INF , P4 ;  /* 0xff80000048337808 */ /* 0x000fe40002000000 */
[----:B--2---:R-:W-:Y:S02]  /*3230*/  CS2R R114, SRZ ;  /* 0x0000000000727805 */ /* 0x004fe4000001ff00 */
[----:B------:R-:W-:-:S02]  /*3240*/  FMNMX.FTZ R28, R69, R28, !PT ;  /* 0x0000001c451c7209 */ /* 0x000fc40007810000 */
[C---:B------:R-:W-:Y:S02]  /*3250*/  ISETP.GT.AND P4, PT, R34.reuse, 0x68, PT ;  /* 0x000000682200780c */ /* 0x040fe40003f84270 */
[----:B------:R-:W-:Y:S01]  /*3260*/  FSEL R73, R73, -INF , P3 ;  /* 0xff80000049497808 */ /* 0x000fe20001800000 */
[----:B------:R-:W-:Y:S01]  /*3270*/  MUFU.EX2 R169, R169 ;  /* 0x000000a900a97308 */ /* 0x000fe20000000800 */
[----:B------:R-:W-:Y:S02]  /*3280*/  FMNMX.FTZ R28, R51, R28, !PT ;  /* 0x0000001c331c7209 */ /* 0x000fe40007810000 */
[----:B------:R-:W-:Y:S02]  /*3290*/  ISETP.GT.AND P3, PT, R34, 0x69, PT ;  /* 0x000000692200780c */ /* 0x000fe40003f64270 */
[----:B------:R-:W-:Y:S02]  /*32a0*/  FSEL R27, R76, -INF , P4 ;  /* 0xff8000004c1b7808 */ /* 0x000fe40002000000 */
[----:B---3--:R-:W-:Y:S01]  /*32b0*/  FMNMX.FTZ R32, R73, R28, !PT ;  /* 0x0000001c49207209 */ /* 0x008fe20007810000 */
[----:B------:R-:W-:Y:S01]  /*32c0*/  MUFU.EX2 R171, R171 ;  /* 0x000000ab00ab7308 */ /* 0x000fe20000000800 */
[----:B------:R-:W-:-:S02]  /*32d0*/  ISETP.GT.AND P4, PT, R34, 0x70, PT ;  /* 0x000000702200780c */ /* 0x000fc40003f84270 */
        /* <DEDUP_REMOVED lines=9> */
[----:B------:R-:W-:Y:S01]  /*3370*/  FMNMX.FTZ R32, R55, R32, !PT ;  /* 0x0000002037207209 */ /* 0x000fe20007810000 */
[----:B--2---:R-:W-:Y:S01]  /*3380*/  FFMA.FTZ R36, R67, R0, -R26 ;  /* 0x0000000043247223 */ /* 0x004fe2000001081a */
[----:B------:R-:W-:Y:S02]  /*3390*/  ISETP.GT.AND P3, PT, R34, 0x79, PT ;  /* 0x000000792200780c */ /* 0x000fe40003f64270 */
[----:B------:R-:W-:Y:S02]  /*33a0*/  FSEL R13, R84, -INF , P4 ;  /* 0xff800000540d7808 */ /* 0x000fe40002000000 */
[----:B------:R-:W-:Y:S01]  /*33b0*/  FMNMX.FTZ R34, R81, R32, !PT ;  /* 0x0000002051227209 */ /* 0x000fe20007810000 */
[----:B------:R-:W-:Y:S01]  /*33c0*/  MUFU.EX2 R167, R167 ;  /* 0x000000a700a77308 */ /* 0x000fe20000000800 */
[----:B------:R-:W-:-:S02]  /*33d0*/  FSEL R85, R85, -INF , P3 ;  /* 0xff80000055557808 */ /* 0x000fc40001800000 */
[----:B------:R-:W-:-:S04]  /*33e0*/  FMNMX.FTZ R34, R13, R34, !PT ;  /* 0x000000220d227209 */ /* 0x000fc80007810000 */
[----:B------:R-:W-:Y:S01]  /*33f0*/  FMNMX.FTZ R3, R85, R34, !PT ;  /* 0x0000002255037209 */ /* 0x000fe20007810000 */
[----:B------:R-:W-:Y:S01]  /*3400*/  MUFU.EX2 R32, R59 ;  /* 0x0000003b00207308 */ /* 0x000fe20000000800 */
[----:B------:R-:W-:-:S03]  /*3410*/  FFMA.FTZ R34, R63, R0, -R26 ;  /* 0x000000003f227223 */ /* 0x000fc6000001081a */
[----:B------:R-:W2:Y:S04]  /*3420*/  SHFL.BFLY PT, R40, R3, 0x2, 0x1f ;  /* 0x0c401f0003287f89 */ /* 0x000ea800000e0000 */
[----:B------:R-:W-:Y:S08]  /*3430*/  MUFU.EX2 R34, R34 ;  /* 0x0000002200227308 */ /* 0x000ff00000000800 */
[----:B------:R-:W-:Y:S08]  /*3440*/  MUFU.EX2 R161, R161 ;  /* 0x000000a100a17308 */ /* 0x000ff00000000800 */
[----:B------:R-:W-:Y:S01]  /*3450*/  MUFU.EX2 R36, R36 ;  /* 0x0000002400247308 */ /* 0x000fe20000000800 */
[----:B--2---:R-:W-:Y:S01]  /*3460*/  FMNMX.FTZ R5, R3, R40, !PT ;  /* 0x0000002803057209 */ /* 0x004fe20007810000 */
[-CC-:B------:R-:W-:Y:S01]  /*3470*/  FFMA.FTZ R40, R75, R0.reuse, -R26.reuse ;  /* 0x000000004b287223 */ /* 0x180fe2000001081a */
[----:B------:R-:W-:-:S05]  /*3480*/  FFMA.FTZ R26, R87, R0, -R26 ;  /* 0x00000000571a7223 */ /* 0x000fca000001081a */
[----:B------:R-:W-:Y:S01]  /*3490*/  MUFU.EX2 R163, R163 ;  /* 0x000000a300a37308 */ /* 0x000fe20000000800 */
[----:B------:R-:W2:Y:S07]  /*34a0*/  SHFL.BFLY PT, R44, R5, 0x1, 0x1f ;  /* 0x0c201f00052c7f89 */ /* 0x000eae00000e0000 */
[----:B------:R-:W-:Y:S08]  /*34b0*/  MUFU.EX2 R38, R38 ;  /* 0x0000002600267308 */ /* 0x000ff00000000800 */
[----:B------:R-:W-:Y:S08]  /*34c0*/  MUFU.EX2 R157, R157 ;  /* 0x0000009d009d7308 */ /* 0x000ff00000000800 */
[----:B------:R-:W-:Y:S01]  /*34d0*/  MUFU.EX2 R40, R40 ;  /* 0x0000002800287308 */ /* 0x000fe20000000800 */
[----:B--2---:R-:W-:-:S04]  /*34e0*/  FMNMX.FTZ R7, R5, R44, !PT ;  /* 0x0000002c05077209 */ /* 0x004fc80007810000 */
[C---:B------:R-:W-:Y:S01]  /*34f0*/  FSETP.NEU.FTZ.AND P3, PT, R7.reuse, -INF , PT ;  /* 0xff8000000700780b */ /* 0x040fe20003f7d000 */
[----:B------:R-:W-:Y:S02]  /*3500*/  FMUL.FTZ R3, R7, R0 ;  /* 0x0000000007037220 */ /* 0x000fe40000410000 */
[----:B------:R-:W-:Y:S03]  /*3510*/  MUFU.EX2 R159, R159 ;  /* 0x0000009f009f7308 */ /* 0x000fe60000000800 */
[----:B------:R-:W-:-:S05]  /*3520*/  FSEL R46, R3, RZ, P3 ;  /* 0x000000ff032e7208 */ /* 0x000fca0001800000 */
[-CC-:B------:R-:W-:Y:S01]  /*3530*/  FFMA.FTZ R180, R35, R0.reuse, -R46.reuse ;  /* 0x0000000023b47223 */ /* 0x180fe2000001082e */
[-C--:B------:R-:W-:Y:S01]  /*3540*/  FFMA.FTZ R3, R30, R0.reuse, -R46 ;  /* 0x000000001e037223 */ /* 0x080fe2000001082e */
[----:B------:R-:W-:Y:S01]  /*3550*/  FADD.FTZ R30, R181, R6 ;  /* 0x00000006b51e7221 */ /* 0x000fe20000010000 */
[-CC-:B------:R-:W-:Y:S01]  /*3560*/  FFMA.FTZ R182, R25, R0.reuse, -R46.reuse ;  /* 0x0000000019b67223 */ /* 0x180fe2000001082e */
[-CC-:B------:R-:W-:Y:S01]  /*3570*/  FFMA.FTZ R9, R29, R0.reuse, -R46.reuse ;  /* 0x000000001d097223 */ /* 0x180fe2000001082e */
[-C--:B------:R-:W-:Y:S01]  /*3580*/  FFMA.FTZ R176, R39, R0.reuse, -R46 ;  /* 0x0000000027b07223 */ /* 0x080fe2000001082e */
[----:B------:R-:W-:Y:S01]  /*3590*/  MUFU.EX2 R180, R180 ;  /* 0x000000b400b47308 */ /* 0x000fe20000000800 */
        /* <DEDUP_REMOVED lines=23> */
[----:B------:R-:W1:Y:S01]  /*3710*/  MUFU.EX2 R9, R9 ;  /* 0x0000000900097308 */ /* 0x000e620000000800 */
[----:B--2---:R-:W-:Y:S01]  /*3720*/  FADD.FTZ R5, R180, R3 ;  /* 0x00000003b4057221 */ /* 0x004fe20000010000 */
[----:B------:R-:W-:Y:S01]  /*3730*/  FADD.FTZ R37, R173, R48 ;  /* 0x00000030ad257221 */ /* 0x000fe20000010000 */
[-CC-:B------:R-:W-:Y:S01]  /*3740*/  FFMA.FTZ R99, R99, R0.reuse, -R46.reuse ;  /* 0x0000000063637223 */ /* 0x180fe2000001082e */
[-CC-:B------:R-:W-:Y:S01]  /*3750*/  FFMA.FTZ R65, R65, R0.reuse, -R46.reuse ;  /* 0x0000000041417223 */ /* 0x180fe2000001082e */
[----:B------:R-:W-:Y:S01]  /*3760*/  F2FP.F16.F32.PACK_AB R181, R6, R181 ;  /* 0x000000b506b5723e */ /* 0x000fe200000000ff */
[-CC-:B------:R-:W-:Y:S01]  /*3770*/  FFMA.FTZ R31, R31, R0.reuse, -R46.reuse ;  /* 0x000000001f1f7223 */ /* 0x180fe2000001082e */
[----:B------:R-:W-:Y:S01]  /*3780*/  F2FP.F16.F32.PACK_AB R183, R8, R183 ;  /* 0x000000b708b7723e */ /* 0x000fe200000000ff */
[----:B------:R-:W2:Y:S01]  /*3790*/  MUFU.EX2 R176, R176 ;  /* 0x000000b000b07308 */ /* 0x000ea20000000800 */
[----:B0-----:R-:W-:Y:S01]  /*37a0*/  FADD.FTZ R30, R182, R5 ;  /* 0x00000005b61e7221 */ /* 0x001fe20000010000 */
[-CC-:B------:R-:W-:Y:S01]  /*37b0*/  FFMA.FTZ R69, R69, R0.reuse, -R46.reuse ;  /* 0x0000000045457223 */ /* 0x180fe2000001082e */
[----:B------:R-:W0:Y:S01]  /*37c0*/  @P2 LDC R41, c[0x0][0x44c] ;  /* 0x00011300ff292b82 */ /* 0x000e220000000800 */
[-CC-:B------:R-:W-:Y:S01]  /*37d0*/  FFMA.FTZ R51, R51, R0.reuse, -R46.reuse ;  /* 0x0000000033337223 */ /* 0x180fe2000001082e */
[-CC-:B------:R-:W-:Y:S01]  /*37e0*/  FFMA.FTZ R73, R73, R0.reuse, -R46.reuse ;  /* 0x0000000049497223 */ /* 0x180fe2000001082e */
[-CC-:B------:R-:W-:Y:S01]  /*37f0*/  FFMA.FTZ R27, R27, R0.reuse, -R46.reuse ;  /* 0x000000001b1b7223 */ /* 0x180fe2000001082e */
[-C--:B------:R-:W-:Y:S01]  /*3800*/  FFMA.FTZ R77, R77, R0.reuse, -R46 ;  /* 0x000000004d4d7223 */ /* 0x080fe2000001082e */
[----:B------:R-:W3:Y:S01]  /*3810*/  MUFU.EX2 R11, R11 ;  /* 0x0000000b000b7308 */ /* 0x000ee20000000800 */
[----:B-1----:R-:W-:Y:S01]  /*3820*/  FADD.FTZ R5, R9, R30 ;  /* 0x0000001e09057221 */ /* 0x002fe20000010000 */
[----:B------:R-:W-:Y:S01]  /*3830*/  FADD.FTZ R30, R14, R37 ;  /* 0x000000250e1e7221 */ /* 0x000fe20000010000 */
[-CC-:B------:R-:W-:Y:S01]  /*3840*/  FFMA.FTZ R55, R55, R0.reuse, -R46.reuse ;  /* 0x0000000037377223 */ /* 0x180fe2000001082e */
[----:B------:R-:W-:Y:S01]  /*3850*/  FFMA.FTZ R81, R81, R0, -R46 ;  /* 0x0000000051517223 */ /* 0x000fe2000001082e */
[----:B------:R-:W-:-:S02]  /*3860*/  IMAD.MOV.U32 R39, RZ, RZ, R18 ;  /* 0x000000ffff277224 */ /* 0x000fc400078e0012 */
[----:B------:R-:W-:Y:S01]  /*3870*/  FADD.FTZ R37, R175, R30 ;  /* 0x0000001eaf257221 */ /* 0x000fe20000010000 */
[----:B------:R-:W-:Y:S01]  /*3880*/  F2FP.F16.F32.PACK_AB R182, R9, R182 ;  /* 0x000000b609b6723e */ /* 0x000fe200000000ff */
[----:B------:R-:W1:Y:S01]  /*3890*/  MUFU.EX2 R178, R178 ;  /* 0x000000b200b27308 */ /* 0x000e620000000800 */
[----:B--2---:R-:W-:Y:S01]  /*38a0*/  FADD.FTZ R2, R176, R5 ;  /* 0x00000005b0027221 */ /* 0x004fe20000010000 */
[----:B------:R-:W-:Y:S01]  /*38b0*/  FADD.FTZ R30, R20, R37 ;  /* 0x00000025141e7221 */ /* 0x000fe20000010000 */
[----:B------:R-:W-:Y:S02]  /*38c0*/  F2FP.F16.F32.PACK_AB R179, R12, R179 ;  /* 0x000000b30cb3723e */ /* 0x000fe400000000ff */
[----:B------:R-:W-:Y:S02]  /*38d0*/  CS2R R100, SRZ ;  /* 0x0000000000647805 */ /* 0x000fe4000001ff00 */
[----:B------:R-:W-:Y:S01]  /*38e0*/  F2FP.F16.F32.PACK_AB R180, R3, R180 ;  /* 0x000000b403b4723e */ /* 0x000fe200000000ff */
[----:B------:R-:W-:Y:S01]  /*38f0*/  FADD.FTZ R37, R169, R30 ;  /* 0x0000001ea9257221 */ /* 0x000fe20000010000 */
[----:B------:R-:W-:Y:S01]  /*3900*/  F2FP.F16.F32.PACK_AB R177, R10, R177 ;  /* 0x000000b10ab1723e */ /* 0x000fe200000000ff */
[----:B------:R-:W2:Y:S01]  /*3910*/  MUFU.EX2 R15, R15 ;  /* 0x0000000f000f7308 */ /* 0x000ea20000000800 */
[----:B---3--:R-:W-:Y:S01]  /*3920*/  FADD.FTZ R5, R11, R2 ;  /* 0x000000020b057221 */ /* 0x008fe20000010000 */
[----:B------:R-:W-:Y:S01]  /*3930*/  FADD.FTZ R30, R24, R37 ;  /* 0x00000025181e7221 */ /* 0x000fe20000010000 */
[----:B0-----:R-:W-:Y:S01]  /*3940*/  @P2 IMAD.HI.U32 R41, R18, R41, RZ ;  /* 0x0000002912292227 */ /* 0x001fe200078e00ff */
[----:B------:R-:W-:-:S02]  /*3950*/  F2FP.F16.F32.PACK_AB R173, R14, R173 ;  /* 0x000000ad0ead723e */ /* 0x000fc400000000ff */
[----:B------:R-:W-:Y:S01]  /*3960*/  CS2R R96, SRZ ;  /* 0x0000000000607805 */ /* 0x000fe2000001ff00 */
[----:B------:R-:W-:Y:S01]  /*3970*/  FADD.FTZ R37, R171, R30 ;  /* 0x0000001eab257221 */ /* 0x000fe20000010000 */
[----:B------:R-:W-:Y:S01]  /*3980*/  F2FP.F16.F32.PACK_AB R175, R20, R175 ;  /* 0x000000af14af723e */ /* 0x000fe200000000ff */
[----:B------:R-:W0:Y:S01]  /*3990*/  MUFU.EX2 R172, R172 ;  /* 0x000000ac00ac7308 */ /* 0x000e220000000800 */
[----:B-1----:R-:W-:Y:S01]  /*39a0*/  FADD.FTZ R2, R178, R5 ;  /* 0x00000005b2027221 */ /* 0x002fe20000010000 */
[----:B------:R-:W-:Y:S01]  /*39b0*/  FADD.FTZ R30, R28, R37 ;  /* 0x000000251c1e7221 */ /* 0x000fe20000010000 */
[----:B------:R-:W-:Y:S02]  /*39c0*/  @P2 SHF.R.U32.HI R39, RZ, R50, R41 ;  /* 0x00000032ff272219 */ /* 0x000fe40000011629 */
[----:B------:R-:W-:Y:S02]  /*39d0*/  CS2R R92, SRZ ;  /* 0x00000000005c7805 */ /* 0x000fe4000001ff00 */
[----:B------:R-:W-:Y:S01]  /*39e0*/  F2FP.F16.F32.PACK_AB R169, R24, R169 ;  /* 0x000000a918a9723e */ /* 0x000fe200000000ff */
[----:B------:R-:W-:Y:S01]  /*39f0*/  FADD.FTZ R37, R165, R30 ;  /* 0x0000001ea5257221 */ /* 0x000fe20000010000 */
[----:B------:R-:W-:Y:S01]  /*3a00*/  IADD3 R39, R39, R16, -R17 ;  /* 0x0000001027277210 */ /* 0x000fe20007ffe811 */
[----:B------:R-:W1:Y:S01]  /*3a10*/  MUFU.EX2 R21, R21 ;  /* 0x0000001500157308 */ /* 0x000e620000000800 */
[----:B--2---:R-:W-:Y:S01]  /*3a20*/  FADD.FTZ R5, R15, R2 ;  /* 0x000000020f057221 */ /* 0x004fe20000010000 */
[----:B------:R-:W-:Y:S01]  /*3a30*/  FADD.FTZ R30, R32, R37 ;  /* 0x00000025201e7221 */ /* 0x000fe20000010000 */
[----:B------:R-:W-:-:S02]  /*3a40*/  SHF.R.S32.HI R50, RZ, 0x1f, R39 ;  /* 0x0000001fff327819 */ /* 0x000fc40000011427 */
[----:B------:R-:W-:Y:S02]  /*3a50*/  CS2R R90, SRZ ;  /* 0x00000000005a7805 */ /* 0x000fe4000001ff00 */
[----:B------:R-:W-:Y:S01]  /*3a60*/  F2FP.F16.F32.PACK_AB R171, R28, R171 ;  /* 0x000000ab1cab723e */ /* 0x000fe200000000ff */
[----:B------:R-:W-:Y:S01]  /*3a70*/  FADD.FTZ R37, R167, R30 ;  /* 0x0000001ea7257221 */ /* 0x000fe20000010000 */
[----:B------:R-:W-:Y:S01]  /*3a80*/  F2FP.F16.F32.PACK_AB R165, R32, R165 ;  /* 0x000000a520a5723e */ /* 0x000fe200000000ff */
[----:B------:R-:W2:Y:S01]  /*3a90*/  MUFU.EX2 R174, R174 ;  /* 0x000000ae00ae7308 */ /* 0x000ea20000000800 */
[----:B0-----:R-:W-:Y:S01]  /*3aa0*/  FADD.FTZ R2, R172, R5 ;  /* 0x00000005ac027221 */ /* 0x001fe20000010000 */
[C---:B------:R-:W-:Y:S01]  /*3ab0*/  FADD.FTZ R48, R34.reuse, R37 ;  /* 0x0000002522307221 */ /* 0x040fe20000010000 */
[----:B------:R-:W-:Y:S02]  /*3ac0*/  F2FP.F16.F32.PACK_AB R167, R34, R167 ;  /* 0x000000a722a7723e */ /* 0x000fe400000000ff */
[----:B------:R-:W-:-:S02]  /*3ad0*/  CS2R R88, SRZ ;  /* 0x0000000000587805 */ /* 0x000fc4000001ff00 */
[----:B------:R-:W-:Y:S01]  /*3ae0*/  F2FP.F16.F32.PACK_AB R176, R11, R176 ;  /* 0x000000b00bb0723e */ /* 0x000fe200000000ff */
[----:B------:R-:W-:Y:S01]  /*3af0*/  FADD.FTZ R37, R161, R48 ;  /* 0x00000030a1257221 */ /* 0x000fe20000010000 */
[----:B------:R-:W-:Y:S01]  /*3b00*/  F2FP.F16.F32.PACK_AB R161, R36, R161 ;  /* 0x000000a124a1723e */ /* 0x000fe200000000ff */
[----:B------:R-:W0:Y:S01]  /*3b10*/  MUFU.EX2 R25, R25 ;  /* 0x0000001900197308 */ /* 0x000e220000000800 */
[----:B-1----:R-:W-:Y:S01]  /*3b20*/  FADD.FTZ R5, R21, R2 ;  /* 0x0000000215057221 */ /* 0x002fe20000010000 */
[----:B------:R-:W-:Y:S02]  /*3b30*/  F2FP.F16.F32.PACK_AB R178, R15, R178 ;  /* 0x000000b20fb2723e */ /* 0x000fe400000000ff */
[----:B------:R-:W-:-:S04]  /*3b40*/  F2FP.F16.F32.PACK_AB R172, R21, R172 ;  /* 0x000000ac15ac723e */ /* 0x000fc800000000ff */
        /* <DEDUP_REMOVED lines=8> */
[----:B--2---:R-:W-:Y:S01]  /*3bd0*/  FADD.FTZ R5, R29, R2 ;  /* 0x000000021d057221 */ /* 0x004fe20000010000 */
[-CC-:B------:R-:W-:Y:S01]  /*3be0*/  FFMA.FTZ R2, R13, R0.reuse, -R46.reuse ;  /* 0x000000000d027223 */ /* 0x180fe2000001082e */
[----:B------:R-:W-:Y:S01]  /*3bf0*/  LEA.HI R13, R50, R39, RZ, 0x7 ;  /* 0x00000027320d7211 */ /* 0x000fe200078f38ff */
[----:B------:R-:W-:Y:S01]  /*3c00*/  FFMA.FTZ R46, R85, R0, -R46 ;  /* 0x00000000552e7223 */ /* 0x000fe2000001082e */
[----:B------:R-:W-:Y:S02]  /*3c10*/  F2FP.F16.F32.PACK_AB R168, R29, R168 ;  /* 0x000000a81da8723e */ /* 0x000fe400000000ff */
[----:B------:R-:W-:Y:S01]  /*3c20*/  SHF.R.S32.HI R13, RZ, 0x7, R13 ;  /* 0x00000007ff0d7819 */ /* 0x000fe2000001140d */
[----:B------:R-:W2:Y:S01]  /*3c30*/  MUFU.EX2 R164, R164 ;  /* 0x000000a400a47308 */ /* 0x000ea20000000800 */
[----:B0-----:R-:W-:Y:S02]  /*3c40*/  FADD.FTZ R30, R170, R5 ;  /* 0x00000005aa1e7221 */ /* 0x001fe40000010000 */
[----:B------:R-:W-:-:S05]  /*3c50*/  VIMNMX R12, R22, R13, !PT ;  /* 0x0000000d160c7248 */ /* 0x000fca0007fe0100 */
[----:B------:R-:W0:Y:S01]  /*3c60*/  MUFU.EX2 R35, R35 ;  /* 0x0000002300237308 */ /* 0x000e220000000800 */
[C---:B-1----:R-:W-:Y:S01]  /*3c70*/  FADD.FTZ R5, R33.reuse, R30 ;  /* 0x0000001e21057221 */ /* 0x042fe20000010000 */
[----:B------:R-:W-:Y:S01]  /*3c80*/  FADD.FTZ R30, R36, R37 ;  /* 0x00000025241e7221 */ /* 0x000fe20000010000 */
[----:B------:R-:W-:-:S03]  /*3c90*/  F2FP.F16.F32.PACK_AB R170, R33, R170 ;  /* 0x000000aa21aa723e */ /* 0x000fc600000000ff */
[----:B------:R-:W-:Y:S01]  /*3ca0*/  FADD.FTZ R37, R163, R30 ;  /* 0x0000001ea3257221 */ /* 0x000fe20000010000 */
[----:B------:R-:W-:Y:S01]  /*3cb0*/  F2FP.F16.F32.PACK_AB R163, R38, R163 ;  /* 0x000000a326a3723e */ /* 0x000fe200000000ff */
[----:B------:R-:W1:Y:S01]  /*3cc0*/  MUFU.EX2 R166, R166 ;  /* 0x000000a600a67308 */ /* 0x000e620000000800 */
[----:B--2---:R-:W-:Y:S01]  /*3cd0*/  FADD.FTZ R6, R164, R5 ;  /* 0x00000005a4067221 */ /* 0x004fe20000010000 */
[----:B------:R-:W-:-:S06]  /*3ce0*/  FADD.FTZ R8, R38, R37 ;  /* 0x0000002526087221 */ /* 0x000fcc0000010000 */
[----:B------:R-:W2:Y:S01]  /*3cf0*/  MUFU.EX2 R61, R61 ;  /* 0x0000003d003d7308 */ /* 0x000ea20000000800 */
[C---:B0-----:R-:W-:Y:S01]  /*3d00*/  FADD.FTZ R5, R35.reuse, R6 ;  /* 0x0000000623057221 */ /* 0x041fe20000010000 */
[----:B------:R-:W-:-:S06]  /*3d10*/  F2FP.F16.F32.PACK_AB R164, R35, R164 ;  /* 0x000000a423a4723e */ /* 0x000fcc00000000ff */
[----:B------:R-:W0:Y:S01]  /*3d20*/  MUFU.EX2 R99, R99 ;  /* 0x0000006300637308 */ /* 0x000e220000000800 */
[----:B-1----:R-:W-:Y:S01]  /*3d30*/  FADD.FTZ R6, R166, R5 ;  /* 0x00000005a6067221 */ /* 0x002fe20000010000 */
[----:B------:R-:W-:Y:S01]  /*3d40*/  FADD.FTZ R5, R157, R8 ;  /* 0x000000089d057221 */ /* 0x000fe20000010000 */
[----:B------:R-:W-:-:S03]  /*3d50*/  F2FP.F16.F32.PACK_AB R157, R40, R157 ;  /* 0x0000009d289d723e */ /* 0x000fc600000000ff */
[----:B------:R-:W-:Y:S02]  /*3d60*/  FADD.FTZ R8, R40, R5 ;  /* 0x0000000528087221 */ /* 0x000fe40000010000 */
[----:B------:R-:W1:Y:S01]  /*3d70*/  MUFU.EX2 R160, R65 ;  /* 0x0000004100a07308 */ /* 0x000e620000000800 */
[----:B--2---:R-:W-:Y:S01]  /*3d80*/  FADD.FTZ R6, R61, R6 ;  /* 0x000000063d067221 */ /* 0x004fe20000010000 */
[----:B------:R-:W-:Y:S01]  /*3d90*/  FADD.FTZ R37, R159, R8 ;  /* 0x000000089f257221 */ /* 0x000fe20000010000 */
[----:B------:R-:W-:-:S05]  /*3da0*/  F2FP.F16.F32.PACK_AB R166, R61, R166 ;  /* 0x000000a63da6723e */ /* 0x000fca00000000ff */
[----:B------:R-:W2:Y:S01]  /*3db0*/  MUFU.EX2 R42, R42 ;  /* 0x0000002a002a7308 */ /* 0x000ea20000000800 */
[----:B0-----:R-:W-:-:S07]  /*3dc0*/  FADD.FTZ R5, R99, R6 ;  /* 0x0000000663057221 */ /* 0x001fce0000010000 */
[----:B------:R-:W0:Y:S01]  /*3dd0*/  MUFU.EX2 R31, R31 ;  /* 0x0000001f001f7308 */ /* 0x000e220000000800 */
[C---:B-1----:R-:W-:Y:S01]  /*3de0*/  FADD.FTZ R6, R160.reuse, R5 ;  /* 0x00000005a0067221 */ /* 0x042fe20000010000 */
[----:B------:R-:W-:Y:S02]  /*3df0*/  F2FP.F16.F32.PACK_AB R160, R160, R99 ;  /* 0x00000063a0a0723e */ /* 0x000fe400000000ff */
[----:B------:R-:W-:-:S04]  /*3e00*/  CS2R R98, SRZ ;  /* 0x0000000000627805 */ /* 0x000fc8000001ff00 */
        /* <DEDUP_REMOVED lines=32> */
[----:B------:R-:W-:-:S03]  /*4010*/  F2FP.F16.F32.PACK_AB R152, R152, R55 ;  /* 0x000000379898723e */ /* 0x000fc600000000ff */
[----:B0-----:R-:W-:Y:S01]  /*4020*/  FADD.FTZ R6, R2, R9 ;  /* 0x0000000902067221 */ /* 0x001fe20000010000 */
[----:B------:R-:W-:Y:S01]  /*4030*/  VIADD R9, R95, 0xfffffffe ;  /* 0xfffffffe5f097836 */ /* 0x000fe20000000000 */
[----:B------:R-:W-:-:S04]  /*4040*/  CS2R R94, SRZ ;  /* 0x00000000005e7805 */ /* 0x000fc8000001ff00 */
[----:B------:R-:W-:Y:S01]  /*4050*/  ISETP.GE.AND P3, PT, R9, R12, PT ;  /* 0x0000000c0900720c */ /* 0x000fe20003f66270 */
[C---:B-1----:R-:W-:Y:S01]  /*4060*/  FADD.FTZ R6, R3.reuse, R6 ;  /* 0x0000000603067221 */ /* 0x042fe20000010000 */
[----:B------:R-:W-:Y:S01]  /*4070*/  F2FP.F16.F32.PACK_AB R154, R3, R2 ;  /* 0x00000002039a723e */ /* 0x000fe200000000ff */
[----:B------:R-:W-:Y:S02]  /*4080*/  IMAD.MOV.U32 R2, RZ, RZ, 0x3f800000 ;  /* 0x3f800000ff027424 */ /* 0x000fe400078e00ff */
[----:B------:R-:W-:-:S08]  /*4090*/  IMAD.MOV.U32 R3, RZ, RZ, 0x3f800000 ;  /* 0x3f800000ff037424 */ /* 0x000fd000078e00ff */
[----:B------:R-:W-:Y:S05]  /*40a0*/  @!P3 BRA `(.L_x_2223) ;  /* 0x000000280074b947 */ /* 0x000fea0003800000 */
[----:B------:R-:W-:Y:S01]  /*40b0*/  IMAD.MOV.U32 R8, RZ, RZ, R4 ;  /* 0x000000ffff087224 */ /* 0x000fe200078e0004 */
[----:B------:R-:W-:Y:S01]  /*40c0*/  UMOV UR60, UR38 ;  /* 0x00000026003c7c82 */ /* 0x000fe20008000000 */
[----:B------:R-:W-:Y:S01]  /*40d0*/  IMAD.MOV.U32 R10, RZ, RZ, R7 ;  /* 0x000000ffff0a7224 */ /* 0x000fe200078e0007 */
[----:B------:R-:W-:Y:S01]  /*40e0*/  UMOV UR59, UR36 ;  /* 0x00000024003b7c82 */ /* 0x000fe20008000000 */
[----:B------:R-:W-:Y:S02]  /*40f0*/  IMAD.MOV.U32 R2, RZ, RZ, 0x3f800000 ;  /* 0x3f800000ff027424 */ /* 0x000fe400078e00ff */
[----:B------:R-:W-:-:S07]  /*4100*/  IMAD.MOV.U32 R151, RZ, RZ, RZ ;  /* 0x000000ffff977224 */ /* 0x000fce00078e00ff */
.L_x_2232:
[----:B------:R-:W-:-:S04]  /*4110*/  UIADD3 UR6, UR59, 0x1, URZ ;  /* 0x000000013b067890 */ /* 0x000fc8000fffe03f */
[----:B------:R-:W-:-:S04]  /*4120*/  UISETP.NE.AND UP0, UPT, UR6, 0x2, UPT ;  /* 0x000000020600788c */ /* 0x000fc8000bf05270 */
[----:B------:R-:W-:Y:S02]  /*4130*/  USEL UR38, URZ, 0x1, UP0 ;  /* 0x000000013f267887 */ /* 0x000fe40008000000 */
[----:B------:R-:W-:Y:S02]  /*4140*/  USEL UR36, UR6, URZ, UP0 ;  /* 0x0000003f06247287 */ /* 0x000fe40008000000 */
[----:B------:R-:W-:Y:S01]  /*4150*/  ULOP3.LUT UR38, UR60, UR38, URZ, 0x3c, !UPT ;  /* 0x000000263c267292 */ /* 0x000fe2000f8e3c3f */
[----:B------:R-:W-:Y:S11]  /*4160*/  @!P0 BRA `(.L_x_2224) ;  /* 0x0000000000048947 */ /* 0x000ff60003800000 */
[----:B------:R-:W-:Y:S01]  /*4170*/  BPT.TRAP 0x1 ;  /* 0x000000040000795c */ /* 0x000fe20000300000 */
.L_x_2224:
[----:B------:R-:W-:Y:S01]  /*4180*/  ULEA UR58, UR36, UR37, 0x3 ;  /* 0x00000025243a7291 */ /* 0x000fe2000f8e183f */
[----:B------:R-:W-:-:S05]  /*4190*/  IMAD.U32 R0, RZ, RZ, UR38 ;  /* 0x00000026ff007e24 */ /* 0x000fca000f8e00ff */
[----:B------:R-:W-:-:S04]  /*41a0*/  SHF.L.U32 R0, R0, 0x1f, RZ ;  /* 0x0000001f00007819 */ /* 0x000fc800000006ff */
[----:B------:R0:W1:Y:S01]  /*41b0*/  SYNCS.PHASECHK.TRANS64.TRYWAIT P3, [UR58+0x34830], R0 ;  /* 0x03483000ff0075a7 */ /* 0x000062000806017a */
[----:B------:R-:W-:Y:S05]  /*41c0*/  @!P0 BRA `(.L_x_2225) ;  /* 0x0000000000048947 */ /* 0x000fea0003800000 */
[----:B------:R-:W-:Y:S01]  /*41d0*/  BPT.TRAP 0x1 ;  /* 0x000000040000795c */ /* 0x000fe20000300000 */
.L_x_2225:
[----:B-1----:R-:W-:Y:S05]  /*41e0*/  @P3 BRA `(.L_x_2226) ;  /* 0x0000000000083947 */ /* 0x002fea0003800000 */
[----:B------:R-:W1:Y:S02]  /*41f0*/  SYNCS.PHASECHK.TRANS64.TRYWAIT P3, [UR58+0x34830], R0 ;  /* 0x03483000ff0075a7 */ /* 0x000e64000806017a */
[----:B-1----:R-:W-:Y:S05]  /*4200*/  @!P3 BRA `(.L_x_2227) ;  /* 0x000000f40064b947 */ /* 0x002fea0003800000 */
.L_x_2226:
[----:B------:R-:W-:Y:S01]  /*4210*/  UIMAD UR54, UR36, 0xc00, UR39 ;  /* 0x00000c00243678a4 */ /* 0x000fe2000f8e0227 */
[----:B------:R-:W-:Y:S01]  /*4220*/  WARPGROUP.ARRIVE ;  /* 0x00000000000079c5 */ /* 0x000fe20000000000 */
[----:B------:R-:W-:Y:S01]  /*4230*/  UMOV UR55, 0x40000040 ;  /* 0x4000004000377882 */ /* 0x000fe20000000000 */
[----:B------:R-:W-:Y:S01]  /*4240*/  UMOV UR7, 0x40000040 ;  /* 0x4000004000077882 */ /* 0x000fe20000000000 */
[----:B------:R-:W-:Y:S01]  /*4250*/  UIADD3 UR6, UR54, 0x2, URZ ;  /* 0x0000000236067890 */ /* 0x000fe2000fffe03f */
[-C--:B------:R-:W-:Y:S01]  /*4260*/  FMUL.FTZ R88, R88, R3.reuse ;  /* 0x0000000358587220 */ /* 0x080fe20000410000 */
[----:B------:R-:W-:Y:S01]  /*4270*/  UIADD3 UR10, UR54, 0x4, URZ ;  /* 0x00000004360a7890 */ /* 0x000fe2000fffe03f */
[-C--:B------:R-:W-:Y:S01]  /*4280*/  FMUL.FTZ R89, R89, R3.reuse ;  /* 0x0000000359597220 */ /* 0x080fe20000410000 */
[----:B------:R-:W-:Y:S01]  /*4290*/  UMOV UR11, 0x40000040 ;  /* 0x40000040000b7882 */ /* 0x000fe20000000000 */
[----:B------:R-:W-:Y:S01]  /*42a0*/  HGMMA.64x128x16.F32 R24, gdesc[UR52], RZ, !UPT, gsb0 ;  /* 0x01e00000341879f0 */ /* 0x000fe2000c0008ff */
        /* <DEDUP_REMOVED lines=116> */
.L_x_2228:
[----:B------:R-:W-:Y:S01]  /*49f0*/  ULEA UR7, UR59, UR37, 0x3 ;  /* 0x000000253b077291 */ /* 0x000fe2000f8e183f */
[----:B01----:R-:W-:-:S05]  /*4a00*/  IMAD.U32 R0, RZ, RZ, UR60 ;  /* 0x0000003cff007e24 */ /* 0x003fca000f8e00ff */
[----:B------:R-:W-:-:S04]  /*4a10*/  SHF.L.U32 R0, R0, 0x1f, RZ ;  /* 0x0000001f00007819 */ /* 0x000fc800000006ff */
[----:B------:R0:W1:Y:S01]  /*4a20*/  SYNCS.PHASECHK.TRANS64.TRYWAIT P3, [UR7+0x34850], R0 ;  /* 0x03485000ff0075a7 */ /* 0x0000620008060147 */
[----:B------:R-:W-:Y:S05]  /*4a30*/  @!P0 BRA `(.L_x_2229) ;  /* 0x0000000000048947 */ /* 0x000fea0003800000 */
[----:B------:R-:W-:Y:S01]  /*4a40*/  BPT.TRAP 0x1 ;  /* 0x000000040000795c */ /* 0x000fe20000300000 */
.L_x_2229:
[----:B-1----:R-:W-:Y:S05]  /*4a50*/  @P3 BRA `(.L_x_2230) ;  /* 0x0000000000083947 */ /* 0x002fea0003800000 */
[----:B------:R-:W1:Y:S02]  /*4a60*/  SYNCS.PHASECHK.TRANS64.TRYWAIT P3, [UR7+0x34850], R0 ;  /* 0x03485000ff0075a7 */ /* 0x000e640008060147 */
[----:B-1----:R-:W-:Y:S05]  /*4a70*/  @!P3 BRA `(.L_x_2231) ;  /* 0x000000ec0060b947 */ /* 0x002fea0003800000 */
.L_x_2230:
[----:B------:R-:W-:Y:S01]  /*4a80*/  UIADD3 UR6, UR37, 0x400, URZ ;  /* 0x0000040025067890 */ /* 0x000fe2000fffe03f */
[----:B------:R-:W-:Y:S01]  /*4a90*/  WARPGROUP.ARRIVE ;  /* 0x00000000000079c5 */ /* 0x000fe20000000000 */
[----:B------:R-:W-:Y:S01]  /*4aa0*/  UMOV UR11, 0x40000040 ;  /* 0x40000040000b7882 */ /* 0x000fe20000000000 */
[----:B01----:R-:W0:Y:S01]  /*4ab0*/  @P2 LDC R0, c[0x0][0x44c] ;  /* 0x00011300ff002b82 */ /* 0x003e220000000800 */
[----:B------:R-:W-:Y:S01]  /*4ac0*/  USHF.R.U32.HI UR6, URZ, 0x4, UR6 ;  /* 0x000000043f067899 */ /* 0x000fe20008011606 */
[----:B------:R-:W-:Y:S01]  /*4ad0*/  IMAD.IADD R3, R185, 0x1, R18 ;  /* 0x00000001b9037824 */ /* 0x000fe200078e0212 */
[----:B------:R-:W-:Y:S02]  /*4ae0*/  UMOV UR60, UR38 ;  /* 0x00000026003c7c82 */ /* 0x000fe40008000000 */
        /* <DEDUP_REMOVED lines=9> */
[----:B------:R-:W-:-:S04]  /*4b80*/  UMOV UR11, 0x40000040 ;  /* 0x40000040000b7882 */ /* 0x000fc80000000000 */
[----:B-1----:R-:W-:Y:S01]  /*4b90*/  @P2 SHF.R.U32.HI R3, RZ, R7, R0 ;  /* 0x00000007ff032219 */ /* 0x002fe20000011600 */
[----:B------:R-:W-:-:S04]  /*4ba0*/  IMAD.MOV.U32 R0, RZ, RZ, -0x80 ;  /* 0xffffff80ff007424 */ /* 0x000fc800078e00ff */
[----:B------:R-:W0:Y:S01]  /*4bb0*/  SHFL.IDX PT, R11, R3, 0x1, 0x1c1f ;  /* 0x003c1f00030b7f89 */ /* 0x000e2200000e0000 */
[----:B------:R-:W-:-:S03]  /*4bc0*/  IMAD R7, R9, R0, 0x1 ;  /* 0x0000000109077424 */ /* 0x000fc600078e0200 */
[----:B------:R-:W1:Y:S02]  /*4bd0*/  SHFL.IDX PT, R3, R3, RZ, 0x1c1f ;  /* 0x001c1fff03037589 */ /* 0x000e6400000e0000 */
[----:B------:R-:W-:-:S05]  /*4be0*/  IADD3 R2, R16, R7, -R184 ;  /* 0x0000000710027210 */ /* 0x000fca0007ffe8b8 */
[----:B------:R-:W-:-:S04]  /*4bf0*/  IMAD.IADD R2, R2, 0x1, -R17 ;  /* 0x0000000102027824 */ /* 0x000fc800078e0a11 */
[C---:B0-----:R-:W-:Y:S02]  /*4c00*/  IMAD.IADD R0, R2.reuse, 0x1, R11 ;  /* 0x0000000102007824 */ /* 0x041fe400078e020b */
[----:B-1----:R-:W-:-:S03]  /*4c10*/  IMAD.IADD R2, R2, 0x1, R3 ;  /* 0x0000000102027824 */ /* 0x002fc600078e0203 */
        /* <DEDUP_REMOVED lines=30> */
[C---:B------:R-:W-:Y:S02]  /*4e00*/  ISETP.GT.AND P4, PT, R0.reuse, 0x29, PT ;  /* 0x000000290000780c */ /* 0x040fe40003f84270 */
[----:B------:R-:W-:Y:S02]  /*4e10*/  FMNMX.FTZ R4, R43, R4, !PT ;  /* 0x000000042b047209 */ /* 0x000fe40007810000 */
[----:B------:R-:W-:Y:S02]  /*4e20*/  FSEL R47, R47, -INF , P4 ;  /* 0xff8000002f2f7808 */ /* 0x000fe40002000000 */
[----:B------:R-:W-:Y:S02]  /*4e30*/  ISETP.GT.AND P4, PT, R0, 0x31, PT ;  /* 0x000000310000780c */ /* 0x000fe40003f84270 */
[----:B------:R-:W-:Y:S02]  /*4e40*/  ISETP.GT.AND P5, PT, R2, 0x1, PT ;  /* 0x000000010200780c */ /* 0x000fe40003fa4270 */
[----:B------:R-:W-:-:S02]  /*4e50*/  FSEL R51, R51, -INF , P4 ;  /* 0xff80000033337808 */ /* 0x000fc40002000000 */
[C---:B------:R-:W-:Y:S02]  /*4e60*/  ISETP.GT.AND P4, PT, R0.reuse, 0x39, PT ;  /* 0x000000390000780c */ /* 0x040fe40003f84270 */
[----:B------:R-:W-:Y:S02]  /*4e70*/  FSEL R25, R25, -INF , P5 ;  /* 0xff80000019197808 */ /* 0x000fe40002800000 */
        /* <DEDUP_REMOVED lines=10> */
[C---:B------:R-:W-:Y:S01]  /*4f20*/  ISETP.GT.AND P4, PT, R0.reuse, 0x59, PT ;  /* 0x000000590000780c */ /* 0x040fe20003f84270 */
[----:B------:R-:W-:Y:S02]  /*4f30*/  WARPGROUP.DEPBAR.LE gsb0, 0x0 ;  /* 0x00008000000079c5 */ /* 0x000fe40000010000 */
[----:B------:R-:W-:Y:S01]  /*4f40*/  WARPGROUP.ARRIVE ;  /* 0x00000000000079c5 */ /* 0x000fe20000000000 */
[----:B------:R-:W-:Y:S02]  /*4f50*/  FSEL R71, R71, -INF , P4 ;  /* 0xff80000047477808 */ /* 0x000fe40002000000 */
[C---:B------:R-:W-:Y:S02]  /*4f60*/  ISETP.GT.AND P4, PT, R0.reuse, 0x61, PT ;  /* 0x000000610000780c */ /* 0x040fe40003f84270 */
[----:B------:R-:W-:Y:S01]  /*4f70*/  FSEL R33, R33, -INF , P5 ;  /* 0xff80000021217808 */ /* 0x000fe20002800000 */
[----:B------:R-:W-:Y:S01]  /*4f80*/  HGMMA.64x128x16.F32 R88, R176, gdesc[UR8].tnspB, R88, gsb0 ;  /* 0x41e00008b0587df0 */ /* 0x000fe20008000858 */
[----:B------:R-:W-:Y:S01]  /*4f90*/  UIADD3 UR10, UR6, 0x100, URZ ;  /* 0x00000100060a7890 */ /* 0x000fe2000fffe03f */
[----:B------:R-:W-:Y:S01]  /*4fa0*/  FSEL R75, R75, -INF , P4 ;  /* 0xff8000004b4b7808 */ /* 0x000fe20002000000 */
[----:B------:R-:W-:Y:S01]  /*4fb0*/  UMOV UR11, 0x40000040 ;  /* 0x40000040000b7882 */ /* 0x000fe20000000000 */
[----:B------:R-:W-:-:S02]  /*4fc0*/  ISETP.GT.AND P4, PT, R0, 0x69, PT ;  /* 0x000000690000780c */ /* 0x000fc40003f84270 */
[----:B------:R-:W-:-:S04]  /*4fd0*/  ISETP.GT.AND P5, PT, R2, 0x19, PT ;  /* 0x000000190200780c */ /* 0x000fc80003fa4270 */
[----:B------:R-:W-:Y:S02]  /*4fe0*/  FSEL R37, R37, -INF , P5 ;  /* 0xff80000025257808 */ /* 0x000fe40002800000 */
        /* <DEDUP_REMOVED lines=23> */
[----:B------:R-:W-:Y:S01]  /*5160*/  FSEL R85, R85, -INF , P5 ;  /* 0xff80000055557808 */ /* 0x000fe20002800000 */
        /* <DEDUP_REMOVED lines=12> */
[----:B------:R-:W-:Y:S02]  /*5230*/  FSEL R169, R46, -INF , P3 ;  /* 0xff8000002ea97808 */ /* 0x000fe40001800000 */
[----:B------:R-:W-:Y:S02]  /*5240*/  ISETP.GT.AND P3, PT, R0, 0x30, PT ;  /* 0x000000300000780c */ /* 0x000fe40003f64270 */
[----:B------:R-:W-:-:S02]  /*5250*/  FMNMX.FTZ R4, R169, R4, !PT ;  /* 0x00000004a9047209 */ /* 0x000fc40007810000 */
[----:B------:R-:W-:Y:S01]  /*5260*/  HGMMA.64x128x16.F32 R88, R164, gdesc[UR8].tnspB, R88, gsb0 ;  /* 0x41e00008a4587df0 */ /* 0x000fe20008000858 */
[----:B------:R-:W-:Y:S01]  /*5270*/  FSEL R171, R50, -INF , P3 ;  /* 0xff80000032ab7808 */ /* 0x000fe20001800000 */
[----:B------:R-:W-:Y:S01]  /*5280*/  UIADD3 UR10, UR6, 0x280, URZ ;  /* 0x00000280060a7890 */ /* 0x000fe2000fffe03f */
[----:B------:R-:W-:Y:S01]  /*5290*/  FMNMX.FTZ R4, R47, R4, !PT ;  /* 0x000000042f047209 */ /* 0x000fe20007810000 */
[----:B------:R-:W-:Y:S01]  /*52a0*/  UMOV UR11, 0x40000040 ;  /* 0x40000040000b7882 */ /* 0x000fe20000000000 */
[----:B------:R-:W-:Y:S02]  /*52b0*/  ISETP.GT.AND P3, PT, R0, 0x38, PT ;  /* 0x000000380000780c */ /* 0x000fe40003f64270 */
[----:B------:R-:W-:Y:S02]  /*52c0*/  FMNMX.FTZ R4, R171, R4, !PT ;  /* 0x00000004ab047209 */ /* 0x000fe40007810000 */
[----:B------:R-:W-:Y:S02]  /*52d0*/  FSEL R173, R54, -INF , P3 ;  /* 0xff80000036ad7808 */ /* 0x000fe40001800000 */
[----:B------:R-:W-:-:S02]  /*52e0*/  FMNMX.FTZ R4, R51, R4, !PT ;  /* 0x0000000433047209 */ /* 0x000fc40007810000 */
[----:B------:R-:W-:Y:S02]  /*52f0*/  ISETP.GT.AND P3, PT, R0, 0x40, PT ;  /* 0x000000400000780c */ /* 0x000fe40003f64270 */
[----:B------:R-:W-:Y:S02]  /*5300*/  FMNMX.FTZ R4, R173, R4, !PT ;  /* 0x00000004ad047209 */ /* 0x000fe40007810000 */
[----:B------:R-:W-:Y:S02]  /*5310*/  FSEL R175, R58, -INF , P3 ;  /* 0xff8000003aaf7808 */ /* 0x000fe40001800000 */
[----:B------:R-:W-:Y:S02]  /*5320*/  FMNMX.FTZ R4, R55, R4, !PT ;  /* 0x0000000437047209 */ /* 0x000fe40007810000 */
[----:B------:R-:W-:Y:S02]  /*5330*/  ISETP.GT.AND P3, PT, R0, 0x48, PT ;  /* 0x000000480000780c */ /* 0x000fe40003f64270 */
[----:B------:R-:W-:-:S02]  /*5340*/  FMNMX.FTZ R4, R175, R4, !PT ;  /* 0x00000004af047209 */ /* 0x000fc40007810000 */
[----:B------:R-:W-:Y:S02]  /*5350*/  FSEL R177, R62, -INF , P3 ;  /* 0xff8000003eb17808 */ /* 0x000fe40001800000 */
[----:B------:R-:W-:Y:S02]  /*5360*/  FMNMX.FTZ R4, R59, R4, !PT ;  /* 0x000000043b047209 */ /* 0x000fe40007810000 */
        /* <DEDUP_REMOVED lines=16> */
[C---:B------:R-:W-:Y:S02]  /*5470*/  ISETP.GT.AND P3, PT, R0.reuse, 0x70, PT ;  /* 0x000000700000780c */ /* 0x040fe40003f64270 */
[----:B------:R-:W-:Y:S01]  /*5480*/  FMNMX.FTZ R4, R233, R4, !PT ;  /* 0x00000004e9047209 */ /* 0x000fe20007810000 */
[----:B------:R-:W-:Y:S02]  /*5490*/  WARPGROUP.DEPBAR.LE gsb0, 0x0 ;  /* 0x00008000000079c5 */ /* 0x000fe40000010000 */
[----:B------:R-:W-:Y:S01]  /*54a0*/  WARPGROUP.ARRIVE ;  /* 0x00000000000079c5 */ /* 0x000fe20000000000 */
[----:B------:R-:W-:Y:S02]  /*54b0*/  FSEL R165, R79, -INF , P4 ;  /* 0xff8000004fa57808 */ /* 0x000fe40002000000 */
[----:B------:R-:W-:Y:S02]  /*54c0*/  ISETP.GT.AND P4, PT, R0, 0x71, PT ;  /* 0x000000710000780c */ /* 0x000fe40003f84270 */
[----:B------:R-:W-:Y:S01]  /*54d0*/  FSEL R79, R82, -INF , P3 ;  /* 0xff800000524f7808 */ /* 0x000fe20001800000 */
[----:B------:R-:W-:Y:S01]  /*54e0*/  HGMMA.64x128x16.F32 R88, R160, gdesc[UR8].tnspB, R88, gsb0 ;  /* 0x41e00008a0587df0 */ /* 0x000fe20008000858 */
[----:B------:R-:W-:Y:S01]  /*54f0*/  FMNMX.FTZ R4, R165, R4, !PT ;  /* 0x00000004a5047209 */ /* 0x000fe20007810000 */
[----:B------:R-:W-:Y:S01]  /*5500*/  UIADD3 UR10, UR6, 0x300, URZ ;  /* 0x00000300060a7890 */ /* 0x000fe2000fffe03f */
[----:B------:R-:W-:Y:S01]  /*5510*/  ISETP.GT.AND P3, PT, R0, 0x78, PT ;  /* 0x000000780000780c */ /* 0x000fe20003f64270 */
[----:B------:R-:W-:Y:S01]  /*5520*/  UMOV UR11, 0x40000040 ;  /* 0x40000040000b7882 */ /* 0x000fe20000000000 */
[----:B------:R-:W-:Y:S01]  /*5530*/  FSEL R83, R83, -INF , P4 ;  /* 0xff80000053537808 */ /* 0x000fe20002000000 */
[----:B------:R-:W-:Y:S01]  /*5540*/  UIADD3 UR6, UR6, 0x380, URZ ;  /* 0x0000038006067890 */ /* 0x000fe2000fffe03f */
[----:B------:R-:W-:-:S02]  /*5550*/  FMNMX.FTZ R4, R79, R4, !PT ;  /* 0x000000044f047209 */ /* 0x000fc40007810000 */
[----:B------:R-:W-:Y:S02]  /*5560*/  ISETP.GT.AND P4, PT, R0, 0x79, PT ;  /* 0x000000790000780c */ /* 0x000fe40003f84270 */
[----:B------:R-:W-:Y:S01]  /*5570*/  FSEL R167, R86, -INF , P3 ;  /* 0xff80000056a77808 */ /* 0x000fe20001800000 */
[----:B------:R-:W0:Y:S01]  /*5580*/  LDC R0, c[0x0][0x988] ;  /* 0x00026200ff007b82 */ /* 0x000e220000000800 */
[----:B------:R-:W-:Y:S02]  /*5590*/  FMNMX.FTZ R4, R83, R4, !PT ;  /* 0x0000000453047209 */ /* 0x000fe40007810000 */
[----:B------:R-:W-:Y:S02]  /*55a0*/  FSEL R87, R87, -INF , P4 ;  /* 0xff80000057577808 */ /* 0x000fe40002000000 */
[----:B------:R-:W-:Y:S02]  /*55b0*/  FMNMX.FTZ R4, R167, R4, !PT ;  /* 0x00000004a7047209 */ /* 0x000fe40007810000 */
[----:B------:R-:W-:-:S02]  /*55c0*/  ISETP.GT.AND P4, PT, R2, RZ, PT ;  /* 0x000000ff0200720c */ /* 0x000fc40003f84270 */
[----:B------:R-:W-:Y:S02]  /*55d0*/  FMNMX.FTZ R20, R87, R4, !PT ;  /* 0x0000000457147209 */ /* 0x000fe40007810000 */
[----:B------:R-:W-:Y:S02]  /*55e0*/  FSEL R3, R24, -INF , P4 ;  /* 0xff80000018037808 */ /* 0x000fe40002000000 */
[----:B------:R-:W-:Y:S01]  /*55f0*/  ISETP.GT.AND P4, PT, R2, 0x8, PT ;  /* 0x000000080200780c */ /* 0x000fe20003f84270 */
[----:B------:R-:W1:Y:S01]  /*5600*/  SHFL.BFLY PT, R235, R20, 0x2, 0x1f ;  /* 0x0c401f0014eb7f89 */ /* 0x000e6200000e0000 */
[----:B------:R-:W-:-:S04]  /*5610*/  FMNMX.FTZ R24, R3, R10, !PT ;  /* 0x0000000a03187209 */ /* 0x000fc80007810000 */
[----:B------:R-:W-:Y:S02]  /*5620*/  FMNMX.FTZ R24, R25, R24, !PT ;  /* 0x0000001819187209 */ /* 0x000fe40007810000 */
[----:B-1----:R-:W-:-:S05]  /*5630*/  FMNMX.FTZ R235, R20, R235, !PT ;  /* 0x000000eb14eb7209 */ /* 0x002fca0007810000 */
[----:B------:R-:W1:Y:S02]  /*5640*/  SHFL.BFLY PT, R4, R235, 0x1, 0x1f ;  /* 0x0c201f00eb047f89 */ /* 0x000e6400000e0000 */
[----:B-1----:R-:W-:-:S04]  /*5650*/  FMNMX.FTZ R4, R235, R4, !PT ;  /* 0x00000004eb047209 */ /* 0x002fc80007810000 */
[C---:B------:R-:W-:Y:S01]  /*5660*/  FSETP.NEU.FTZ.AND P3, PT, R4.reuse, -INF , PT ;  /* 0xff8000000400780b */ /* 0x040fe20003f7d000 */
[----:B0-----:R-:W-:-:S05]  /*5670*/  FMUL.FTZ R14, R4, R0 ;  /* 0x00000000040e7220 */ /* 0x001fca0000410000 */
[----:B------:R-:W-:-:S05]  /*5680*/  FSEL R14, R14, RZ, P3 ;  /* 0x000000ff0e0e7208 */ /* 0x000fca0001800000 */
[-CC-:B------:R-:W-:Y:S01]  /*5690*/  FFMA.FTZ R20, R27, R0.reuse, -R14.reuse ;  /* 0x000000001b147223 */ /* 0x180fe2000001080e */
[----:B------:R-:W-:Y:S01]  /*56a0*/  FSEL R27, R28, -INF , P4 ;  /* 0xff8000001c1b7808 */ /* 0x000fe20002000000 */
[-CC-:B------:R-:W-:Y:S01]  /*56b0*/  FFMA.FTZ R7, R7, R0.reuse, -R14.reuse ;  /* 0x0000000007077223 */ /* 0x180fe2000001080e */
[----:B------:R-:W-:Y:S01]  /*56c0*/  ISETP.GT.AND P4, PT, R2, 0x10, PT ;  /* 0x000000100200780c */ /* 0x000fe20003f84270 */
        /* <DEDUP_REMOVED lines=8> */
[-CC-:B------:R-:W-:Y:S01]  /*5750*/  FFMA.FTZ R21, R21, R0.reuse, -R14.reuse ;  /* 0x0000000015157223 */ /* 0x180fe2000001080e */
[-CC-:B------:R-:W-:Y:S01]  /*5760*/  FFMA.FTZ R55, R55, R0.reuse, -R14.reuse ;  /* 0x0000000037377223 */ /* 0x180fe2000001080e */
[-CC-:B------:R-:W-:Y:S01]  /*5770*/  FFMA.FTZ R42, R181, R0.reuse, -R14.reuse ;  /* 0x00000000b52a7223 */ /* 0x180fe2000001080e */
[----:B------:R-:W-:Y:S01]  /*5780*/  MUFU.EX2 R11, R11 ;  /* 0x0000000b000b7308 */ /* 0x000fe20000000800 */
[-CC-:B------:R-:W-:Y:S01]  /*5790*/  FFMA.FTZ R46, R183, R0.reuse, -R14.reuse ;  /* 0x00000000b72e7223 */ /* 0x180fe2000001080e */
[----:B------:R-:W-:-:S06]  /*57a0*/  FFMA.FTZ R54, R167, R0, -R14 ;  /* 0x00000000a7367223 */ /* 0x000fcc000001080e */
[----:B------:R-:W-:Y:S08]  /*57b0*/  MUFU.EX2 R13, R13 ;  /* 0x0000000d000d7308 */ /* 0x000ff00000000800 */
[----:B------:R-:W-:Y:S08]  /*57c0*/  MUFU.EX2 R15, R15 ;  /* 0x0000000f000f7308 */ /* 0x000ff00000000800 */
[----:B------:R-:W-:Y:S08]  /*57d0*/  MUFU.EX2 R21, R21 ;  /* 0x0000001500157308 */ /* 0x000ff00000000800 */
[----:B------:R-:W-:Y:S01]  /*57e0*/  MUFU.EX2 R42, R42 ;  /* 0x0000002a002a7308 */ /* 0x000fe20000000800 */
[----:B------:R-:W-:-:S02]  /*57f0*/  WARPGROUP.DEPBAR.LE gsb0, 0x0 ;  /* 0x00008000000079c5 */ /* 0x000fc40000010000 */
[----:B------:R-:W-:Y:S01]  /*5800*/  FSEL R163, R32, -INF , P4 ;  /* 0xff80000020a37808 */ /* 0x000fe20002000000 */
[----:B------:R-:W-:Y:S01]  /*5810*/  WARPGROUP.ARRIVE ;  /* 0x00000000000079c5 */ /* 0x000fe20000000000 */
[----:B------:R-:W-:Y:S02]  /*5820*/  ISETP.GT.AND P4, PT, R2, 0x18, PT ;  /* 0x000000180200780c */ /* 0x000fe40003f84270 */
[----:B------:R-:W-:Y:S01]  /*5830*/  FMNMX.FTZ R26, R163, R24, !PT ;  /* 0x00000018a31a7209 */ /* 0x000fe20007810000 */
[----:B------:R0:W1:Y:S02]  /*5840*/  MUFU.EX2 R161, R7 ;  /* 0x0000000700a17308 */ /* 0x0000640000000800 */
[----:B------:R-:W-:Y:S01]  /*5850*/  HGMMA.64x128x16.F32 R88, R156, gdesc[UR8].tnspB, R88, gsb0 ;  /* 0x41e000089c587df0 */ /* 0x000fe20008000858 */
[----:B------:R-:W-:-:S05]  /*5860*/  FMNMX.FTZ R26, R33, R26, !PT ;  /* 0x0000001a211a7209 */ /* 0x000fca0007810000 */
[----:B------:R-:W-:Y:S01]  /*5870*/  MUFU.EX2 R46, R46 ;  /* 0x0000002e002e7308 */ /* 0x000fe20000000800 */
[--C-:B0-----:R-:W-:Y:S01]  /*5880*/  FFMA.FTZ R7, R31, R0, -R14.reuse ;  /* 0x000000001f077223 */ /* 0x101fe2000001080e */
[----:B------:R-:W-:Y:S02]  /*5890*/  FSEL R31, R36, -INF , P4 ;  /* 0xff800000241f7808 */ /* 0x000fe40002000000 */
[----:B------:R-:W-:Y:S02]  /*58a0*/  ISETP.GT.AND P4, PT, R2, 0x20, PT ;  /* 0x000000200200780c */ /* 0x000fe40003f84270 */
[----:B------:R-:W-:Y:S02]  /*58b0*/  FMNMX.FTZ R26, R31, R26, !PT ;  /* 0x0000001a1f1a7209 */ /* 0x000fe40007810000 */
[----:B------:R-:W-:Y:S01]  /*58c0*/  FSEL R235, R40, -INF , P4 ;  /* 0xff80000028eb7808 */ /* 0x000fe20002000000 */
[----:B------:R0:W-:Y:S01]  /*58d0*/  MUFU.EX2 R24, R7 ;  /* 0x0000000700187308 */ /* 0x0001e20000000800 */
[----:B------:R-:W-:Y:S01]  /*58e0*/  FMNMX.FTZ R26, R37, R26, !PT ;  /* 0x0000001a251a7209 */ /* 0x000fe20007810000 */
[----:B------:R-:W-:Y:S01]  /*58f0*/  FFMA.FTZ R40, R175, R0, -R14 ;  /* 0x00000000af287223 */ /* 0x000fe2000001080e */
[----:B------:R-:W-:-:S02]  /*5900*/  ISETP.GT.AND P4, PT, R2, 0x28, PT ;  /* 0x000000280200780c */ /* 0x000fc40003f84270 */
[----:B------:R-:W-:Y:S02]  /*5910*/  FMNMX.FTZ R28, R235, R26, !PT ;  /* 0x0000001aeb1c7209 */ /* 0x000fe40007810000 */
[----:B-1----:R-:W-:Y:S01]  /*5920*/  F2FP.F16.F32.PACK_AB R181, R20, R161 ;  /* 0x000000a114b5723e */ /* 0x002fe200000000ff */
[----:B------:R-:W-:Y:S01]  /*5930*/  MUFU.EX2 R40, R40 ;  /* 0x0000002800287308 */ /* 0x000fe20000000800 */
[-CC-:B0-----:R-:W-:Y:S01]  /*5940*/  FFMA.FTZ R7, R35, R0.reuse, -R14.reuse ;  /* 0x0000000023077223 */ /* 0x181fe2000001080e */
[----:B------:R-:W-:Y:S01]  /*5950*/  FSEL R35, R44, -INF , P4 ;  /* 0xff8000002c237808 */ /* 0x000fe20002000000 */
[--C-:B------:R-:W-:Y:S01]  /*5960*/  FFMA.FTZ R44, R179, R0, -R14.reuse ;  /* 0x00000000b32c7223 */ /* 0x100fe2000001080e */
[----:B------:R-:W-:Y:S02]  /*5970*/  FMNMX.FTZ R28, R41, R28, !PT ;  /* 0x0000001c291c7209 */ /* 0x000fe40007810000 */
[----:B------:R-:W-:Y:S02]  /*5980*/  ISETP.GT.AND P4, PT, R2, 0x30, PT ;  /* 0x000000300200780c */ /* 0x000fe40003f84270 */
[----:B------:R-:W-:Y:S01]  /*5990*/  FMNMX.FTZ R28, R35, R28, !PT ;  /* 0x0000001c231c7209 */ /* 0x000fe20007810000 */
[----:B------:R0:W1:Y:S01]  /*59a0*/  MUFU.EX2 R26, R7 ;  /* 0x00000007001a7308 */ /* 0x0000620000000800 */
[----:B------:R-:W-:Y:S01]  /*59b0*/  FSEL R237, R48, -INF , P4 ;  /* 0xff80000030ed7808 */ /* 0x000fe20002000000 */
[----:B------:R-:W-:Y:S01]  /*59c0*/  FFMA.FTZ R48, R233, R0, -R14 ;  /* 0x00000000e9307223 */ /* 0x000fe2000001080e */
[----:B------:R-:W-:-:S02]  /*59d0*/  FMNMX.FTZ R28, R45, R28, !PT ;  /* 0x0000001c2d1c7209 */ /* 0x000fc40007810000 */
[----:B------:R-:W-:Y:S02]  /*59e0*/  ISETP.GT.AND P4, PT, R2, 0x38, PT ;  /* 0x000000380200780c */ /* 0x000fe40003f84270 */
[----:B------:R-:W-:Y:S01]  /*59f0*/  FMNMX.FTZ R30, R237, R28, !PT ;  /* 0x0000001ced1e7209 */ /* 0x000fe20007810000 */
[----:B------:R-:W-:Y:S01]  /*5a00*/  MUFU.EX2 R44, R44 ;  /* 0x0000002c002c7308 */ /* 0x000fe20000000800 */
[----:B------:R-:W-:Y:S02]  /*5a10*/  FSEL R52, R52, -INF , P4 ;  /* 0xff80000034347808 */ /* 0x000fe40002000000 */
[----:B0-----:R-:W-:Y:S02]  /*5a20*/  FMNMX.FTZ R7, R49, R30, !PT ;  /* 0x0000001e31077209 */ /* 0x001fe40007810000 */
[----:B------:R-:W-:Y:S02]  /*5a30*/  ISETP.GT.AND P4, PT, R2, 0x40, PT ;  /* 0x000000400200780c */ /* 0x000fe40003f84270 */
[----:B------:R-:W-:Y:S01]  /*5a40*/  FMNMX.FTZ R30, R52, R7, !PT ;  /* 0x00000007341e7209 */ /* 0x000fe20007810000 */
[----:B------:R0:W2:Y:S01]  /*5a50*/  MUFU.EX2 R28, R39 ;  /* 0x00000027001c7308 */ /* 0x0000a20000000800 */
[----:B------:R-:W-:-:S02]  /*5a60*/  FSEL R56, R56, -INF , P4 ;  /* 0xff80000038387808 */ /* 0x000fc40002000000 */
[----:B------:R-:W-:Y:S01]  /*5a70*/  FMNMX.FTZ R7, R53, R30, !PT ;  /* 0x0000001e35077209 */ /* 0x000fe20007810000 */
[-CC-:B------:R-:W-:Y:S01]  /*5a80*/  FFMA.FTZ R30, R43, R0.reuse, -R14.reuse ;  /* 0x000000002b1e7223 */ /* 0x180fe2000001080e */
[----:B------:R-:W-:Y:S02]  /*5a90*/  ISETP.GT.AND P4, PT, R2, 0x48, PT ;  /* 0x000000480200780c */ /* 0x000fe40003f84270 */
[----:B------:R-:W-:Y:S01]  /*5aa0*/  FMNMX.FTZ R32, R56, R7, !PT ;  /* 0x0000000738207209 */ /* 0x000fe20007810000 */
[----:B------:R-:W-:Y:S01]  /*5ab0*/  MUFU.EX2 R48, R48 ;  /* 0x0000003000307308 */ /* 0x000fe20000000800 */
[----:B------:R-:W-:Y:S01]  /*5ac0*/  FSEL R43, R60, -INF , P4 ;  /* 0xff8000003c2b7808 */ /* 0x000fe20002000000 */
[--C-:B0-----:R-:W-:Y:S01]  /*5ad0*/  FFMA.FTZ R39, R47, R0, -R14.reuse ;  /* 0x000000002f277223 */ /* 0x101fe2000001080e */
[----:B------:R-:W-:Y:S01]  /*5ae0*/  FMNMX.FTZ R32, R57, R32, !PT ;  /* 0x0000002039207209 */ /* 0x000fe20007810000 */
[-CC-:B------:R-:W-:Y:S01]  /*5af0*/  FFMA.FTZ R47, R59, R0.reuse, -R14.reuse ;  /* 0x000000003b2f7223 */ /* 0x180fe2000001080e */
[----:B------:R-:W-:Y:S01]  /*5b00*/  ISETP.GT.AND P4, PT, R2, 0x50, PT ;  /* 0x000000500200780c */ /* 0x000fe20003f84270 */
[--C-:B------:R-:W-:Y:S01]  /*5b10*/  FFMA.FTZ R59, R67, R0, -R14.reuse ;  /* 0x00000000433b7223 */ /* 0x100fe2000001080e */
[----:B------:R-:W-:Y:S01]  /*5b20*/  FMNMX.FTZ R34, R43, R32, !PT ;  /* 0x000000202b227209 */ /* 0x000fe20007810000 */
[----:B------:R-:W-:Y:S01]  /*5b30*/  MUFU.EX2 R30, R30 ;  /* 0x0000001e001e7308 */ /* 0x000fe20000000800 */
[----:B------:R-:W-:Y:S01]  /*5b40*/  FSEL R64, R64, -INF , P4 ;  /* 0xff80000040407808 */ /* 0x000fe20002000000 */
[----:B------:R-:W-:Y:S01]  /*5b50*/  FFMA.FTZ R67, R165, R0, -R14 ;  /* 0x00000000a5437223 */ /* 0x000fe2000001080e */
[----:B------:R-:W-:-:S02]  /*5b60*/  FMNMX.FTZ R7, R61, R34, !PT ;  /* 0x000000223d077209 */ /* 0x000fc40007810000 */
[----:B------:R-:W-:Y:S02]  /*5b70*/  ISETP.GT.AND P4, PT, R2, 0x58, PT ;  /* 0x000000580200780c */ /* 0x000fe40003f84270 */
[----:B------:R-:W-:Y:S01]  /*5b80*/  FMNMX.FTZ R34, R64, R7, !PT ;  /* 0x0000000740227209 */ /* 0x000fe20007810000 */
[----:B------:R0:W-:Y:S01]  /*5b90*/  MUFU.EX2 R32, R169 ;  /* 0x000000a900207308 */ /* 0x0001e20000000800 */
[----:B------:R-:W-:Y:S02]  /*5ba0*/  FSEL R68, R68, -INF , P4 ;  /* 0xff80000044447808 */ /* 0x000fe40002000000 */
[----:B------:R-:W-:Y:S02]  /*5bb0*/  FMNMX.FTZ R7, R65, R34, !PT ;  /* 0x0000002241077209 */ /* 0x000fe40007810000 */
[----:B------:R-:W-:Y:S02]  /*5bc0*/  ISETP.GT.AND P4, PT, R2, 0x60, PT ;  /* 0x000000600200780c */ /* 0x000fe40003f84270 */
[----:B------:R-:W-:Y:S01]  /*5bd0*/  FMNMX.FTZ R34, R68, R7, !PT ;  /* 0x0000000744227209 */ /* 0x000fe20007810000 */
[----:B------:R-:W3:Y:S01]  /*5be0*/  MUFU.EX2 R39, R39 ;  /* 0x0000002700277308 */ /* 0x000ee20000000800 */
[----:B------:R-:W-:Y:S01]  /*5bf0*/  FSEL R72, R72, -INF , P4 ;  /* 0xff80000048487808 */ /* 0x000fe20002000000 */
[--C-:B0-----:R-:W-:Y:S01]  /*5c00*/  FFMA.FTZ R169, R171, R0, -R14.reuse ;  /* 0x00000000aba97223 */ /* 0x101fe2000001080e */
[----:B------:R-:W-:Y:S01]  /*5c10*/  FMNMX.FTZ R7, R69, R34, !PT ;  /* 0x0000002245077209 */ /* 0x000fe20007810000 */
[-CC-:B------:R-:W-:Y:S01]  /*5c20*/  FFMA.FTZ R171, R173, R0.reuse, -R14.reuse ;  /* 0x00000000adab7223 */ /* 0x180fe2000001080e */
[----:B------:R-:W-:Y:S01]  /*5c30*/  ISETP.GT.AND P4, PT, R2, 0x68, PT ;  /* 0x000000680200780c */ /* 0x000fe20003f84270 */
[-CC-:B------:R-:W-:Y:S01]  /*5c40*/  FFMA.FTZ R34, R51, R0.reuse, -R14.reuse ;  /* 0x0000000033227223 */ /* 0x180fe2000001080e */
[----:B------:R-:W-:Y:S01]  /*5c50*/  FMNMX.FTZ R36, R72, R7, !PT ;  /* 0x0000000748247209 */ /* 0x000fe20007810000 */
[----:B------:R-:W-:Y:S01]  /*5c60*/  MUFU.EX2 R169, R169 ;  /* 0x000000a900a97308 */ /* 0x000fe20000000800 */
[----:B------:R-:W-:Y:S01]  /*5c70*/  FSEL R76, R76, -INF , P4 ;  /* 0xff8000004c4c7808 */ /* 0x000fe20002000000 */
[--C-:B------:R-:W-:Y:S01]  /*5c80*/  FFMA.FTZ R51, R63, R0, -R14.reuse ;  /* 0x000000003f337223 */ /* 0x100fe2000001080e */
[----:B------:R-:W-:Y:S01]  /*5c90*/  FMNMX.FTZ R7, R73, R36, !PT ;  /* 0x0000002449077209 */ /* 0x000fe20007810000 */
[----:B------:R-:W-:Y:S01]  /*5ca0*/  FFMA.FTZ R63, R75, R0, -R14 ;  /* 0x000000004b3f7223 */ /* 0x000fe2000001080e */
[----:B------:R-:W-:-:S02]  /*5cb0*/  ISETP.GT.AND P4, PT, R2, 0x70, PT ;  /* 0x000000700200780c */ /* 0x000fc40003f84270 */
[----:B------:R-:W-:Y:S01]  /*5cc0*/  FMNMX.FTZ R36, R76, R7, !PT ;  /* 0x000000074c247209 */ /* 0x000fe20007810000 */
[----:B------:R-:W-:Y:S01]  /*5cd0*/  MUFU.EX2 R34, R34 ;  /* 0x0000002200227308 */ /* 0x000fe20000000800 */
[----:B------:R-:W-:Y:S02]  /*5ce0*/  FSEL R173, R80, -INF , P4 ;  /* 0xff80000050ad7808 */ /* 0x000fe40002000000 */
[----:B------:R-:W-:Y:S02]  /*5cf0*/  FMNMX.FTZ R36, R77, R36, !PT ;  /* 0x000000244d247209 */ /* 0x000fe40007810000 */
[----:B------:R-:W-:Y:S02]  /*5d00*/  ISETP.GT.AND P4, PT, R2, 0x78, PT ;  /* 0x000000780200780c */ /* 0x000fe40003f84270 */
[----:B------:R-:W-:Y:S01]  /*5d10*/  FMNMX.FTZ R38, R173, R36, !PT ;  /* 0x00000024ad267209 */ /* 0x000fe20007810000 */
[----:B------:R-:W-:Y:S01]  /*5d20*/  MUFU.EX2 R171, R171 ;  /* 0x000000ab00ab7308 */ /* 0x000fe20000000800 */
[----:B------:R-:W-:-:S02]  /*5d30*/  FSEL R84, R84, -INF , P4 ;  /* 0xff80000054547808 */ /* 0x000fc40002000000 */
[----:B------:R-:W-:Y:S01]  /*5d40*/  FMNMX.FTZ R7, R81, R38, !PT ;  /* 0x0000002651077209 */ /* 0x000fe20007810000 */
[----:B------:R-:W-:Y:S01]  /*5d50*/  FFMA.FTZ R38, R177, R0, -R14 ;  /* 0x00000000b1267223 */ /* 0x000fe2000001080e */
[----:B-1----:R-:W-:Y:S02]  /*5d60*/  F2FP.F16.F32.PACK_AB R177, R26, R13 ;  /* 0x0000000d1ab1723e */ /* 0x002fe400000000ff */
[----:B------:R-:W-:Y:S01]  /*5d70*/  FMNMX.FTZ R2, R84, R7, !PT ;  /* 0x0000000754027209 */ /* 0x000fe20007810000 */
[----:B------:R0:W-:Y:S01]  /*5d80*/  MUFU.EX2 R36, R55 ;  /* 0x0000003700247308 */ /* 0x0001e20000000800 */
[----:B--2---:R-:W-:Y:S02]  /*5d90*/  F2FP.F16.F32.PACK_AB R179, R28, R15 ;  /* 0x0000000f1cb3723e */ /* 0x004fe400000000ff */
[----:B------:R-:W-:Y:S02]  /*5da0*/  FMNMX.FTZ R2, R85, R2, !PT ;  /* 0x0000000255027209 */ /* 0x000fe40007810000 */
[----:B------:R-:W-:-:S02]  /*5db0*/  F2FP.F16.F32.PACK_AB R183, R24, R11 ;  /* 0x0000000b18b7723e */ /* 0x000fc400000000ff */
[----:B---3--:R-:W-:Y:S01]  /*5dc0*/  F2FP.F16.F32.PACK_AB R175, R39, R32 ;  /* 0x0000002027af723e */ /* 0x008fe200000000ff */
[----:B------:R-:W1:Y:S01]  /*5dd0*/  SHFL.BFLY PT, R7, R2, 0x2, 0x1f ;  /* 0x0c401f0002077f89 */ /* 0x000e6200000e0000 */
[----:B------:R-:W2:Y:S01]  /*5de0*/  MUFU.EX2 R47, R47 ;  /* 0x0000002f002f7308 */ /* 0x000ea20000000800 */
[-CC-:B0-----:R-:W-:Y:S01]  /*5df0*/  FFMA.FTZ R55, R71, R0.reuse, -R14.reuse ;  /* 0x0000000047377223 */ /* 0x181fe2000001080e */
[----:B------:R-:W-:-:S06]  /*5e00*/  FFMA.FTZ R71, R83, R0, -R14 ;  /* 0x0000000053477223 */ /* 0x000fcc000001080e */
[----:B------:R-:W-:Y:S08]  /*5e10*/  MUFU.EX2 R38, R38 ;  /* 0x0000002600267308 */ /* 0x000ff00000000800 */
[----:B------:R-:W0:Y:S01]  /*5e20*/  MUFU.EX2 R51, R51 ;  /* 0x0000003300337308 */ /* 0x000e220000000800 */
[----:B--2---:R-:W-:Y:S01]  /*5e30*/  F2FP.F16.F32.PACK_AB R165, R47, R40 ;  /* 0x000000282fa5723e */ /* 0x004fe200000000ff */
[----:B------:R-:W-:-:S02]  /*5e40*/  WARPGROUP.DEPBAR.LE gsb0, 0x0 ;  /* 0x00008000000079c5 */ /* 0x000fc40000010000 */
[----:B-1----:R-:W-:Y:S01]  /*5e50*/  FMNMX.FTZ R50, R2, R7, !PT ;  /* 0x0000000702327209 */ /* 0x002fe20007810000 */
[----:B------:R-:W-:-:S03]  /*5e60*/  WARPGROUP.ARRIVE ;  /* 0x00000000000079c5 */ /* 0x000fc60000000000 */
[----:B------:R-:W-:Y:S01]  /*5e70*/  MUFU.EX2 R59, R59 ;  /* 0x0000003b003b7308 */ /* 0x000fe20000000800 */
[----:B------:R-:W1:Y:S07]  /*5e80*/  SHFL.BFLY PT, R7, R50, 0x1, 0x1f ;  /* 0x0c201f0032077f89 */ /* 0x000e6e00000e0000 */
[----:B------:R-:W-:Y:S01]  /*5e90*/  MUFU.EX2 R55, R55 ;  /* 0x0000003700377308 */ /* 0x000fe20000000800 */
[----:B0-----:R-:W-:-:S07]  /*5ea0*/  F2FP.F16.F32.PACK_AB R167, R51, R38 ;  /* 0x0000002633a7723e */ /* 0x001fce00000000ff */
[----:B------:R-:W0:Y:S08]  /*5eb0*/  MUFU.EX2 R63, R63 ;  /* 0x0000003f003f7308 */ /* 0x000e300000000800 */
[----:B------:R-:W-:Y:S01]  /*5ec0*/  MUFU.EX2 R67, R67 ;  /* 0x0000004300437308 */ /* 0x000fe20000000800 */
[----:B-1----:R-:W-:Y:S01]  /*5ed0*/  FMNMX.FTZ R7, R50, R7, !PT ;  /* 0x0000000732077209 */ /* 0x002fe20007810000 */
[-CC-:B------:R-:W-:Y:S01]  /*5ee0*/  FFMA.FTZ R50, R79, R0.reuse, -R14.reuse ;  /* 0x000000004f327223 */ /* 0x180fe2000001080e */
[----:B------:R-:W-:-:S02]  /*5ef0*/  FFMA.FTZ R14, R87, R0, -R14 ;  /* 0x00000000570e7223 */ /* 0x000fc4000001080e */
[C---:B------:R-:W-:Y:S01]  /*5f00*/  FSETP.NEU.FTZ.AND P4, PT, R7.reuse, -INF , PT ;  /* 0xff8000000700780b */ /* 0x040fe20003f9d000 */
[----:B------:R-:W-:Y:S02]  /*5f10*/  FMUL.FTZ R58, R7, R0 ;  /* 0x00000000073a7220 */ /* 0x000fe40000410000 */
[----:B------:R-:W-:Y:S01]  /*5f20*/  MUFU.EX2 R71, R71 ;  /* 0x0000004700477308 */ /* 0x000fe20000000800 */
[----:B0-----:R-:W-:Y:S02]  /*5f30*/  F2FP.F16.F32.PACK_AB R157, R63, R46 ;  /* 0x0000002e3f9d723e */ /* 0x001fe400000000ff */
[----:B------:R-:W-:-:S05]  /*5f40*/  FSEL R58, R58, RZ, P4 ;  /* 0x000000ff3a3a7208 */ /* 0x000fca0002000000 */
[----:B------:R-:W-:Y:S01]  /*5f50*/  MUFU.EX2 R50, R50 ;  /* 0x0000003200327308 */ /* 0x000fe20000000800 */
[-CC-:B------:R-:W-:Y:S01]  /*5f60*/  FFMA.FTZ R180, R3, R0.reuse, -R58.reuse ;  /* 0x0000000003b47223 */ /* 0x180fe2000001083a */
[----:B------:R-:W-:Y:S01]  /*5f70*/  FSEL R3, R4, RZ, P3 ;  /* 0x000000ff04037208 */ /* 0x000fe20001800000 */
[-CC-:B------:R-:W-:Y:S01]  /*5f80*/  FFMA.FTZ R174, R35, R0.reuse, -R58.reuse ;  /* 0x0000000023ae7223 */ /* 0x180fe2000001083a */
[-CC-:B------:R-:W-:Y:S01]  /*5f90*/  FFMA.FTZ R35, R45, R0.reuse, -R58.reuse ;  /* 0x000000002d237223 */ /* 0x180fe2000001083a */
[-CC-:B------:R-:W-:Y:S01]  /*5fa0*/  FFMA.FTZ R25, R25, R0.reuse, -R58.reuse ;  /* 0x0000000019197223 */ /* 0x180fe2000001083a */
[----:B------:R-:W-:Y:S01]  /*5fb0*/  FFMA.FTZ R182, R27, R0, -R58 ;  /* 0x000000001bb67223 */ /* 0x000fe2000001083a */
[----:B------:R-:W-:Y:S01]  /*5fc0*/  FADD.FTZ R45, -R3, R8 ;  /* 0x00000008032d7221 */ /* 0x000fe20000010100 */
[----:B------:R-:W-:Y:S01]  /*5fd0*/  FSEL R3, R7, RZ, P4 ;  /* 0x000000ff07037208 */ /* 0x000fe20002000000 */
[----:B------:R-:W-:Y:S01]  /*5fe0*/  MUFU.EX2 R180, R180 ;  /* 0x000000b400b47308 */ /* 0x000fe20000000800 */
[----:B------:R-:W-:-:S02]  /*5ff0*/  IMAD.U32 R8, RZ, RZ, UR58 ;  /* 0x0000003aff087e24 */ /* 0x000fc4000f8e00ff */
[-C--:B------:R-:W-:Y:S01]  /*6000*/  FMUL.FTZ R2, R45, R0.reuse ;  /* 0x000000002d027220 */ /* 0x080fe20000410000 */
[-C--:B------:R-:W-:Y:S01]  /*6010*/  FFMA.FTZ R27, R29, R0.reuse, -R58 ;  /* 0x000000001d1b7223 */ /* 0x080fe2000001083a */
[----:B------:R-:W-:Y:S01]  /*6020*/  FADD.FTZ R3, -R3, R10 ;  /* 0x0000000a03037221 */ /* 0x000fe20000010100 */
[----:B------:R-:W-:Y:S01]  /*6030*/  IMAD.U32 R10, RZ, RZ, UR7 ;  /* 0x00000007ff0a7e24 */ /* 0x000fe2000f8e00ff */
[----:B------:R-:W-:Y:S01]  /*6040*/  UMOV UR7, 0x40000040 ;  /* 0x4000004000077882 */ /* 0x000fe20000000000 */
[----:B------:R-:W-:Y:S01]  /*6050*/  @!P1 VIADD R8, R8, 0x34840 ;  /* 0x0003484008089836 */ /* 0x000fe20000000000 */
[----:B------:R-:W-:Y:S01]  /*6060*/  HGMMA.64x128x16.F32 R88, R152, gdesc[UR4].tnspB, R88, gsb0 ;  /* 0x41e0000498587df0 */ /* 0x000fe20008000858 */
[-C--:B------:R-:W-:Y:S01]  /*6070*/  FMUL.FTZ R3, R3, R0.reuse ;  /* 0x0000000003037220 */ /* 0x080fe20000410000 */
[----:B------:R-:W0:Y:S01]  /*6080*/  MUFU.EX2 R2, R2 ;  /* 0x0000000200027308 */ /* 0x000e220000000800 */
[-C--:B------:R-:W-:Y:S01]  /*6090*/  FFMA.FTZ R176, R163, R0.reuse, -R58 ;  /* 0x00000000a3b07223 */ /* 0x080fe2000001083a */
[----:B------:R-:W-:Y:S01]  /*60a0*/  @!P1 PRMT R8, RZ, 0x654, R8 ;  /* 0x00000654ff089816 */ /* 0x000fe20000000008 */
        /* <DEDUP_REMOVED lines=12> */
[-CC-:B------:R-:W-:Y:S01]  /*6170*/  FFMA.FTZ R164, R56, R0.reuse, -R58.reuse ;  /* 0x0000000038a47223 */ /* 0x180fe2000001083a */
[----:B------:R-:W2:Y:S01]  /*6180*/  MUFU.EX2 R25, R25 ;  /* 0x0000001900197308 */ /* 0x000ea20000000800 */
[----:B0-----:R-:W-:Y:S01]  /*6190*/  FFMA.FTZ R43, R2, R5, R161 ;  /* 0x00000005022b7223 */ /* 0x001fe200000100a1 */
[-CC-:B------:R-:W-:Y:S01]  /*61a0*/  FFMA.FTZ R61, R61, R0.reuse, -R58.reuse ;  /* 0x000000003d3d7223 */ /* 0x180fe2000001083a */
[-CC-:B------:R-:W-:Y:S01]  /*61b0*/  FFMA.FTZ R160, R64, R0.reuse, -R58.reuse ;  /* 0x0000000040a07223 */ /* 0x180fe2000001083a */
[-CC-:B------:R-:W-:Y:S01]  /*61c0*/  FFMA.FTZ R162, R68, R0.reuse, -R58.reuse ;  /* 0x0000000044a27223 */ /* 0x180fe2000001083a */
[-CC-:B------:R-:W-:Y:S01]  /*61d0*/  FFMA.FTZ R156, R72, R0.reuse, -R58.reuse ;  /* 0x00000000489c7223 */ /* 0x180fe2000001083a */
[-CC-:B------:R-:W-:Y:S01]  /*61e0*/  FFMA.FTZ R73, R73, R0.reuse, -R58.reuse ;  /* 0x0000000049497223 */ /* 0x180fe2000001083a */
[----:B------:R-:W-:Y:S01]  /*61f0*/  FFMA.FTZ R76, R76, R0, -R58 ;  /* 0x000000004c4c7223 */ /* 0x000fe2000001083a */
[----:B------:R-:W0:Y:S01]  /*6200*/  MUFU.EX2 R182, R182 ;  /* 0x000000b600b67308 */ /* 0x000e220000000800 */
[----:B-1----:R-:W-:Y:S01]  /*6210*/  FFMA.FTZ R6, R3, R6, R180 ;  /* 0x0000000603067223 */ /* 0x002fe200000100b4 */
[-CC-:B------:R-:W-:Y:S01]  /*6220*/  FFMA.FTZ R77, R77, R0.reuse, -R58.reuse ;  /* 0x000000004d4d7223 */ /* 0x180fe2000001083a */
[-CC-:B------:R-:W-:Y:S01]  /*6230*/  FFMA.FTZ R81, R81, R0.reuse, -R58.reuse ;  /* 0x0000000051517223 */ /* 0x180fe2000001083a */
[----:B------:R-:W-:Y:S01]  /*6240*/  FFMA.FTZ R84, R84, R0, -R58 ;  /* 0x0000000054547223 */ /* 0x000fe2000001083a */
[C---:B------:R-:W-:Y:S01]  /*6250*/  ISETP.GT.AND P3, PT, R9.reuse, R12, PT ;  /* 0x0000000c0900720c */ /* 0x040fe20003f64270 */
[----:B------:R-:W-:Y:S01]  /*6260*/  VIADD R9, R9, 0xffffffff ;  /* 0xffffffff09097836 */ /* 0x000fe20000000000 */
[----:B------:R-:W-:Y:S01]  /*6270*/  F2FP.F16.F32.PACK_AB R161, R59, R44 ;  /* 0x0000002c3ba1723e */ /* 0x000fe200000000ff */
[----:B------:R-:W1:Y:S01]  /*6280*/  MUFU.EX2 R27, R27 ;  /* 0x0000001b001b7308 */ /* 0x000e620000000800 */
[C---:B--2---:R-:W-:Y:S01]  /*6290*/  FADD.FTZ R49, R25.reuse, R6 ;  /* 0x0000000619317221 */ /* 0x044fe20000010000 */
[----:B------:R-:W-:Y:S01]  /*62a0*/  FADD.FTZ R6, R20, R43 ;  /* 0x0000002b14067221 */ /* 0x000fe20000010000 */
[----:B------:R-:W-:-:S02]  /*62b0*/  F2FP.F16.F32.PACK_AB R180, R25, R180 ;  /* 0x000000b419b4723e */ /* 0x000fc400000000ff */
[----:B------:R-:W-:Y:S01]  /*62c0*/  F2FP.F16.F32.PACK_AB R163, R55, R42 ;  /* 0x0000002a37a3723e */ /* 0x000fe200000000ff */
[----:B------:R-:W-:Y:S01]  /*62d0*/  FADD.FTZ R43, R11, R6 ;  /* 0x000000060b2b7221 */ /* 0x000fe20000010000 */
[----:B------:R-:W-:Y:S01]  /*62e0*/  F2FP.F16.F32.PACK_AB R159, R67, R48 ;  /* 0x00000030439f723e */ /* 0x000fe200000000ff */
[----:B------:R-:W2:Y:S02]  /*62f0*/  MUFU.EX2 R176, R176 ;  /* 0x000000b000b07308 */ /* 0x000ea40000000800 */
[----:B------:R-:W-:Y:S01]  /*6300*/  FADD.FTZ R6, R24, R43 ;  /* 0x0000002b18067221 */ /* 0x000fe20000010000 */
[----:B------:R-:W-:-:S03]  /*6310*/  FFMA.FTZ R43, R65, R0, -R58 ;  /* 0x00000000412b7223 */ /* 0x000fc6000001083a */
[----:B------:R-:W-:Y:S02]  /*6320*/  FADD.FTZ R53, R13, R6 ;  /* 0x000000060d357221 */ /* 0x000fe40000010000 */
[----:B------:R-:W3:Y:S02]  /*6330*/  MUFU.EX2 R29, R29 ;  /* 0x0000001d001d7308 */ /* 0x000ee40000000800 */
[----:B------:R-:W-:-:S04]  /*6340*/  FADD.FTZ R6, R26, R53 ;  /* 0x000000351a067221 */ /* 0x000fc80000010000 */
[----:B------:R-:W-:Y:S01]  /*6350*/  FADD.FTZ R53, R15, R6 ;  /* 0x000000060f357221 */ /* 0x000fe20000010000 */
[----:B------:R-:W-:Y:S01]  /*6360*/  FFMA.FTZ R6, R173, R0, -R58 ;  /* 0x00000000ad067223 */ /* 0x000fe2000001083a */
[----:B------:R-:W4:Y:S01]  /*6370*/  MUFU.EX2 R178, R178 ;  /* 0x000000b200b27308 */ /* 0x000f220000000800 */
[----:B------:R-:W-:-:S07]  /*6380*/  F2FP.F16.F32.PACK_AB R173, R30, R21 ;  /* 0x000000151ead723e */ /* 0x000fce00000000ff */
[----:B------:R-:W5:Y:S08]  /*6390*/  MUFU.EX2 R31, R31 ;  /* 0x0000001f001f7308 */ /* 0x000f700000000800 */
        /* <DEDUP_REMOVED lines=8> */
[----:B------:R-:W5:Y:S01]  /*6420*/  MUFU.EX2 R164, R164 ;  /* 0x000000a400a47308 */ /* 0x000f620000000800 */
[----:B------:R-:W-:-:S02]  /*6430*/  WARPGROUP.DEPBAR.LE gsb0, 0x0 ;  /* 0x00008000000079c5 */ /* 0x000fc40000010000 */
[----:B------:R0:W-:Y:S01]  /*6440*/  @!P1 SYNCS.ARRIVE.TRANS64.RED.A1T0 RZ, [R8+URZ], RZ ;  /* 0x000000ff08ff99a7 */ /* 0x0001e2000810043f */
[----:B------:R-:W-:-:S04]  /*6450*/  F2FP.F16.F32.PACK_AB R153, R71, R50 ;  /* 0x000000324799723e */ /* 0x000fc800000000ff */
[----:B------:R-:W5:Y:S01]  /*6460*/  MUFU.EX2 R45, R45 ;  /* 0x0000002d002d7308 */ /* 0x000f620000000800 */
[----:B0-----:R-:W-:-:S07]  /*6470*/  @!P1 VIADD R8, R10, 0x34860 ;  /* 0x000348600a089836 */ /* 0x001fce0000000000 */
[----:B------:R-:W0:Y:S01]  /*6480*/  MUFU.EX2 R166, R166 ;  /* 0x000000a600a67308 */ /* 0x000e220000000800 */
[----:B------:R-:W-:-:S04]  /*6490*/  @!P1 PRMT R8, RZ, 0x654, R8 ;  /* 0x00000654ff089816 */ /* 0x000fc80000000008 */
[----:B------:R1:W-:Y:S03]  /*64a0*/  @!P1 SYNCS.ARRIVE.TRANS64.RED.A1T0 RZ, [R8+URZ], RZ ;  /* 0x000000ff08ff99a7 */ /* 0x0003e6000810043f */
[----:B------:R-:W0:Y:S01]  /*64b0*/  MUFU.EX2 R5, R61 ;  /* 0x0000003d00057308 */ /* 0x000e220000000800 */
[----:B-1----:R-:W-:-:S07]  /*64c0*/  FADD.FTZ R8, R182, R49 ;  /* 0x00000031b6087221 */ /* 0x002fce0000010000 */
[----:B------:R-:W1:Y:S01]  /*64d0*/  MUFU.EX2 R160, R160 ;  /* 0x000000a000a07308 */ /* 0x000e620000000800 */
[C---:B------:R-:W-:Y:S01]  /*64e0*/  F2FP.F16.F32.PACK_AB R182, R27.reuse, R182 ;  /* 0x000000b61bb6723e */ /* 0x040fe200000000ff */
[----:B------:R-:W-:-:S04]  /*64f0*/  FADD.FTZ R49, R27, R8 ;  /* 0x000000081b317221 */ /* 0x000fc80000010000 */
[----:B--2---:R-:W-:Y:S02]  /*6500*/  FADD.FTZ R8, R176, R49 ;  /* 0x00000031b0087221 */ /* 0x004fe40000010000 */
[----:B------:R-:W2:Y:S01]  /*6510*/  MUFU.EX2 R43, R43 ;  /* 0x0000002b002b7308 */ /* 0x000ea20000000800 */
[-CC-:B------:R-:W-:Y:S01]  /*6520*/  FFMA.FTZ R49, R69, R0.reuse, -R58.reuse ;  /* 0x0000000045317223 */ /* 0x180fe2000001083a */
[----:B------:R-:W-:Y:S01]  /*6530*/  FFMA.FTZ R58, R85, R0, -R58 ;  /* 0x00000000553a7223 */ /* 0x000fe2000001083a */
[C---:B---3--:R-:W-:Y:S01]  /*6540*/  FADD.FTZ R57, R29.reuse, R8 ;  /* 0x000000081d397221 */ /* 0x048fe20000010000 */
[----:B------:R-:W-:-:S03]  /*6550*/  F2FP.F16.F32.PACK_AB R176, R29, R176 ;  /* 0x000000b01db0723e */ /* 0x000fc600000000ff */
[----:B----4-:R-:W-:Y:S01]  /*6560*/  FADD.FTZ R8, R178, R57 ;  /* 0x00000039b2087221 */ /* 0x010fe20000010000 */
[----:B------:R-:W3:Y:S01]  /*6570*/  MUFU.EX2 R162, R162 ;  /* 0x000000a200a27308 */ /* 0x000ee20000000800 */
[C---:B-----5:R-:W-:Y:S02]  /*6580*/  F2FP.F16.F32.PACK_AB R178, R31.reuse, R178 ;  /* 0x000000b21fb2723e */ /* 0x060fe400000000ff */
[----:B------:R-:W-:Y:S01]  /*6590*/  FADD.FTZ R57, R31, R8 ;  /* 0x000000081f397221 */ /* 0x000fe20000010000 */
[----:B------:R-:W-:-:S03]  /*65a0*/  FADD.FTZ R8, R28, R53 ;  /* 0x000000351c087221 */ /* 0x000fc60000010000 */
[----:B------:R-:W-:Y:S01]  /*65b0*/  FADD.FTZ R10, R172, R57 ;  /* 0x00000039ac0a7221 */ /* 0x000fe20000010000 */
[----:B------:R-:W-:Y:S01]  /*65c0*/  FADD.FTZ R53, R21, R8 ;  /* 0x0000000815357221 */ /* 0x000fe20000010000 */
[----:B------:R-:W4:Y:S01]  /*65d0*/  MUFU.EX2 R49, R49 ;  /* 0x0000003100317308 */ /* 0x000f220000000800 */
[C---:B------:R-:W-:Y:S01]  /*65e0*/  F2FP.F16.F32.PACK_AB R172, R33.reuse, R172 ;  /* 0x000000ac21ac723e */ /* 0x040fe200000000ff */
[----:B------:R-:W-:Y:S01]  /*65f0*/  FADD.FTZ R57, R33, R10 ;  /* 0x0000000a21397221 */ /* 0x000fe20000010000 */
[----:B------:R-:W-:-:S03]  /*6600*/  FADD.FTZ R53, R30, R53 ;  /* 0x000000351e357221 */ /* 0x000fc60000010000 */
[----:B------:R-:W-:Y:S01]  /*6610*/  FADD.FTZ R8, R174, R57 ;  /* 0x00000039ae087221 */ /* 0x000fe20000010000 */
[----:B------:R-:W-:Y:S01]  /*6620*/  FADD.FTZ R10, R32, R53 ;  /* 0x00000035200a7221 */ /* 0x000fe20000010000 */
[----:B------:R-:W-:Y:S01]  /*6630*/  MUFU.EX2 R156, R156 ;  /* 0x0000009c009c7308 */ /* 0x000fe20000000800 */
        /* <DEDUP_REMOVED lines=8> */
[C---:B------:R-:W-:Y:S01]  /*66c0*/  FADD.FTZ R8, R34.reuse, R13 ;  /* 0x0000000d22087221 */ /* 0x040fe20000010000 */
[----:B------:R-:W-:Y:S02]  /*66d0*/  F2FP.F16.F32.PACK_AB R169, R34, R169 ;  /* 0x000000a922a9723e */ /* 0x000fe400000000ff */
[----:B------:R-:W-:Y:S01]  /*66e0*/  FADD.FTZ R10, R170, R25 ;  /* 0x00000019aa0a7221 */ /* 0x000fe20000010000 */
[----:B------:R-:W-:Y:S01]  /*66f0*/  FADD.FTZ R13, R171, R8 ;  /* 0x00000008ab0d7221 */ /* 0x000fe20000010000 */
[----:B------:R-:W-:Y:S01]  /*6700*/  MUFU.EX2 R27, R76 ;  /* 0x0000004c001b7308 */ /* 0x000fe20000000800 */
[C---:B------:R-:W-:Y:S01]  /*6710*/  F2FP.F16.F32.PACK_AB R170, R41.reuse, R170 ;  /* 0x000000aa29aa723e */ /* 0x040fe200000000ff */
[----:B------:R-:W-:Y:S01]  /*6720*/  FADD.FTZ R25, R41, R10 ;  /* 0x0000000a29197221 */ /* 0x000fe20000010000 */
[C---:B------:R-:W-:Y:S01]  /*6730*/  FADD.FTZ R13, R36.reuse, R13 ;  /* 0x0000000d240d7221 */ /* 0x040fe20000010000 */
[----:B------:R-:W-:-:S02]  /*6740*/  F2FP.F16.F32.PACK_AB R171, R36, R171 ;  /* 0x000000ab24ab723e */ /* 0x000fc400000000ff */
[----:B------:R-:W-:Y:S01]  /*6750*/  FADD.FTZ R8, R164, R25 ;  /* 0x00000019a4087221 */ /* 0x000fe20000010000 */
[----:B------:R-:W-:Y:S01]  /*6760*/  FADD.FTZ R10, R40, R13 ;  /* 0x0000000d280a7221 */ /* 0x000fe20000010000 */
[----:B------:R3:W-:Y:S01]  /*6770*/  MUFU.EX2 R21, R6 ;  /* 0x0000000600157308 */ /* 0x0007e20000000800 */
[C---:B------:R-:W-:Y:S01]  /*6780*/  F2FP.F16.F32.PACK_AB R164, R45.reuse, R164 ;  /* 0x000000a42da4723e */ /* 0x040fe200000000ff */
[----:B------:R-:W-:Y:S01]  /*6790*/  FADD.FTZ R13, R45, R8 ;  /* 0x000000082d0d7221 */ /* 0x000fe20000010000 */
[----:B------:R-:W-:-:S03]  /*67a0*/  FADD.FTZ R15, R47, R10 ;  /* 0x0000000a2f0f7221 */ /* 0x000fc60000010000 */
[----:B0-----:R-:W-:Y:S01]  /*67b0*/  FADD.FTZ R8, R166, R13 ;  /* 0x0000000da6087221 */ /* 0x001fe20000010000 */
[----:B------:R-:W-:Y:S01]  /*67c0*/  FADD.FTZ R10, R38, R15 ;  /* 0x0000000f260a7221 */ /* 0x000fe20000010000 */
[----:B------:R-:W0:Y:S01]  /*67d0*/  MUFU.EX2 R77, R77 ;  /* 0x0000004d004d7308 */ /* 0x000e220000000800 */
[C---:B------:R-:W-:Y:S01]  /*67e0*/  F2FP.F16.F32.PACK_AB R166, R5.reuse, R166 ;  /* 0x000000a605a6723e */ /* 0x040fe200000000ff */
[----:B------:R-:W-:Y:S01]  /*67f0*/  FADD.FTZ R13, R5, R8 ;  /* 0x00000008050d7221 */ /* 0x000fe20000010000 */
[----:B------:R-:W-:-:S03]  /*6800*/  FADD.FTZ R15, R51, R10 ;  /* 0x0000000a330f7221 */ /* 0x000fc60000010000 */
[----:B-1----:R-:W-:Y:S01]  /*6810*/  FADD.FTZ R8, R160, R13 ;  /* 0x0000000da0087221 */ /* 0x002fe20000010000 */
[----:B------:R-:W-:Y:S01]  /*6820*/  FADD.FTZ R10, R44, R15 ;  /* 0x0000000f2c0a7221 */ /* 0x000fe20000010000 */
[----:B------:R-:W1:Y:S01]  /*6830*/  MUFU.EX2 R81, R81 ;  /* 0x0000005100517308 */ /* 0x000e620000000800 */
[C---:B--2---:R-:W-:Y:S01]  /*6840*/  F2FP.F16.F32.PACK_AB R160, R43.reuse, R160 ;  /* 0x000000a02ba0723e */ /* 0x044fe200000000ff */
[----:B------:R-:W-:Y:S01]  /*6850*/  FADD.FTZ R13, R43, R8 ;  /* 0x000000082b0d7221 */ /* 0x000fe20000010000 */
[----:B------:R-:W-:Y:S01]  /*6860*/  FADD.FTZ R15, R59, R10 ;  /* 0x0000000a3b0f7221 */ /* 0x000fe20000010000 */
[----:B------:R-:W-:Y:S02]  /*6870*/  IMAD.MOV.U32 R10, RZ, RZ, R7 ;  /* 0x000000ffff0a7224 */ /* 0x000fe400078e0007 */
[----:B---3--:R-:W-:Y:S01]  /*6880*/  FADD.FTZ R6, R162, R13 ;  /* 0x0000000da2067221 */ /* 0x008fe20000010000 */
[----:B------:R-:W-:Y:S01]  /*6890*/  FADD.FTZ R8, R42, R15 ;  /* 0x0000000f2a087221 */ /* 0x000fe20000010000 */
[----:B------:R-:W-:Y:S01]  /*68a0*/  MUFU.EX2 R54, R54 ;  /* 0x0000003600367308 */ /* 0x000fe20000000800 */
[C---:B----4-:R-:W-:Y:S01]  /*68b0*/  F2FP.F16.F32.PACK_AB R162, R49.reuse, R162 ;  /* 0x000000a231a2723e */ /* 0x050fe200000000ff */
[----:B------:R-:W-:Y:S01]  /*68c0*/  FADD.FTZ R5, R49, R6 ;  /* 0x0000000631057221 */ /* 0x000fe20000010000 */
[----:B------:R-:W-:Y:S01]  /*68d0*/  FADD.FTZ R13, R55, R8 ;  /* 0x00000008370d7221 */ /* 0x000fe20000010000 */
[----:B0-----:R-:W-:-:S02]  /*68e0*/  F2FP.F16.F32.PACK_AB R158, R77, R27 ;  /* 0x0000001b4d9e723e */ /* 0x001fc400000000ff */
[----:B------:R-:W-:Y:S01]  /*68f0*/  FADD.FTZ R6, R156, R5 ;  /* 0x000000059c067221 */ /* 0x000fe20000010000 */
[----:B------:R-:W-:Y:S01]  /*6900*/  FADD.FTZ R8, R46, R13 ;  /* 0x0000000d2e087221 */ /* 0x000fe20000010000 */
[----:B------:R-:W0:Y:S01]  /*6910*/  MUFU.EX2 R15, R84 ;  /* 0x00000054000f7308 */ /* 0x000e220000000800 */
[C---:B------:R-:W-:Y:S01]  /*6920*/  F2FP.F16.F32.PACK_AB R156, R11.reuse, R156 ;  /* 0x0000009c0b9c723e */ /* 0x040fe200000000ff */
[----:B------:R-:W-:Y:S01]  /*6930*/  FADD.FTZ R6, R11, R6 ;  /* 0x000000060b067221 */ /* 0x000fe20000010000 */
[----:B------:R-:W-:Y:S01]  /*6940*/  FADD.FTZ R5, R63, R8 ;  /* 0x000000083f057221 */ /* 0x000fe20000010000 */
[----:B-1----:R-:W-:Y:S02]  /*6950*/  F2FP.F16.F32.PACK_AB R152, R81, R21 ;  /* 0x000000155198723e */ /* 0x002fe400000000ff */
[----:B------:R-:W-:Y:S01]  /*6960*/  FADD.FTZ R6, R27, R6 ;  /* 0x000000061b067221 */ /* 0x000fe20000010000 */
[----:B------:R-:W-:Y:S01]  /*6970*/  FADD.FTZ R8, R48, R5 ;  /* 0x0000000530087221 */ /* 0x000fe20000010000 */
[----:B------:R-:W1:Y:S02]  /*6980*/  MUFU.EX2 R58, R58 ;  /* 0x0000003a003a7308 */ /* 0x000e640000000800 */
[----:B------:R-:W-:Y:S01]  /*6990*/  FADD.FTZ R6, R77, R6 ;  /* 0x000000064d067221 */ /* 0x000fe20000010000 */
[----:B------:R-:W-:-:S03]  /*69a0*/  FADD.FTZ R5, R67, R8 ;  /* 0x0000000843057221 */ /* 0x000fc60000010000 */
[----:B------:R-:W-:Y:S01]  /*69b0*/  FADD.FTZ R6, R21, R6 ;  /* 0x0000000615067221 */ /* 0x000fe20000010000 */
[----:B------:R-:W-:Y:S01]  /*69c0*/  FADD.FTZ R8, R50, R5 ;  /* 0x0000000532087221 */ /* 0x000fe20000010000 */
[----:B------:R-:W2:Y:S02]  /*69d0*/  MUFU.EX2 R14, R14 ;  /* 0x0000000e000e7308 */ /* 0x000ea40000000800 */
[----:B------:R-:W-:Y:S01]  /*69e0*/  FADD.FTZ R6, R81, R6 ;  /* 0x0000000651067221 */ /* 0x000fe20000010000 */
[----:B------:R-:W-:Y:S01]  /*69f0*/  FADD.FTZ R5, R71, R8 ;  /* 0x0000000847057221 */ /* 0x000fe20000010000 */
[----:B------:R-:W-:Y:S02]  /*6a00*/  IMAD.MOV.U32 R8, RZ, RZ, R4 ;  /* 0x000000ffff087224 */ /* 0x000fe400078e0004 */
[----:B0-----:R-:W-:Y:S01]  /*6a10*/  FADD.FTZ R6, R15, R6 ;  /* 0x000000060f067221 */ /* 0x001fe20000010000 */
[----:B------:R-:W-:Y:S01]  /*6a20*/  FADD.FTZ R5, R54, R5 ;  /* 0x0000000536057221 */ /* 0x000fe20000010000 */
[----:B-1----:R-:W-:-:S02]  /*6a30*/  F2FP.F16.F32.PACK_AB R154, R58, R15 ;  /* 0x0000000f3a9a723e */ /* 0x002fc400000000ff */
[----:B------:R-:W-:Y:S01]  /*6a40*/  FADD.FTZ R6, R58, R6 ;  /* 0x000000063a067221 */ /* 0x000fe20000010000 */
[C---:B--2---:R-:W-:Y:S01]  /*6a50*/  FADD.FTZ R5, R14.reuse, R5 ;  /* 0x000000050e057221 */ /* 0x044fe20000010000 */
[----:B------:R-:W-:Y:S01]  /*6a60*/  F2FP.F16.F32.PACK_AB R155, R14, R54 ;  /* 0x000000360e9b723e */ /* 0x000fe200000000ff */
[----:B------:R-:W-:Y:S06]  /*6a70*/  @P3 BRA `(.L_x_2232) ;  /* 0xffffffd400a43947 */ /* 0x000fec000383ffff */
.L_x_2223:
[----:B------:R-:W-:-:S13]  /*6a80*/  ISETP.GE.AND P2, PT, R9, R22, PT ;  /* 0x000000160900720c */ /* 0x000fda0003f46270 */
[----:B------:R-:W-:Y:S05]  /*6a90*/  @!P2 BRA `(.L_x_2233) ;  /* 0x000000200024a947 */ /* 0x000fea0003800000 */
[----:B------:R-:W-:Y:S01]  /*6aa0*/  IMAD.MOV.U32 R11, RZ, RZ, R4 ;  /* 0x000000ffff0b7224 */ /* 0x000fe200078e0004 */
[----:B------:R-:W-:Y:S01]  /*6ab0*/  UMOV UR59, UR38 ;  /* 0x00000026003b7c82 */ /* 0x000fe20008000000 */
[----:B------:R-:W-:Y:S01]  /*6ac0*/  IMAD.MOV.U32 R8, RZ, RZ, R7 ;  /* 0x000000ffff087224 */ /* 0x000fe200078e0007 */
[----:B------:R-:W-:-:S06]  /*6ad0*/  UMOV UR58, UR36 ;  /* 0x00000024003a7c82 */ /* 0x000fcc0008000000 */
.L_x_2242:
[----:B------:R-:W-:-:S04]  /*6ae0*/  UIADD3 UR36, UR58, 0x1, URZ ;  /* 0x000000013a247890 */ /* 0x000fc8000fffe03f */
[----:B------:R-:W-:-:S04]  /*6af0*/  UISETP.NE.AND UP0, UPT, UR36, 0x2, UPT ;  /* 0x000000022400788c */ /* 0x000fc8000bf05270 */
[----:B------:R-:W-:Y:S02]  /*6b00*/  USEL UR38, URZ, 0x1, UP0 ;  /* 0x000000013f267887 */ /* 0x000fe40008000000 */
[----:B------:R-:W-:Y:S02]  /*6b10*/  USEL UR36, UR36, URZ, UP0 ;  /* 0x0000003f24247287 */ /* 0x000fe40008000000 */
[----:B------:R-:W-:Y:S01]  /*6b20*/  ULOP3.LUT UR38, UR59, UR38, URZ, 0x3c, !UPT ;  /* 0x000000263b267292 */ /* 0x000fe2000f8e3c3f */
[----:B------:R-:W-:Y:S11]  /*6b30*/  @!P0 BRA `(.L_x_2234) ;  /* 0x0000000000048947 */ /* 0x000ff60003800000 */
[----:B------:R-:W-:Y:S01]  /*6b40*/  BPT.TRAP 0x1 ;  /* 0x000000040000795c */ /* 0x000fe20000300000 */
.L_x_2234:
[----:B------:R-:W-:Y:S01]  /*6b50*/  ULEA UR6, UR36, UR37, 0x3 ;  /* 0x0000002524067291 */ /* 0x000fe2000f8e183f */
[----:B------:R-:W-:-:S05]  /*6b60*/  IMAD.U32 R0, RZ, RZ, UR38 ;  /* 0x00000026ff007e24 */ /* 0x000fca000f8e00ff */
[----:B------:R-:W-:-:S04]  /*6b70*/  SHF.L.U32 R0, R0, 0x1f, RZ ;  /* 0x0000001f00007819 */ /* 0x000fc800000006ff */
[----:B------:R0:W1:Y:S01]  /*6b80*/  SYNCS.PHASECHK.TRANS64.TRYWAIT P2, [UR6+0x34830], R0 ;  /* 0x03483000ff0075a7 */ /* 0x0000620008040146 */
[----:B------:R-:W-:Y:S05]  /*6b90*/  @!P0 BRA `(.L_x_2235) ;  /* 0x0000000000048947 */ /* 0x000fea0003800000 */
[----:B------:R-:W-:Y:S01]  /*6ba0*/  BPT.TRAP 0x1 ;  /* 0x000000040000795c */ /* 0x000fe20000300000 */
.L_x_2235:
[----:B-1----:R-:W-:Y:S05]  /*6bb0*/  @P2 BRA `(.L_x_2236) ;  /* 0x0000000000082947 */ /* 0x002fea0003800000 */
[----:B------:R-:W1:Y:S02]  /*6bc0*/  SYNCS.PHASECHK.TRANS64.TRYWAIT P2, [UR6+0x34830], R0 ;  /* 0x03483000ff0075a7 */ /* 0x000e640008040146 */
[----:B-1----:R-:W-:Y:S05]  /*6bd0*/  @!P2 BRA `(.L_x_2237) ;  /* 0x000000cc0020a947 */ /* 0x002fea0003800000 */
.L_x_2236:
        /* <DEDUP_REMOVED lines=126> */
.L_x_2238:
[----:B------:R-:W-:Y:S01]  /*73c0*/  ULEA UR7, UR58, UR37, 0x3 ;  /* 0x000000253a077291 */ /* 0x000fe2000f8e183f */
[----:B01----:R-:W-:-:S05]  /*73d0*/  IMAD.U32 R0, RZ, RZ, UR59 ;  /* 0x0000003bff007e24 */ /* 0x003fca000f8e00ff */
[----:B------:R-:W-:-:S04]  /*73e0*/  SHF.L.U32 R0, R0, 0x1f, RZ ;  /* 0x0000001f00007819 */ /* 0x000fc800000006ff */
[----:B------:R0:W1:Y:S01]  /*73f0*/  SYNCS.PHASECHK.TRANS64.TRYWAIT P2, [UR7+0x34850], R0 ;  /* 0x03485000ff0075a7 */ /* 0x0000620008040147 */
[----:B------:R-:W-:Y:S05]  /*7400*/  @!P0 BRA `(.L_x_2239) ;  /* 0x0000000000048947 */ /* 0x000fea0003800000 */
[----:B------:R-:W-:Y:S01]  /*7410*/  BPT.TRAP 0x1 ;  /* 0x000000040000795c */ /* 0x000fe20000300000 */
.L_x_2239:
[----:B-1----:R-:W-:Y:S05]  /*7420*/  @P2 BRA `(.L_x_2240) ;  /* 0x0000000000082947 */ /* 0x002fea0003800000 */
[----:B------:R-:W1:Y:S02]  /*7430*/  SYNCS.PHASECHK.TRANS64.TRYWAIT P2, [UR7+0x34850], R0 ;  /* 0x03485000ff0075a7 */ /* 0x000e640008040147 */
[----:B-1----:R-:W-:Y:S05]  /*7440*/  @!P2 BRA `(.L_x_2241) ;  /* 0x000000c4001ca947 */ /* 0x002fea0003800000 */
.L_x_2240:
[----:B------:R-:W-:Y:S01]  /*7450*/  UIADD3 UR6, UR37, 0x400, URZ ;  /* 0x0000040025067890 */ /* 0x000fe2000fffe03f */
[----:B------:R-:W-:Y:S01]  /*7460*/  WARPGROUP.ARRIVE ;  /* 0x00000000000079c5 */ /* 0x000fe20000000000 */
[----:B------:R-:W-:Y:S01]  /*7470*/  UMOV UR11, 0x40000040 ;  /* 0x40000040000b7882 */ /* 0x000fe20000000000 */
[----:B01----:R-:W-:Y:S01]  /*7480*/  FMNMX.FTZ R0, R24, R8, !PT ;  /* 0x0000000818007209 */ /* 0x003fe20007810000 */
[----:B------:R-:W-:Y:S01]  /*7490*/  USHF.R.U32.HI UR6, URZ, 0x4, UR6 ;  /* 0x000000043f067899 */ /* 0x000fe20008011606 */
[----:B------:R-:W-:Y:S01]  /*74a0*/  ISETP.GT.AND P2, PT, R9, R22, PT ;  /* 0x000000160900720c */ /* 0x000fe20003f44270 */
[----:B------:R-:W-:Y:S01]  /*74b0*/  UMOV UR59, UR38 ;  /* 0x00000026003b7c82 */ /* 0x000fe20008000000 */
[----:B------:R-:W-:Y:S01]  /*74c0*/  FMNMX.FTZ R3, R25, R0, !PT ;  /* 0x0000000019037209 */ /* 0x000fe20007810000 */
[----:B------:R-:W-:Y:S01]  /*74d0*/  ULOP3.LUT UR6, UR6, 0x3fff, URZ, 0xc0, !UPT ;  /* 0x00003fff06067892 */ /* 0x000fe2000f8ec03f */
[----:B------:R-:W-:Y:S02]  /*74e0*/  VIADD R9, R9, 0xffffffff ;  /* 0xffffffff09097836 */ /* 0x000fe40000000000 */
        /* <DEDUP_REMOVED lines=51> */
[----:B------:R-:W-:-:S04]  /*7820*/  FMNMX.FTZ R15, R35, R2, !PT ;  /* 0x00000002230f7209 */ /* 0x000fc80007810000 */
[----:B------:R-:W-:Y:S02]  /*7830*/  FMNMX.FTZ R2, R38, R15, !PT ;  /* 0x0000000f26027209 */ /* 0x000fe40007810000 */
[----:B-1----:R-:W-:Y:S02]  /*7840*/  FMNMX.FTZ R7, R4, R7, !PT ;  /* 0x0000000704077209 */ /* 0x002fe40007810000 */
[----:B------:R-:W-:-:S03]  /*7850*/  FMNMX.FTZ R15, R39, R2, !PT ;  /* 0x00000002270f7209 */ /* 0x000fc60007810000 */
[----:B------:R-:W-:Y:S01]  /*7860*/  FADD.FTZ R3, -R7, R8 ;  /* 0x0000000807037221 */ /* 0x000fe20000010100 */
[----:B------:R-:W-:-:S03]  /*7870*/  FMNMX.FTZ R2, R42, R15, !PT ;  /* 0x0000000f2a027209 */ /* 0x000fc60007810000 */
[----:B0-----:R-:W-:Y:S01]  /*7880*/  FMUL.FTZ R3, R3, R0 ;  /* 0x0000000003037220 */ /* 0x001fe20000410000 */
[----:B------:R-:W-:-:S04]  /*7890*/  FMNMX.FTZ R15, R43, R2, !PT ;  /* 0x000000022b0f7209 */ /* 0x000fc80007810000 */
[----:B------:R-:W-:Y:S01]  /*78a0*/  FMNMX.FTZ R2, R46, R15, !PT ;  /* 0x0000000f2e027209 */ /* 0x000fe20007810000 */
[----:B------:R-:W-:Y:S03]  /*78b0*/  MUFU.EX2 R3, R3 ;  /* 0x0000000300037308 */ /* 0x000fe60000000800 */
        /* <DEDUP_REMOVED lines=24> */
[----:B------:R-:W-:-:S04]  /*7a40*/  FMUL.FTZ R169, R7, R0 ;  /* 0x0000000007a97220 */ /* 0x000fc80000410000 */
[-CC-:B------:R-:W-:Y:S02]  /*7a50*/  FFMA.FTZ R13, R25, R0.reuse, -R169.reuse ;  /* 0x00000000190d7223 */ /* 0x180fe400000108a9 */
[----:B------:R-:W-:Y:S01]  /*7a60*/  HGMMA.64x128x16.F32 R88, R164, gdesc[UR8].tnspB, R88, gsb0 ;  /* 0x41e00008a4587df0 */ /* 0x000fe20008000858 */
[----:B------:R-:W-:Y:S01]  /*7a70*/  UIADD3 UR10, UR6, 0x280, URZ ;  /* 0x00000280060a7890 */ /* 0x000fe2000fffe03f */
[--C-:B------:R-:W-:Y:S01]  /*7a80*/  FFMA.FTZ R25, R37, R0, -R169.reuse ;  /* 0x0000000025197223 */ /* 0x100fe200000108a9 */
[----:B------:R-:W-:Y:S01]  /*7a90*/  UMOV UR11, 0x40000040 ;  /* 0x40000040000b7882 */ /* 0x000fe20000000000 */
[----:B------:R-:W-:Y:S01]  /*7aa0*/  FMNMX.FTZ R37, R71, R2, !PT ;  /* 0x0000000247257209 */ /* 0x000fe20007810000 */
[-CC-:B------:R-:W-:Y:S01]  /*7ab0*/  FFMA.FTZ R41, R41, R0.reuse, -R169.reuse ;  /* 0x0000000029297223 */ /* 0x180fe200000108a9 */
[-CC-:B------:R-:W-:Y:S01]  /*7ac0*/  FFMA.FTZ R29, R29, R0.reuse, -R169.reuse ;  /* 0x000000001d1d7223 */ /* 0x180fe200000108a9 */
[-CC-:B------:R-:W-:Y:S01]  /*7ad0*/  FFMA.FTZ R180, R24, R0.reuse, -R169.reuse ;  /* 0x0000000018b47223 */ /* 0x180fe200000108a9 */
[----:B------:R-:W-:Y:S01]  /*7ae0*/  FMNMX.FTZ R2, R74, R37, !PT ;  /* 0x000000254a027209 */ /* 0x000fe20007810000 */
[----:B------:R0:W-:Y:S01]  /*7af0*/  MUFU.EX2 R15, R41 ;  /* 0x00000029000f7308 */ /* 0x0001e20000000800 */
[-CC-:B------:R-:W-:Y:S01]  /*7b00*/  FFMA.FTZ R182, R28, R0.reuse, -R169.reuse ;  /* 0x000000001cb67223 */ /* 0x180fe200000108a9 */
[--C-:B------:R-:W-:Y:S01]  /*7b10*/  FFMA.FTZ R176, R32, R0, -R169.reuse ;  /* 0x0000000020b07223 */ /* 0x100fe200000108a9 */
[----:B------:R-:W-:Y:S01]  /*7b20*/  FMNMX.FTZ R37, R75, R2, !PT ;  /* 0x000000024b257209 */ /* 0x000fe20007810000 */
[-CC-:B------:R-:W-:Y:S01]  /*7b30*/  FFMA.FTZ R33, R33, R0.reuse, -R169.reuse ;  /* 0x0000000021217223 */ /* 0x180fe200000108a9 */
[-CC-:B------:R-:W-:Y:S01]  /*7b40*/  FFMA.FTZ R178, R36, R0.reuse, -R169.reuse ;  /* 0x0000000024b27223 */ /* 0x180fe200000108a9 */
[-CC-:B------:R-:W-:Y:S01]  /*7b50*/  FFMA.FTZ R172, R40, R0.reuse, -R169.reuse ;  /* 0x0000000028ac7223 */ /* 0x180fe200000108a9 */
[----:B------:R-:W-:Y:S01]  /*7b60*/  FMNMX.FTZ R2, R78, R37, !PT ;  /* 0x000000254e027209 */ /* 0x000fe20007810000 */
[----:B------:R-:W1:Y:S01]  /*7b70*/  MUFU.EX2 R180, R180 ;  /* 0x000000b400b47308 */ /* 0x000e620000000800 */
[-CC-:B------:R-:W-:Y:S01]  /*7b80*/  FFMA.FTZ R174, R44, R0.reuse, -R169.reuse ;  /* 0x000000002cae7223 */ /* 0x180fe200000108a9 */
[--C-:B------:R-:W-:Y:S01]  /*7b90*/  FFMA.FTZ R53, R53, R0, -R169.reuse ;  /* 0x0000000035357223 */ /* 0x100fe200000108a9 */
[----:B0-----:R-:W-:Y:S01]  /*7ba0*/  FMNMX.FTZ R41, R79, R2, !PT ;  /* 0x000000024f297209 */ /* 0x001fe20007810000 */
[-CC-:B------:R-:W-:Y:S01]  /*7bb0*/  FFMA.FTZ R45, R45, R0.reuse, -R169.reuse ;  /* 0x000000002d2d7223 */ /* 0x180fe200000108a9 */
[-CC-:B------:R-:W-:Y:S01]  /*7bc0*/  FFMA.FTZ R57, R57, R0.reuse, -R169.reuse ;  /* 0x0000000039397223 */ /* 0x180fe200000108a9 */
[-CC-:B------:R-:W-:Y:S01]  /*7bd0*/  FFMA.FTZ R168, R48, R0.reuse, -R169.reuse ;  /* 0x0000000030a87223 */ /* 0x180fe200000108a9 */
[----:B------:R-:W-:Y:S01]  /*7be0*/  FMNMX.FTZ R2, R82, R41, !PT ;  /* 0x0000002952027209 */ /* 0x000fe20007810000 */
[----:B------:R-:W0:Y:S01]  /*7bf0*/  MUFU.EX2 R13, R13 ;  /* 0x0000000d000d7308 */ /* 0x000e220000000800 */
[-CC-:B------:R-:W-:Y:S01]  /*7c00*/  FFMA.FTZ R170, R52, R0.reuse, -R169.reuse ;  /* 0x0000000034aa7223 */ /* 0x180fe200000108a9 */
[--C-:B------:R-:W-:Y:S01]  /*7c10*/  FFMA.FTZ R8, R72, R0, -R169.reuse ;  /* 0x0000000048087223 */ /* 0x100fe200000108a9 */
[----:B------:R-:W-:Y:S01]  /*7c20*/  FMNMX.FTZ R41, R83, R2, !PT ;  /* 0x0000000253297209 */ /* 0x000fe20007810000 */
[-CC-:B------:R-:W-:Y:S01]  /*7c30*/  FFMA.FTZ R73, R73, R0.reuse, -R169.reuse ;  /* 0x0000000049497223 */ /* 0x180fe200000108a9 */
[-CC-:B------:R-:W-:Y:S01]  /*7c40*/  FFMA.FTZ R10, R76, R0.reuse, -R169.reuse ;  /* 0x000000004c0a7223 */ /* 0x180fe200000108a9 */
[-CC-:B------:R-:W-:Y:S01]  /*7c50*/  FFMA.FTZ R12, R80, R0.reuse, -R169.reuse ;  /* 0x00000000500c7223 */ /* 0x180fe200000108a9 */
[----:B------:R-:W-:Y:S01]  /*7c60*/  FMNMX.FTZ R2, R86, R41, !PT ;  /* 0x0000002956027209 */ /* 0x000fe20007810000 */
[--C-:B------:R-:W-:Y:S01]  /*7c70*/  FFMA.FTZ R41, R65, R0, -R169.reuse ;  /* 0x0000000041297223 */ /* 0x100fe200000108a9 */
[----:B------:R-:W-:Y:S01]  /*7c80*/  MUFU.EX2 R182, R182 ;  /* 0x000000b600b67308 */ /* 0x000fe20000000800 */
[----:B-1----:R-:W-:Y:S01]  /*7c90*/  FFMA.FTZ R6, R3, R6, R180 ;  /* 0x0000000603067223 */ /* 0x002fe200000100b4 */
[----:B------:R-:W-:Y:S01]  /*7ca0*/  FMNMX.FTZ R2, R87, R2, !PT ;  /* 0x0000000257027209 */ /* 0x000fe20007810000 */
[-CC-:B------:R-:W-:Y:S01]  /*7cb0*/  FFMA.FTZ R14, R84, R0.reuse, -R169.reuse ;  /* 0x00000000540e7223 */ /* 0x180fe200000108a9 */
[----:B------:R-:W-:-:S04]  /*7cc0*/  FFMA.FTZ R85, R85, R0, -R169 ;  /* 0x0000000055557223 */ /* 0x000fc800000108a9 */
[----:B------:R-:W-:Y:S01]  /*7cd0*/  MUFU.EX2 R176, R176 ;  /* 0x000000b000b07308 */ /* 0x000fe20000000800 */
[----:B0-----:R-:W-:-:S07]  /*7ce0*/  F2FP.F16.F32.PACK_AB R180, R13, R180 ;  /* 0x000000b40db4723e */ /* 0x001fce00000000ff */
[----:B------:R-:W-:Y:S08]  /*7cf0*/  MUFU.EX2 R33, R33 ;  /* 0x0000002100217308 */ /* 0x000ff00000000800 */
[----:B------:R-:W-:Y:S08]  /*7d00*/  MUFU.EX2 R178, R178 ;  /* 0x000000b200b27308 */ /* 0x000ff00000000800 */
[----:B------:R-:W-:Y:S08]  /*7d10*/  MUFU.EX2 R25, R25 ;  /* 0x0000001900197308 */ /* 0x000ff00000000800 */
[----:B------:R-:W-:Y:S08]  /*7d20*/  MUFU.EX2 R172, R172 ;  /* 0x000000ac00ac7308 */ /* 0x000ff00000000800 */
[----:B------:R-:W-:Y:S08]  /*7d30*/  MUFU.EX2 R174, R174 ;  /* 0x000000ae00ae7308 */ /* 0x000ff00000000800 */
[----:B------:R0:W-:Y:S08]  /*7d40*/  MUFU.EX2 R21, R53 ;  /* 0x0000003500157308 */ /* 0x0001f00000000800 */
[----:B------:R1:W-:Y:S01]  /*7d50*/  MUFU.EX2 R17, R45 ;  /* 0x0000002d00117308 */ /* 0x0003e20000000800 */
[-CC-:B0-----:R-:W-:Y:S01]  /*7d60*/  FFMA.FTZ R53, R61, R0.reuse, -R169.reuse ;  /* 0x000000003d357223 */ /* 0x181fe200000108a9 */
[----:B------:R-:W-:-:S06]  /*7d70*/  FFMA.FTZ R61, R81, R0, -R169 ;  /* 0x00000000513d7223 */ /* 0x000fcc00000108a9 */
[----:B------:R0:W-:Y:S01]  /*7d80*/  MUFU.EX2 R37, R57 ;  /* 0x0000003900257308 */ /* 0x0001e20000000800 */
[----:B-1----:R-:W-:-:S07]  /*7d90*/  FFMA.FTZ R45, R69, R0, -R169 ;  /* 0x00000000452d7223 */ /* 0x002fce00000108a9 */
[----:B------:R-:W-:Y:S01]  /*7da0*/  MUFU.EX2 R168, R168 ;  /* 0x000000a800a87308 */ /* 0x000fe20000000800 */
[----:B0-----:R-:W-:-:S07]  /*7db0*/  FFMA.FTZ R57, R77, R0, -R169 ;  /* 0x000000004d397223 */ /* 0x001fce00000108a9 */
[----:B------:R-:W-:Y:S08]  /*7dc0*/  MUFU.EX2 R170, R170 ;  /* 0x000000aa00aa7308 */ /* 0x000ff00000000800 */
[----:B------:R-:W-:Y:S08]  /*7dd0*/  MUFU.EX2 R53, R53 ;  /* 0x0000003500357308 */ /* 0x000ff00000000800 */
[----:B------:R-:W-:Y:S01]  /*7de0*/  MUFU.EX2 R41, R41 ;  /* 0x0000002900297308 */ /* 0x000fe20000000800 */
[----:B------:R-:W-:-:S02]  /*7df0*/  WARPGROUP.DEPBAR.LE gsb0, 0x0 ;  /* 0x00008000000079c5 */ /* 0x000fc40000010000 */
[----:B------:R-:W-:Y:S01]  /*7e00*/  WARPGROUP.ARRIVE ;  /* 0x00000000000079c5 */ /* 0x000fe20000000000 */
[----:B------:R-:W-:-:S04]  /*7e10*/  FFMA.FTZ R164, R56, R0, -R169 ;  /* 0x0000000038a47223 */ /* 0x000fc800000108a9 */
[----:B------:R0:W-:Y:S01]  /*7e20*/  MUFU.EX2 R165, R29 ;  /* 0x0000001d00a57308 */ /* 0x0001e20000000800 */
[-CC-:B------:R-:W-:Y:S01]  /*7e30*/  FFMA.FTZ R166, R60, R0.reuse, -R169.reuse ;  /* 0x000000003ca67223 */ /* 0x180fe200000108a9 */
[----:B------:R-:W-:Y:S01]  /*7e40*/  HGMMA.64x128x16.F32 R88, R160, gdesc[UR8].tnspB, R88, gsb0 ;  /* 0x41e00008a0587df0 */ /* 0x000fe20008000858 */
[----:B------:R-:W-:Y:S01]  /*7e50*/  UIADD3 UR10, UR6, 0x300, URZ ;  /* 0x00000300060a7890 */ /* 0x000fe2000fffe03f */
[----:B------:R-:W-:Y:S01]  /*7e60*/  UMOV UR11, 0x40000040 ;  /* 0x40000040000b7882 */ /* 0x000fe20000000000 */
[----:B------:R-:W-:Y:S01]  /*7e70*/  UIADD3 UR6, UR6, 0x380, URZ ;  /* 0x0000038006067890 */ /* 0x000fe2000fffe03f */
[----:B0-----:R-:W-:Y:S02]  /*7e80*/  FFMA.FTZ R29, R49, R0, -R169 ;  /* 0x00000000311d7223 */ /* 0x001fe400000108a9 */
[----:B------:R-:W-:Y:S01]  /*7e90*/  MUFU.EX2 R164, R164 ;  /* 0x000000a400a47308 */ /* 0x000fe20000000800 */
[----:B------:R-:W0:Y:S07]  /*7ea0*/  SHFL.BFLY PT, R49, R2, 0x2, 0x1f ;  /* 0x0c401f0002317f89 */ /* 0x000e2e00000e0000 */
        /* <DEDUP_REMOVED lines=8> */
[----:B0-----:R-:W-:-:S07]  /*7f30*/  FMNMX.FTZ R4, R16, R65, !PT ;  /* 0x0000004110047209 */ /* 0x001fce0007810000 */
[----:B------:R-:W-:Y:S01]  /*7f40*/  MUFU.EX2 R57, R57 ;  /* 0x0000003900397308 */ /* 0x000fe20000000800 */
[----:B------:R-:W-:-:S04]  /*7f50*/  FADD.FTZ R65, -R4, R11 ;  /* 0x0000000b04417221 */ /* 0x000fc80000010100 */
[-C--:B------:R-:W-:Y:S01]  /*7f60*/  FMUL.FTZ R2, R65, R0.reuse ;  /* 0x0000000041027220 */ /* 0x080fe20000410000 */
[-C--:B------:R-:W-:Y:S02]  /*7f70*/  FMUL.FTZ R65, R4, R0.reuse ;  /* 0x0000000004417220 */ /* 0x080fe40000410000 */
[----:B------:R-:W-:Y:S02]  /*7f80*/  MUFU.EX2 R12, R12 ;  /* 0x0000000c000c7308 */ /* 0x000fe40000000800 */
[-CC-:B------:R-:W-:Y:S01]  /*7f90*/  FFMA.FTZ R24, R35, R0.reuse, -R65.reuse ;  /* 0x0000000023187223 */ /* 0x180fe20000010841 */
[----:B------:R-:W-:Y:S01]  /*7fa0*/  IMAD.U32 R35, RZ, RZ, UR7 ;  /* 0x00000007ff237e24 */ /* 0x000fe2000f8e00ff */
[----:B------:R-:W-:Y:S01]  /*7fb0*/  UMOV UR7, 0x40000040 ;  /* 0x4000004000077882 */ /* 0x000fe20000000000 */
[-CC-:B------:R-:W-:Y:S01]  /*7fc0*/  FFMA.FTZ R20, R31, R0.reuse, -R65.reuse ;  /* 0x000000001f147223 */ /* 0x180fe20000010841 */
[----:B------:R-:W-:Y:S01]  /*7fd0*/  FFMA.FTZ R181, R26, R0, -R65 ;  /* 0x000000001ab57223 */ /* 0x000fe20000010841 */
[----:B------:R-:W-:-:S02]  /*7fe0*/  IMAD.U32 R31, RZ, RZ, UR36 ;  /* 0x00000024ff1f7e24 */ /* 0x000fc4000f8e00ff */
[-CC-:B------:R-:W-:Y:S01]  /*7ff0*/  FFMA.FTZ R16, R27, R0.reuse, -R65.reuse ;  /* 0x000000001b107223 */ /* 0x180fe20000010841 */
[----:B------:R-:W-:Y:S01]  /*8000*/  MUFU.EX2 R2, R2 ;  /* 0x0000000200027308 */ /* 0x000fe20000000800 */
[-CC-:B------:R-:W-:Y:S01]  /*8010*/  FFMA.FTZ R183, R30, R0.reuse, -R65.reuse ;  /* 0x000000001eb77223 */ /* 0x180fe20000010841 */
[-CC-:B------:R-:W-:Y:S01]  /*8020*/  FFMA.FTZ R177, R34, R0.reuse, -R65.reuse ;  /* 0x0000000022b17223 */ /* 0x180fe20000010841 */
[----:B------:R-:W-:Y:S01]  /*8030*/  @!P1 LEA R31, R31, UR37, 0x3 ;  /* 0x000000251f1f9c11 */ /* 0x000fe2000f8e18ff */
[-CC-:B------:R-:W-:Y:S01]  /*8040*/  FFMA.FTZ R179, R38, R0.reuse, -R65.reuse ;  /* 0x0000000026b37223 */ /* 0x180fe20000010841 */
[-CC-:B------:R-:W-:Y:S01]  /*8050*/  FFMA.FTZ R26, R39, R0.reuse, -R65.reuse ;  /* 0x00000000271a7223 */ /* 0x180fe20000010841 */
[-CC-:B------:R-:W-:Y:S01]  /*8060*/  FFMA.FTZ R173, R42, R0.reuse, -R65.reuse ;  /* 0x000000002aad7223 */ /* 0x180fe20000010841 */
[----:B------:R-:W-:Y:S01]  /*8070*/  FFMA.FTZ R28, R43, R0, -R65 ;  /* 0x000000002b1c7223 */ /* 0x000fe20000010841 */
[----:B------:R-:W0:Y:S01]  /*8080*/  MUFU.EX2 R181, R181 ;  /* 0x000000b500b57308 */ /* 0x000e220000000800 */
[----:B------:R-:W-:-:S02]  /*8090*/  @!P1 VIADD R31, R31, 0x34840 ;  /* 0x000348401f1f9836 */ /* 0x000fc40000000000 */
[-CC-:B------:R-:W-:Y:S01]  /*80a0*/  FFMA.FTZ R175, R46, R0.reuse, -R65.reuse ;  /* 0x000000002eaf7223 */ /* 0x180fe20000010841 */
[-CC-:B------:R-:W-:Y:S01]  /*80b0*/  FFMA.FTZ R30, R47, R0.reuse, -R65.reuse ;  /* 0x000000002f1e7223 */ /* 0x180fe20000010841 */
[-CC-:B------:R-:W-:Y:S01]  /*80c0*/  FFMA.FTZ R32, R51, R0.reuse, -R65.reuse ;  /* 0x0000000033207223 */ /* 0x180fe20000010841 */
[-C--:B------:R-:W-:Y:S01]  /*80d0*/  FFMA.FTZ R171, R54, R0.reuse, -R65 ;  /* 0x0000000036ab7223 */ /* 0x080fe20000010841 */
[----:B------:R-:W-:Y:S01]  /*80e0*/  @!P1 PRMT R31, RZ, 0x654, R31 ;  /* 0x00000654ff1f9816 */ /* 0x000fe2000000001f */
        /* <DEDUP_REMOVED lines=8> */
[-C--:B------:R-:W-:Y:S01]  /*8170*/  FFMA.FTZ R82, R82, R0.reuse, -R65 ;  /* 0x0000000052527223 */ /* 0x080fe20000010841 */
[----:B------:R-:W2:Y:S01]  /*8180*/  MUFU.EX2 R183, R183 ;  /* 0x000000b700b77308 */ /* 0x000ea20000000800 */
[----:B0-----:R-:W-:Y:S01]  /*8190*/  FFMA.FTZ R5, R2, R5, R181 ;  /* 0x0000000502057223 */ /* 0x001fe200000100b5 */
[-CC-:B------:R-:W-:Y:S01]  /*81a0*/  FFMA.FTZ R83, R83, R0.reuse, -R65.reuse ;  /* 0x0000000053537223 */ /* 0x180fe20000010841 */
[----:B------:R-:W-:-:S05]  /*81b0*/  FFMA.FTZ R86, R86, R0, -R65 ;  /* 0x0000000056567223 */ /* 0x000fca0000010841 */
[----:B------:R-:W0:Y:S01]  /*81c0*/  MUFU.EX2 R20, R20 ;  /* 0x0000001400147308 */ /* 0x000e220000000800 */
[C---:B-1----:R-:W-:Y:S01]  /*81d0*/  FADD.FTZ R38, R16.reuse, R5 ;  /* 0x0000000510267221 */ /* 0x042fe20000010000 */
[----:B------:R-:W-:-:S06]  /*81e0*/  F2FP.F16.F32.PACK_AB R181, R16, R181 ;  /* 0x000000b510b5723e */ /* 0x000fcc00000000ff */
[----:B------:R-:W-:Y:S01]  /*81f0*/  MUFU.EX2 R177, R177 ;  /* 0x000000b100b17308 */ /* 0x000fe20000000800 */
[----:B--2---:R-:W-:Y:S01]  /*8200*/  FADD.FTZ R5, R183, R38 ;  /* 0x00000026b7057221 */ /* 0x004fe20000010000 */
[----:B------:R-:W-:-:S06]  /*8210*/  FFMA.FTZ R38, R67, R0, -R65 ;  /* 0x0000000043267223 */ /* 0x000fcc0000010841 */
[----:B------:R-:W-:Y:S01]  /*8220*/  MUFU.EX2 R24, R24 ;  /* 0x0000001800187308 */ /* 0x000fe20000000800 */
[----:B0-----:R-:W-:-:S07]  /*8230*/  F2FP.F16.F32.PACK_AB R183, R20, R183 ;  /* 0x000000b714b7723e */ /* 0x001fce00000000ff */
[----:B------:R-:W-:Y:S01]  /*8240*/  MUFU.EX2 R179, R179 ;  /* 0x000000b300b37308 */ /* 0x000fe20000000800 */
[----:B------:R-:W-:Y:S02]  /*8250*/  WARPGROUP.DEPBAR.LE gsb0, 0x0 ;  /* 0x00008000000079c5 */ /* 0x000fe40000010000 */
[----:B------:R-:W-:-:S05]  /*8260*/  WARPGROUP.ARRIVE ;  /* 0x00000000000079c5 */ /* 0x000fca0000000000 */
[----:B------:R-:W-:Y:S01]  /*8270*/  MUFU.EX2 R26, R26 ;  /* 0x0000001a001a7308 */ /* 0x000fe20000000800 */
[-CC-:B------:R-:W-:Y:S01]  /*8280*/  FFMA.FTZ R160, R64, R0.reuse, -R169.reuse ;  /* 0x0000000040a07223 */ /* 0x180fe200000108a9 */
[-C--:B------:R-:W-:Y:S01]  /*8290*/  FFMA.FTZ R162, R68, R0.reuse, -R169 ;  /* 0x0000000044a27223 */ /* 0x080fe200000108a9 */
[-CC-:B------:R-:W-:Y:S01]  /*82a0*/  FFMA.FTZ R169, R50, R0.reuse, -R65.reuse ;  /* 0x0000000032a97223 */ /* 0x180fe20000010841 */
[-CC-:B------:R-:W-:Y:S01]  /*82b0*/  FFMA.FTZ R161, R66, R0.reuse, -R65.reuse ;  /* 0x0000000042a17223 */ /* 0x180fe20000010841 */
[----:B------:R-:W-:Y:S01]  /*82c0*/  HGMMA.64x128x16.F32 R88, R156, gdesc[UR8].tnspB, R88, gsb0 ;  /* 0x41e000089c587df0 */ /* 0x000fe20008000858 */
[----:B------:R-:W-:Y:S02]  /*82d0*/  FFMA.FTZ R163, R70, R0, -R65 ;  /* 0x0000000046a37223 */ /* 0x000fe40000010841 */
        /* <DEDUP_REMOVED lines=20> */
[----:B------:R-:W-:Y:S01]  /*8420*/  FFMA.FTZ R157, R74, R0, -R65 ;  /* 0x000000004a9d7223 */ /* 0x000fe20000010841 */
[----:B------:R-:W-:-:S03]  /*8430*/  F2FP.F16.F32.PACK_AB R156, R49, R8 ;  /* 0x00000008319c723e */ /* 0x000fc600000000ff */
[----:B------:R-:W-:Y:S01]  /*8440*/  MUFU.EX2 R159, R78 ;  /* 0x0000004e009f7308 */ /* 0x000fe20000000800 */
[----:B------:R-:W-:Y:S01]  /*8450*/  F2FP.F16.F32.PACK_AB R158, R57, R10 ;  /* 0x0000000a399e723e */ /* 0x000fe200000000ff */
[----:B------:R-:W-:Y:S06]  /*8460*/  HGMMA.64x128x16.F32 R88, R152, gdesc[UR4].tnspB, R88, gsb0 ;  /* 0x41e0000498587df0 */ /* 0x000fec0008000858 */
[----:B------:R-:W-:Y:S08]  /*8470*/  MUFU.EX2 R157, R157 ;  /* 0x0000009d009d7308 */ /* 0x000ff00000000800 */
[----:B------:R-:W-:Y:S08]  /*8480*/  MUFU.EX2 R61, R61 ;  /* 0x0000003d003d7308 */ /* 0x000ff00000000800 */
[----:B------:R-:W-:Y:S08]  /*8490*/  MUFU.EX2 R83, R83 ;  /* 0x0000005300537308 */ /* 0x000ff00000000800 */
[----:B------:R-:W-:Y:S08]  /*84a0*/  MUFU.EX2 R14, R14 ;  /* 0x0000000e000e7308 */ /* 0x000ff00000000800 */
[----:B------:R-:W0:Y:S01]  /*84b0*/  MUFU.EX2 R11, R85 ;  /* 0x00000055000b7308 */ /* 0x000e220000000800 */
[----:B------:R-:W-:-:S02]  /*84c0*/  WARPGROUP.DEPBAR.LE gsb0, 0x0 ;  /* 0x00008000000079c5 */ /* 0x000fc40000010000 */
[----:B------:R1:W-:Y:S05]  /*84d0*/  @!P1 SYNCS.ARRIVE.TRANS64.RED.A1T0 RZ, [R31+URZ], RZ ;  /* 0x000000ff1fff99a7 */ /* 0x0003ea000810043f */
[----:B------:R-:W-:Y:S01]  /*84e0*/  MUFU.EX2 R153, R82 ;  /* 0x0000005200997308 */ /* 0x000fe20000000800 */
[----:B0-----:R-:W-:Y:S02]  /*84f0*/  F2FP.F16.F32.PACK_AB R154, R11, R14 ;  /* 0x0000000e0b9a723e */ /* 0x001fe400000000ff */
[----:B------:R-:W-:Y:S01]  /*8500*/  F2FP.F16.F32.PACK_AB R152, R61, R12 ;  /* 0x0000000c3d98723e */ /* 0x000fe200000000ff */
[----:B-1----:R-:W-:-:S04]  /*8510*/  @!P1 VIADD R31, R35, 0x34860 ;  /* 0x00034860231f9836 */ /* 0x002fc80000000000 */
[----:B------:R-:W-:Y:S01]  /*8520*/  MUFU.EX2 R155, R86 ;  /* 0x00000056009b7308 */ /* 0x000fe20000000800 */
[----:B------:R-:W-:Y:S01]  /*8530*/  @!P1 PRMT R35, RZ, 0x654, R31 ;  /* 0x00000654ff239816 */ /* 0x000fe2000000001f */
[----:B------:R-:W-:Y:S01]  /*8540*/  FADD.FTZ R31, R13, R6 ;  /* 0x000000060d1f7221 */ /* 0x000fe20000010000 */
[----:B------:R-:W-:Y:S02]  /*8550*/  FFMA.FTZ R6, R63, R0, -R65 ;  /* 0x000000003f067223 */ /* 0x000fe40000010841 */
[----:B------:R0:W-:Y:S01]  /*8560*/  @!P1 SYNCS.ARRIVE.TRANS64.RED.A1T0 RZ, [R35+URZ], RZ ;  /* 0x000000ff23ff99a7 */ /* 0x0001e2000810043f */
[----:B------:R-:W-:Y:S01]  /*8570*/  FADD.FTZ R40, R182, R31 ;  /* 0x0000001fb6287221 */ /* 0x000fe20000010000 */
[C---:B------:R-:W-:Y:S02]  /*8580*/  F2FP.F16.F32.PACK_AB R182, R165.reuse, R182 ;  /* 0x000000b6a5b6723e */ /* 0x040fe400000000ff */
[----:B------:R-:W1:Y:S01]  /*8590*/  MUFU.EX2 R6, R6 ;  /* 0x0000000600067308 */ /* 0x000e620000000800 */
[----:B------:R-:W-:Y:S01]  /*85a0*/  FADD.FTZ R31, R165, R40 ;  /* 0x00000028a51f7221 */ /* 0x000fe20000010000 */
[----:B------:R-:W-:Y:S01]  /*85b0*/  FADD.FTZ R40, R20, R5 ;  /* 0x0000000514287221 */ /* 0x000fe20000010000 */
[----:B------:R-:W-:-:S02]  /*85c0*/  F2FP.F16.F32.PACK_AB R165, R36, R27 ;  /* 0x0000001b24a5723e */ /* 0x000fc400000000ff */
[----:B------:R-:W-:Y:S01]  /*85d0*/  FADD.FTZ R42, R176, R31 ;  /* 0x0000001fb02a7221 */ /* 0x000fe20000010000 */
[----:B------:R-:W-:Y:S01]  /*85e0*/  FADD.FTZ R5, R177, R40 ;  /* 0x00000028b1057221 */ /* 0x000fe20000010000 */
[-CC-:B------:R-:W-:Y:S01]  /*85f0*/  FFMA.FTZ R40, R71, R0.reuse, -R65.reuse ;  /* 0x0000000047287223 */ /* 0x180fe20000010841 */
[----:B------:R-:W-:Y:S01]  /*8600*/  FFMA.FTZ R65, R87, R0, -R65 ;  /* 0x0000000057417223 */ /* 0x000fe20000010841 */
[C---:B------:R-:W-:Y:S01]  /*8610*/  FADD.FTZ R31, R33.reuse, R42 ;  /* 0x0000002a211f7221 */ /* 0x040fe20000010000 */
[----:B------:R-:W-:Y:S01]  /*8620*/  FADD.FTZ R42, R24, R5 ;  /* 0x00000005182a7221 */ /* 0x000fe20000010000 */
[----:B------:R-:W-:Y:S02]  /*8630*/  F2FP.F16.F32.PACK_AB R176, R33, R176 ;  /* 0x000000b021b0723e */ /* 0x000fe400000000ff */
[----:B------:R-:W-:Y:S01]  /*8640*/  FADD.FTZ R44, R178, R31 ;  /* 0x0000001fb22c7221 */ /* 0x000fe20000010000 */
[----:B------:R-:W-:Y:S01]  /*8650*/  FADD.FTZ R5, R179, R42 ;  /* 0x0000002ab3057221 */ /* 0x000fe20000010000 */
[----:B------:R-:W2:Y:S01]  /*8660*/  MUFU.EX2 R40, R40 ;  /* 0x0000002800287308 */ /* 0x000ea20000000800 */
[----:B------:R-:W-:Y:S01]  /*8670*/  F2FP.F16.F32.PACK_AB R177, R24, R177 ;  /* 0x000000b118b1723e */ /* 0x000fe200000000ff */
[C---:B------:R-:W-:Y:S01]  /*8680*/  FADD.FTZ R31, R25.reuse, R44 ;  /* 0x0000002c191f7221 */ /* 0x040fe20000010000 */
[----:B------:R-:W-:Y:S01]  /*8690*/  FADD.FTZ R42, R26, R5 ;  /* 0x000000051a2a7221 */ /* 0x000fe20000010000 */
[----:B------:R-:W-:-:S02]  /*86a0*/  F2FP.F16.F32.PACK_AB R178, R25, R178 ;  /* 0x000000b219b2723e */ /* 0x000fc400000000ff */
[----:B------:R-:W-:Y:S01]  /*86b0*/  FADD.FTZ R44, R172, R31 ;  /* 0x0000001fac2c7221 */ /* 0x000fe20000010000 */
[----:B------:R-:W-:Y:S01]  /*86c0*/  FADD.FTZ R5, R173, R42 ;  /* 0x0000002aad057221 */ /* 0x000fe20000010000 */
[----:B------:R-:W3:Y:S01]  /*86d0*/  MUFU.EX2 R65, R65 ;  /* 0x0000004100417308 */ /* 0x000ee20000000800 */
[----:B------:R-:W-:Y:S01]  /*86e0*/  F2FP.F16.F32.PACK_AB R179, R26, R179 ;  /* 0x000000b31ab3723e */ /* 0x000fe200000000ff */
        /* <DEDUP_REMOVED lines=29> */
[C---:B-1----:R-:W-:Y:S02]  /*88c0*/  F2FP.F16.F32.PACK_AB R167, R6.reuse, R167 ;  /* 0x000000a706a7723e */ /* 0x042fe400000000ff */
[C---:B------:R-:W-:Y:S01]  /*88d0*/  FADD.FTZ R13, R53.reuse, R20 ;  /* 0x00000014350d7221 */ /* 0x040fe20000010000 */
[----:B------:R-:W-:Y:S01]  /*88e0*/  FADD.FTZ R16, R6, R5 ;  /* 0x0000000506107221 */ /* 0x000fe20000010000 */
        /* <DEDUP_REMOVED lines=11> */
[C---:B--2---:R-:W-:Y:S01]  /*89a0*/  FADD.FTZ R16, R40.reuse, R5 ;  /* 0x0000000528107221 */ /* 0x044fe20000010000 */
[----:B------:R-:W-:Y:S02]  /*89b0*/  F2FP.F16.F32.PACK_AB R163, R40, R163 ;  /* 0x000000a328a3723e */ /* 0x000fe400000000ff */
[----:B------:R-:W-:Y:S01]  /*89c0*/  FADD.FTZ R6, R8, R13 ;  /* 0x0000000d08067221 */ /* 0x000fe20000010000 */
[----:B------:R-:W-:Y:S01]  /*89d0*/  FADD.FTZ R16, R157, R16 ;  /* 0x000000109d107221 */ /* 0x000fe20000010000 */
[----:B------:R-:W-:Y:S01]  /*89e0*/  F2FP.F16.F32.PACK_AB R157, R75, R157 ;  /* 0x0000009d4b9d723e */ /* 0x000fe200000000ff */
[----:B------:R-:W-:Y:S02]  /*89f0*/  IMAD.MOV.U32 R8, RZ, RZ, R7 ;  /* 0x000000ffff087224 */ /* 0x000fe400078e0007 */
[----:B------:R-:W-:Y:S01]  /*8a00*/  FADD.FTZ R5, R49, R6 ;  /* 0x0000000631057221 */ /* 0x000fe20000010000 */
[----:B------:R-:W-:-:S03]  /*8a10*/  FADD.FTZ R16, R75, R16 ;  /* 0x000000104b107221 */ /* 0x000fc60000010000 */
[----:B------:R-:W-:Y:S01]  /*8a20*/  FADD.FTZ R6, R10, R5 ;  /* 0x000000050a067221 */ /* 0x000fe20000010000 */
[----:B------:R-:W-:Y:S01]  /*8a30*/  FADD.FTZ R16, R159, R16 ;  /* 0x000000109f107221 */ /* 0x000fe20000010000 */
[----:B------:R-:W-:Y:S02]  /*8a40*/  F2FP.F16.F32.PACK_AB R159, R79, R159 ;  /* 0x0000009f4f9f723e */ /* 0x000fe400000000ff */
        /* <DEDUP_REMOVED lines=9> */
[----:B---3--:R-:W-:Y:S02]  /*8ae0*/  F2FP.F16.F32.PACK_AB R155, R65, R155 ;  /* 0x0000009b419b723e */ /* 0x008fe400000000ff */
[----:B------:R-:W-:Y:S01]  /*8af0*/  FADD.FTZ R6, R11, R6 ;  /* 0x000000060b067221 */ /* 0x000fe20000010000 */
[----:B------:R-:W-:Y:S01]  /*8b00*/  FADD.FTZ R5, R65, R16 ;  /* 0x0000001041057221 */ /* 0x000fe20000010000 */
[----:B------:R-:W-:Y:S01]  /*8b10*/  IMAD.MOV.U32 R11, RZ, RZ, R4 ;  /* 0x000000ffff0b7224 */ /* 0x000fe200078e0004 */
[----:B0-----:R-:W-:Y:S06]  /*8b20*/  @P2 BRA `(.L_x_2242) ;  /* 0xffffffdc00ec2947 */ /* 0x001fec000383ffff */
.L_x_2233:
        /* <DEDUP_REMOVED lines=67> */
.L_x_2243:
[----:B------:R-:W-:Y:S01]  /*8f60*/  ULEA UR5, UR36, UR37, 0x3 ;  /* 0x0000002524057291 */ /* 0x000fe2000f8e183f */
[----:B------:R-:W-:-:S05]  /*8f70*/  IMAD.U32 R2, RZ, RZ, UR38 ;  /* 0x00000026ff027e24 */ /* 0x000fca000f8e00ff */
[----:B------:R-:W-:-:S04]  /*8f80*/  SHF.L.U32 R2, R2, 0x1f, RZ ;  /* 0x0000001f02027819 */ /* 0x000fc800000006ff */
[----:B------:R0:W1:Y:S01]  /*8f90*/  SYNCS.PHASECHK.TRANS64.TRYWAIT P2, [UR5+0x34850], R2 ;  /* 0x03485002ff0075a7 */ /* 0x0000620008040145 */
[----:B------:R-:W-:Y:S05]  /*8fa0*/  @!P0 BRA `(.L_x_2244) ;  /* 0x0000000000048947 */ /* 0x000fea0003800000 */
[----:B------:R-:W-:Y:S01]  /*8fb0*/  BPT.TRAP 0x1 ;  /* 0x000000040000795c */ /* 0x000fe20000300000 */
.L_x_2244:
[----:B-1----:R-:W-:Y:S05]  /*8fc0*/  @P2 BRA `(.L_x_2245) ;  /* 0x0000000000082947 */ /* 0x002fea0003800000 */
[----:B------:R-:W1:Y:S02]  /*8fd0*/  SYNCS.PHASECHK.TRANS64.TRYWAIT P0, [UR5+0x34850], R2 ;  /* 0x03485002ff0075a7 */ /* 0x000e640008000145 */
[----:B-1----:R-:W-:Y:S05]  /*8fe0*/  @!P0 BRA `(.L_x_2246) ;  /* 0x000000a8004c8947 */ /* 0x002fea0003800000 */
.L_x_2245:
[----:B------:R-:W-:Y:S01]  /*8ff0*/  UIADD3 UR37, UR37, 0x400, URZ ;  /* 0x0000040025257890 */ /* 0x000fe2000fffe03f */
[----:B------:R-:W-:Y:S01]  /*9000*/  WARPGROUP.ARRIVE ;  /* 0x00000000000079c5 */ /* 0x000fe20000000000 */
[----:B------:R-:W-:Y:S01]  /*9010*/  UMOV UR7, 0x40000040 ;  /* 0x4000004000077882 */ /* 0x000fe20000000000 */
[----:B-1----:R-:W1:Y:S01]  /*9020*/  SHFL.BFLY PT, R3, R6, 0x2, 0x1f ;  /* 0x0c401f0006037f89 */ /* 0x002e6200000e0000 */
[----:B------:R-:W-:Y:S01]  /*9030*/  USHF.R.U32.HI UR37, URZ, 0x4, UR37 ;  /* 0x000000043f257899 */ /* 0x000fe20008011625 */
[----:B------:R-:W-:Y:S02]  /*9040*/  IMAD.MOV.U32 R102, RZ, RZ, -0x800000 ;  /* 0xff800000ff667424 */ /* 0x000fe400078e00ff */
[----:B0-----:R-:W0:Y:S01]  /*9050*/  SHFL.BFLY PT, R2, R5, 0x2, 0x1f ;  /* 0x0c401f0005027f89 */ /* 0x001e2200000e0000 */
[----:B------:R-:W-:Y:S01]  /*9060*/  ULOP3.LUT UR37, UR37, 0x3fff, URZ, 0xc0, !UPT ;  /* 0x00003fff25257892 */ /* 0x000fe2000f8ec03f */
[----:B------:R-:W-:Y:S02]  /*9070*/  IMAD.MOV.U32 R94, RZ, RZ, -0x800000 ;  /* 0xff800000ff5e7424 */ /* 0x000fe400078e00ff */
[----:B------:R-:W-:Y:S01]  /*9080*/  VIADD R209, R209, 0x1 ;  /* 0x00000001d1d17836 */ /* 0x000fe20000000000 */
[----:B------:R-:W-:-:S04]  /*9090*/  ULOP3.LUT UR4, UR37, 0x4000000, URZ, 0xfc, !UPT ;  /* 0x0400000025047892 */ /* 0x000fc8000f8efc3f */
[----:B------:R-:W-:Y:S02]  /*90a0*/  ULEA UR4, UR36, UR4, 0xb ;  /* 0x0000000424047291 */ /* 0x000fe4000f8e583f */
[----:B------:R-:W-:-:S04]  /*90b0*/  UIADD3 UR36, UR36, 0x1, URZ ;  /* 0x0000000124247890 */ /* 0x000fc8000fffe03f */
[----:B------:R-:W-:Y:S01]  /*90c0*/  UISETP.NE.AND UP0, UPT, UR36, 0x2, UPT ;  /* 0x000000022400788c */ /* 0x000fe2000bf05270 */
[----:B------:R-:W-:Y:S02]  /*90d0*/  UMOV UR6, UR4 ;  /* 0x0000000400067c82 */ /* 0x000fe40008000000 */
[----:B------:R-:W-:Y:S01]  /*90e0*/  HGMMA.64x128x16.F32 R24, R180, gdesc[UR4].tnspB, R24, gsb0 ;  /* 0x41e00004b4187df0 */ /* 0x000fe20008000818 */
[----:B------:R-:W-:Y:S01]  /*90f0*/  UIADD3 UR6, UR4, 0x80, URZ ;  /* 0x0000008004067890 */ /* 0x000fe2000fffe03f */
[----:B-1----:R-:W-:Y:S01]  /*9100*/  FADD.FTZ R3, R3, R6 ;  /* 0x0000000603037221 */ /* 0x002fe20000010000 */
[----:B------:R-:W-:Y:S01]  /*9110*/  UMOV UR7, 0x40000040 ;  /* 0x4000004000077882 */ /* 0x000fe20000000000 */
[----:B------:R-:W-:Y:S02]  /*9120*/  IMAD.MOV.U32 R6, RZ, RZ, RZ ;  /* 0x000000ffff067224 */ /* 0x000fe400078e00ff */
[----:B0-----:R-:W-:Y:S01]  /*9130*/  FADD.FTZ R8, R2, R5 ;  /* 0x0000000502087221 */ /* 0x001fe20000010000 */
[----:B------:R-:W-:Y:S01]  /*9140*/  IMAD.MOV.U32 R5, RZ, RZ, RZ ;  /* 0x000000ffff057224 */ /* 0x000fe200078e00ff */
[----:B------:R-:W0:Y:S01]  /*9150*/  SHFL.BFLY PT, R2, R3, 0x1, 0x1f ;  /* 0x0c201f0003027f89 */ /* 0x000e2200000e0000 */
[----:B------:R-:W-:-:S03]  /*9160*/  USEL UR36, UR36, URZ, UP0 ;  /* 0x0000003f24247287 */ /* 0x000fc60008000000 */
[----:B------:R-:W1:Y:S01]  /*9170*/  SHFL.BFLY PT, R9, R8, 0x1, 0x1f ;  /* 0x0c201f0008097f89 */ /* 0x000e6200000e0000 */
[----:B0-----:R-:W-:Y:S01]  /*9180*/  FADD.FTZ R11, R3, R2 ;  /* 0x00000002030b7221 */ /* 0x001fe20000010000 */
[----:B------:R-:W-:Y:S02]  /*9190*/  IMAD.U32 R2, RZ, RZ, UR5 ;  /* 0x00000005ff027e24 */ /* 0x000fe4000f8e00ff */
[----:B-1----:R-:W-:Y:S02]  /*91a0*/  FADD.FTZ R12, R8, R9 ;  /* 0x00000009080c7221 */ /* 0x002fe40000010000 */
[----:B------:R-:W-:Y:S01]  /*91b0*/  FSETP.NE.FTZ.AND P0, PT, R11, RZ, PT ;  /* 0x000000ff0b00720b */ /* 0x000fe20003f15000 */
[----:B------:R-:W-:Y:S02]  /*91c0*/  @!P1 VIADD R8, R2, 0x34860 ;  /* 0x0003486002089836 */ /* 0x000fe40000000000 */
[----:B------:R-:W-:-:S03]  /*91d0*/  FSETP.NE.FTZ.AND P2, PT, R12, RZ, PT ;  /* 0x000000ff0c00720b */ /* 0x000fc60003f55000 */
[----:B------:R-:W-:-:S07]  /*91e0*/  @!P1 PRMT R8, RZ, 0x654, R8 ;  /* 0x00000654ff089816 */ /* 0x000fce0000000008 */
        /* <DEDUP_REMOVED lines=113> */
.L_x_2216:
        /* <DEDUP_REMOVED lines=8> */
[----:B------:R-:W2:Y:S01]  /*9980*/  S2R R5, SR_SWINHI ;  /* 0x0000000000057919 */ /* 0x000ea20000002f00 */
[----:B------:R-:W-:Y:S01]  /*9990*/  F2FP.F16.F32.PACK_AB R36, R73, R72 ;  /* 0x000000484924723e */ /* 0x000fe200000000ff */
[C---:B------:R-:W-:Y:S01]  /*99a0*/  IMAD.SHL.U32 R107, R186.reuse, 0x4, RZ ;  /* 0x00000004ba6b7824 */ /* 0x040fe200078e00ff */
[----:B------:R-:W-:Y:S01]  /*99b0*/  SHF.L.U64.HI R106, R186, 0x2, R191 ;  /* 0x00000002ba6a7819 */ /* 0x000fe200000102bf */
[----:B------:R-:W-:Y:S06]  /*99c0*/  BAR.SYNC.DEFER_BLOCKING 0x1, 0x100 ;  /* 0x0044000000007b1d */ /* 0x000fec0000010000 */
[----:B------:R-:W-:Y:S01]  /*99d0*/  ULDC.64 UR4, c[0x0][0xc08] ;  /* 0x0003020000047ab9 */ /* 0x000fe20000000a00 */
[----:B------:R-:W-:-:S02]  /*99e0*/  MOV R16, R0 ;  /* 0x0000000000107202 */ /* 0x000fc40000000f00 */
[----:B--2---:R-:W-:-:S03]  /*99f0*/  MOV R17, R5 ;  /* 0x0000000500117202 */ /* 0x004fc60000000f00 */
        /* <DEDUP_REMOVED lines=17> */
[----:B------:R-:W-:-:S02]  /*9b10*/  IADD3 R37, P5, R8, 0x40, RZ ;  /* 0x0000004008257810 */ /* 0x000fc40007fbe0ff */
[----:B------:R-:W-:Y:S01]  /*9b20*/  LOP3.LUT R12, R105, 0x380, RZ, 0xc0, !PT ;  /* 0x00000380690c7812 */ /* 0x000fe200078ec0ff */
[----:B------:R-:W-:Y:S01]  /*9b30*/  IMAD.X R7, RZ, RZ, R9, P4 ;  /* 0x000000ffff077224 */ /* 0x000fe200020e0609 */
[----:B------:R-:W-:Y:S02]  /*9b40*/  LOP3.LUT R28, R4, R11, RZ, 0x3c, !PT ;  /* 0x0000000b041c7212 */ /* 0x000fe400078e3cff */
[----:B------:R-:W-:Y:S02]  /*9b50*/  SHF.R.U64 R5, R5, 0x3, RZ ;  /* 0x0000000305057819 */ /* 0x000fe400000012ff */
[----:B------:R-:W-:Y:S02]  /*9b60*/  LOP3.LUT R10, R103, 0x380, RZ, 0xc0, !PT ;  /* 0x00000380670a7812 */ /* 0x000fe400078ec0ff */
[----:B------:R-:W-:Y:S02]  /*9b70*/  LOP3.LUT R32, R6, R95, RZ, 0x3c, !PT ;  /* 0x0000005f06207212 */ /* 0x000fe400078e3cff */
[----:B------:R-:W-:-:S02]  /*9b80*/  LOP3.LUT R4, R35, 0x380, RZ, 0xc0, !PT ;  /* 0x0000038023047812 */ /* 0x000fc400078ec0ff */
[----:B------:R-:W-:Y:S02]  /*9b90*/  LOP3.LUT R6, R39, 0x380, RZ, 0xc0, !PT ;  /* 0x0000038027067812 */ /* 0x000fe400078ec0ff */
[----:B------:R-:W-:Y:S02]  /*9ba0*/  LOP3.LUT R22, R37, 0x380, RZ, 0xc0, !PT ;  /* 0x0000038025167812 */ /* 0x000fe400078ec0ff */
[----:B------:R-:W-:Y:S02]  /*9bb0*/  SHF.R.U64 R12, R12, 0x3, RZ ;  /* 0x000000030c0c7819 */ /* 0x000fe400000012ff */
[----:B------:R-:W-:Y:S01]  /*9bc0*/  LOP3.LUT R8, R5, R8, RZ, 0x3c, !PT ;  /* 0x0000000805087212 */ /* 0x000fe200078e3cff */
[----:B------:R-:W-:Y:S01]  /*9bd0*/  IMAD.X R5, RZ, RZ, R9, P5 ;  /* 0x000000ffff057224 */ /* 0x000fe200028e0609 */
[----:B------:R-:W-:Y:S02]  /*9be0*/  SHF.R.U64 R10, R10, 0x3, RZ ;  /* 0x000000030a0a7819 */ /* 0x000fe400000012ff */
[----:B------:R-:W-:-:S02]  /*9bf0*/  SHF.R.U64 R4, R4, 0x3, RZ ;  /* 0x0000000304047819 */ /* 0x000fc400000012ff */
[----:B------:R-:W-:Y:S02]  /*9c00*/  SHF.R.U64 R6, R6, 0x3, RZ ;  /* 0x0000000306067819 */ /* 0x000fe400000012ff */
[----:B------:R-:W-:Y:S02]  /*9c10*/  SHF.R.U64 R22, R22, 0x3, RZ ;  /* 0x0000000316167819 */ /* 0x000fe400000012ff */
[----:B------:R-:W-:Y:S02]  /*9c20*/  LOP3.LUT R30, R12, R105, RZ, 0x3c, !PT ;  /* 0x000000690c1e7212 */ /* 0x000fe400078e3cff */
[----:B------:R-:W-:Y:S01]  /*9c30*/  LOP3.LUT R14, R10, R103, RZ, 0x3c, !PT ;  /* 0x000000670a0e7212 */ /* 0x000fe200078e3cff */
[----:B------:R-:W2:Y:S01]  /*9c40*/  LDC.64 R104, c[0x0][0xc00] ;  /* 0x00030000ff687b82 */ /* 0x000ea20000000a00 */
[----:B------:R-:W-:Y:S02]  /*9c50*/  MOV R34, R8 ;  /* 0x0000000800227202 */ /* 0x000fe40000000f00 */
[----:B------:R-:W-:-:S02]  /*9c60*/  LOP3.LUT R12, R4, R35, RZ, 0x3c, !PT ;  /* 0x00000023040c7212 */ /* 0x000fc400078e3cff */
        /* <DEDUP_REMOVED lines=14> */
[----:B-1----:R-:W-:Y:S02]  /*9d50*/  MOV R24, R14 ;  /* 0x0000000e00187202 */ /* 0x002fe40000000f00 */
[----:B---3--:R-:W-:Y:S01]  /*9d60*/  F2FP.F16.F32.PACK_AB R8, R41, R40 ;  /* 0x000000282908723e */ /* 0x008fe200000000ff */
        /* <DEDUP_REMOVED lines=10> */
[----:B-1----:R-:W-:Y:S01]  /*9e10*/  IMAD.MOV.U32 R95, RZ, RZ, RZ ;  /* 0x000000ffff5f7224 */ /* 0x002fe200078e00ff */
        /* <DEDUP_REMOVED lines=13> */
[----:B-1----:R-:W-:Y:S01]  /*9ef0*/  F2FP.F16.F32.PACK_AB R38, R77, R76 ;  /* 0x0000004c4d26723e */ /* 0x002fe200000000ff */
[----:B------:R-:W-:Y:S01]  /*9f00*/  STSM.16.M88.4 [R103], R32 ;  /* 0x0000002067007844 */ /* 0x000fe20000000200 */
[----:B------:R-:W-:Y:S02]  /*9f10*/  F2FP.F16.F32.PACK_AB R4, R81, R80 ;  /* 0x000000505104723e */ /* 0x000fe400000000ff */
[----:B------:R-:W-:-:S02]  /*9f20*/  F2FP.F16.F32.PACK_AB R5, R83, R82 ;  /* 0x000000525305723e */ /* 0x000fc400000000ff */
[----:B------:R-:W-:Y:S02]  /*9f30*/  F2FP.F16.F32.PACK_AB R6, R85, R84 ;  /* 0x000000545506723e */ /* 0x000fe400000000ff */
[----:B----4-:R-:W-:Y:S02]  /*9f40*/  F2FP.F16.F32.PACK_AB R39, R79, R78 ;  /* 0x0000004e4f27723e */ /* 0x010fe400000000ff */
[----:B------:R-:W-:Y:S02]  /*9f50*/  F2FP.F16.F32.PACK_AB R7, R87, R86 ;  /* 0x000000565707723e */ /* 0x000fe400000000ff */
[----:B--2---:R-:W-:Y:S01]  /*9f60*/  ISETP.NE.U32.AND P0, PT, R104, RZ, PT ;  /* 0x000000ff6800720c */ /* 0x004fe20003f05070 */
[----:B------:R1:W-:Y:S01]  /*9f70*/  STSM.16.M88.4 [R24], R36 ;  /* 0x0000002418007844 */ /* 0x0003e20000000200 */
[----:B------:R-:W-:Y:S02]  /*9f80*/  IADD3 R8, P1, R107, R104, RZ ;  /* 0x000000686b087210 */ /* 0x000fe40007f3e0ff */
[----:B------:R-:W-:Y:S01]  /*9f90*/  ISETP.NE.AND.EX P0, PT, R105, RZ, PT, P0 ;  /* 0x000000ff6900720c */ /* 0x000fe20003f05300 */
[----:B------:R2:W-:Y:S02]  /*9fa0*/  STSM.16.M88.4 [R22], R4 ;  /* 0x0000000416007844 */ /* 0x0005e40000000200 */
[----:B------:R-:W-:Y:S01]  /*9fb0*/  IMAD.X R9, R106, 0x1, R105, P1 ;  /* 0x000000016a097824 */ /* 0x000fe200008e0669 */
[----:B------:R-:W-:Y:S08]  /*9fc0*/  BAR.SYNC.DEFER_BLOCKING 0x1, 0x100 ;  /* 0x0044000000007b1d */ /* 0x000ff00000010000 */
[----:B-1----:R-:W1:Y:S08]  /*9fd0*/  LDC R24, c[0x0][0xbe8] ;  /* 0x0002fa00ff187b82 */ /* 0x002e700000000800 */
[----:B--2---:R-:W2:Y:S01]  /*9fe0*/  LDC R5, c[0x0][0xad4] ;  /* 0x0002b500ff057b82 */ /* 0x004ea20000000800 */
[----:B------:R-:W3:Y:S01]  /*9ff0*/  @P0 LDG.E R95, desc[UR56][R8.64] ;  /* 0x00000038085f0981 */ /* 0x000ee2000c1e1900 */
[----:B------:R-:W-:-:S04]  /*a000*/  ISETP.NE.U32.AND P1, PT, RZ, UR4, PT ;  /* 0x00000004ff007c0c */ /* 0x000fc8000bf25070 */
[----:B------:R-:W-:Y:S01]  /*a010*/  ISETP.NE.AND.EX P1, PT, RZ, UR5, PT, P1 ;  /* 0x00000005ff007c0c */ /* 0x000fe2000bf25310 */
[----:B------:R-:W-:-:S12]  /*a020*/  IMAD.MOV.U32 R28, RZ, RZ, 0x9b8 ;  /* 0x000009b8ff1c7424 */ /* 0x000fd800078e00ff */
[----:B------:R-:W-:Y:S01]  /*a030*/  @P1 IADD3 R12, P2, R107, UR4, RZ ;  /* 0x000000046b0c1c10 */ /* 0x000fe2000ff5e0ff */
[----:B------:R-:W-:Y:S01]  /*a040*/  ULDC UR4, c[0x0][0xa88] ;  /* 0x0002a20000047ab9 */ /* 0x000fe20000000800 */
[----:B-1----:R-:W-:Y:S01]  /*a050*/  ISETP.NE.AND P4, PT, R24, 0x1, PT ;  /* 0x000000011800780c */ /* 0x002fe20003f85270 */
[----:B------:R-:W-:Y:S01]  /*a060*/  IMAD.U32 R29, RZ, RZ, UR4 ;  /* 0x00000004ff1d7e24 */ /* 0x000fe2000f8e00ff */
[----:B------:R-:W-:Y:S02]  /*a070*/  @P1 IADD3.X R13, R106, UR5, RZ, P2, !PT ;  /* 0x000000056a0d1c10 */ /* 0x000fe400097fe4ff */
[----:B------:R-:W-:-:S03]  /*a080*/  ISETP.NE.AND P2, PT, R190, RZ, PT ;  /* 0x000000ffbe00720c */ /* 0x000fc60003f45270 */
[----:B------:R1:W5:Y:S01]  /*a090*/  @P1 LDG.E R29, desc[UR56][R12.64] ;  /* 0x000000380c1d1981 */ /* 0x000362000c1e1900 */
[----:B--2---:R-:W-:Y:S01]  /*a0a0*/  SEL R5, R190, R5, P2 ;  /* 0x00000005be057207 */ /* 0x004fe20001000000 */
[----:B------:R-:W-:Y:S01]  /*a0b0*/  IMAD.IADD R37, R185, 0x1, R18 ;  /* 0x00000001b9257824 */ /* 0x000fe200078e0212 */
[----:B------:R-:W-:Y:S02]  /*a0c0*/  ISETP.NE.U32.AND P2, PT, R104, RZ, PT ;  /* 0x000000ff6800720c */ /* 0x000fe40003f45070 */
[----:B------:R-:W-:Y:S01]  /*a0d0*/  ISETP.GT.AND P3, PT, R5, 0x1, PT ;  /* 0x000000010500780c */ /* 0x000fe20003f64270 */
[----:B------:R-:W2:Y:S01]  /*a0e0*/  @P4 LDC R30, c[0x0][0xbec] ;  /* 0x0002fb00ff1e4b82 */ /* 0x000ea20000000800 */
[----:B------:R-:W-:Y:S02]  /*a0f0*/  ISETP.NE.AND.EX P2, PT, R105, RZ, PT, P2 ;  /* 0x000000ff6900720c */ /* 0x000fe40003f45320 */
[----:B------:R-:W-:Y:S02]  /*a100*/  SEL R28, R28, 0x978, P3 ;  /* 0x000009781c1c7807 */ /* 0x000fe40001800000 */
[----:B------:R-:W-:-:S02]  /*a110*/  SEL R186, R186, RZ, !P2 ;  /* 0x000000ffbaba7207 */ /* 0x000fc40005000000 */
[----:B------:R-:W-:Y:S01]  /*a120*/  SEL R191, R191, RZ, !P2 ;  /* 0x000000ffbfbf7207 */ /* 0x000fe20005000000 */
[----:B------:R-:W4:Y:S01]  /*a130*/  LDC.64 R10, c[0x0][R28+0x220] ;  /* 0x000088001c0a7b82 */ /* 0x000f220000000a00 */
[----:B------:R-:W-:-:S07]  /*a140*/  SEL R31, R207, RZ, P3 ;  /* 0x000000ffcf1f7207 */ /* 0x000fce0001800000 */
[----:B------:R-:W0:Y:S08]  /*a150*/  LDC.64 R6, c[0x0][R28+0x218] ;  /* 0x000086001c067b82 */ /* 0x000e300000000a00 */
[----:B------:R-:W2:Y:S08]  /*a160*/  @P4 LDC R35, c[0x0][0xbf0] ;  /* 0x0002fc00ff234b82 */ /* 0x000eb00000000800 */
[----:B------:R-:W2:Y:S01]  /*a170*/  LDC.64 R4, c[0x0][0xba8] ;  /* 0x0002ea00ff047b82 */ /* 0x000ea20000000a00 */
[----:B----4-:R-:W-:-:S04]  /*a180*/  IMAD R11, R11, R186, RZ ;  /* 0x000000ba0b0b7224 */ /* 0x010fc800078e02ff */
[C---:B------:R-:W-:Y:S02]  /*a190*/  IMAD R191, R10.reuse, R191, R11 ;  /* 0x000000bf0abf7224 */ /* 0x040fe400078e020b */
[----:B------:R-:W-:Y:S01]  /*a1a0*/  IMAD.WIDE.U32 R10, R10, R186, RZ ;  /* 0x000000ba0a0a7225 */ /* 0x000fe200078e00ff */
[----:B-1----:R-:W1:Y:S03]  /*a1b0*/  LDC.64 R12, c[0x0][R28+0x228] ;  /* 0x00008a001c0c7b82 */ /* 0x002e660000000a00 */
[----:B0-----:R-:W-:-:S04]  /*a1c0*/  IMAD.WIDE.U32 R14, R6, R189, RZ ;  /* 0x000000bd060e7225 */ /* 0x001fc800078e00ff */
[----:B------:R-:W-:Y:S02]  /*a1d0*/  IMAD R33, R7, R189, RZ ;  /* 0x000000bd07217224 */ /* 0x000fe400078e02ff */
[----:B------:R-:W0:Y:S01]  /*a1e0*/  LDC.64 R6, c[0x0][R28+0x210] ;  /* 0x000084001c067b82 */ /* 0x000e220000000a00 */
[----:B------:R-:W-:Y:S02]  /*a1f0*/  IMAD.IADD R191, R11, 0x1, R191 ;  /* 0x000000010bbf7824 */ /* 0x000fe400078e02bf */
[----:B------:R-:W-:Y:S02]  /*a200*/  IMAD.IADD R32, R15, 0x1, R33 ;  /* 0x000000010f207824 */ /* 0x000fe400078e0221 */
[----:B------:R-:W-:-:S03]  /*a210*/  IMAD.MOV.U32 R15, RZ, RZ, R37 ;  /* 0x000000ffff0f7224 */ /* 0x000fc600078e0025 */
[----:B--2---:R-:W2:Y:S01]  /*a220*/  @!P3 LDC R4, c[0x0][0xb50] ;  /* 0x0002d400ff04bb82 */ /* 0x004ea20000000800 */
[----:B-1----:R-:W-:-:S07]  /*a230*/  IMAD R13, R13, R31, RZ ;  /* 0x0000001f0d0d7224 */ /* 0x002fce00078e02ff */
[----:B------:R-:W1:Y:S01]  /*a240*/  @!P3 LDC R5, c[0x0][0xb54] ;  /* 0x0002d500ff05bb82 */ /* 0x000e620000000800 */
[--C-:B---3--:R-:W-:Y:S01]  /*a250*/  IADD3 R22, P2, P5, R10, R14, R95.reuse ;  /* 0x0000000e0a167210 */ /* 0x108fe20007d5e05f */
[----:B------:R-:W-:Y:S01]  /*a260*/  @P4 IMAD.HI.U32 R14, R37, R30, RZ ;  /* 0x0000001e250e4227 */ /* 0x000fe200078e00ff */
[----:B------:R-:W-:-:S03]  /*a270*/  SHF.R.S32.HI R103, RZ, 0x1f, R95 ;  /* 0x0000001fff677819 */ /* 0x000fc6000001145f */
[----:B------:R-:W-:Y:S01]  /*a280*/  IMAD.WIDE.U32 R10, R12, R31, RZ ;  /* 0x0000001f0c0a7225 */ /* 0x000fe200078e00ff */
[----:B------:R-:W-:Y:S02]  /*a290*/  @P4 SHF.R.U32.HI R15, RZ, R35, R14 ;  /* 0x00000023ff0f4219 */ /* 0x000fe4000001160e */
[----:B------:R-:W-:Y:S01]  /*a2a0*/  IADD3.X R12, R191, R32, R103, P2, P5 ;  /* 0x00000020bf0c7210 */ /* 0x000fe200017ea467 */
[----:B------:R-:W-:Y:S01]  /*a2b0*/  IMAD.IADD R14, R11, 0x1, R13 ;  /* 0x000000010b0e7824 */ /* 0x000fe200078e020d */
[----:B------:R-:W-:Y:S01]  /*a2c0*/  IADD3 R10, P2, P5, R15, R22, R10 ;  /* 0x000000160f0a7210 */ /* 0x000fe20007d5e00a */
[--C-:B------:R-:W-:Y:S01]  /*a2d0*/  IMAD.MOV R31, RZ, RZ, -R15.reuse ;  /* 0x000000ffff1f7224 */ /* 0x100fe200078e0a0f */
[----:B------:R-:W-:-:S03]  /*a2e0*/  SHF.R.S32.HI R11, RZ, 0x1f, R15 ;  /* 0x0000001fff0b7819 */ /* 0x000fc6000001140f */
[----:B------:R-:W-:Y:S01]  /*a2f0*/  IMAD R13, R24, R31, R37 ;  /* 0x0000001f180d7224 */ /* 0x000fe200078e0225 */
[----:B------:R-:W-:-:S03]  /*a300*/  IADD3.X R11, R11, R12, R14, P2, P5 ;  /* 0x0000000c0b0b7210 */ /* 0x000fc600017ea40e */
[----:B0-----:R-:W-:Y:S01]  /*a310*/  IMAD R7, R7, R13, RZ ;  /* 0x0000000d07077224 */ /* 0x001fe200078e02ff */
[----:B------:R-:W-:-:S05]  /*a320*/  SHF.R.S32.HI R15, RZ, 0x1f, R13 ;  /* 0x0000001fff0f7819 */ /* 0x000fca000001140d */
[C---:B------:R-:W-:Y:S02]  /*a330*/  IMAD R15, R6.reuse, R15, R7 ;  /* 0x0000000f060f7224 */ /* 0x040fe400078e0207 */
[----:B------:R-:W-:-:S04]  /*a340*/  IMAD.WIDE.U32 R6, R6, R13, R10 ;  /* 0x0000000d06067225 */ /* 0x000fc800078e000a */
[----:B------:R-:W-:Y:S01]  /*a350*/  IMAD.IADD R7, R7, 0x1, R15 ;  /* 0x0000000107077824 */ /* 0x000fe200078e020f */
[----:B--2---:R-:W-:-:S04]  /*a360*/  LEA R10, P2, R6, R4, 0x2 ;  /* 0x00000004060a7211 */ /* 0x004fc800078410ff */
[----:B-1----:R-:W-:Y:S01]  /*a370*/  LEA.HI.X R11, R6, R5, R7, 0x2, P2 ;  /* 0x00000005060b7211 */ /* 0x002fe200010f1407 */
[----:B------:R-:W-:Y:S08]  /*a380*/  @P1 BRA `(.L_x_2249) ;  /* 0x0000000000101947 */ /* 0x000ff00003800000 */
[----:B------:R-:W-:Y:S05]  /*a390*/  @!P0 BRA `(.L_x_2249) ;  /* 0x00000000000c8947 */ /* 0x000fea0003800000 */
[----:B------:R-:W2:Y:S04]  /*a3a0*/  LDG.E R4, desc[UR56][R8.64] ;  /* 0x0000003808047981 */ /* 0x000ea8000c1e1900 */
[----:B-----5:R-:W2:Y:S02]  /*a3b0*/  LDG.E R29, desc[UR56][R8.64+0x4] ;  /* 0x00000438081d7981 */ /* 0x020ea4000c1e1900 */
[----:B--2---:R-:W-:-:S07]  /*a3c0*/  IMAD.IADD R29, R29, 0x1, -R4 ;  /* 0x000000011d1d7824 */ /* 0x004fce00078e0a04 */
.L_x_2249:
[----:B------:R-:W-:Y:S01]  /*a3d0*/  SHFL.IDX PT, R4, R10, RZ, 0x1c1f ;  /* 0x001c1fff0a047589 */ /* 0x000fe200000e0000 */
[----:B------:R-:W-:Y:S01]  /*a3e0*/  IMAD.IADD R13, R227, 0x1, R18 ;  /* 0x00000001e30d7824 */ /* 0x000fe200078e0212 */
        /* <DEDUP_REMOVED lines=11> */
[----:B------:R-:W-:Y:S01]  /*a4a0*/  IMAD R3, R208, 0x40, R23 ;  /* 0x00000040d0037824 */ /* 0x000fe200078e0217 */
[----:B------:R-:W1:Y:S01]  /*a4b0*/  @P4 LDC R49, c[0x0][0xbec] ;  /* 0x0002fb00ff314b82 */ /* 0x000e620000000800 */
[----:B------:R-:W-:Y:S02]  /*a4c0*/  ULDC.64 UR4, c[0x0][0xaa0] ;  /* 0x0002a80000047ab9 */ /* 0x000fe40000000a00 */
[----:B------:R-:W-:-:S03]  /*a4d0*/  IMAD.WIDE R16, R3, 0x2, R16 ;  /* 0x0000000203107825 */ /* 0x000fc600078e0210 */
[C---:B------:R-:W-:Y:S02]  /*a4e0*/  IADD3 R9, P6, R16.reuse, 0x1000, RZ ;  /* 0x0000100010097810 */ /* 0x040fe40007fde0ff */
[----:B------:R-:W2:Y:S01]  /*a4f0*/  @P4 LDC R51, c[0x0][0xbf0] ;  /* 0x0002fc00ff334b82 */ /* 0x000ea20000000800 */
[C---:B------:R-:W-:Y:S02]  /*a500*/  IADD3 R13, P5, R16.reuse, 0x2000, RZ ;  /* 0x00002000100d7810 */ /* 0x040fe40007fbe0ff */
[----:B------:R-:W-:Y:S02]  /*a510*/  LOP3.LUT R8, R9, 0x380, RZ, 0xc0, !PT ;  /* 0x0000038009087812 */ /* 0x000fe400078ec0ff */
[----:B------:R-:W-:Y:S02]  /*a520*/  IADD3 R29, P3, R16, 0x3000, RZ ;  /* 0x00003000101d7810 */ /* 0x000fe40007f7e0ff */
[----:B------:R-:W-:Y:S02]  /*a530*/  SHF.R.U64 R8, R8, 0x3, RZ ;  /* 0x0000000308087819 */ /* 0x000fe400000012ff */
[----:B------:R-:W-:-:S02]  /*a540*/  IADD3 R33, P2, R16, 0x4000, RZ ;  /* 0x0000400010217810 */ /* 0x000fc40007f5e0ff */
[----:B------:R-:W-:Y:S01]  /*a550*/  LOP3.LUT R8, R8, R9, RZ, 0x3c, !PT ;  /* 0x0000000908087212 */ /* 0x000fe200078e3cff */
[--C-:B------:R-:W-:Y:S01]  /*a560*/  IMAD.X R9, RZ, RZ, R17.reuse, P6 ;  /* 0x000000ffff097224 */ /* 0x100fe200030e0611 */
[C---:B------:R-:W-:Y:S02]  /*a570*/  IADD3 R3, P6, R16.reuse, 0x7000, RZ ;  /* 0x0000700010037810 */ /* 0x040fe40007fde0ff */
[C---:B------:R-:W-:Y:S02]  /*a580*/  IADD3 R37, P1, R16.reuse, 0x5000, RZ ;  /* 0x0000500010257810 */ /* 0x040fe40007f3e0ff */
[C---:B------:R-:W-:Y:S01]  /*a590*/  IADD3 R41, P0, R16.reuse, 0x6000, RZ ;  /* 0x0000600010297810 */ /* 0x040fe20007f1e0ff */
[----:B------:R-:W-:Y:S01]  /*a5a0*/  IMAD.X R45, RZ, RZ, R17, P6 ;  /* 0x000000ffff2d7224 */ /* 0x000fe200030e0611 */
[----:B0-----:R-:W-:Y:S01]  /*a5b0*/  LOP3.LUT R5, R16, 0x380, RZ, 0xc0, !PT ;  /* 0x0000038010057812 */ /* 0x001fe200078ec0ff */
[----:B------:R-:W5:Y:S01]  /*a5c0*/  LD.E.128 R8, desc[UR56][R8.64] ;  /* 0x0000003808087980 */ /* 0x000f62000c101d00 */
[----:B------:R-:W-:-:S02]  /*a5d0*/  LOP3.LUT R2, R3, 0x380, RZ, 0xc0, !PT ;  /* 0x0000038003027812 */ /* 0x000fc400078ec0ff */
[----:B------:R-:W-:Y:S02]  /*a5e0*/  LOP3.LUT R12, R13, 0x380, RZ, 0xc0, !PT ;  /* 0x000003800d0c7812 */ /* 0x000fe400078ec0ff */
[----:B------:R-:W-:Y:S02]  /*a5f0*/  LOP3.LUT R28, R29, 0x380, RZ, 0xc0, !PT ;  /* 0x000003801d1c7812 */ /* 0x000fe400078ec0ff */
[----:B------:R-:W-:Y:S02]  /*a600*/  LOP3.LUT R32, R33, 0x380, RZ, 0xc0, !PT ;  /* 0x0000038021207812 */ /* 0x000fe400078ec0ff */
[----:B------:R-:W-:Y:S02]  /*a610*/  LOP3.LUT R36, R37, 0x380, RZ, 0xc0, !PT ;  /* 0x0000038025247812 */ /* 0x000fe400078ec0ff */
[----:B------:R-:W-:Y:S02]  /*a620*/  LOP3.LUT R40, R41, 0x380, RZ, 0xc0, !PT ;  /* 0x0000038029287812 */ /* 0x000fe400078ec0ff */
[----:B------:R-:W-:-:S02]  /*a630*/  SHF.R.U64 R5, R5, 0x3, RZ ;  /* 0x0000000305057819 */ /* 0x000fc400000012ff */
[----:B------:R-:W-:Y:S02]  /*a640*/  SHF.R.U64 R2, R2, 0x3, RZ ;  /* 0x0000000302027819 */ /* 0x000fe400000012ff */
[----:B------:R-:W-:Y:S02]  /*a650*/  SHF.R.U64 R12, R12, 0x3, RZ ;  /* 0x000000030c0c7819 */ /* 0x000fe400000012ff */
[----:B------:R-:W-:Y:S02]  /*a660*/  SHF.R.U64 R28, R28, 0x3, RZ ;  /* 0x000000031c1c7819 */ /* 0x000fe400000012ff */
[----:B------:R-:W-:Y:S02]  /*a670*/  SHF.R.U64 R32, R32, 0x3, RZ ;  /* 0x0000000320207819 */ /* 0x000fe400000012ff */
[----:B------:R-:W-:Y:S02]  /*a680*/  SHF.R.U64 R36, R36, 0x3, RZ ;  /* 0x0000000324247819 */ /* 0x000fe400000012ff */
[----:B------:R-:W-:-:S02]  /*a690*/  SHF.R.U64 R40, R40, 0x3, RZ ;  /* 0x0000000328287819 */ /* 0x000fc400000012ff */
[----:B------:R-:W-:Y:S02]  /*a6a0*/  LOP3.LUT R16, R5, R16, RZ, 0x3c, !PT ;  /* 0x0000001005107212 */ /* 0x000fe400078e3cff */
[----:B------:R-:W-:Y:S01]  /*a6b0*/  LOP3.LUT R44, R2, R3, RZ, 0x3c, !PT ;  /* 0x00000003022c7212 */ /* 0x000fe200078e3cff */
[----:B------:R-:W-:Y:S01]  /*a6c0*/  IMAD R2, R103, UR4, RZ ;  /* 0x0000000467027c24 */ /* 0x000fe2000f8e02ff */
        /* <DEDUP_REMOVED lines=10> */
[----:B------:R0:W5:Y:S01]  /*a770*/  LD.E.128 R4, desc[UR56][R16.64] ;  /* 0x0000003810047980 */ /* 0x000162000c101d00 */
[----:B------:R-:W-:-:S03]  /*a780*/  SHF.R.S32.HI R21, RZ, 0x1f, R186 ;  /* 0x0000001fff157819 */ /* 0x000fc600000114ba */
[----:B------:R-:W5:Y:S04]  /*a790*/  LD.E.128 R12, desc[UR56][R12.64] ;  /* 0x000000380c0c7980 */ /* 0x000f68000c101d00 */
[----:B------:R-:W5:Y:S01]  /*a7a0*/  LD.E.128 R28, desc[UR56][R28.64] ;  /* 0x000000381c1c7980 */ /* 0x000f62000c101d00 */
[C---:B0-----:R-:W-:Y:S02]  /*a7b0*/  IMAD R17, R95.reuse, UR5, R2 ;  /* 0x000000055f117c24 */ /* 0x041fe4000f8e0202 */
[----:B------:R-:W-:Y:S01]  /*a7c0*/  IMAD.WIDE.U32 R2, R95, UR4, RZ ;  /* 0x000000045f027c25 */ /* 0x000fe2000f8e00ff */
[----:B------:R-:W-:Y:S01]  /*a7d0*/  ULDC.64 UR4, c[0x0][0xae8] ;  /* 0x0002ba0000047ab9 */ /* 0x000fe20000000a00 */
[----:B------:R-:W5:Y:S02]  /*a7e0*/  LD.E.128 R32, desc[UR56][R32.64] ;  /* 0x0000003820207980 */ /* 0x000f64000c101d00 */
[----:B------:R-:W-:-:S02]  /*a7f0*/  IMAD.IADD R3, R3, 0x1, R17 ;  /* 0x0000000103037824 */ /* 0x000fc400078e0211 */
[----:B------:R-:W-:Y:S01]  /*a800*/  IMAD R17, R188, 0x20, R208 ;  /* 0x00000020bc117824 */ /* 0x000fe200078e02d0 */
[----:B------:R-:W5:Y:S01]  /*a810*/  LD.E.128 R36, desc[UR56][R36.64] ;  /* 0x0000003824247980 */ /* 0x000f62000c101d00 */
[----:B------:R-:W-:-:S03]  /*a820*/  IMAD.WIDE.U32 R2, R189, UR4, R2 ;  /* 0x00000004bd027c25 */ /* 0x000fc6000f8e0002 */
[----:B------:R-:W5:Y:S01]  /*a830*/  LD.E.128 R40, desc[UR56][R40.64] ;  /* 0x0000003828287980 */ /* 0x000f62000c101d00 */
[----:B------:R-:W-:Y:S02]  /*a840*/  IMAD.IADD R20, R18, 0x1, R17 ;  /* 0x0000000112147824 */ /* 0x000fe400078e0211 */
[----:B------:R-:W-:Y:S01]  /*a850*/  IMAD R3, R189, UR5, R3 ;  /* 0x00000005bd037c24 */ /* 0x000fe2000f8e0203 */
[----:B------:R-:W-:Y:S01]  /*a860*/  ULDC.64 UR4, c[0x0][0xaf0] ;  /* 0x0002bc0000047ab9 */ /* 0x000fe20000000a00 */
[----:B-1----:R-:W-:Y:S01]  /*a870*/  @P4 IMAD.HI.U32 R16, R20, R49, RZ ;  /* 0x0000003114104227 */ /* 0x002fe200078e00ff */
[----:B------:R-:W5:Y:S03]  /*a880*/  LD.E.128 R44, desc[UR56][R44.64] ;  /* 0x000000382c2c7980 */ /* 0x000f66000c101d00 */
[----:B------:R-:W-:Y:S01]  /*a890*/  IMAD.MOV.U32 R17, RZ, RZ, R20 ;  /* 0x000000ffff117224 */ /* 0x000fe200078e0014 */
[----:B--2---:R-:W-:Y:S01]  /*a8a0*/  @P4 SHF.R.U32.HI R17, RZ, R51, R16 ;  /* 0x00000033ff114219 */ /* 0x004fe20000011610 */
[----:B------:R-:W-:Y:S01]  /*a8b0*/  IMAD R21, R21, UR4, RZ ;  /* 0x0000000415157c24 */ /* 0x000fe2000f8e02ff */
[----:B------:R-:W-:Y:S01]  /*a8c0*/  @!PT LDS RZ, [RZ] ;  /* 0x00000000fffff984 */ /* 0x000fe20000000800 */
[----:B------:R-:W-:Y:S01]  /*a8d0*/  @!PT LDS RZ, [RZ] ;  /* 0x00000000fffff984 */ /* 0x000fe20000000800 */
[----:B------:R-:W-:Y:S01]  /*a8e0*/  @!PT LDS RZ, [RZ] ;  /* 0x00000000fffff984 */ /* 0x000fe20000000800 */
[----:B------:R-:W-:Y:S01]  /*a8f0*/  @!PT LDS RZ, [RZ] ;  /* 0x00000000fffff984 */ /* 0x000fe20000000800 */
[----:B------:R0:W-:Y:S06]  /*a900*/  MEMBAR.ALL.CTA ;  /* 0x0000000000007992 */ /* 0x0001ec0000008000 */
[----:B0-----:R-:W0:Y:S01]  /*a910*/  FENCE.VIEW.ASYNC.S ;  /* 0x00000000000073c6 */ /* 0x001e220000000000 */
[----:B------:R-:W-:Y:S01]  /*a920*/  IMAD.WIDE.U32 R2, R186, UR4, R2 ;  /* 0x00000004ba027c25 */ /* 0x000fe2000f8e0002 */
[----:B------:R-:W-:-:S03]  /*a930*/  SHF.R.S32.HI R16, RZ, 0x1f, R17 ;  /* 0x0000001fff107819 */ /* 0x000fc60000011411 */
[----:B------:R-:W-:Y:S01]  /*a940*/  IMAD R21, R186, UR5, R21 ;  /* 0x00000005ba157c24 */ /* 0x000fe2000f8e0215 */
[----:B------:R-:W-:Y:S01]  /*a950*/  ULDC.64 UR4, c[0x0][0xae0] ;  /* 0x0002b80000047ab9 */ /* 0x000fe20000000a00 */
        /* <DEDUP_REMOVED lines=10> */
[----:B------:R-:W-:Y:S02]  /*aa00*/  IMAD.IADD R51, R208, 0x1, R18 ;  /* 0x00000001d0337824 */ /* 0x000fe400078e0212 */
[----:B------:R-:W-:-:S02]  /*aa10*/  IMAD R49, R21, UR5, R16 ;  /* 0x0000000515317c24 */ /* 0x000fc4000f8e0210 */
[----:B------:R-:W-:Y:S01]  /*aa20*/  IMAD.WIDE.U32 R2, R21, UR4, R2 ;  /* 0x0000000415027c25 */ /* 0x000fe2000f8e0002 */
[----:B------:R-:W-:Y:S01]  /*aa30*/  ISETP.GE.AND P2, PT, R51, R22, PT ;  /* 0x000000163300720c */ /* 0x000fe20003f46270 */
[----:B------:R-:W-:Y:S02]  /*aa40*/  ULDC.64 UR4, c[0x0][0xa80] ;  /* 0x0002a00000047ab9 */ /* 0x000fe40000000a00 */
[----:B------:R-:W-:Y:S01]  /*aa50*/  VIADD R0, R0, 0x34820 ;  /* 0x0003482000007836 */ /* 0x000fe20000000000 */
[C---:B------:R-:W-:Y:S01]  /*aa60*/  LEA R18, P3, R2.reuse, UR4, 0x1 ;  /* 0x0000000402127c11 */ /* 0x040fe2000f8608ff */
[----:B------:R-:W-:Y:S02]  /*aa70*/  IMAD.IADD R3, R3, 0x1, R49 ;  /* 0x0000000103037824 */ /* 0x000fe400078e0231 */
[----:B------:R-:W-:Y:S01]  /*aa80*/  VIADD R17, R51, 0x20 ;  /* 0x0000002033117836 */ /* 0x000fe20000000000 */
[----:B------:R-:W-:Y:S02]  /*aa90*/  PRMT R0, RZ, 0x654, R0 ;  /* 0x00000654ff007816 */ /* 0x000fe40000000000 */
[----:B------:R-:W-:-:S02]  /*aaa0*/  LEA.HI.X R20, R2, UR5, R3, 0x1, P3 ;  /* 0x0000000502147c11 */ /* 0x000fc400098f0c03 */
[-C--:B------:R-:W-:Y:S01]  /*aab0*/  ISETP.GE.AND P0, PT, R17, R22.reuse, PT ;  /* 0x000000161100720c */ /* 0x080fe20003f06270 */
[----:B------:R-:W-:Y:S01]  /*aac0*/  VIADD R17, R51, 0x40 ;  /* 0x0000004033117836 */ /* 0x000fe20000000000 */
[----:B0-----:R0:W-:Y:S01]  /*aad0*/  SYNCS.ARRIVE.TRANS64.RED.A1T0 RZ, [R0+URZ], RZ ;  /* 0x000000ff00ff79a7 */ /* 0x0011e2000810043f */
[----:B------:R1:W2:Y:S01]  /*aae0*/  SHFL.IDX PT, R16, R18, RZ, 0x181f ;  /* 0x00181fff12107589 */ /* 0x0002a200000e0000 */
[----:B------:R-:W-:Y:S02]  /*aaf0*/  BSSY B1, `(.L_x_2251) ;  /* 0x000000d000017945 */ /* 0x000fe40003800000 */
[----:B------:R-:W-:Y:S01]  /*ab00*/  ISETP.GE.AND P1, PT, R17, R22, PT ;  /* 0x000000161100720c */ /* 0x000fe20003f26270 */
[----:B0-----:R1:W0:Y:S01]  /*ab10*/  SHFL.IDX PT, R0, R20, RZ, 0x181f ;  /* 0x00181fff14007589 */ /* 0x00122200000e0000 */
[----:B------:R-:W-:Y:S11]  /*ab20*/  @P2 BRA `(.L_x_2252) ;  /* 0x0000000000242947 */ /* 0x000ff60003800000 */
[----:B------:R-:W-:Y:S02]  /*ab30*/  ULDC UR4, c[0x0][0xac8] ;  /* 0x0002b20000047ab9 */ /* 0x000fe40000000800 */
[----:B------:R-:W-:Y:S02]  /*ab40*/  ISETP.GE.AND P2, PT, R23, UR4, PT ;  /* 0x0000000417007c0c */ /* 0x000fe4000bf46270 */
[----:B------:R-:W-:-:S11]  /*ab50*/  ISETP.GE.AND P3, PT, R187, UR4, PT ;  /* 0x00000004bb007c0c */ /* 0x000fd6000bf66270 */
[-C--:B--2---:R-:W-:Y:S02]  /*ab60*/  @!P2 LEA R2, P4, R23, R16.reuse, 0x1 ;  /* 0x000000101702a211 */ /* 0x084fe400078808ff */
[----:B------:R-:W-:Y:S02]  /*ab70*/  @!P3 LEA R16, P5, R187, R16, 0x1 ;  /* 0x00000010bb10b211 */ /* 0x000fe400078a08ff */
[-C--:B0-----:R-:W-:Y:S02]  /*ab80*/  @!P2 LEA.HI.X R3, R23, R0.reuse, R230, 0x1, P4 ;  /* 0x000000001703a211 */ /* 0x081fe400020f0ce6 */
[----:B------:R-:W-:-:S03]  /*ab90*/  @!P3 LEA.HI.X R17, R187, R0, R229, 0x1, P5 ;  /* 0x00000000bb11b211 */ /* 0x000fc600028f0ce5 */
[----:B-----5:R3:W-:Y:S04]  /*aba0*/  @!P2 ST.E.128 desc[UR56][R2.64], R4 ;  /* 0x000000040200a985 */ /* 0x0207e8000c101d38 */
[----:B------:R3:W-:Y:S02]  /*abb0*/  @!P3 ST.E.128 desc[UR56][R16.64], R32 ;  /* 0x000000201000b985 */ /* 0x0007e4000c101d38 */
.L_x_2252:
[----:B------:R-:W-:Y:S05]  /*abc0*/  BSYNC B1 ;  /* 0x0000000000017941 */ /* 0x000fea0003800000 */
.L_x_2251:
[----:B0-----:R0:W4:Y:S01]  /*abd0*/  SHFL.IDX PT, R0, R20, 0x1, 0x181f ;  /* 0x00381f0014007f89 */ /* 0x00112200000e0000 */
        /* <DEDUP_REMOVED lines=12> */
.L_x_2254:
[----:B------:R-:W-:Y:S05]  /*aca0*/  BSYNC B1 ;  /* 0x0000000000017941 */ /* 0x000fea0003800000 */
.L_x_2253:
        /* <DEDUP_REMOVED lines=13> */
.L_x_2256:
[----:B------:R-:W-:Y:S05]  /*ad80*/  BSYNC B1 ;  /* 0x0000000000017941 */ /* 0x000fea0003800000 */
.L_x_2255:
[----:B0-----:R-:W-:Y:S01]  /*ad90*/  VIADD R3, R51, 0x60 ;  /* 0x0000006033037836 */ /* 0x001fe20000000000 */
[----:B-1--4-:R-:W0:Y:S04]  /*ada0*/  SHFL.IDX PT, R20, R20, 0x3, 0x181f ;  /* 0x00781f0014147f89 */ /* 0x012e2800000e0000 */
[----:B------:R-:W-:Y:S01]  /*adb0*/  ISETP.GE.AND P0, PT, R3, R22, PT ;  /* 0x000000160300720c */ /* 0x000fe20003f06270 */
[----:B------:R-:W1:-:S12]  /*adc0*/  SHFL.IDX PT, R18, R18, 0x3, 0x181f ;  /* 0x00781f0012127f89 */ /* 0x000e5800000e0000 */
[----:B------:R-:W-:Y:S05]  /*add0*/  @P0 BRA `(.L_x_2257) ;  /* 0x0000001400dc0947 */ /* 0x000fea0003800000 */
[----:B------:R-:W-:Y:S02]  /*ade0*/  ULDC UR4, c[0x0][0xac8] ;  /* 0x0002b20000047ab9 */ /* 0x000fe40000000800 */
[----:B------:R-:W-:-:S13]  /*adf0*/  ISETP.GE.AND P1, PT, R23, UR4, PT ;  /* 0x0000000417007c0c */ /* 0x000fda000bf26270 */
[----:B-1----:R-:W-:-:S04]  /*ae00*/  @!P1 LEA R2, P0, R23, R18, 0x1 ;  /* 0x0000001217029211 */ /* 0x002fc800078008ff */
        /* <DEDUP_REMOVED lines=8> */
.L_x_2250:
[----:B------:R-:W1:Y:S01]  /*ae90*/  @P4 LDC R8, c[0x0][0xbec] ;  /* 0x0002fb00ff084b82 */ /* 0x000e620000000800 */
[----:B------:R-:W-:Y:S01]  /*aea0*/  ULDC.64 UR4, c[0x0][0xb08] ;  /* 0x0002c20000047ab9 */ /* 0x000fe20000000a00 */
[----:B0-----:R-:W-:Y:S01]  /*aeb0*/  SHF.R.S32.HI R7, RZ, 0x1f, R186 ;  /* 0x0000001fff077819 */ /* 0x001fe200000114ba */
[----:B------:R-:W-:Y:S01]  /*aec0*/  IMAD R6, R103, UR4, RZ ;  /* 0x0000000467067c24 */ /* 0x000fe2000f8e02ff */
[----:B------:R-:W-:Y:S01]  /*aed0*/  ULDC.64 UR6, c[0x0][0xb30] ;  /* 0x0002cc0000067ab9 */ /* 0x000fe20000000a00 */
[----:B------:R-:W-:Y:S01]  /*aee0*/  IMAD.WIDE.U32 R4, R95, UR4, RZ ;  /* 0x000000045f047c25 */ /* 0x000fe2000f8e00ff */
[----:B------:R-:W-:Y:S01]  /*aef0*/  ISETP.GE.AND P0, PT, R13, R22, PT ;  /* 0x000000160d00720c */ /* 0x000fe20003f06270 */
[----:B------:R-:W-:Y:S01]  /*af00*/  BSSY B1, `(.L_x_2258) ;  /* 0x0000068000017945 */ /* 0x000fe20003800000 */
[----:B------:R-:W0:Y:S01]  /*af10*/  @P4 LDC R11, c[0x0][0xbf0] ;  /* 0x0002fc00ff0b4b82 */ /* 0x000e220000000800 */
[----:B------:R-:W-:Y:S01]  /*af20*/  IMAD R95, R95, UR5, R6 ;  /* 0x000000055f5f7c24 */ /* 0x000fe2000f8e0206 */
[----:B------:R-:W-:-:S03]  /*af30*/  ULDC.64 UR4, c[0x0][0xb38] ;  /* 0x0002ce0000047ab9 */ /* 0x000fc60000000a00 */
[----:B------:R-:W-:Y:S02]  /*af40*/  IMAD.IADD R5, R5, 0x1, R95 ;  /* 0x0000000105057824 */ /* 0x000fe400078e025f */
[----:B------:R-:W-:-:S04]  /*af50*/  IMAD.WIDE.U32 R4, R189, UR4, R4 ;  /* 0x00000004bd047c25 */ /* 0x000fc8000f8e0004 */
[----:B------:R-:W-:Y:S01]  /*af60*/  IMAD R5, R189, UR5, R5 ;  /* 0x00000005bd057c24 */ /* 0x000fe2000f8e0205 */
[----:B------:R-:W-:Y:S02]  /*af70*/  ULDC.64 UR4, c[0x0][0xb40] ;  /* 0x0002d00000047ab9 */ /* 0x000fe40000000a00 */
[----:B------:R-:W-:Y:S02]  /*af80*/  IMAD R7, R7, UR4, RZ ;  /* 0x0000000407077c24 */ /* 0x000fe4000f8e02ff */
[----:B-1----:R-:W-:-:S04]  /*af90*/  @P4 IMAD.HI.U32 R8, R37, R8, RZ ;  /* 0x0000000825084227 */ /* 0x002fc800078e00ff */
[C---:B------:R-:W-:Y:S02]  /*afa0*/  IMAD R9, R186.reuse, UR5, R7 ;  /* 0x00000005ba097c24 */ /* 0x040fe4000f8e0207 */
[----:B------:R-:W-:Y:S01]  /*afb0*/  IMAD.WIDE.U32 R4, R186, UR4, R4 ;  /* 0x00000004ba047c25 */ /* 0x000fe2000f8e0004 */
[----:B------:R-:W-:-:S03]  /*afc0*/  ULDC.64 UR4, c[0x0][0xb48] ;  /* 0x0002d20000047ab9 */ /* 0x000fc60000000a00 */
[----:B------:R-:W-:Y:S01]  /*afd0*/  IMAD.MOV.U32 R7, RZ, RZ, R37 ;  /* 0x000000ffff077224 */ /* 0x000fe200078e0025 */
[----:B0-----:R-:W-:Y:S01]  /*afe0*/  @P4 SHF.R.U32.HI R7, RZ, R11, R8 ;  /* 0x0000000bff074219 */ /* 0x001fe20000011608 */
[----:B------:R-:W-:-:S03]  /*aff0*/  IMAD.IADD R5, R5, 0x1, R9 ;  /* 0x0000000105057824 */ /* 0x000fc600078e0209 */
        /* <DEDUP_REMOVED lines=88> */
.L_x_2259:
[----:B------:R-:W-:Y:S05]  /*b580*/  BSYNC B1 ;  /* 0x0000000000017941 */ /* 0x000fea0003800000 */
.L_x_2258:
[----:B------:R-:W-:Y:S01]  /*b590*/  ISETP.GE.AND P0, PT, R29, R22, PT ;  /* 0x000000161d00720c */ /* 0x000fe20003f06270 */
[----:B----4-:R3:W4:Y:S04]  /*b5a0*/  SHFL.IDX PT, R5, R16, 0x1, 0x1c1f ;  /* 0x003c1f0010057f89 */ /* 0x01072800000e0000 */
[----:B------:R3:W0:Y:S08]  /*b5b0*/  SHFL.IDX PT, R4, R0, 0x1, 0x1c1f ;  /* 0x003c1f0000047f89 */ /* 0x00063000000e0000 */
[----:B---3--:R-:W-:Y:S05]  /*b5c0*/  @P0 BRA `(.L_x_2257) ;  /* 0x0000000c00e00947 */ /* 0x008fea0003800000 */
[----:B------:R-:W-:Y:S02]  /*b5d0*/  ULDC UR4, c[0x0][0xac8] ;  /* 0x0002b20000047ab9 */ /* 0x000fe40000000800 */
[----:B------:R-:W-:Y:S02]  /*b5e0*/  ISETP.GE.AND P1, PT, R206, UR4, PT ;  /* 0x00000004ce007c0c */ /* 0x000fe4000bf26270 */
[----:B------:R-:W-:Y:S02]  /*b5f0*/  ISETP.GE.AND P0, PT, R205, UR4, PT ;  /* 0x00000004cd007c0c */ /* 0x000fe4000bf06270 */
[----:B------:R-:W-:Y:S02]  /*b600*/  ISETP.GE.AND P2, PT, R184, UR4, PT ;  /* 0x00000004b8007c0c */ /* 0x000fe4000bf46270 */
[----:B------:R-:W-:Y:S02]  /*b610*/  ISETP.GE.AND P4, PT, R203, UR4, PT ;  /* 0x00000004cb007c0c */ /* 0x000fe4000bf86270 */
[----:B------:R-:W-:-:S05]  /*b620*/  ISETP.GE.AND P3, PT, R204, UR4, PT ;  /* 0x00000004cc007c0c */ /* 0x000fca000bf66270 */
[CC--:B0-----:R-:W-:Y:S02]  /*b630*/  @!P1 LEA R6, P5, R206.reuse, R4.reuse, 0x2 ;  /* 0x00000004ce069211 */ /* 0x0c1fe400078a10ff */
        /* <DEDUP_REMOVED lines=55> */
[----:B---3--:R-:W-:-:S04]  /*b9b0*/  LEA R2, P0, R192, R4, 0x2 ;  /* 0x00000004c0027211 */ /* 0x008fc800078010ff */
[----:B------:R-:W-:-:S05]  /*b9c0*/  LEA.HI.X R3, R192, R5, R211, 0x2, P0 ;  /* 0x00000005c0037211 */ /* 0x000fca00000f14d3 */
[----:B------:R0:W-:Y:S01]  /*b9d0*/  ST.E.64 desc[UR56][R2.64], R86 ;  /* 0x0000005602007985 */ /* 0x0001e2000c101b38 */
[----:B------:R-:W-:Y:S05]  /*b9e0*/  BRA `(.L_x_2257) ;  /* 0x0000000800d87947 */ /* 0x000fea0003800000 */
.L_x_2248:
[----:B------:R-:W2:Y:S01]  /*b9f0*/  LDC.64 R4, c[0x0][0xc00] ;  /* 0x00030000ff047b82 */ /* 0x000ea20000000a00 */
[----:B------:R-:W-:Y:S01]  /*ba00*/  ULDC.64 UR4, c[0x0][0xc08] ;  /* 0x0003020000047ab9 */ /* 0x000fe20000000a00 */
[----:B------:R-:W-:Y:S01]  /*ba10*/  IMAD.MOV.U32 R13, RZ, RZ, RZ ;  /* 0x000000ffff0d7224 */ /* 0x000fe200078e00ff */
[----:B------:R-:W-:-:S04]  /*ba20*/  ISETP.NE.U32.AND P0, PT, RZ, UR4, PT ;  /* 0x00000004ff007c0c */ /* 0x000fc8000bf05070 */
[----:B------:R-:W-:Y:S01]  /*ba30*/  ISETP.NE.AND.EX P1, PT, RZ, UR5, PT, P0 ;  /* 0x00000005ff007c0c */ /* 0x000fe2000bf25300 */
[----:B------:R-:W3:Y:S01]  /*ba40*/  LDC.64 R2, c[0x0][0xc00] ;  /* 0x00030000ff027b82 */ /* 0x000ee20000000a00 */
[----:B--2---:R-:W-:-:S04]  /*ba50*/  ISETP.NE.U32.AND P0, PT, R4, RZ, PT ;  /* 0x000000ff0400720c */ /* 0x004fc80003f05070 */
[----:B------:R-:W-:-:S07]  /*ba60*/  ISETP.NE.AND.EX P0, PT, R5, RZ, PT, P0 ;  /* 0x000000ff0500720c */ /* 0x000fce0003f05300 */
[----:B------:R-:W2:Y:S01]  /*ba70*/  @P1 LDC.64 R4, c[0x0][0xc08] ;  /* 0x00030200ff041b82 */ /* 0x000ea20000000a00 */
[----:B------:R-:W-:Y:S01]  /*ba80*/  ULDC UR4, c[0x0][0xa88] ;  /* 0x0002a20000047ab9 */ /* 0x000fe20000000800 */
[----:B---3--:R-:W-:-:S04]  /*ba90*/  IMAD.WIDE R6, R186, 0x4, R2 ;  /* 0x00000004ba067825 */ /* 0x008fc800078e0202 */
[----:B0-----:R-:W-:Y:S01]  /*baa0*/  IMAD.U32 R0, RZ, RZ, UR4 ;  /* 0x00000004ff007e24 */ /* 0x001fe2000f8e00ff */
        /* <DEDUP_REMOVED lines=12> */
.L_x_2260:
[----:B------:R-:W-:Y:S01]  /*bb70*/  BSSY B1, `(.L_x_2261) ;  /* 0x0000036000017945 */ /* 0x000fe20003800000 */
[----:B------:R-:W-:Y:S02]  /*bb80*/  SEL R21, R186, RZ, !P0 ;  /* 0x000000ffba157207 */ /* 0x000fe40004000000 */
[----:B------:R-:W-:Y:S02]  /*bb90*/  SEL R191, R191, RZ, !P0 ;  /* 0x000000ffbfbf7207 */ /* 0x000fe40004000000 */
[----:B-----5:R-:W-:Y:S01]  /*bba0*/  SHF.R.S32.HI R16, RZ, 0x1f, R13 ;  /* 0x0000001fff107819 */ /* 0x020fe2000001140d */
[----:B------:R-:W-:Y:S06]  /*bbb0*/  @P3 BRA `(.L_x_2262) ;  /* 0x0000000000c43947 */ /* 0x000fec0003800000 */
[----:B------:R-:W0:Y:S01]  /*bbc0*/  S2R R3, SR_TID.X ;  /* 0x0000000000037919 */ /* 0x000e220000002100 */
[----:B------:R-:W2:Y:S02]  /*bbd0*/  LDC R33, c[0x0][0xbe8] ;  /* 0x0002fa00ff217b82 */ /* 0x000ea40000000800 */
[----:B--2---:R-:W-:Y:S01]  /*bbe0*/  IMAD R2, R0, R33, RZ ;  /* 0x0000002100027224 */ /* 0x004fe200078e02ff */
[----:B0-----:R-:W-:-:S04]  /*bbf0*/  IADD3 R29, R18, -0x80, R3 ;  /* 0xffffff80121d7810 */ /* 0x001fc80007ffe003 */
        /* <DEDUP_REMOVED lines=9> */
[----:B------:R-:W2:Y:S08]  /*bc90*/  LDC.64 R4, c[0x0][R14+0x220] ;  /* 0x000088000e047b82 */ /* 0x000eb00000000a00 */
[----:B------:R-:W3:Y:S08]  /*bca0*/  @P1 LDC R12, c[0x0][0xbec] ;  /* 0x0002fb00ff0c1b82 */ /* 0x000ef00000000800 */
[----:B------:R-:W4:Y:S08]  /*bcb0*/  LDC.64 R2, c[0x0][R14+0x218] ;  /* 0x000086000e027b82 */ /* 0x000f300000000a00 */
[----:B------:R-:W5:Y:S01]  /*bcc0*/  @P1 LDC R35, c[0x0][0xbf0] ;  /* 0x0002fc00ff231b82 */ /* 0x000f620000000800 */
[----:B--2---:R-:W-:-:S02]  /*bcd0*/  IMAD R5, R5, R21, RZ ;  /* 0x0000001505057224 */ /* 0x004fc400078e02ff */
[----:B------:R-:W-:-:S04]  /*bce0*/  IMAD.WIDE.U32 R10, R4, R21, RZ ;  /* 0x00000015040a7225 */ /* 0x000fc800078e00ff */
[----:B------:R-:W-:Y:S01]  /*bcf0*/  IMAD R5, R4, R191, R5 ;  /* 0x000000bf04057224 */ /* 0x000fe200078e0205 */
[----:B------:R-:W2:Y:S01]  /*bd00*/  LDC.64 R6, c[0x0][R14+0x228] ;  /* 0x00008a000e067b82 */ /* 0x000ea20000000a00 */
[----:B---3--:R-:W-:-:S04]  /*bd10*/  @P1 IMAD.HI.U32 R12, R29, R12, RZ ;  /* 0x0000000c1d0c1227 */ /* 0x008fc800078e00ff */
[----:B------:R-:W-:-:S03]  /*bd20*/  IMAD.IADD R11, R11, 0x1, R5 ;  /* 0x000000010b0b7824 */ /* 0x000fc600078e0205 */
[----:B------:R-:W3:Y:S01]  /*bd30*/  LDC.64 R8, c[0x0][R14+0x210] ;  /* 0x000084000e087b82 */ /* 0x000ee20000000a00 */
[-C--:B----4-:R-:W-:Y:S02]  /*bd40*/  IMAD R17, R3, R189.reuse, RZ ;  /* 0x000000bd03117224 */ /* 0x090fe400078e02ff */
[----:B------:R-:W-:-:S04]  /*bd50*/  IMAD.WIDE.U32 R2, R2, R189, RZ ;  /* 0x000000bd02027225 */ /* 0x000fc800078e00ff */
[----:B------:R-:W-:Y:S01]  /*bd60*/  IMAD.IADD R17, R3, 0x1, R17 ;  /* 0x0000000103117824 */ /* 0x000fe200078e0211 */
[----:B-----5:R-:W-:Y:S01]  /*bd70*/  @P1 SHF.R.U32.HI R15, RZ, R35, R12 ;  /* 0x00000023ff0f1219 */ /* 0x020fe2000001160c */
[----:B0-----:R-:W0:Y:S01]  /*bd80*/  @!P0 LDC R30, c[0x0][0xb50] ;  /* 0x0002d400ff1e8b82 */ /* 0x001e220000000800 */
[----:B------:R-:W-:-:S03]  /*bd90*/  IADD3 R4, P1, P3, R10, R2, R13 ;  /* 0x000000020a047210 */ /* 0x000fc60007b3e00d */
[----:B------:R-:W-:Y:S02]  /*bda0*/  IMAD.MOV R10, RZ, RZ, -R15 ;  /* 0x000000ffff0a7224 */ /* 0x000fe400078e0a0f */
[----:B--2---:R-:W-:Y:S02]  /*bdb0*/  IMAD.WIDE.U32 R2, R6, R207, RZ ;  /* 0x000000cf06027225 */ /* 0x004fe400078e00ff */
[----:B------:R-:W2:Y:S01]  /*bdc0*/  @!P0 LDC R31, c[0x0][0xb54] ;  /* 0x0002d500ff1f8b82 */ /* 0x000ea20000000800 */
[----:B------:R-:W-:Y:S01]  /*bdd0*/  IADD3.X R6, R11, R17, R16, P1, P3 ;  /* 0x000000110b067210 */ /* 0x000fe20000fe6410 */
[----:B------:R-:W-:Y:S01]  /*bde0*/  IMAD R7, R7, R207, RZ ;  /* 0x000000cf07077224 */ /* 0x000fe200078e02ff */
[----:B------:R-:W-:Y:S01]  /*bdf0*/  IADD3 R2, P0, P1, R15, R4, R2 ;  /* 0x000000040f027210 */ /* 0x000fe2000791e002 */
[----:B------:R-:W-:Y:S01]  /*be00*/  IMAD R5, R33, R10, R29 ;  /* 0x0000000a21057224 */ /* 0x000fe200078e021d */
[----:B------:R-:W-:Y:S01]  /*be10*/  SHF.R.S32.HI R15, RZ, 0x1f, R15 ;  /* 0x0000001fff0f7819 */ /* 0x000fe2000001140f */
[----:B------:R-:W-:-:S02]  /*be20*/  IMAD.IADD R7, R3, 0x1, R7 ;  /* 0x0000000103077824 */ /* 0x000fc400078e0207 */
[----:B---3--:R-:W-:-:S03]  /*be30*/  IMAD R4, R9, R5, RZ ;  /* 0x0000000509047224 */ /* 0x008fc600078e02ff */
[----:B------:R-:W-:Y:S02]  /*be40*/  IADD3.X R3, R15, R6, R7, P0, P1 ;  /* 0x000000060f037210 */ /* 0x000fe400007e2407 */
[----:B------:R-:W-:Y:S01]  /*be50*/  SHF.R.S32.HI R7, RZ, 0x1f, R5 ;  /* 0x0000001fff077819 */ /* 0x000fe20000011405 */
[----:B------:R-:W-:-:S04]  /*be60*/  IMAD.WIDE.U32 R2, R8, R5, R2 ;  /* 0x0000000508027225 */ /* 0x000fc800078e0002 */
[----:B------:R-:W-:Y:S01]  /*be70*/  IMAD R7, R8, R7, R4 ;  /* 0x0000000708077224 */ /* 0x000fe200078e0204 */
[----:B0-----:R-:W-:-:S03]  /*be80*/  LEA R4, P0, R2, R30, 0x2 ;  /* 0x0000001e02047211 */ /* 0x001fc600078010ff */
[----:B------:R-:W-:-:S05]  /*be90*/  IMAD.IADD R3, R3, 0x1, R7 ;  /* 0x0000000103037824 */ /* 0x000fca00078e0207 */
[----:B--2---:R-:W-:Y:S01]  /*bea0*/  LEA.HI.X R5, R2, R31, R3, 0x2, P0 ;  /* 0x0000001f02057211 */ /* 0x004fe200000f1403 */
[----:B------:R-:W-:-:S05]  /*beb0*/  IMAD.MOV.U32 R3, RZ, RZ, -0x800000 ;  /* 0xff800000ff037424 */ /* 0x000fca00078e00ff */
[----:B------:R0:W-:Y:S02]  /*bec0*/  STG.E desc[UR56][R4.64], R3 ;  /* 0x0000000304007986 */ /* 0x0001e4000c101938 */
.L_x_2262:
[----:B------:R-:W-:Y:S05]  /*bed0*/  BSYNC B1 ;  /* 0x0000000000017941 */ /* 0x000fea0003800000 */
.L_x_2261:
[----:B------:R-:W-:Y:S05]  /*bee0*/  @P2 BRA `(.L_x_2257) ;  /* 0x0000000400982947 */ /* 0x000fea0003800000 */
[----:B------:R-:W2:Y:S01]  /*bef0*/  LDC R11, c[0x0][0xbe8] ;  /* 0x0002fa00ff0b7b82 */ /* 0x000ea20000000800 */
[----:B------:R-:W-:Y:S01]  /*bf00*/  ULDC.64 UR4, c[0x0][0xaa0] ;  /* 0x0002a80000047ab9 */ /* 0x000fe20000000a00 */
[----:B------:R-:W-:Y:S01]  /*bf10*/  IMAD R7, R188, 0x20, R208 ;  /* 0x00000020bc077824 */ /* 0x000fe200078e02d0 */
[----:B------:R-:W-:Y:S01]  /*bf20*/  ULDC.64 UR6, c[0x0][0xaf0] ;  /* 0x0002bc0000067ab9 */ /* 0x000fe20000000a00 */
[----:B------:R-:W-:Y:S01]  /*bf30*/  IMAD R2, R16, UR4, RZ ;  /* 0x0000000410027c24 */ /* 0x000fe2000f8e02ff */
[----:B------:R-:W-:Y:S01]  /*bf40*/  BSSY B1, `(.L_x_2263) ;  /* 0x0000036000017945 */ /* 0x000fe20003800000 */
[----:B------:R-:W-:Y:S02]  /*bf50*/  IMAD.IADD R9, R18, 0x1, R7 ;  /* 0x0000000112097824 */ /* 0x000fe400078e0207 */
[C---:B0-----:R-:W-:Y:S02]  /*bf60*/  IMAD R5, R13.reuse, UR5, R2 ;  /* 0x000000050d057c24 */ /* 0x041fe4000f8e0202 */
[----:B------:R-:W-:Y:S01]  /*bf70*/  IMAD.WIDE.U32 R2, R13, UR4, RZ ;  /* 0x000000040d027c25 */ /* 0x000fe2000f8e00ff */
[----:B------:R-:W-:-:S03]  /*bf80*/  ULDC.64 UR4, c[0x0][0xae8] ;  /* 0x0002ba0000047ab9 */ /* 0x000fc60000000a00 */
[----:B------:R-:W-:Y:S02]  /*bf90*/  IMAD.IADD R3, R3, 0x1, R5 ;  /* 0x0000000103037824 */ /* 0x000fe400078e0205 */
[----:B------:R-:W-:Y:S02]  /*bfa0*/  IMAD.MOV.U32 R5, RZ, RZ, R9 ;  /* 0x000000ffff057224 */ /* 0x000fe400078e0009 */
[----:B------:R-:W-:-:S04]  /*bfb0*/  IMAD.WIDE.U32 R2, R189, UR4, R2 ;  /* 0x00000004bd027c25 */ /* 0x000fc8000f8e0002 */
[----:B------:R-:W-:Y:S01]  /*bfc0*/  IMAD R6, R191, UR6, RZ ;  /* 0x00000006bf067c24 */ /* 0x000fe2000f8e02ff */
[----:B--2---:R-:W-:Y:S01]  /*bfd0*/  ISETP.NE.AND P0, PT, R11, 0x1, PT ;  /* 0x000000010b00780c */ /* 0x004fe20003f05270 */
[----:B------:R-:W-:Y:S01]  /*bfe0*/  IMAD R3, R189, UR5, R3 ;  /* 0x00000005bd037c24 */ /* 0x000fe2000f8e0203 */
[----:B------:R-:W-:Y:S01]  /*bff0*/  ULDC.64 UR4, c[0x0][0xae0] ;  /* 0x0002b80000047ab9 */ /* 0x000fe20000000a00 */
[C---:B------:R-:W-:Y:S02]  /*c000*/  IMAD R7, R21.reuse, UR7, R6 ;  /* 0x0000000715077c24 */ /* 0x040fe4000f8e0206 */
[----:B------:R-:W-:-:S04]  /*c010*/  IMAD.WIDE.U32 R2, R21, UR6, R2 ;  /* 0x0000000615027c25 */ /* 0x000fc8000f8e0002 */
[----:B------:R-:W-:Y:S02]  /*c020*/  IMAD.IADD R3, R3, 0x1, R7 ;  /* 0x0000000103037824 */ /* 0x000fe400078e0207 */
[----:B------:R-:W-:Y:S02]  /*c030*/  IMAD.IADD R18, R208, 0x1, R18 ;  /* 0x00000001d0127824 */ /* 0x000fe400078e0212 */
[----:B------:R-:W0:Y:S08]  /*c040*/  @P0 LDC R4, c[0x0][0xbec] ;  /* 0x0002fb00ff040b82 */ /* 0x000e300000000800 */
[----:B------:R-:W2:Y:S01]  /*c050*/  @P0 LDC R15, c[0x0][0xbf0] ;  /* 0x0002fc00ff0f0b82 */ /* 0x000ea20000000800 */
[----:B0-----:R-:W-:-:S05]  /*c060*/  @P0 IMAD.HI.U32 R4, R9, R4, RZ ;  /* 0x0000000409040227 */ /* 0x001fca00078e00ff */
        /* <DEDUP_REMOVED lines=21> */
[----:B------:R-:W-:Y:S02]  /*c1c0*/  ISETP.GE.AND P0, PT, R0, R11, PT ;  /* 0x0000000b0000720c */ /* 0x000fe40003f06270 */
[----:B------:R-:W-:Y:S02]  /*c1d0*/  LEA.HI.X R5, R2, UR5, R3, 0x1, P3 ;  /* 0x0000000502057c11 */ /* 0x000fe400098f0c03 */
[----:B------:R0:W2:Y:S04]  /*c1e0*/  SHFL.IDX PT, R2, R4, RZ, 0x181f ;  /* 0x00181fff04027589 */ /* 0x0000a800000e0000 */
        /* <DEDUP_REMOVED lines=11> */
.L_x_2264:
[----:B------:R-:W-:Y:S05]  /*c2a0*/  BSYNC B1 ;  /* 0x0000000000017941 */ /* 0x000fea0003800000 */
.L_x_2263:
[----:B---3--:R3:W0:Y:S01]  /*c2b0*/  SHFL.IDX PT, R0, R5, 0x1, 0x181f ;  /* 0x00381f0005007f89 */ /* 0x00862200000e0000 */
[----:B------:R-:W-:Y:S03]  /*c2c0*/  BSSY B1, `(.L_x_2265) ;  /* 0x000000c000017945 */ /* 0x000fe60003800000 */
[----:B--2-4-:R3:W2:Y:S01]  /*c2d0*/  SHFL.IDX PT, R2, R4, 0x1, 0x181f ;  /* 0x00381f0004027f89 */ /* 0x0146a200000e0000 */
[----:B------:R-:W-:Y:S05]  /*c2e0*/  @P1 BRA `(.L_x_2266) ;  /* 0x0000000000241947 */ /* 0x000fea0003800000 */
        /* <DEDUP_REMOVED lines=9> */
.L_x_2266:
[----:B------:R-:W-:Y:S05]  /*c380*/  BSYNC B1 ;  /* 0x0000000000017941 */ /* 0x000fea0003800000 */
.L_x_2265:
[----:B0-----:R0:W0:Y:S01]  /*c390*/  SHFL.IDX PT, R0, R5, 0x2, 0x181f ;  /* 0x00581f0005007f89 */ /* 0x00102200000e0000 */
[----:B------:R-:W-:Y:S03]  /*c3a0*/  BSSY B1, `(.L_x_2267) ;  /* 0x000000c000017945 */ /* 0x000fe60003800000 */
[----:B--2-4-:R2:W4:Y:S01]  /*c3b0*/  SHFL.IDX PT, R2, R4, 0x2, 0x181f ;  /* 0x00581f0004027f89 */ /* 0x01452200000e0000 */
[----:B------:R-:W-:Y:S05]  /*c3c0*/  @P0 BRA `(.L_x_2268) ;  /* 0x0000000000240947 */ /* 0x000fea0003800000 */
        /* <DEDUP_REMOVED lines=9> */
.L_x_2268:
[----:B------:R-:W-:Y:S05]  /*c460*/  BSYNC B1 ;  /* 0x0000000000017941 */ /* 0x000fea0003800000 */
.L_x_2267:
[----:B0-----:R-:W-:Y:S01]  /*c470*/  VIADD R0, R18, 0x60 ;  /* 0x0000006012007836 */ /* 0x001fe20000000000 */
[----:B------:R0:W0:Y:S04]  /*c480*/  SHFL.IDX PT, R6, R5, 0x3, 0x181f ;  /* 0x00781f0005067f89 */ /* 0x00002800000e0000 */
[----:B------:R-:W-:Y:S01]  /*c490*/  ISETP.GE.AND P0, PT, R0, R11, PT ;  /* 0x0000000b0000720c */ /* 0x000fe20003f06270 */
[----:B----4-:R4:W0:-:S12]  /*c4a0*/  SHFL.IDX PT, R2, R4, 0x3, 0x181f ;  /* 0x00781f0004027f89 */ /* 0x01081800000e0000 */
[----:B----4-:R-:W-:Y:S05]  /*c4b0*/  @P0 BRA `(.L_x_2257) ;  /* 0x0000000000240947 */ /* 0x010fea0003800000 */
[----:B------:R-:W-:Y:S02]  /*c4c0*/  ULDC UR4, c[0x0][0xac8] ;  /* 0x0002b20000047ab9 */ /* 0x000fe40000000800 */
[----:B------:R-:W-:Y:S02]  /*c4d0*/  ISETP.GE.AND P2, PT, R23, UR4, PT ;  /* 0x0000000417007c0c */ /* 0x000fe4000bf46270 */
[----:B------:R-:W-:-:S11]  /*c4e0*/  ISETP.GE.AND P3, PT, R187, UR4, PT ;  /* 0x00000004bb007c0c */ /* 0x000fd6000bf66270 */
[-C--:B0-23--:R-:W-:Y:S02]  /*c4f0*/  @!P2 LEA R4, P0, R23, R2.reuse, 0x1 ;  /* 0x000000021704a211 */ /* 0x08dfe400078008ff */
[----:B------:R-:W-:Y:S02]  /*c500*/  @!P3 LEA R2, P1, R187, R2, 0x1 ;  /* 0x00000002bb02b211 */ /* 0x000fe400078208ff */
[-C--:B------:R-:W-:Y:S02]  /*c510*/  @!P2 LEA.HI.X R5, R23, R6.reuse, R230, 0x1, P0 ;  /* 0x000000061705a211 */ /* 0x080fe400000f0ce6 */
[----:B------:R-:W-:-:S03]  /*c520*/  @!P3 LEA.HI.X R3, R187, R6, R229, 0x1, P1 ;  /* 0x00000006bb03b211 */ /* 0x000fc600008f0ce5 */
[----:B------:R4:W-:Y:S04]  /*c530*/  @!P2 ST.E.128 desc[UR56][R4.64], RZ ;  /* 0x000000ff0400a985 */ /* 0x0009e8000c101d38 */
[----:B------:R4:W-:Y:S02]  /*c540*/  @!P3 ST.E.128 desc[UR56][R2.64], RZ ;  /* 0x000000ff0200b985 */ /* 0x0009e4000c101d38 */
.L_x_2257:
[----:B------:R-:W-:Y:S05]  /*c550*/  BSYNC B0 ;  /* 0x0000000000007941 */ /* 0x000fea0003800000 */
.L_x_2247:
[----:B------:R-:W-:Y:S02]  /*c560*/  ULDC UR4, c[0x0][0xc3c] ;  /* 0x00030f0000047ab9 */ /* 0x000fe40000000800 */
[----:B-1----:R-:W-:-:S13]  /*c570*/  ISETP.GE.AND P0, PT, R27, UR4, PT ;  /* 0x000000041b007c0c */ /* 0x002fda000bf06270 */
[----:B------:R-:W-:Y:S05]  /*c580*/  @!P0 BRA `(.L_x_2269) ;  /* 0xffffff4800848947 */ /* 0x000fea000383ffff */
[----:B------:R-:W-:Y:S05]  /*c590*/  EXIT ;  /* 0x000000000000794d */ /* 0x000fea0003800000 */
.L_x_2210:
[----:B------:R-:W-:-:S08]  /*c5a0*/  NOP ;  /* 0x0000000000007918 */ /* 0x000fd00000000000 */
[----:B0-----:R-:W0:-:S00]  /*c5b0*/  USETMAXREG.DEALLOC.CTAPOOL 0x18 ;  /* 0x00000018000079c8 */ /* 0x001e0000080e0500 */
[----:B0-----:R-:W-:Y:S01]  /*c5c0*/  LOP3.LUT R0, R0, 0x3, RZ, 0xc0, !PT ;  /* 0x0000000300007812 */ /* 0x001fe200078ec0ff */
[----:B------:R-:W-:-:S05]  /*c5d0*/  IMAD.MOV.U32 R6, RZ, RZ, RZ ;  /* 0x000000ffff067224 */ /* 0x000fca00078e00ff */
[----:B------:R-:W0:Y:S02]  /*c5e0*/  SHFL.IDX PT, R0, R0, RZ, 0x1f ;  /* 0x00001fff00007589 */ /* 0x000e2400000e0000 */
[----:B0-----:R-:W-:-:S04]  /*c5f0*/  ISETP.NE.AND P0, PT, R0, RZ, PT ;  /* 0x000000ff0000720c */ /* 0x001fc80003f05270 */
[----:B------:R-:W-:-:S05]  /*c600*/  P2R R0, PR, RZ, 0x1 ;  /* 0x00000001ff007803 */ /* 0x000fca0000000000 */
[----:B------:R0:W-:Y:S04]  /*c610*/  STL [R1+0x5c], R0 ;  /* 0x00005c0001007387 */ /* 0x0001e80000100800 */
        /* <DEDUP_REMOVED lines=10> */
.L_x_2270:
[----:B0-----:R-:W0:Y:S01]  /*c6c0*/  S2R R0, SR_TID.X ;  /* 0x0000000000007919 */ /* 0x001e220000002100 */
[----:B------:R-:W-:Y:S01]  /*c6d0*/  ULDC UR4, c[0x0][0xc3c] ;  /* 0x00030f0000047ab9 */ /* 0x000fe20000000800 */
[----:B------:R-:W1:Y:S01]  /*c6e0*/  S2UR UR6, SR_CTAID.X ;  /* 0x00000000000679c3 */ /* 0x000e620000002500 */
[----:B------:R-:W-:Y:S01]  /*c6f0*/  ULDC UR5, c[0x0][0xc38] ;  /* 0x00030e0000057ab9 */ /* 0x000fe20000000800 */
[----:B0-----:R-:W-:-:S04]  /*c700*/  LOP3.LUT R0, R0, 0x1f, RZ, 0xc0, !PT ;  /* 0x0000001f00007812 */ /* 0x001fc800078ec0ff */
[----:B------:R-:W-:-:S04]  /*c710*/  ISETP.NE.AND P0, PT, R0, 0x1f, PT ;  /* 0x0000001f0000780c */ /* 0x000fc80003f05270 */
[----:B------:R-:W-:-:S13]  /*c720*/  ISETP.GE.OR P1, PT, R0, UR4, !P0 ;  /* 0x0000000400007c0c */ /* 0x000fda000c726670 */
[----:B------:R-:W0:Y:S08]  /*c730*/  @!P1 LDC.64 R2, c[0x0][0xc80] ;  /* 0x00032000ff029b82 */ /* 0x000e300000000a00 */
[----:B------:R-:W2:Y:S01]  /*c740*/  @!P1 LDC.64 R4, c[0x0][0xc78] ;  /* 0x00031e00ff049b82 */ /* 0x000ea20000000a00 */
[----:B0-----:R-:W-:-:S05]  /*c750*/  @!P1 IMAD.WIDE.U32 R2, R0, 0x4, R2 ;  /* 0x0000000400029825 */ /* 0x001fca00078e0002 */
[----:B------:R2:W3:Y:S02]  /*c760*/  @!P1 LDG.E R6, desc[UR56][R2.64] ;  /* 0x0000003802069981 */ /* 0x0004e4000c1e1900 */
[----:B--2---:R-:W-:-:S04]  /*c770*/  @!P1 IMAD.WIDE.U32 R2, R0, 0x4, R4 ;  /* 0x0000000400029825 */ /* 0x004fc800078e0004 */
[----:B------:R-:W-:-:S06]  /*c780*/  IMAD.MOV.U32 R5, RZ, RZ, RZ ;  /* 0x000000ffff057224 */ /* 0x000fcc00078e00ff */
        /* <DEDUP_REMOVED lines=28> */
[----:B------:R-:W-:Y:S01]  /*c950*/  IMAD.MOV.U32 R7, RZ, RZ, R4 ;  /* 0x000000ffff077224 */ /* 0x000fe200078e0004 */
[----:B------:R-:W-:Y:S01]  /*c960*/  UMOV UR4, URZ ;  /* 0x0000003f00047c82 */ /* 0x000fe20008000000 */
[----:B------:R-:W-:-:S05]  /*c970*/  ULDC UR5, c[0x0][0xc38] ;  /* 0x00030e0000057ab9 */ /* 0x000fca0000000800 */
.L_x_2274:
        /* <DEDUP_REMOVED lines=39> */
.L_x_2272:
        /* <DEDUP_REMOVED lines=10> */
[----:B------:R-:W-:-:S06]  /*cc90*/  VIADD R8, R10, 0xffffffff ;  /* 0xffffffff0a087836 */ /* 0x000fcc0000000000 */
[----:B------:R3:W4:Y:S02]  /*cca0*/  SHFL.IDX PT, R8, R3, R8, 0x1f ;  /* 0x00001f0803087589 */ /* 0x00072400000e0000 */
.L_x_2275:
[----:B---34-:R-:W-:Y:S01]  /*ccb0*/  IMAD R3, R8, UR5, R9 ;  /* 0x0000000508037c24 */ /* 0x018fe2000f8e0209 */
[----:B-1----:R-:W-:Y:S01]  /*ccc0*/  ISETP.NE.AND P0, PT, R7, 0x1, PT ;  /* 0x000000010700780c */ /* 0x002fe20003f05270 */
[----:B------:R-:W-:-:S03]  /*ccd0*/  VIADD R13, R10, UR4 ;  /* 0x000000040a0d7c36 */ /* 0x000fc60008000000 */
[----:B------:R1:W-:Y:S01]  /*cce0*/  STL [R1], R3 ;  /* 0x0000000301007387 */ /* 0x0003e20000100800 */
[----:B0-----:R-:W-:-:S03]  /*ccf0*/  IADD3 R5, -R3, UR6, RZ ;  /* 0x0000000603057c10 */ /* 0x001fc6000fffe1ff */
[----:B------:R1:W-:Y:S05]  /*cd00*/  STL [R1+0xc], R13 ;  /* 0x00000c0d01007387 */ /* 0x0003ea0000100800 */
[----:B------:R-:W-:Y:S05]  /*cd10*/  @!P0 BRA `(.L_x_2276) ;  /* 0x0000000000e08947 */ /* 0x000fea0003800000 */
[----:B--2---:R-:W-:Y:S01]  /*cd20*/  IABS R6, R4 ;  /* 0x0000000400067213 */ /* 0x004fe20000000000 */
[----:B------:R-:W-:Y:S01]  /*cd30*/  IMAD.MOV.U32 R2, RZ, RZ, RZ ;  /* 0x000000ffff027224 */ /* 0x000fe200078e00ff */
[----:B------:R-:W-:Y:S02]  /*cd40*/  IABS R8, R7 ;  /* 0x0000000700087213 */ /* 0x000fe40000000000 */
[----:B------:R-:W0:Y:S08]  /*cd50*/  I2F.RP R9, R6 ;  /* 0x0000000600097306 */ /* 0x000e300000209400 */
[----:B------:R-:W-:Y:S08]  /*cd60*/  I2F.RP R12, R8 ;  /* 0x00000008000c7306 */ /* 0x000ff00000209400 */
[----:B0-----:R-:W1:Y:S02]  /*cd70*/  MUFU.RCP R9, R9 ;  /* 0x0000000900097308 */ /* 0x001e640000001000 */
[----:B-1----:R-:W-:-:S06]  /*cd80*/  VIADD R3, R9, 0xffffffe ;  /* 0x0ffffffe09037836 */ /* 0x002fcc0000000000 */
[----:B------:R-:W0:Y:S02]  /*cd90*/  F2I.FTZ.U32.TRUNC.NTZ R3, R3 ;  /* 0x0000000300037305 */ /* 0x000e24000021f000 */
[----:B0-----:R-:W-:-:S04]  /*cda0*/  IMAD.MOV R11, RZ, RZ, -R3 ;  /* 0x000000ffff0b7224 */ /* 0x001fc800078e0a03 */
[----:B------:R-:W-:-:S04]  /*cdb0*/  IMAD R11, R11, R6, RZ ;  /* 0x000000060b0b7224 */ /* 0x000fc800078e02ff */
[----:B------:R-:W-:Y:S01]  /*cdc0*/  IMAD.HI.U32 R10, R3, R11, R2 ;  /* 0x0000000b030a7227 */ /* 0x000fe200078e0002 */
[----:B------:R-:W-:Y:S01]  /*cdd0*/  IABS R11, R5 ;  /* 0x00000005000b7213 */ /* 0x000fe20000000000 */
[----:B------:R-:W0:Y:S01]  /*cde0*/  MUFU.RCP R2, R12 ;  /* 0x0000000c00027308 */ /* 0x000e220000001000 */
[----:B------:R-:W-:-:S03]  /*cdf0*/  IABS R3, R4 ;  /* 0x0000000400037213 */ /* 0x000fc60000000000 */
[----:B------:R-:W-:-:S04]  /*ce00*/  IMAD.HI.U32 R9, R10, R11, RZ ;  /* 0x0000000b0a097227 */ /* 0x000fc800078e00ff */
[----:B------:R-:W-:-:S04]  /*ce10*/  IMAD.MOV R14, RZ, RZ, -R3 ;  /* 0x000000ffff0e7224 */ /* 0x000fc800078e0a03 */
[----:B------:R-:W-:Y:S02]  /*ce20*/  IMAD R11, R9, R14, R11 ;  /* 0x0000000e090b7224 */ /* 0x000fe400078e020b */
[----:B0-----:R-:W-:-:S03]  /*ce30*/  VIADD R3, R2, 0xffffffe ;  /* 0x0ffffffe02037836 */ /* 0x001fc60000000000 */
[----:B------:R-:W-:Y:S01]  /*ce40*/  ISETP.GT.U32.AND P1, PT, R6, R11, PT ;  /* 0x0000000b0600720c */ /* 0x000fe20003f24070 */
[----:B------:R-:W-:Y:S02]  /*ce50*/  IMAD.MOV.U32 R2, RZ, RZ, RZ ;  /* 0x000000ffff027224 */ /* 0x000fe400078e00ff */
[----:B------:R-:W0:Y:S10]  /*ce60*/  F2I.FTZ.U32.TRUNC.NTZ R3, R3 ;  /* 0x0000000300037305 */ /* 0x000e34000021f000 */
[----:B------:R-:W-:-:S02]  /*ce70*/  @!P1 IMAD.IADD R11, R11, 0x1, -R6 ;  /* 0x000000010b0b9824 */ /* 0x000fc400078e0a06 */
[----:B------:R-:W-:Y:S01]  /*ce80*/  @!P1 VIADD R9, R9, 0x1 ;  /* 0x0000000109099836 */ /* 0x000fe20000000000 */
[----:B------:R-:W-:Y:S02]  /*ce90*/  ISETP.NE.AND P1, PT, R4, RZ, PT ;  /* 0x000000ff0400720c */ /* 0x000fe40003f25270 */
[----:B------:R-:W-:Y:S01]  /*cea0*/  ISETP.GE.U32.AND P0, PT, R11, R6, PT ;  /* 0x000000060b00720c */ /* 0x000fe20003f06070 */
[----:B0-----:R-:W-:-:S04]  /*ceb0*/  IMAD.MOV R11, RZ, RZ, -R3 ;  /* 0x000000ffff0b7224 */ /* 0x001fc800078e0a03 */
[----:B------:R-:W-:-:S04]  /*cec0*/  IMAD R11, R11, R8, RZ ;  /* 0x000000080b0b7224 */ /* 0x000fc800078e02ff */
[----:B------:R-:W-:Y:S01]  /*ced0*/  IMAD.HI.U32 R6, R3, R11, R2 ;  /* 0x0000000b03067227 */ /* 0x000fe200078e0002 */
[----:B------:R-:W-:-:S03]  /*cee0*/  LOP3.LUT R2, R5, R4, RZ, 0x3c, !PT ;  /* 0x0000000405027212 */ /* 0x000fc600078e3cff */
[----:B------:R-:W-:Y:S01]  /*cef0*/  @P0 VIADD R9, R9, 0x1 ;  /* 0x0000000109090836 */ /* 0x000fe20000000000 */
[----:B------:R-:W-:Y:S02]  /*cf00*/  ISETP.GE.AND P2, PT, R2, RZ, PT ;  /* 0x000000ff0200720c */ /* 0x000fe40003f46270 */
[----:B------:R-:W-:-:S05]  /*cf10*/  IABS R2, R7 ;  /* 0x0000000700027213 */ /* 0x000fca0000000000 */
[----:B------:R-:W-:-:S06]  /*cf20*/  IMAD.MOV R2, RZ, RZ, -R2 ;  /* 0x000000ffff027224 */ /* 0x000fcc00078e0a02 */
[----:B------:R-:W-:Y:S01]  /*cf30*/  @!P2 IMAD.MOV R9, RZ, RZ, -R9 ;  /* 0x000000ffff09a224 */ /* 0x000fe200078e0a09 */
[----:B------:R-:W-:-:S04]  /*cf40*/  @!P1 LOP3.LUT R9, RZ, R4, RZ, 0x33, !PT ;  /* 0x00000004ff099212 */ /* 0x000fc800078e33ff */
[----:B------:R-:W-:-:S05]  /*cf50*/  IABS R3, R9 ;  /* 0x0000000900037213 */ /* 0x000fca0000000000 */
        /* <DEDUP_REMOVED lines=12> */
[--C-:B------:R-:W-:Y:S02]  /*d020*/  IMAD.MOV R2, RZ, RZ, -R6.reuse ;  /* 0x000000ffff027224 */ /* 0x100fe400078e0a06 */
[C---:B------:R-:W-:Y:S02]  /*d030*/  IMAD R6, R7.reuse, 0x1000000, R6 ;  /* 0x0100000007067824 */ /* 0x040fe400078e0206 */
[--C-:B------:R-:W-:Y:S02]  /*d040*/  IMAD R7, R7, R2, R9.reuse ;  /* 0x0000000207077224 */ /* 0x100fe400078e0209 */
[----:B------:R-:W-:Y:S02]  /*d050*/  IMAD.MOV R2, RZ, RZ, -R9 ;  /* 0x000000ffff027224 */ /* 0x000fe400078e0a09 */
[----:B------:R-:W-:Y:S02]  /*d060*/  IMAD R3, R7, 0x10000, R6 ;  /* 0x0001000007037824 */ /* 0x000fe400078e0206 */
[----:B------:R-:W-:-:S03]  /*d070*/  IMAD R2, R4, R2, R5 ;  /* 0x0000000204027224 */ /* 0x000fc600078e0205 */
[----:B------:R0:W-:Y:S01]  /*d080*/  STL [R1+0x8], R3 ;  /* 0x0000080301007387 */ /* 0x0001e20000100800 */
[----:B------:R-:W-:Y:S05]  /*d090*/  BRA `(.L_x_2277) ;  /* 0x0000000000f47947 */ /* 0x000fea0003800000 */
.L_x_2276:
[----:B-1----:R-:W0:Y:S02]  /*d0a0*/  LDC.64 R2, c[0x0][0xc90] ;  /* 0x00032400ff027b82 */ /* 0x002e240000000a00 */
[----:B0-----:R-:W-:-:S05]  /*d0b0*/  IMAD.WIDE R2, R13, 0x4, R2 ;  /* 0x000000040d027825 */ /* 0x001fca00078e0202 */
[----:B------:R0:W2:Y:S02]  /*d0c0*/  LDG.E R7, desc[UR56][R2.64] ;  /* 0x0000003802077981 */ /* 0x0000a4000c1e1900 */
        /* <DEDUP_REMOVED lines=29> */
[----:B------:R-:W-:-:S04]  /*d2a0*/  VIADDMNMX R7, R10, UR5, R7, PT ;  /* 0x000000050a077c46 */ /* 0x000fc8000b800107 */
[-C--:B------:R-:W-:Y:S02]  /*d2b0*/  IABS R9, R7.reuse ;  /* 0x0000000700097213 */ /* 0x080fe40000000000 */
        /* <DEDUP_REMOVED lines=11> */
[----:B------:R-:W-:Y:S02]  /*d370*/  LOP3.LUT R3, R5, R7, RZ, 0x3c, !PT ;  /* 0x0000000705037212 */ /* 0x000fe400078e3cff */
[----:B------:R-:W-:Y:S01]  /*d380*/  IADD3 R5, R8, 0x1000000, R5 ;  /* 0x0100000008057810 */ /* 0x000fe20007ffe005 */
        /* <DEDUP_REMOVED lines=10> */
[----:B------:R-:W-:Y:S01]  /*d430*/  @!P1 LOP3.LUT R2, RZ, R7, RZ, 0x33, !PT ;  /* 0x00000007ff029212 */ /* 0x000fe200078e33ff */
[----:B------:R-:W-:-:S04]  /*d440*/  IMAD.MOV R7, RZ, RZ, -R7 ;  /* 0x000000ffff077224 */ /* 0x000fc800078e0a07 */
[----:B------:R-:W-:-:S05]  /*d450*/  IMAD R3, R2, R7, R5 ;  /* 0x0000000702037224 */ /* 0x000fca00078e0205 */
[----:B------:R1:W-:Y:S02]  /*d460*/  STL [R1+0x8], R3 ;  /* 0x0000080301007387 */ /* 0x0003e40000100800 */
.L_x_2277:
[----:B01----:R-:W-:-:S05]  /*d470*/  LOP3.LUT R3, RZ, R2, RZ, 0x33, !PT ;  /* 0x00000002ff037212 */ /* 0x003fca00078e33ff */
[----:B------:R-:W-:-:S05]  /*d480*/  IMAD.IADD R2, R4, 0x1, R3 ;  /* 0x0000000104027824 */ /* 0x000fca00078e0203 */
[----:B------:R1:W-:Y:S01]  /*d490*/  STL [R1+0x4], R2 ;  /* 0x0000040201007387 */ /* 0x0003e20000100800 */
[----:B------:R-:W-:Y:S05]  /*d4a0*/  BRA `(.L_x_2278) ;  /* 0x0000000000107947 */ /* 0x000fea0003800000 */
.L_x_2273:
[----:B------:R-:W-:Y:S01]  /*d4b0*/  IMAD.U32 R2, RZ, RZ, UR6 ;  /* 0x00000006ff027e24 */ /* 0x000fe2000f8e00ff */
[----:B------:R0:W-:Y:S04]  /*d4c0*/  STL [R1+0x4], RZ ;  /* 0x000004ff01007387 */ /* 0x0001e80000100800 */
[----:B------:R0:W-:Y:S04]  /*d4d0*/  STL [R1+0x8], RZ ;  /* 0x000008ff01007387 */ /* 0x0001e80000100800 */
[----:B------:R0:W-:Y:S02]  /*d4e0*/  STL [R1], R2 ;  /* 0x0000000201007387 */ /* 0x0001e40000100800 */
.L_x_2278:
        /* <DEDUP_REMOVED lines=10> */
.L_x_2271:
[----:B0-2---:R-:W2:Y:S01]  /*d590*/  LDL R0, [R1+0xc] ;  /* 0x00000c0001007983 */ /* 0x005ea20000100800 */
[----:B------:R-:W-:Y:S01]  /*d5a0*/  ULDC UR4, c[0x0][0xc3c] ;  /* 0x00030f0000047ab9 */ /* 0x000fe20000000800 */
[----:B------:R-:W-:Y:S02]  /*d5b0*/  IMAD.MOV.U32 R19, RZ, RZ, RZ ;  /* 0x000000ffff137224 */ /* 0x000fe400078e00ff */
[----:B------:R0:W-:Y:S01]  /*d5c0*/  STL [R1+0x48], RZ ;  /* 0x000048ff01007387 */ /* 0x0001e20000100800 */
[----:B--2---:R-:W-:Y:S01]  /*d5d0*/  ISETP.GE.AND P0, PT, R0, UR4, PT ;  /* 0x0000000400007c0c */ /* 0x004fe2000bf06270 */
[----:B------:R-:W-:-:S05]  /*d5e0*/  IMAD.MOV.U32 R0, RZ, RZ, 0x1 ;  /* 0x00000001ff007424 */ /* 0x000fca00078e00ff */
[----:B------:R0:W-:Y:S07]  /*d5f0*/  STL [R1+0x14], R0 ;  /* 0x0000140001007387 */ /* 0x0001ee0000100800 */
[----:B------:R-:W-:Y:S05]  /*d600*/  @P0 BRA `(.L_x_2279) ;  /* 0x0000005c004c0947 */ /* 0x000fea0003800000 */
[----:B---3--:R-:W2:Y:S01]  /*d610*/  S2R R5, SR_TID.X ;  /* 0x0000000000057919 */ /* 0x008ea20000002100 */
        /* <DEDUP_REMOVED lines=9> */
[----:B0-----:R-:W-:-:S05]  /*d6b0*/  IMAD.SHL.U32 R0, R5, 0x8, RZ ;  /* 0x0000000805007824 */ /* 0x001fca00078e00ff */
[C---:B-1----:R-:W-:Y:S02]  /*d6c0*/  LOP3.LUT R2, R0.reuse, 0x1f8, RZ, 0xc0, !PT ;  /* 0x000001f800027812 */ /* 0x042fe400078ec0ff */
        /* <DEDUP_REMOVED lines=14> */
.L_x_2383:
[----:B------:R-:W2:Y:S01]  /*d7b0*/  LDL R0, [R1+0xc] ;  /* 0x00000c0001007983 */ /* 0x000ea20000100800 */
[----:B------:R-:W2:Y:S01]  /*d7c0*/  LDC.64 R2, c[0x0][0xc88] ;  /* 0x00032200ff027b82 */ /* 0x000ea20000000a00 */
[----:B------:R-:W-:Y:S05]  /*d7d0*/  YIELD ;  /* 0x0000000000007946 */ /* 0x000fea0003800000 */
[----:B------:R-:W-:Y:S01]  /*d7e0*/  ULDC.64 UR4, c[0x0][0xa28] ;  /* 0x00028a0000047ab9 */ /* 0x000fe20000000a00 */
[----:B01----:R-:W-:Y:S01]  /*d7f0*/  IMAD.MOV.U32 R6, RZ, RZ, RZ ;  /* 0x000000ffff067224 */ /* 0x003fe200078e00ff */
        /* <DEDUP_REMOVED lines=47> */
[----:B------:R-:W0:Y:S04]  /*daf0*/  LDG.E R7, desc[UR56][R2.64] ;  /* 0x0000003802077981 */ /* 0x000e28000c1e1900 */
[----:B------:R-:W0:Y:S02]  /*db00*/  LDG.E R2, desc[UR56][R2.64+0x4] ;  /* 0x0000043802027981 */ /* 0x000e24000c1e1900 */
[----:B0-----:R-:W-:-:S05]  /*db10*/  IMAD.IADD R9, R2, 0x1, -R7 ;  /* 0x0000000102097824 */ /* 0x001fca00078e0a07 */
[----:B------:R1:W-:Y:S02]  /*db20*/  STL [R1+0x38], R9 ;  /* 0x0000380901007387 */ /* 0x0003e40000100800 */
.L_x_2280:
[----:B------:R-:W2:Y:S01]  /*db30*/  LDL.LU R7, [R1+0x8] ;  /* 0x0000080001077983 */ /* 0x000ea20000300800 */
[----:B------:R-:W-:Y:S02]  /*db40*/  ULDC.64 UR4, c[0x0][0xa20] ;  /* 0x0002880000047ab9 */ /* 0x000fe40000000a00 */
[----:B------:R-:W-:-:S04]  /*db50*/  ISETP.NE.U32.AND P1, PT, RZ, UR4, PT ;  /* 0x00000004ff007c0c */ /* 0x000fc8000bf25070 */
[----:B------:R-:W-:Y:S02]  /*db60*/  ISETP.NE.AND.EX P1, PT, RZ, UR5, PT, P1 ;  /* 0x00000005ff007c0c */ /* 0x000fe4000bf25310 */
[C---:B--2---:R-:W-:Y:S02]  /*db70*/  LOP3.LUT R2, R7.reuse, 0xff000000, RZ, 0xc0, !PT ;  /* 0xff00000007027812 */ /* 0x044fe400078ec0ff */
        /* <DEDUP_REMOVED lines=10> */
[----:B--2---:R-:W-:-:S05]  /*dc20*/  IADD3.X R7, R10, UR5, RZ, P0, !PT ;  /* 0x000000050a077c10 */ /* 0x004fca00087fe4ff */
[----:B------:R3:W5:Y:S01]  /*dc30*/  LDG.E R6, desc[UR56][R6.64] ;  /* 0x0000003806067981 */ /* 0x000762000c1e1900 */
[----:B------:R-:W-:Y:S05]  /*dc40*/  BRA `(.L_x_2282) ;  /* 0x0000000000107947 */ /* 0x000fea0003800000 */
.L_x_2281:
[----:B------:R-:W-:Y:S05]  /*dc50*/  @!P0 BRA `(.L_x_2282) ;  /* 0x00000000000c8947 */ /* 0x000fea0003800000 */
[----:B------:R-:W3:Y:S04]  /*dc60*/  LDG.E R6, desc[UR56][R4.64] ;  /* 0x0000003804067981 */ /* 0x000ee8000c1e1900 */
[----:B------:R-:W3:Y:S02]  /*dc70*/  LDG.E R4, desc[UR56][R4.64+0x4] ;  /* 0x0000043804047981 */ /* 0x000ee4000c1e1900 */
[----:B---3--:R-:W-:-:S07]  /*dc80*/  IMAD.IADD R6, R4, 0x1, -R6 ;  /* 0x0000000104067824 */ /* 0x008fce00078e0a06 */
.L_x_2282:
[----:B------:R-:W4:Y:S01]  /*dc90*/  LDL R5, [R1+0x4] ;  /* 0x0000040001057983 */ /* 0x000f220000100800 */
[----:B-----5:R-:W-:Y:S01]  /*dca0*/  IMAD.IADD R6, R6, 0x1, -R0 ;  /* 0x0000000106067824 */ /* 0x020fe200078e0a00 */
[----:B------:R-:W-:Y:S01]  /*dcb0*/  BSSY B0, `(.L_x_2283) ;  /* 0x000003a000007945 */ /* 0x000fe20003800000 */
[----:B------:R-:W0:Y:S02]  /*dcc0*/  LDC R0, c[0x0][0x448] ;  /* 0x00011200ff007b82 */ /* 0x000e240000000800 */
[----:B0-----:R-:W-:-:S13]  /*dcd0*/  ISETP.NE.AND P0, PT, R0, 0x1, PT ;  /* 0x000000010000780c */ /* 0x001fda0003f05270 */
[----:B--2---:R-:W0:Y:S08]  /*dce0*/  @P0 LDC R3, c[0x0][0x44c] ;  /* 0x00011300ff030b82 */ /* 0x004e300000000800 */
[----:B------:R-:W2:Y:S01]  /*dcf0*/  @P0 LDC R4, c[0x0][0x450] ;  /* 0x00011400ff040b82 */ /* 0x000ea20000000800 */
[----:B----4-:R-:W-:Y:S02]  /*dd00*/  IMAD.SHL.U32 R0, R5, 0x80, RZ ;  /* 0x0000008005007824 */ /* 0x010fe400078e00ff */
[----:B------:R-:W-:-:S02]  /*dd10*/  IMAD.MOV.U32 R5, RZ, RZ, RZ ;  /* 0x000000ffff057224 */ /* 0x000fc400078e00ff */
[----:B------:R-:W-:Y:S02]  /*dd20*/  VIADD R0, R0, 0x7f ;  /* 0x0000007f00007836 */ /* 0x000fe40000000000 */
[----:B------:R-:W-:Y:S02]  /*dd30*/  IMAD.MOV.U32 R10, RZ, RZ, R5 ;  /* 0x000000ffff0a7224 */ /* 0x000fe400078e0005 */
[----:B0-----:R-:W-:-:S05]  /*dd40*/  @P0 IMAD.HI.U32 R3, R0, R3, RZ ;  /* 0x0000000300030227 */ /* 0x001fca00078e00ff */
[----:B--2---:R-:W-:Y:S02]  /*dd50*/  @P0 SHF.R.U32.HI R0, RZ, R4, R3 ;  /* 0x00000004ff000219 */ /* 0x004fe40000011603 */
[C---:B------:R-:W-:Y:S01]  /*dd60*/  IADD3 R3, R6.reuse, 0x80, -R9 ;  /* 0x0000008006037810 */ /* 0x040fe20007ffe809 */
[----:B------:R-:W-:Y:S01]  /*dd70*/  VIADD R6, R6, 0x7f ;  /* 0x0000007f06067836 */ /* 0x000fe20000000000 */
[----:B-1----:R-:W-:-:S03]  /*dd80*/  LOP3.LUT R9, R2, 0xff, RZ, 0xc0, !PT ;  /* 0x000000ff02097812 */ /* 0x002fc600078ec0ff */
[----:B------:R-:W-:Y:S01]  /*dd90*/  IMAD.IADD R0, R3, 0x1, R0 ;  /* 0x0000000103007824 */ /* 0x000fe200078e0200 */
[----:B------:R-:W-:-:S04]  /*dda0*/  SHF.R.S32.HI R3, RZ, 0x1f, R6 ;  /* 0x0000001fff037819 */ /* 0x000fc80000011406 */
[----:B------:R-:W-:Y:S02]  /*ddb0*/  SHF.R.S32.HI R4, RZ, 0x1f, R0 ;  /* 0x0000001fff047819 */ /* 0x000fe40000011400 */
[----:B------:R-:W-:Y:S02]  /*ddc0*/  LEA.HI R3, R3, R6, RZ, 0x7 ;  /* 0x0000000603037211 */ /* 0x000fe400078f38ff */
[----:B------:R-:W-:Y:S02]  /*ddd0*/  LEA.HI R4, R4, R0, RZ, 0x7 ;  /* 0x0000000004047211 */ /* 0x000fe400078f38ff */
[----:B------:R-:W-:Y:S02]  /*dde0*/  SHF.R.U32.HI R0, RZ, 0x10, R2 ;  /* 0x00000010ff007819 */ /* 0x000fe40000011602 */
[----:B------:R-:W-:Y:S02]  /*ddf0*/  SHF.R.S32.HI R3, RZ, 0x7, R3 ;  /* 0x00000007ff037819 */ /* 0x000fe40000011403 */
[----:B------:R-:W-:-:S02]  /*de00*/  ISETP.NE.AND P0, PT, R0, RZ, PT ;  /* 0x000000ff0000720c */ /* 0x000fc40003f05270 */
[----:B------:R-:W-:-:S04]  /*de10*/  SHF.R.S32.HI R4, RZ, 0x7, R4 ;  /* 0x00000007ff047819 */ /* 0x000fc80000011404 */
[----:B------:R-:W-:-:S04]  /*de20*/  VIMNMX R8, R3, R4, PT ;  /* 0x0000000403087248 */ /* 0x000fc80003fe0100 */
[----:B------:R-:W-:Y:S01]  /*de30*/  ISETP.GE.AND P1, PT, R8, 0x1, PT ;  /* 0x000000010800780c */ /* 0x000fe20003f26270 */
[----:B------:R0:W-:Y:S02]  /*de40*/  STL [R1+0x30], R8 ;  /* 0x0000300801007387 */ /* 0x0001e40000100800 */
[----:B------:R-:W1:Y:S02]  /*de50*/  @!P0 LDC R0, c[0x0][0x9f0] ;  /* 0x00027c00ff008b82 */ /* 0x000e640000000800 */
[----:B------:R0:W-:Y:S04]  /*de60*/  STL [R1+0x3c], R5 ;  /* 0x00003c0501007387 */ /* 0x0001e80000100800 */
[----:B------:R0:W-:Y:S04]  /*de70*/  STL [R1+0x58], R9 ;  /* 0x0000580901007387 */ /* 0x0001e80000100800 */
[----:B------:R-:W-:Y:S05]  /*de80*/  @!P1 BRA `(.L_x_2284) ;  /* 0x0000000000709947 */ /* 0x000fea0003800000 */
[----:B-1----:R-:W-:-:S04]  /*de90*/  IABS R4, R0 ;  /* 0x0000000000047213 */ /* 0x002fc80000000000 */
[----:B------:R-:W1:Y:S08]  /*dea0*/  I2F.RP R2, R4 ;  /* 0x0000000400027306 */ /* 0x000e700000209400 */
[----:B-1----:R-:W1:Y:S02]  /*deb0*/  MUFU.RCP R2, R2 ;  /* 0x0000000200027308 */ /* 0x002e640000001000 */
[----:B-1----:R-:W-:-:S06]  /*dec0*/  VIADD R2, R2, 0xffffffe ;  /* 0x0ffffffe02027836 */ /* 0x002fcc0000000000 */
[----:B------:R-:W1:Y:S02]  /*ded0*/  F2I.FTZ.U32.TRUNC.NTZ R3, R2 ;  /* 0x0000000200037305 */ /* 0x000e64000021f000 */
[----:B-1----:R-:W-:-:S04]  /*dee0*/  IMAD.MOV R2, RZ, RZ, -R3 ;  /* 0x000000ffff027224 */ /* 0x002fc800078e0a03 */
[----:B0-----:R-:W-:Y:S02]  /*def0*/  IMAD R5, R2, R4, RZ ;  /* 0x0000000402057224 */ /* 0x001fe400078e02ff */
[----:B------:R-:W-:-:S04]  /*df00*/  IMAD.MOV.U32 R2, RZ, RZ, RZ ;  /* 0x000000ffff027224 */ /* 0x000fc800078e00ff */
[----:B---3--:R-:W-:Y:S01]  /*df10*/  IMAD.HI.U32 R7, R3, R5, R2 ;  /* 0x0000000503077227 */ /* 0x008fe200078e0002 */
        /* <DEDUP_REMOVED lines=19> */
.L_x_2284:
[----:B------:R-:W-:Y:S05]  /*e050*/  BSYNC B0 ;  /* 0x0000000000007941 */ /* 0x000fea0003800000 */
.L_x_2283:
[----:B-1----:R-:W-:Y:S01]  /*e060*/  IMAD.MOV.U32 R0, RZ, RZ, R10 ;  /* 0x000000ffff007224 */ /* 0x002fe200078e000a */
[----:B------:R-:W-:Y:S03]  /*e070*/  BSSY B7, `(.L_x_2285) ;  /* 0x000040d000077945 */ /* 0x000fe60003800000 */
[----:B------:R-:W-:-:S05]  /*e080*/  IMAD R2, R9, R0, RZ ;  /* 0x0000000009027224 */ /* 0x000fca00078e02ff */
[----:B------:R-:W-:Y:S01]  /*e090*/  VIADDMNMX R0, R2, R0, R8, PT ;  /* 0x0000000002007246 */ /* 0x000fe20003800108 */
[----:B------:R1:W-:Y:S03]  /*e0a0*/  STL [R1+0x28], R2 ;  /* 0x0000280201007387 */ /* 0x0003e60000100800 */
[----:B------:R-:W-:Y:S01]  /*e0b0*/  ISETP.GT.AND P0, PT, R0, R2, PT ;  /* 0x000000020000720c */ /* 0x000fe20003f04270 */
[----:B------:R1:W-:-:S12]  /*e0c0*/  STL [R1+0x40], R0 ;  /* 0x0000400001007387 */ /* 0x0003d80000100800 */
[----:B------:R-:W-:Y:S05]  /*e0d0*/  @P0 BRA `(.L_x_2286) ;  /* 0x0000000000480947 */ /* 0x000fea0003800000 */
[----:B-1----:R-:W1:Y:S02]  /*e0e0*/  S2R R0, SR_TID.X ;  /* 0x0000000000007919 */ /* 0x002e640000002100 */
[----:B-1----:R-:W-:-:S04]  /*e0f0*/  LOP3.LUT R0, R0, 0x7f, RZ, 0xc0, !PT ;  /* 0x0000007f00007812 */ /* 0x002fc800078ec0ff */
[----:B------:R-:W-:-:S13]  /*e100*/  ISETP.NE.AND P0, PT, R0, RZ, PT ;  /* 0x000000ff0000720c */ /* 0x000fda0003f05270 */
[----:B------:R-:W-:Y:S05]  /*e110*/  @P0 BRA `(.L_x_2287) ;  /* 0x0000004000080947 */ /* 0x000fea0003800000 */
[----:B------:R-:W1:Y:S01]  /*e120*/  S2R R3, SR_LANEID ;  /* 0x0000000000037919 */ /* 0x000e620000000000 */
[----:B------:R-:W-:Y:S02]  /*e130*/  VOTEU.ANY UR4, UPT, PT ;  /* 0x0000000000047886 */ /* 0x000fe400038e0100 */
[----:B------:R-:W1:Y:S08]  /*e140*/  FLO.U32 R0, UR4 ;  /* 0x0000000400007d00 */ /* 0x000e7000080e0000 */
[----:B0-----:R-:W0:Y:S01]  /*e150*/  POPC R5, UR4 ;  /* 0x0000000400057d09 */ /* 0x001e220008000000 */
[----:B-1----:R-:W-:-:S02]  /*e160*/  ISETP.EQ.U32.AND P0, PT, R0, R3, PT ;  /* 0x000000030000720c */ /* 0x002fc40003f02070 */
[----:B------:R-:W0:Y:S11]  /*e170*/  LDC.64 R2, c[0x0][0xc60] ;  /* 0x00031800ff027b82 */ /* 0x000e360000000a00 */
[----:B0-----:R-:W4:Y:S01]  /*e180*/  @P0 ATOMG.E.ADD.STRONG.GPU PT, R3, desc[UR56][R2.64], R5 ;  /* 0x00000005020309a8 */ /* 0x001f2200081ee1f8 */
[----:B------:R-:W0:Y:S02]  /*e190*/  S2R R4, SR_LTMASK ;  /* 0x0000000000047919 */ /* 0x000e240000003900 */
[----:B0-----:R-:W-:-:S04]  /*e1a0*/  LOP3.LUT R4, R4, UR4, RZ, 0xc0, !PT ;  /* 0x0000000404047c12 */ /* 0x001fc8000f8ec0ff */
[----:B---3--:R-:W0:Y:S01]  /*e1b0*/  POPC R7, R4 ;  /* 0x0000000400077309 */ /* 0x008e220000000000 */
[----:B----4-:R-:W0:Y:S02]  /*e1c0*/  SHFL.IDX PT, R0, R3, R0, 0x1f ;  /* 0x00001f0003007589 */ /* 0x010e2400000e0000 */
[----:B0-----:R-:W-:-:S05]  /*e1d0*/  IADD3 R0, R0, UR36, R7 ;  /* 0x0000002400007c10 */ /* 0x001fca000fffe007 */
[----:B------:R4:W-:Y:S01]  /*e1e0*/  STL [R1], R0 ;  /* 0x0000000001007387 */ /* 0x0009e20000100800 */
[----:B------:R-:W-:Y:S05]  /*e1f0*/  BRA `(.L_x_2287) ;  /* 0x0000003c00d07947 */ /* 0x000fea0003800000 */
.L_x_2286:
[----:B-1----:R-:W-:Y:S01]  /*e200*/  VIADD R0, R18, 0x1c400 ;  /* 0x0001c40012007836 */ /* 0x002fe20000000000 */
[----:B------:R-:W-:Y:S04]  /*e210*/  BSSY B6, `(.L_x_2288) ;  /* 0x0000013000067945 */ /* 0x000fe80003800000 */
[----:B------:R-:W-:-:S13]  /*e220*/  LOP3.LUT P0, RZ, R0, 0x3ff, RZ, 0xc0, !PT ;  /* 0x000003ff00ff7812 */ /* 0x000fda000780c0ff */
        /* <DEDUP_REMOVED lines=9> */
[----:B---3--:R-:W-:-:S02]  /*e2c0*/  IMAD.U32 R7, RZ, RZ, UR9 ;  /* 0x00000009ff077e24 */ /* 0x008fc4000f8e00ff */
[----:B--2---:R-:W-:Y:S02]  /*e2d0*/  IMAD.U32 R10, RZ, RZ, UR4 ;  /* 0x00000004ff0a7e24 */ /* 0x004fe4000f8e00ff */
[----:B------:R-:W-:Y:S02]  /*e2e0*/  IMAD.U32 R11, RZ, RZ, UR5 ;  /* 0x00000005ff0b7e24 */ /* 0x000fe4000f8e00ff */
[----:B------:R-:W-:Y:S02]  /*e2f0*/  IMAD.MOV.U32 R8, RZ, RZ, 0x70 ;  /* 0x00000070ff087424 */ /* 0x000fe400078e00ff */
[----:B------:R-:W-:Y:S02]  /*e300*/  IMAD.MOV.U32 R12, RZ, RZ, 0x1 ;  /* 0x00000001ff0c7424 */ /* 0x000fe400078e00ff */
[----:B------:R-:W-:-:S07]  /*e310*/  IMAD.MOV.U32 R13, RZ, RZ, RZ ;  /* 0x000000ffff0d7224 */ /* 0x000fce00078e00ff */
[----:B------:R-:W-:-:S07]  /*e320*/  LEPC R20, `(.L_x_2289) ;  /* 0x000000001014794e */ /* 0x000fce0000000000 */
[----:B-1----:R-:W-:Y:S05]  /*e330*/  CALL.ABS.NOINC R2 ;  /* 0x0000000002007343 */ /* 0x002fea0003c00000 */
.L_x_2289:
[----:B------:R-:W-:Y:S05]  /*e340*/  BSYNC B6 ;  /* 0x0000000000067941 */ /* 0x000fea0003800000 */
.L_x_2288:
        /* <DEDUP_REMOVED lines=9> */
[----:B------:R-:W-:Y:S02]  /*e3e0*/  IMAD.U32 R4, RZ, RZ, UR6 ;  /* 0x00000006ff047e24 */ /* 0x000fe4000f8e00ff */
[----:B0-----:R-:W-:Y:S02]  /*e3f0*/  IMAD.U32 R5, RZ, RZ, UR7 ;  /* 0x00000007ff057e24 */ /* 0x001fe4000f8e00ff */
[----:B------:R-:W-:Y:S02]  /*e400*/  IMAD.U32 R6, RZ, RZ, UR8 ;  /* 0x00000008ff067e24 */ /* 0x000fe4000f8e00ff */
[----:B---3--:R-:W-:-:S02]  /*e410*/  IMAD.U32 R7, RZ, RZ, UR9 ;  /* 0x00000009ff077e24 */ /* 0x008fc4000f8e00ff */
[----:B--2---:R-:W-:Y:S02]  /*e420*/  IMAD.U32 R10, RZ, RZ, UR4 ;  /* 0x00000004ff0a7e24 */ /* 0x004fe4000f8e00ff */
[----:B------:R-:W-:Y:S02]  /*e430*/  IMAD.U32 R11, RZ, RZ, UR5 ;  /* 0x00000005ff0b7e24 */ /* 0x000fe4000f8e00ff */
[----:B------:R-:W-:Y:S02]  /*e440*/  IMAD.MOV.U32 R8, RZ, RZ, 0x70 ;  /* 0x00000070ff087424 */ /* 0x000fe400078e00ff */
[----:B------:R-:W-:Y:S02]  /*e450*/  IMAD.MOV.U32 R12, RZ, RZ, 0x1 ;  /* 0x00000001ff0c7424 */ /* 0x000fe400078e00ff */
[----:B-1----:R-:W-:-:S07]  /*e460*/  IMAD.MOV.U32 R13, RZ, RZ, RZ ;  /* 0x000000ffff0d7224 */ /* 0x002fce00078e00ff */
[----:B------:R-:W-:-:S07]  /*e470*/  LEPC R20, `(.L_x_2292) ;  /* 0x000000001014794e */ /* 0x000fce0000000000 */
[----:B----4-:R-:W-:Y:S05]  /*e480*/  CALL.ABS.NOINC R2 ;  /* 0x0000000002007343 */ /* 0x010fea0003c00000 */
.L_x_2292:
        /* <DEDUP_REMOVED lines=16> */
.L_x_2291:
[----:B------:R-:W-:Y:S05]  /*e590*/  BSYNC B6 ;  /* 0x0000000000067941 */ /* 0x000fea0003800000 */
.L_x_2290:
[----:B------:R-:W4:Y:S01]  /*e5a0*/  LDL.LU R4, [R1+0x1c] ;  /* 0x00001c0001047983 */ /* 0x000f220000300800 */
[----:B------:R-:W-:-:S03]  /*e5b0*/  ULDC.64 UR4, c[0x0][0x9f8] ;  /* 0x00027e0000047ab9 */ /* 0x000fc60000000a00 */
[----:B---3--:R-:W3:Y:S01]  /*e5c0*/  LDL R7, [R1+0x10] ;  /* 0x0000100001077983 */ /* 0x008ee20000100800 */
[----:B------:R-:W-:-:S03]  /*e5d0*/  ISETP.NE.U32.AND P0, PT, RZ, UR4, PT ;  /* 0x00000004ff007c0c */ /* 0x000fc6000bf05070 */
[----:B------:R-:W5:Y:S01]  /*e5e0*/  LDL R0, [R1+0x40] ;  /* 0x0000400001007983 */ /* 0x000f620000100800 */
[----:B------:R-:W-:-:S13]  /*e5f0*/  ISETP.NE.AND.EX P0, PT, RZ, UR5, PT, P0 ;  /* 0x00000005ff007c0c */ /* 0x000fda000bf05300 */
[----:B------:R-:W-:-:S04]  /*e600*/  @P0 IADD3 R2, P1, R17, UR4, RZ ;  /* 0x0000000411020c10 */ /* 0x000fc8000ff3e0ff */
[----:B----4-:R-:W-:Y:S01]  /*e610*/  @P0 IADD3.X R3, R4, UR5, RZ, P1, !PT ;  /* 0x0000000504030c10 */ /* 0x010fe20008ffe4ff */
[----:B------:R-:W-:-:S04]  /*e620*/  ULDC.64 UR4, c[0x0][0xa08] ;  /* 0x0002820000047ab9 */ /* 0x000fc80000000a00 */
[----:B---3--:R1:W0:Y:S02]  /*e630*/  @P0 LDG.E R7, desc[UR56][R2.64] ;  /* 0x0000003802070981 */ /* 0x008224000c1e1900 */
[----:B-1----:R-:W1:Y:S01]  /*e640*/  LDC.64 R2, c[0x0][0x418] ;  /* 0x00010600ff027b82 */ /* 0x002e620000000a00 */
[----:B-----5:R-:W-:Y:S01]  /*e650*/  VIADD R0, R0, 0xffffffff ;  /* 0xffffffff00007836 */ /* 0x020fe20000000000 */
[----:B0-----:R-:W-:Y:S01]  /*e660*/  SHF.R.S32.HI R8, RZ, 0x1f, R7 ;  /* 0x0000001fff087819 */ /* 0x001fe20000011407 */
[----:B------:R0:W-:Y:S04]  /*e670*/  @P0 STL [R1+0x10], R7 ;  /* 0x0000100701000387 */ /* 0x0001e80000100800 */
[----:B------:R0:W-:Y:S01]  /*e680*/  STL [R1+0x1c], R8 ;  /* 0x00001c0801007387 */ /* 0x0001e20000100800 */
[----:B-1----:R-:W-:Y:S01]  /*e690*/  LOP3.LUT P0, RZ, R2, UR4, RZ, 0xfc, !PT ;  /* 0x0000000402ff7c12 */ /* 0x002fe2000f80fcff */
[----:B------:R-:W-:-:S03]  /*e6a0*/  UMOV UR4, 0xffffffff ;  /* 0xffffffff00047882 */ /* 0x000fc60000000000 */
[----:B------:R-:W-:-:S04]  /*e6b0*/  LOP3.LUT P0, RZ, R3, UR5, RZ, 0xfc, P0 ;  /* 0x0000000503ff7c12 */ /* 0x000fc8000800fcff */
[----:B------:R-:W-:Y:S01]  /*e6c0*/  SEL R17, R7, RZ, !P0 ;  /* 0x000000ff07117207 */ /* 0x000fe20004000000 */
[----:B0-----:R-:W-:Y:S08]  /*e6d0*/  BRA.DIV UR4, `(.L_x_2293) ;  /* 0x0000005204a87947 */ /* 0x001ff0000b800000 */
[----:B------:R-:W0:Y:S02]  /*e6e0*/  S2R R4, SR_TID.X ;  /* 0x0000000000047919 */ /* 0x000e240000002100 */
[----:B0-----:R-:W-:-:S04]  /*e6f0*/  SHF.R.U32.HI R4, RZ, 0x5, R4 ;  /* 0x00000005ff047819 */ /* 0x001fc80000011604 */
[----:B------:R-:W-:-:S05]  /*e700*/  LOP3.LUT R4, R4, 0x3, RZ, 0xc0, !PT ;  /* 0x0000000304047812 */ /* 0x000fca00078ec0ff */
[----:B------:R0:W1:Y:S02]  /*e710*/  SHFL.IDX PT, R14, R4, RZ, 0x1f ;  /* 0x00001fff040e7589 */ /* 0x00006400000e0000 */
.L_x_2399:
[----:B------:R-:W-:Y:S01]  /*e720*/  PLOP3.LUT P1, PT, PT, PT, PT, 0x8, 0x0 ;  /* 0x000000000000781c */ /* 0x000fe20003f2e170 */
[----:B------:R3:W-:Y:S01]  /*e730*/  STL [R1+0x8], R0 ;  /* 0x0000080001007387 */ /* 0x0007e20000100800 */
[----:B-1----:R-:W-:Y:S02]  /*e740*/  ISETP.NE.AND P0, PT, R14, RZ, PT ;  /* 0x000000ff0e00720c */ /* 0x002fe40003f05270 */
[----:B0-----:R-:W-:-:S05]  /*e750*/  P2R R4, PR, RZ, 0x2 ;  /* 0x00000002ff047803 */ /* 0x001fca0000000000 */
[----:B------:R3:W-:Y:S06]  /*e760*/  STL [R1+0x20], R4 ;  /* 0x0000200401007387 */ /* 0x0007ec0000100800 */
[----:B------:R-:W-:Y:S05]  /*e770*/  @P0 BRA `(.L_x_2294) ;  /* 0x0000000400300947 */ /* 0x000fea0003800000 */
[----:B------:R-:W-:-:S03]  /*e780*/  UMOV UR4, 0xffffffff ;  /* 0xffffffff00047882 */ /* 0x000fc60000000000 */
[----:B------:R-:W-:Y:S05]  /*e790*/  BRA.DIV UR4, `(.L_x_2295) ;  /* 0x0000005204ac7947 */ /* 0x000fea000b800000 */
[----:B------:R-:W-:-:S13]  /*e7a0*/  ELECT P6, URZ, PT ;  /* 0x00000000003f782f */ /* 0x000fda00038c0000 */
.L_x_2402:
[----:B------:R-:W-:Y:S05]  /*e7b0*/  @!P6 BRA `(.L_x_2294) ;  /* 0x000000040020e947 */ /* 0x000fea0003800000 */
[----:B------:R-:W-:-:S04]  /*e7c0*/  ISETP.NE.U32.AND P0, PT, R2, RZ, PT ;  /* 0x000000ff0200720c */ /* 0x000fc80003f05070 */
[----:B------:R-:W-:-:S13]  /*e7d0*/  ISETP.NE.AND.EX P0, PT, R3, RZ, PT, P0 ;  /* 0x000000ff0300720c */ /* 0x000fda0003f05300 */
[----:B------:R-:W-:Y:S05]  /*e7e0*/  @!P0 BRA `(.L_x_2296) ;  /* 0x0000000000508947 */ /* 0x000fea0003800000 */
[----:B------:R-:W0:Y:S01]  /*e7f0*/  LDC R6, c[0x0][0x43c] ;  /* 0x00010f00ff067b82 */ /* 0x000e220000000800 */
[----:B------:R-:W-:Y:S01]  /*e800*/  IMAD.MOV.U32 R9, RZ, RZ, R0 ;  /* 0x000000ffff097224 */ /* 0x000fe200078e0000 */
[----:B------:R-:W-:-:S03]  /*e810*/  ULDC.64 UR4, c[0x0][0x428] ;  /* 0x00010a0000047ab9 */ /* 0x000fc60000000a00 */
[----:B---3--:R-:W-:Y:S01]  /*e820*/  IMAD.MOV.U32 R0, RZ, RZ, R9 ;  /* 0x000000ffff007224 */ /* 0x008fe200078e0009 */
[----:B0-----:R-:W-:-:S13]  /*e830*/  ISETP.NE.AND P0, PT, R6, 0x1, PT ;  /* 0x000000010600780c */ /* 0x001fda0003f05270 */
[----:B------:R-:W0:Y:S02]  /*e840*/  @P0 LDC.64 R4, c[0x0][0x440] ;  /* 0x00011000ff040b82 */ /* 0x000e240000000a00 */
[----:B0-----:R-:W-:-:S05]  /*e850*/  @P0 IMAD.HI.U32 R4, R9, R4, RZ ;  /* 0x0000000409040227 */ /* 0x001fca00078e00ff */
        /* <DEDUP_REMOVED lines=13> */
.L_x_2296:
[----:B0-----:R-:W4:Y:S01]  /*e930*/  LDL R2, [R1+0x14] ;  /* 0x0000140001027983 */ /* 0x001f220000100800 */
[----:B---3--:R-:W-:Y:S01]  /*e940*/  IMAD R0, R19, 0x8, R18 ;  /* 0x0000000813007824 */ /* 0x008fe200078e0212 */
[----:B----4-:R-:W-:-:S04]  /*e950*/  SHF.L.U32 R2, R2, 0x1f, RZ ;  /* 0x0000001f02027819 */ /* 0x010fc800000006ff */
[----:B------:R-:W0:Y:S02]  /*e960*/  SYNCS.PHASECHK.TRANS64.TRYWAIT P0, [R0+URZ+0x34840], R2 ;  /* 0x03484002000075a7 */ /* 0x000e24000800017f */
[----:B0-----:R-:W-:Y:S05]  /*e970*/  @!P0 BRA `(.L_x_2297) ;  /* 0x0000005000548947 */ /* 0x001fea0003800000 */
.L_x_2403:
[----:B------:R-:W1:Y:S02]  /*e980*/  S2R R3, SR_TID.X ;  /* 0x0000000000037919 */ /* 0x000e640000002100 */
[----:B-1----:R-:W-:-:S04]  /*e990*/  LOP3.LUT R3, R3, 0x7f, RZ, 0xc0, !PT ;  /* 0x0000007f03037812 */ /* 0x002fc800078ec0ff */
[----:B------:R-:W-:-:S13]  /*e9a0*/  ISETP.NE.AND P0, PT, R3, RZ, PT ;  /* 0x000000ff0300720c */ /* 0x000fda0003f05270 */
[----:B------:R-:W-:Y:S05]  /*e9b0*/  @P0 BRA `(.L_x_2298) ;  /* 0x00000000001c0947 */ /* 0x000fea0003800000 */
[----:B------:R-:W1:Y:S01]  /*e9c0*/  S2R R3, SR_TID.X ;  /* 0x0000000000037919 */ /* 0x000e620000002100 */
[----:B0-----:R-:W-:-:S04]  /*e9d0*/  IMAD.MOV.U32 R2, RZ, RZ, 0xc000 ;  /* 0x0000c000ff027424 */ /* 0x001fc800078e00ff */
[----:B------:R3:W-:Y:S01]  /*e9e0*/  SYNCS.ARRIVE.TRANS64 RZ, [R0+URZ+0x34830], R2 ;  /* 0x0348300200ff79a7 */ /* 0x0007e2000800003f */
[----:B-1----:R-:W-:-:S04]  /*e9f0*/  LOP3.LUT R3, R3, 0x1f, RZ, 0xc0, !PT ;  /* 0x0000001f03037812 */ /* 0x002fc800078ec0ff */
[----:B------:R-:W-:-:S13]  /*ea00*/  ISETP.NE.AND P0, PT, R3, RZ, PT ;  /* 0x000000ff0300720c */ /* 0x000fda0003f05270 */
[----:B---3--:R-:W-:Y:S05]  /*ea10*/  @!P0 BRA `(.L_x_2298) ;  /* 0x0000000000048947 */ /* 0x008fea0003800000 */
[----:B------:R-:W-:Y:S01]  /*ea20*/  BPT.TRAP 0x1 ;  /* 0x000000040000795c */ /* 0x000fe20000300000 */
.L_x_2298:
[----:B------:R-:W3:Y:S04]  /*ea30*/  LDL R3, [R1+0x8] ;  /* 0x0000080001037983 */ /* 0x000ee80000100800 */
[----:B0-----:R-:W4:Y:S01]  /*ea40*/  LDL R2, [R1+0x18] ;  /* 0x0000180001027983 */ /* 0x001f220000100800 */
        /* <DEDUP_REMOVED lines=11> */
[----:B------:R-:W-:Y:S01]  /*eb00*/  UIADD3 UR9, UR9, 0x34830, URZ ;  /* 0x0003483009097890 */ /* 0x000fe2000fffe03f */
[----:B------:R-:W-:-:S05]  /*eb10*/  P2R R0, PR, RZ, 0x1 ;  /* 0x00000001ff007803 */ /* 0x000fca0000000000 */
[----:B------:R0:W-:Y:S01]  /*eb20*/  STL [R1+0x20], R0 ;  /* 0x0000200001007387 */ /* 0x0001e20000100800 */
[----:B------:R-:W-:Y:S02]  /*eb30*/  UIADD3 UR14, UR8, 0x1c400, URZ ;  /* 0x0001c400080e7890 */ /* 0x000fe4000fffe03f */
[----:B------:R-:W-:Y:S02]  /*eb40*/  UIADD3 UR15, UR8, 0x20400, URZ ;  /* 0x00020400080f7890 */ /* 0x000fe4000fffe03f */
[----:B------:R-:W-:-:S03]  /*eb50*/  UIADD3 UR17, UR8, 0x24400, URZ ;  /* 0x0002440008117890 */ /* 0x000fc6000fffe03f */
[----:B------:R-:W-:Y:S01]  /*eb60*/  UMOV UR8, UR14 ;  /* 0x0000000e00087c82 */ /* 0x000fe20008000000 */
[----:B------:R-:W-:Y:S01]  /*eb70*/  UMOV UR14, 0x80 ;  /* 0x00000080000e7882 */ /* 0x000fe20000000000 */
[----:B---3--:R-:W-:Y:S02]  /*eb80*/  R2UR UR11, R3 ;  /* 0x00000000030b72ca */ /* 0x008fe400000e0000 */
[----:B----4-:R-:W-:-:S13]  /*eb90*/  R2UR UR5, R2 ;  /* 0x00000000020572ca */ /* 0x010fda00000e0000 */
[----:B------:R-:W-:Y:S02]  /*eba0*/  ULEA UR11, UR11, UR5, 0x7 ;  /* 0x000000050b0b7291 */ /* 0x000fe4000f8e383f */
        /* <DEDUP_REMOVED lines=8> */
[----:B0-----:R-:W-:Y:S01]  /*ec30*/  NOP ;  /* 0x0000000000007918 */ /* 0x001fe20000000000 */
.L_x_2294:
[----:B------:R-:W4:Y:S04]  /*ec40*/  LDL.LU R3, [R1+0x34] ;  /* 0x0000340001037983 */ /* 0x000f280000300800 */
[----:B------:R-:W5:Y:S04]  /*ec50*/  LDL.LU R5, [R1+0x2c] ;  /* 0x00002c0001057983 */ /* 0x000f680000300800 */
        /* <DEDUP_REMOVED lines=10> */
[----:B----4-:R-:W-:Y:S02]  /*ed00*/  SHF.R.S32.HI R0, RZ, 0x1f, R3 ;  /* 0x0000001fff007819 */ /* 0x010fe40000011403 */
[----:B-----5:R-:W-:-:S03]  /*ed10*/  SEL R5, R5, RZ, !P0 ;  /* 0x000000ff05057207 */ /* 0x020fc60004000000 */
        /* <DEDUP_REMOVED lines=10> */
[----:B0-----:R-:W-:Y:S01]  /*edc0*/  MOV R2, 0x0 ;  /* 0x0000000000027802 */ /* 0x001fe20000000f00 */
        /* <DEDUP_REMOVED lines=14> */
[----:B0-----:R-:W-:Y:S05]  /*eeb0*/  CALL.ABS.NOINC R2 ;  /* 0x0000000002007343 */ /* 0x001fea0003c00000 */
.L_x_2300:
[----:B------:R-:W-:Y:S05]  /*eec0*/  BSYNC B6 ;  /* 0x0000000000067941 */ /* 0x000fea0003800000 */
.L_x_2299:
[----:B0-----:R-:W3:Y:S01]  /*eed0*/  LDL.LU R0, [R1+0x44] ;  /* 0x0000440001007983 */ /* 0x001ee20000300800 */
[----:B------:R-:W-:Y:S01]  /*eee0*/  ULDC.64 UR4, c[0x0][0x2d8] ;  /* 0x0000b60000047ab9 */ /* 0x000fe20000000a00 */
[----:B------:R-:W0:Y:S01]  /*eef0*/  LDC R7, c[0x0][0x448] ;  /* 0x00011200ff077b82 */ /* 0x000e220000000800 */
[----:B------:R-:W-:Y:S01]  /*ef00*/  ULDC.64 UR6, c[0x0][0x280] ;  /* 0x0000a00000067ab9 */ /* 0x000fe20000000a00 */
[----:B------:R-:W4:Y:S04]  /*ef10*/  LDL.LU R5, [R1+0x34] ;  /* 0x0000340001057983 */ /* 0x000f280000300800 */
[----:B------:R-:W4:Y:S04]  /*ef20*/  LDL.LU.64 R2, [R1+0x50] ;  /* 0x0000500001027983 */ /* 0x000f280000300a00 */
[----:B------:R-:W3:Y:S04]  /*ef30*/  LDL.LU R4, [R1+0x2c] ;  /* 0x00002c0001047983 */ /* 0x000ee80000300800 */
[----:B------:R-:W3:Y:S01]  /*ef40*/  LDL R9, [R1+0x4] ;  /* 0x0000040001097983 */ /* 0x000ee20000100800 */
[----:B--2---:R-:W1:Y:S01]  /*ef50*/  S2R R10, SR_TID.X ;  /* 0x00000000000a7919 */ /* 0x004e620000002100 */
[----:B0-----:R-:W-:-:S13]  /*ef60*/  ISETP.NE.AND P0, PT, R7, 0x1, PT ;  /* 0x000000010700780c */ /* 0x001fda0003f05270 */
[----:B------:R-:W0:Y:S01]  /*ef70*/  @P0 LDC R6, c[0x0][0x450] ;  /* 0x00011400ff060b82 */ /* 0x000e220000000800 */
[----:B-1----:R-:W-:-:S05]  /*ef80*/  IMAD.SHL.U32 R10, R10, 0x8, RZ ;  /* 0x000000080a0a7824 */ /* 0x002fca00078e00ff */
[----:B------:R-:W-:-:S04]  /*ef90*/  LOP3.LUT R10, R10, 0x38, RZ, 0xc0, !PT ;  /* 0x000000380a0a7812 */ /* 0x000fc800078ec0ff */
[C---:B------:R-:W-:Y:S02]  /*efa0*/  LOP3.LUT R11, R10.reuse, 0x40, RZ, 0xfc, !PT ;  /* 0x000000400a0b7812 */ /* 0x040fe400078efcff */
[----:B------:R-:W-:Y:S01]  /*efb0*/  LOP3.LUT R10, R10, 0x80, RZ, 0xfc, !PT ;  /* 0x000000800a0a7812 */ /* 0x000fe200078efcff */
[----:B----4-:R-:W-:Y:S02]  /*efc0*/  IMAD.MOV.U32 R3, RZ, RZ, R5 ;  /* 0x000000ffff037224 */ /* 0x010fe400078e0005 */
[----:B------:R-:W1:Y:S01]  /*efd0*/  S2R R5, SR_TID.X ;  /* 0x0000000000057919 */ /* 0x000e620000002100 */
[----:B------:R-:W-:-:S04]  /*efe0*/  IMAD.WIDE.U32 R2, R16, UR4, R2 ;  /* 0x0000000410027c25 */ /* 0x000fc8000f8e0002 */
[----:B------:R-:W-:Y:S01]  /*eff0*/  IMAD R3, R16, UR5, R3 ;  /* 0x0000000510037c24 */ /* 0x000fe2000f8e0203 */
[----:B------:R-:W-:Y:S02]  /*f000*/  ULDC.64 UR4, c[0x0][0x2e0] ;  /* 0x0000b80000047ab9 */ /* 0x000fe40000000a00 */
[----:B---3--:R-:W-:Y:S02]  /*f010*/  IMAD R0, R0, UR4, RZ ;  /* 0x0000000400007c24 */ /* 0x008fe4000f8e02ff */
[----:B------:R-:W-:-:S04]  /*f020*/  IMAD.WIDE.U32 R2, R4, UR4, R2 ;  /* 0x0000000404027c25 */ /* 0x000fc8000f8e0002 */
[----:B------:R-:W-:Y:S01]  /*f030*/  IMAD R0, R4, UR5, R0 ;  /* 0x0000000504007c24 */ /* 0x000fe2000f8e0200 */
[----:B------:R-:W-:Y:S01]  /*f040*/  ULDC.64 UR4, c[0x0][0x2d0] ;  /* 0x0000b40000047ab9 */ /* 0x000fe20000000a00 */
[----:B------:R-:W2:Y:S02]  /*f050*/  S2R R4, SR_TID.X ;  /* 0x0000000000047919 */ /* 0x000ea40000002100 */
[----:B------:R-:W-:Y:S01]  /*f060*/  IMAD.IADD R3, R3, 0x1, R0 ;  /* 0x0000000103037824 */ /* 0x000fe200078e0200 */
[----:B-1----:R-:W-:-:S04]  /*f070*/  LOP3.LUT R5, R5, 0x7f, RZ, 0xc0, !PT ;  /* 0x0000007f05057812 */ /* 0x002fc800078ec0ff */
[----:B------:R-:W-:Y:S01]  /*f080*/  SHF.R.U32.HI R5, RZ, 0x3, R5 ;  /* 0x00000003ff057819 */ /* 0x000fe20000011605 */
[----:B--2---:R-:W-:-:S05]  /*f090*/  IMAD.SHL.U32 R4, R4, 0x10, RZ ;  /* 0x0000001004047824 */ /* 0x004fca00078e00ff */
[----:B------:R-:W-:Y:S02]  /*f0a0*/  LOP3.LUT R4, R5, 0x70, R4, 0xf8, !PT ;  /* 0x0000007005047812 */ /* 0x000fe400078ef804 */
[----:B------:R-:W1:Y:S03]  /*f0b0*/  @P0 LDC R5, c[0x0][0x44c] ;  /* 0x00011300ff050b82 */ /* 0x000e660000000800 */
[----:B------:R-:W-:-:S04]  /*f0c0*/  IMAD R0, R9, 0x80, R4 ;  /* 0x0000008009007824 */ /* 0x000fc800078e0204 */
[----:B------:R-:W-:Y:S02]  /*f0d0*/  IMAD.MOV.U32 R4, RZ, RZ, R0 ;  /* 0x000000ffff047224 */ /* 0x000fe400078e0000 */
[----:B-1----:R-:W-:-:S05]  /*f0e0*/  @P0 IMAD.HI.U32 R5, R0, R5, RZ ;  /* 0x0000000500050227 */ /* 0x002fca00078e00ff */
[----:B0-----:R-:W-:-:S05]  /*f0f0*/  @P0 SHF.R.U32.HI R4, RZ, R6, R5 ;  /* 0x00000006ff040219 */ /* 0x001fca0000011605 */
[----:B------:R-:W-:Y:S02]  /*f100*/  IMAD.MOV R5, RZ, RZ, -R4 ;  /* 0x000000ffff057224 */ /* 0x000fe400078e0a04 */
[----:B------:R-:W-:-:S04]  /*f110*/  IMAD.WIDE.U32 R2, R4, UR4, R2 ;  /* 0x0000000404027c25 */ /* 0x000fc8000f8e0002 */
[----:B------:R-:W-:Y:S01]  /*f120*/  IMAD R0, R7, R5, R0 ;  /* 0x0000000507007224 */ /* 0x000fe200078e0200 */
[----:B------:R-:W-:-:S05]  /*f130*/  SHF.R.S32.HI R5, RZ, 0x1f, R4 ;  /* 0x0000001fff057819 */ /* 0x000fca0000011404 */
[----:B------:R-:W-:-:S04]  /*f140*/  IMAD R5, R5, UR4, RZ ;  /* 0x0000000405057c24 */ /* 0x000fc8000f8e02ff */
[----:B------:R-:W-:Y:S01]  /*f150*/  IMAD R4, R4, UR5, R5 ;  /* 0x0000000504047c24 */ /* 0x000fe2000f8e0205 */
[----:B------:R-:W-:Y:S01]  /*f160*/  ULDC.64 UR4, c[0x0][0x2c8] ;  /* 0x0000b20000047ab9 */ /* 0x000fe20000000a00 */
[----:B------:R-:W0:Y:S02]  /*f170*/  S2R R5, SR_TID.X ;  /* 0x0000000000057919 */ /* 0x000e240000002100 */
        /* <DEDUP_REMOVED lines=8> */
[----:B------:R-:W-:Y:S02]  /*f200*/  LEA R4, P3, R2, UR6, 0x1 ;  /* 0x0000000602047c11 */ /* 0x000fe4000f8608ff */
[----:B------:R-:W-:Y:S01]  /*f210*/  IMAD.IADD R0, R3, 0x1, R0 ;  /* 0x0000000103007824 */ /* 0x000fe200078e0200 */
[----:B------:R-:W-:Y:S01]  /*f220*/  ISETP.GE.AND P1, PT, R11, UR4, PT ;  /* 0x000000040b007c0c */ /* 0x000fe2000bf26270 */
[----:B0-----:R-:W-:-:S05]  /*f230*/  IMAD.SHL.U32 R8, R5, 0x8, RZ ;  /* 0x0000000805087824 */ /* 0x001fca00078e00ff */
[----:B------:R-:W-:-:S04]  /*f240*/  LOP3.LUT R8, R8, 0x38, RZ, 0xc0, !PT ;  /* 0x0000003808087812 */ /* 0x000fc800078ec0ff */
[----:B------:R-:W-:Y:S01]  /*f250*/  ISETP.GE.AND P2, PT, R8, UR4, PT ;  /* 0x0000000408007c0c */ /* 0x000fe2000bf46270 */
[----:B------:R-:W-:Y:S01]  /*f260*/  UMOV UR4, 0xffffffff ;  /* 0xffffffff00047882 */ /* 0x000fe20000000000 */
[----:B------:R-:W-:Y:S02]  /*f270*/  LEA.HI.X R3, R2, UR7, R0, 0x1, P3 ;  /* 0x0000000702037c11 */ /* 0x000fe400098f0c00 */
[----:B-1----:R-:W-:Y:S09]  /*f280*/  BRA.DIV UR4, `(.L_x_2301) ;  /* 0x0000004a04247947 */ /* 0x002ff2000b800000 */
[----:B------:R-:W0:Y:S02]  /*f290*/  S2R R6, SR_TID.X ;  /* 0x0000000000067919 */ /* 0x000e240000002100 */
[----:B0-----:R-:W-:-:S04]  /*f2a0*/  LOP3.LUT R6, R6, 0x7f, RZ, 0xc0, !PT ;  /* 0x0000007f06067812 */ /* 0x001fc800078ec0ff */
[----:B------:R-:W-:Y:S02]  /*f2b0*/  SHF.R.U32.HI R9, RZ, 0x3, R6 ;  /* 0x00000003ff097819 */ /* 0x000fe40000011606 */
[----:B------:R-:W2:Y:S04]  /*f2c0*/  LDL.LU R6, [R1+0x4] ;  /* 0x0000040001067983 */ /* 0x000ea80000300800 */
[----:B------:R-:W3:Y:S01]  /*f2d0*/  LDL.LU R8, [R1+0x38] ;  /* 0x0000380001087983 */ /* 0x000ee20000300800 */
[----:B--2---:R-:W-:Y:S02]  /*f2e0*/  IMAD R2, R6, 0x80, R9 ;  /* 0x0000008006027824 */ /* 0x004fe400078e0209 */
[----:B------:R-:W0:Y:S01]  /*f2f0*/  S2R R6, SR_TID.X ;  /* 0x0000000000067919 */ /* 0x000e220000002100 */
[----:B---3--:R-:W-:-:S02]  /*f300*/  IMAD R0, R8, R7, RZ ;  /* 0x0000000708007224 */ /* 0x008fc400078e02ff */
[----:B------:R-:W1:Y:S01]  /*f310*/  SHFL.IDX PT, R7, R4, RZ, 0x181f ;  /* 0x00181fff04077589 */ /* 0x000e6200000e0000 */
[C---:B------:R-:W-:Y:S02]  /*f320*/  VIADD R5, R2.reuse, 0x10 ;  /* 0x0000001002057836 */ /* 0x040fe40000000000 */
[-C--:B------:R-:W-:Y:S01]  /*f330*/  ISETP.GE.AND P4, PT, R2, R0.reuse, PT ;  /* 0x000000000200720c */ /* 0x080fe20003f86270 */
[----:B------:R-:W-:Y:S02]  /*f340*/  SHFL.IDX PT, R9, R3, 0x1, 0x181f ;  /* 0x00381f0003097f89 */ /* 0x000fe400000e0000 */
[----:B------:R-:W-:Y:S02]  /*f350*/  ISETP.GE.AND P3, PT, R5, R0, PT ;  /* 0x000000000500720c */ /* 0x000fe40003f66270 */
[----:B------:R-:W-:Y:S01]  /*f360*/  SHFL.IDX PT, R5, R4, 0x1, 0x181f ;  /* 0x00381f0004057f89 */ /* 0x000fe200000e0000 */
[----:B0-----:R-:W-:-:S03]  /*f370*/  IMAD.SHL.U32 R11, R6, 0x8, RZ ;  /* 0x00000008060b7824 */ /* 0x001fc600078e00ff */
[----:B------:R-:W0:Y:S02]  /*f380*/  SHFL.IDX PT, R6, R3, RZ, 0x181f ;  /* 0x00181fff03067589 */ /* 0x000e2400000e0000 */
[----:B------:R-:W-:-:S04]  /*f390*/  LOP3.LUT R11, R11, 0x38, RZ, 0xc0, !PT ;  /* 0x000000380b0b7812 */ /* 0x000fc800078ec0ff */
[----:B-1----:R-:W-:-:S05]  /*f3a0*/  @!P4 LEA R7, P5, R11, R7, 0x1 ;  /* 0x000000070b07c211 */ /* 0x002fca00078a08ff */
[----:B0-----:R-:W-:Y:S01]  /*f3b0*/  @!P4 IMAD.X R6, RZ, RZ, R6, P5 ;  /* 0x000000ffff06c224 */ /* 0x001fe200028e0606 */
[----:B------:R-:W-:-:S04]  /*f3c0*/  @!P3 LEA R8, P5, R11, R5, 0x1 ;  /* 0x000000050b08b211 */ /* 0x000fc800078a08ff */
[----:B------:R-:W-:Y:S01]  /*f3d0*/  @!P4 LOP3.LUT R7, R7, R6, RZ, 0x3c, !PT ;  /* 0x000000060707c212 */ /* 0x000fe200078e3cff */
[----:B------:R-:W-:-:S03]  /*f3e0*/  @!P3 IMAD.X R5, RZ, RZ, R9, P5 ;  /* 0x000000ffff05b224 */ /* 0x000fc600028e0609 */
[----:B------:R-:W-:-:S04]  /*f3f0*/  @!P4 LOP3.LUT R6, R7, R6, RZ, 0x3c, !PT ;  /* 0x000000060706c212 */ /* 0x000fc800078e3cff */
[----:B------:R-:W-:-:S05]  /*f400*/  @!P4 LOP3.LUT R7, R7, R6, RZ, 0x3c, !PT ;  /* 0x000000060707c212 */ /* 0x000fca00078e3cff */
[----:B-----5:R-:W-:Y:S04]  /*f410*/  @!P4 LDGSTS.E.BYPASS.LTC128B.128 [R10+0x10400], desc[UR56][R6.64], !P2 ;  /* 0x10400000060acfae */ /* 0x020fe8000d101d78 */
[----:B------:R-:W-:Y:S04]  /*f420*/  @!P4 LDGSTS.E.BYPASS.LTC128B.128 [R10+0x14400], desc[UR56][R6.64+0x80], !P1 ;  /* 0x14400080060acfae */ /* 0x000fe8000c901d78 */
[----:B------:R0:W-:Y:S02]  /*f430*/  @!P4 LDGSTS.E.BYPASS.LTC128B.128 [R10+0x18400], desc[UR56][R6.64+0x100], !P0 ;  /* 0x18400100060acfae */ /* 0x0001e4000c101d78 */
[----:B0-----:R-:W-:-:S02]  /*f440*/  @!P3 IMAD.MOV.U32 R6, RZ, RZ, R8 ;  /* 0x000000ffff06b224 */ /* 0x001fc400078e0008 */
[----:B------:R-:W-:Y:S01]  /*f450*/  @!P3 IMAD.MOV.U32 R7, RZ, RZ, R5 ;  /* 0x000000ffff07b224 */ /* 0x000fe200078e0005 */
[----:B------:R-:W-:Y:S01]  /*f460*/  SHFL.IDX PT, R8, R3, 0x2, 0x181f ;  /* 0x00581f0003087f89 */ /* 0x000fe200000e0000 */
[----:B------:R-:W-:-:S03]  /*f470*/  VIADD R5, R2, 0x20 ;  /* 0x0000002002057836 */ /* 0x000fc60000000000 */
[----:B------:R-:W-:Y:S04]  /*f480*/  @!P3 LDGSTS.E.BYPASS.LTC128B.128 [R10+0x10c00], desc[UR56][R6.64], !P2 ;  /* 0x10c00000060abfae */ /* 0x000fe8000d101d78 */
[----:B------:R-:W-:Y:S04]  /*f490*/  @!P3 LDGSTS.E.BYPASS.LTC128B.128 [R10+0x14c00], desc[UR56][R6.64+0x80], !P1 ;  /* 0x14c00080060abfae */ /* 0x000fe8000c901d78 */
[----:B------:R0:W-:Y:S01]  /*f4a0*/  @!P3 LDGSTS.E.BYPASS.LTC128B.128 [R10+0x18c00], desc[UR56][R6.64+0x100], !P0 ;  /* 0x18c00100060abfae */ /* 0x0001e2000c101d78 */
[----:B------:R-:W-:-:S03]  /*f4b0*/  ISETP.GE.AND P3, PT, R5, R0, PT ;  /* 0x000000000500720c */ /* 0x000fc60003f66270 */
[----:B------:R-:W1:Y:S10]  /*f4c0*/  SHFL.IDX PT, R5, R4, 0x2, 0x181f ;  /* 0x00581f0004057f89 */ /* 0x000e7400000e0000 */
        /* <DEDUP_REMOVED lines=53> */
.L_x_2420:
        /* <DEDUP_REMOVED lines=15> */
.L_x_2303:
[----:B------:R-:W-:Y:S05]  /*f910*/  BSYNC B0 ;  /* 0x0000000000007941 */ /* 0x000fea0003800000 */
.L_x_2302:
[----:B------:R-:W-:Y:S01]  /*f920*/  NOP ;  /* 0x0000000000007918 */ /* 0x000fe20000000000 */
[----:B------:R-:W-:Y:S01]  /*f930*/  PLOP3.LUT P0, PT, PT, PT, PT, 0x80, 0x0 ;  /* 0x000000000000781c */ /* 0x000fe20003f0f070 */
[----:B0--3--:R-:W-:-:S12]  /*f940*/  VIADD R6, R18, 0x34800 ;  /* 0x0003480012067836 */ /* 0x009fd80000000000 */
.L_x_2304:
[----:B------:R-:W-:Y:S02]  /*f950*/  PLOP3.LUT P1, PT, P1, P0, PT, 0xa2, 0x0 ;  /* 0x000000000000781c */ /* 0x000fe40000f21472 */
[----:B------:R-:W-:-:S08]  /*f960*/  @P0 R2UR P1, UR4, R18 ;  /* 0x00000000120402ca */ /* 0x000fd00000020000 */
[----:B------:R-:W-:-:S05]  /*f970*/  @P0 PLOP3.LUT P0, PT, P1, PT, PT, 0x80, 0x0 ;  /* 0x000000000000081c */ /* 0x000fca0000f0f070 */
[----:B------:R-:W-:Y:S01]  /*f980*/  @!P1 SYNCS.ARRIVE.TRANS64.RED.A0T1 RZ, [UR4+0x34800], RZ ;  /* 0x034800ffffff99a7 */ /* 0x000fe20008200404 */
[----:B------:R-:W-:Y:S07]  /*f990*/  @!P1 ARRIVES.LDGSTSBAR.64.TRANSCNT [UR4+0x34800] ;  /* 0x03480000ff0099b0 */ /* 0x000fee0008000a84 */
[----:B------:R-:W-:Y:S05]  /*f9a0*/  @P0 BRA.U.ANY `(.L_x_2304) ;  /* 0xfffffffd00e80947 */ /* 0x000fea000393ffff */
[----:B----4-:R-:W3:Y:S02]  /*f9b0*/  LDL.LU R2, [R1+0x48] ;  /* 0x0000480001027983 */ /* 0x010ee40000300800 */
        /* <DEDUP_REMOVED lines=11> */
.L_x_2421:
[----:B------:R-:W-:Y:S05]  /*fa70*/  BSYNC B0 ;  /* 0x0000000000007941 */ /* 0x000fea0003800000 */
.L_x_2305:
[----:B------:R-:W0:Y:S04]  /*fa80*/  LDL R2, [R1+0x40] ;  /* 0x0000400001027983 */ /* 0x000e280000100800 */
[----:B--2---:R-:W2:Y:S01]  /*fa90*/  LDL R3, [R1+0x28] ;  /* 0x0000280001037983 */ /* 0x004ea20000100800 */
[----:B------:R-:W-:Y:S01]  /*faa0*/  BSSY B0, `(.L_x_2307) ;  /* 0x0000213000007945 */ /* 0x000fe20003800000 */
[----:B0-----:R-:W-:-:S05]  /*fab0*/  VIADD R0, R2, 0xfffffffe ;  /* 0xfffffffe02007836 */ /* 0x001fca0000000000 */
[----:B--2---:R-:W-:-:S13]  /*fac0*/  ISETP.GE.AND P0, PT, R0, R3, PT ;  /* 0x000000030000720c */ /* 0x004fda0003f06270 */
[----:B------:R-:W-:Y:S05]  /*fad0*/  @!P0 BRA `(.L_x_2308) ;  /* 0x00000020003c8947 */ /* 0x000fea0003800000 */
[----:B------:R-:W2:Y:S04]  /*fae0*/  LDL.LU R2, [R1+0x58] ;  /* 0x0000580001027983 */ /* 0x000ea80000300800 */
[----:B-1----:R-:W3:Y:S04]  /*faf0*/  LDL.LU R5, [R1+0x3c] ;  /* 0x00003c0001057983 */ /* 0x002ee80000300800 */
[----:B------:R-:W4:Y:S01]  /*fb00*/  LDL.LU R4, [R1+0x30] ;  /* 0x0000300001047983 */ /* 0x000f220000300800 */
[----:B------:R-:W-:Y:S01]  /*fb10*/  LOP3.LUT R12, RZ, R3, RZ, 0x33, !PT ;  /* 0x00000003ff0c7212 */ /* 0x000fe200078e33ff */
[----:B------:R-:W-:Y:S01]  /*fb20*/  BSSY B2, `(.L_x_2309) ;  /* 0x00000b5000027945 */ /* 0x000fe20003800000 */
[----:B--2---:R-:W-:-:S04]  /*fb30*/  VIADD R2, R2, 0x1 ;  /* 0x0000000102027836 */ /* 0x004fc80000000000 */
[----:B---3--:R-:W-:-:S05]  /*fb40*/  IMAD R2, R2, R5, RZ ;  /* 0x0000000502027224 */ /* 0x008fca00078e02ff */
        /* <DEDUP_REMOVED lines=14> */
[----:B--2---:R-:W-:Y:S02]  /*fc30*/  ISETP.NE.AND P1, PT, R5, RZ, PT ;  /* 0x000000ff0500720c */ /* 0x004fe40003f25270 */
        /* <DEDUP_REMOVED lines=26> */
.L_x_2313:
[----:B------:R-:W-:Y:S01]  /*fde0*/  IMAD R3, R9, 0x8, R18 ;  /* 0x0000000809037824 */ /* 0x000fe200078e0212 */
[----:B------:R-:W-:Y:S01]  /*fdf0*/  SHF.L.U32 R2, R13, 0x1f, RZ ;  /* 0x0000001f0d027819 */ /* 0x000fe200000006ff */
[----:B------:R-:W-:Y:S03]  /*fe00*/  BSSY B3, `(.L_x_2314) ;  /* 0x0000003000037945 */ /* 0x000fe60003800000 */
[----:B------:R-:W1:Y:S02]  /*fe10*/  SYNCS.PHASECHK.TRANS64.TRYWAIT P0, [R3+URZ+0x34840], R2 ;  /* 0x03484002030075a7 */ /* 0x000e64000800017f */
[----:B-1----:R-:W-:Y:S05]  /*fe20*/  @!P0 BRA `(.L_x_2315) ;  /* 0x0000004800448947 */ /* 0x002fea0003800000 */
.L_x_2422:
[----:B------:R-:W-:Y:S05]  /*fe30*/  BSYNC B3 ;  /* 0x0000000000037941 */ /* 0x000fea0003800000 */
.L_x_2314:
        /* <DEDUP_REMOVED lines=12> */
.L_x_2317:
[----:B------:R-:W-:Y:S05]  /*ff00*/  BSYNC B3 ;  /* 0x0000000000037941 */ /* 0x000fea0003800000 */
.L_x_2316:
        /* <DEDUP_REMOVED lines=12> */
.L_x_2318:
        /* <DEDUP_REMOVED lines=16> */
.L_x_2319:
        /* <DEDUP_REMOVED lines=15> */
.L_x_2320:
        /* <DEDUP_REMOVED lines=16> */
.L_x_2423:
[----:B------:R-:W-:Y:S05]  /*102c0*/  BSYNC B3 ;  /* 0x0000000000037941 */ /* 0x000fea0003800000 */
.L_x_2321:
        /* <DEDUP_REMOVED lines=12> */
.L_x_2324:
[----:B------:R-:W-:Y:S05]  /*10390*/  BSYNC B3 ;  /* 0x0000000000037941 */ /* 0x000fea0003800000 */
.L_x_2323:
        /* <DEDUP_REMOVED lines=13> */
.L_x_2325:
        /* <DEDUP_REMOVED lines=15> */
.L_x_2326:
        /* <DEDUP_REMOVED lines=12> */
.L_x_2312:
[----:B------:R-:W-:Y:S05]  /*10620*/  BSYNC B1 ;  /* 0x0000000000017941 */ /* 0x000fea0003800000 */
.L_x_2311:
[----:B0-----:R-:W2:Y:S01]  /*10630*/  LDL.LU R0, [R1+0x40] ;  /* 0x0000400001007983 */ /* 0x001ea20000300800 */
[----:B------:R-:W-:-:S03]  /*10640*/  IMAD.MOV.U32 R19, RZ, RZ, R9 ;  /* 0x000000ffff137224 */ /* 0x000fc600078e0009 */
[----:B------:R0:W-:Y:S02]  /*10650*/  STL [R1+0x14], R13 ;  /* 0x0000140d01007387 */ /* 0x0001e40000100800 */
[----:B0-2---:R-:W-:-:S07]  /*10660*/  VIADD R0, R0, 0xfffffffd ;  /* 0xfffffffd00007836 */ /* 0x005fce0000000000 */
.L_x_2310:
[----:B------:R-:W-:Y:S05]  /*10670*/  BSYNC B2 ;  /* 0x0000000000027941 */ /* 0x000fea0003800000 */
.L_x_2309:
[----:B------:R-:W-:Y:S01]  /*10680*/  VIADD R12, R12, 0xfffffffe ;  /* 0xfffffffe0c0c7836 */ /* 0x000fe20000000000 */
[----:B------:R-:W-:-:S04]  /*10690*/  LOP3.LUT R4, RZ, R4, RZ, 0x33, !PT ;  /* 0x00000004ff047212 */ /* 0x000fc800078e33ff */
[----:B------:R-:W-:-:S13]  /*106a0*/  ISETP.NE.AND P0, PT, R12, R4, PT ;  /* 0x000000040c00720c */ /* 0x000fda0003f05270 */
[----:B------:R-:W-:Y:S05]  /*106b0*/  @!P0 BRA `(.L_x_2308) ;  /* 0x0000001400448947 */ /* 0x000fea0003800000 */
[----:B------:R-:W-:-:S07]  /*106c0*/  IMAD.MOV.U32 R9, RZ, RZ, R17 ;  /* 0x000000ffff097224 */ /* 0x000fce00078e0011 */
.L_x_2359:
        /* <DEDUP_REMOVED lines=8> */
[----:B--2---:R-:W-:Y:S02]  /*10750*/  ISETP.NE.AND P1, PT, R3, RZ, PT ;  /* 0x000000ff0300720c */ /* 0x004fe40003f25270 */
        /* <DEDUP_REMOVED lines=26> */
.L_x_2329:
[----:B------:R-:W-:Y:S01]  /*10900*/  IMAD R3, R4, 0x8, R18 ;  /* 0x0000000804037824 */ /* 0x000fe200078e0212 */
[----:B------:R-:W-:Y:S01]  /*10910*/  SHF.L.U32 R2, R5, 0x1f, RZ ;  /* 0x0000001f05027819 */ /* 0x000fe200000006ff */
[----:B------:R-:W-:Y:S03]  /*10920*/  BSSY B2, `(.L_x_2330) ;  /* 0x0000003000027945 */ /* 0x000fe60003800000 */
[----:B------:R-:W1:Y:S02]  /*10930*/  SYNCS.PHASECHK.TRANS64.TRYWAIT P0, [R3+URZ+0x34840], R2 ;  /* 0x03484002030075a7 */ /* 0x000e64000800017f */
[----:B-1----:R-:W-:Y:S05]  /*10940*/  @!P0 BRA `(.L_x_2331) ;  /* 0x0000003c00a48947 */ /* 0x002fea0003800000 */
.L_x_2424:
[----:B------:R-:W-:Y:S05]  /*10950*/  BSYNC B2 ;  /* 0x0000000000027941 */ /* 0x000fea0003800000 */
.L_x_2330:
        /* <DEDUP_REMOVED lines=12> */
.L_x_2333:
[----:B------:R-:W-:Y:S05]  /*10a20*/  BSYNC B2 ;  /* 0x0000000000027941 */ /* 0x000fea0003800000 */
.L_x_2332:
        /* <DEDUP_REMOVED lines=12> */
.L_x_2334:
        /* <DEDUP_REMOVED lines=16> */
.L_x_2335:
        /* <DEDUP_REMOVED lines=15> */
.L_x_2336:
        /* <DEDUP_REMOVED lines=16> */
.L_x_2425:
[----:B------:R-:W-:Y:S05]  /*10de0*/  BSYNC B2 ;  /* 0x0000000000027941 */ /* 0x000fea0003800000 */
.L_x_2337:
        /* <DEDUP_REMOVED lines=11> */
.L_x_2340:
[----:B------:R-:W-:Y:S05]  /*10ea0*/  BSYNC B2 ;  /* 0x0000000000027941 */ /* 0x000fea0003800000 */
.L_x_2339:
        /* <DEDUP_REMOVED lines=12> */
.L_x_2341:
        /* <DEDUP_REMOVED lines=15> */
.L_x_2342:
        /* <DEDUP_REMOVED lines=12> */
.L_x_2328:
[----:B------:R-:W-:Y:S05]  /*11120*/  BSYNC B1 ;  /* 0x0000000000017941 */ /* 0x000fea0003800000 */
.L_x_2327:
[----:B------:R-:W2:Y:S01]  /*11130*/  LDL R2, [R1+0x20] ;  /* 0x0000200001027983 */ /* 0x000ea20000100800 */
[----:B------:R-:W-:Y:S01]  /*11140*/  VIADD R19, R4, 0x1 ;  /* 0x0000000104137836 */ /* 0x000fe20000000000 */
[----:B------:R-:W-:Y:S01]  /*11150*/  BSSY B1, `(.L_x_2343) ;  /* 0x00000a3000017945 */ /* 0x000fe20003800000 */
[----:B0-----:R-:W-:-:S03]  /*11160*/  VIADD R7, R0, 0xffffffff ;  /* 0xffffffff00077836 */ /* 0x001fc60000000000 */
[----:B------:R-:W-:-:S04]  /*11170*/  ISETP.NE.AND P0, PT, R19, 0x2, PT ;  /* 0x000000021300780c */ /* 0x000fc80003f05270 */
[----:B------:R-:W-:Y:S02]  /*11180*/  SEL R19, R19, RZ, P0 ;  /* 0x000000ff13137207 */ /* 0x000fe40000000000 */
[----:B--2---:R-:W-:Y:S02]  /*11190*/  ISETP.NE.AND P1, PT, R2, RZ, PT ;  /* 0x000000ff0200720c */ /* 0x004fe40003f25270 */
        /* <DEDUP_REMOVED lines=28> */
.L_x_2345:
[----:B------:R-:W-:Y:S01]  /*11360*/  IMAD R2, R19, 0x8, R18 ;  /* 0x0000000813027824 */ /* 0x000fe200078e0212 */
[----:B------:R-:W-:Y:S01]  /*11370*/  SHF.L.U32 R3, R12, 0x1f, RZ ;  /* 0x0000001f0c037819 */ /* 0x000fe200000006ff */
[----:B------:R-:W-:Y:S03]  /*11380*/  BSSY B2, `(.L_x_2346) ;  /* 0x0000003000027945 */ /* 0x000fe60003800000 */
[----:B------:R-:W2:Y:S02]  /*11390*/  SYNCS.PHASECHK.TRANS64.TRYWAIT P0, [R2+URZ+0x34840], R3 ;  /* 0x03484003020075a7 */ /* 0x000ea4000800017f */
[----:B--2---:R-:W-:Y:S05]  /*113a0*/  @!P0 BRA `(.L_x_2347) ;  /* 0x0000003400348947 */ /* 0x004fea0003800000 */
.L_x_2426:
[----:B------:R-:W-:Y:S05]  /*113b0*/  BSYNC B2 ;  /* 0x0000000000027941 */ /* 0x000fea0003800000 */
.L_x_2346:
        /* <DEDUP_REMOVED lines=12> */
.L_x_2349:
[----:B------:R-:W-:Y:S05]  /*11480*/  BSYNC B2 ;  /* 0x0000000000027941 */ /* 0x000fea0003800000 */
.L_x_2348:
        /* <DEDUP_REMOVED lines=13> */
.L_x_2350:
        /* <DEDUP_REMOVED lines=16> */
.L_x_2351:
        /* <DEDUP_REMOVED lines=15> */
.L_x_2352:
        /* <DEDUP_REMOVED lines=15> */
.L_x_2427:
[----:B------:R-:W-:Y:S05]  /*11840*/  BSYNC B2 ;  /* 0x0000000000027941 */ /* 0x000fea0003800000 */
.L_x_2353:
        /* <DEDUP_REMOVED lines=11> */
.L_x_2356:
[----:B------:R-:W-:Y:S05]  /*11900*/  BSYNC B2 ;  /* 0x0000000000027941 */ /* 0x000fea0003800000 */
.L_x_2355:
        /* <DEDUP_REMOVED lines=12> */
.L_x_2357:
        /* <DEDUP_REMOVED lines=15> */
.L_x_2358:
        /* <DEDUP_REMOVED lines=12> */
.L_x_2344:
[----:B------:R-:W-:Y:S05]  /*11b80*/  BSYNC B1 ;  /* 0x0000000000017941 */ /* 0x000fea0003800000 */
.L_x_2343:
[----:B------:R-:W2:Y:S01]  /*11b90*/  LDL R2, [R1+0x28] ;  /* 0x0000280001027983 */ /* 0x000ea20000100800 */
[----:B------:R-:W-:Y:S01]  /*11ba0*/  VIADD R0, R0, 0xfffffffe ;  /* 0xfffffffe00007836 */ /* 0x000fe20000000000 */
[----:B--2---:R-:W-:-:S13]  /*11bb0*/  ISETP.GT.AND P0, PT, R7, R2, PT ;  /* 0x000000020700720c */ /* 0x004fda0003f04270 */
[----:B------:R-:W-:Y:S05]  /*11bc0*/  @P0 BRA `(.L_x_2359) ;  /* 0xffffffe800c00947 */ /* 0x000fea000383ffff */
.L_x_2308:
[----:B------:R-:W-:Y:S05]  /*11bd0*/  BSYNC B0 ;  /* 0x0000000000007941 */ /* 0x000fea0003800000 */
.L_x_2307:
[----:B------:R-:W2:Y:S01]  /*11be0*/  S2R R2, SR_TID.X ;  /* 0x0000000000027919 */ /* 0x000ea20000002100 */
        /* <DEDUP_REMOVED lines=17> */
.L_x_2361:
[----:B------:R-:W-:Y:S05]  /*11d00*/  BSYNC B0 ;  /* 0x0000000000007941 */ /* 0x000fea0003800000 */
.L_x_2360:
[----:B--2---:R-:W2:Y:S01]  /*11d10*/  LDL.LU R0, [R1+0x20] ;  /* 0x0000200001007983 */ /* 0x004ea20000300800 */
[----:B------:R-:W-:Y:S01]  /*11d20*/  BSSY B0, `(.L_x_2362) ;  /* 0x000003a000007945 */ /* 0x000fe20003800000 */
[----:B--2---:R-:W-:-:S13]  /*11d30*/  ISETP.NE.AND P0, PT, R0, RZ, PT ;  /* 0x000000ff0000720c */ /* 0x004fda0003f05270 */
        /* <DEDUP_REMOVED lines=8> */
.L_x_2428:
[----:B------:R-:W-:Y:S05]  /*11dc0*/  BSYNC B1 ;  /* 0x0000000000017941 */ /* 0x000fea0003800000 */
.L_x_2364:
        /* <DEDUP_REMOVED lines=9> */
.L_x_2367:
[----:B------:R-:W-:Y:S05]  /*11e60*/  BSYNC B1 ;  /* 0x0000000000017941 */ /* 0x000fea0003800000 */
.L_x_2366:
        /* <DEDUP_REMOVED lines=12> */
.L_x_2368:
        /* <DEDUP_REMOVED lines=15> */
.L_x_2369:
        /* <DEDUP_REMOVED lines=10> */
.L_x_2363:
[----:B------:R-:W-:Y:S05]  /*120c0*/  BSYNC B0 ;  /* 0x0000000000007941 */ /* 0x000fea0003800000 */
.L_x_2362:
[----:B------:R-:W2:Y:S01]  /*120d0*/  LDL.LU R4, [R1+0x14] ;  /* 0x0000140001047983 */ /* 0x000ea20000300800 */
[----:B------:R-:W-:-:S05]  /*120e0*/  VIADD R19, R19, 0x1 ;  /* 0x0000000113137836 */ /* 0x000fca0000000000 */
[----:B------:R-:W-:-:S04]  /*120f0*/  ISETP.NE.AND P0, PT, R19, 0x2, PT ;  /* 0x000000021300780c */ /* 0x000fc80003f05270 */
[----:B------:R-:W-:Y:S02]  /*12100*/  SEL R0, RZ, 0x1, P0 ;  /* 0x00000001ff007807 */ /* 0x000fe40000000000 */
[----:B------:R-:W-:Y:S02]  /*12110*/  SEL R19, R19, RZ, P0 ;  /* 0x000000ff13137207 */ /* 0x000fe40000000000 */
[----:B--2---:R-:W-:-:S05]  /*12120*/  LOP3.LUT R4, R4, R0, RZ, 0x3c, !PT ;  /* 0x0000000004047212 */ /* 0x004fca00078e3cff */
[----:B------:R2:W-:Y:S02]  /*12130*/  STL [R1+0x14], R4 ;  /* 0x0000140401007387 */ /* 0x0005e40000100800 */
.L_x_2287:
[----:B------:R-:W-:Y:S05]  /*12140*/  BSYNC B7 ;  /* 0x0000000000077941 */ /* 0x000fea0003800000 */
.L_x_2285:
[----:B----4-:R-:W4:Y:S02]  /*12150*/  LDL R0, [R1+0x5c] ;  /* 0x00005c0001007983 */ /* 0x010f240000100800 */
[----:B----4-:R-:W-:-:S13]  /*12160*/  ISETP.NE.AND P0, PT, R0, RZ, PT ;  /* 0x000000ff0000720c */ /* 0x010fda0003f05270 */
[----:B------:R-:W-:Y:S05]  /*12170*/  @!P0 BRA `(.L_x_2370) ;  /* 0x00000000002c8947 */ /* 0x000fea0003800000 */
[----:B------:R-:W-:Y:S05]  /*12180*/  WARPSYNC.ALL ;  /* 0x0000000000007948 */ /* 0x000fea0003800000 */
[----:B------:R-:W4:Y:S08]  /*12190*/  S2UR UR5, SR_CgaCtaId ;  /* 0x00000000000579c3 */ /* 0x000f300000008800 */
[----:B------:R-:W-:Y:S06]  /*121a0*/  BAR.SYNC.DEFER_BLOCKING 0x5, 0x180 ;  /* 0x0146000000007b1d */ /* 0x000fec0000010000 */
[----:B------:R-:W-:-:S02]  /*121b0*/  UMOV UR4, 0x400 ;  /* 0x0000040000047882 */ /* 0x000fc40000000000 */
[----:B----4-:R-:W-:-:S06]  /*121c0*/  ULEA UR4, UR5, UR4, 0x18 ;  /* 0x0000000405047291 */ /* 0x010fcc000f8ec03f */
[----:B------:R-:W-:-:S05]  /*121d0*/  IMAD.U32 R18, RZ, RZ, UR4 ;  /* 0x00000004ff127e24 */ /* 0x000fca000f8e00ff */
[----:B0123--:R-:W0:Y:S04]  /*121e0*/  LDS.128 R4, [R18+0x348d0] ;  /* 0x0348d00012047984 */ /* 0x00fe280000000c00 */
[----:B0-----:R0:W-:Y:S04]  /*121f0*/  STL.64 [R1], R4 ;  /* 0x0000000401007387 */ /* 0x0011e80000100a00 */
[----:B------:R0:W-:Y:S01]  /*12200*/  STL.64 [R1+0x8], R6 ;  /* 0x0000080601007387 */ /* 0x0001e20000100a00 */
[----:B------:R-:W-:Y:S06]  /*12210*/  BAR.ARV 0x4, 0x180 ;  /* 0x0106000000007b1d */ /* 0x000fec0000002000 */
[----:B------:R-:W-:Y:S05]  /*12220*/  BRA `(.L_x_2371) ;  /* 0x0000001000307947 */ /* 0x000fea0003800000 */
.L_x_2370:
[----:B------:R-:W2:Y:S01]  /*12230*/  S2R R0, SR_TID.X ;  /* 0x0000000000007919 */ /* 0x000ea20000002100 */
[----:B------:R-:W-:Y:S01]  /*12240*/  UMOV UR4, 0xffffffff ;  /* 0xffffffff00047882 */ /* 0x000fe20000000000 */
[----:B--2---:R-:W-:-:S04]  /*12250*/  LOP3.LUT R10, R0, 0x1f, RZ, 0xc0, !PT ;  /* 0x0000001f000a7812 */ /* 0x004fc800078ec0ff */
[----:B------:R-:W-:Y:S01]  /*12260*/  ISETP.NE.AND P0, PT, R10, 0x1f, PT ;  /* 0x0000001f0a00780c */ /* 0x000fe20003f05270 */
[----:B------:R-:W-:-:S12]  /*12270*/  BRA.DIV UR4, `(.L_x_2372) ;  /* 0x0000002604bc7947 */ /* 0x000fd8000b800000 */
[----:B------:R-:W2:Y:S01]  /*12280*/  LDL.LU R3, [R1] ;  /* 0x0000000001037983 */ /* 0x000ea20000300800 */
[----:B------:R-:W-:-:S03]  /*12290*/  ULDC UR4, c[0x0][0xc3c] ;  /* 0x00030f0000047ab9 */ /* 0x000fc60000000800 */
[----:B01----:R-:W4:Y:S02]  /*122a0*/  LDL R8, [R1+0xc] ;  /* 0x00000c0001087983 */ /* 0x003f240000100800 */
[----:B----4-:R-:W-:Y:S02]  /*122b0*/  IMAD.IADD R0, R8, 0x1, R10 ;  /* 0x0000000108007824 */ /* 0x010fe400078e020a */
[----:B--2---:R-:W-:-:S03]  /*122c0*/  IMAD.MOV.U32 R8, RZ, RZ, R3 ;  /* 0x000000ffff087224 */ /* 0x004fc600078e0003 */
[----:B------:R-:W-:-:S13]  /*122d0*/  ISETP.GE.OR P1, PT, R0, UR4, !P0 ;  /* 0x0000000400007c0c */ /* 0x000fda000c726670 */
[----:B------:R-:W0:Y:S08]  /*122e0*/  @!P1 LDC.64 R2, c[0x0][0xc80] ;  /* 0x00032000ff029b82 */ /* 0x000e300000000a00 */
[----:B---3--:R-:W1:Y:S01]  /*122f0*/  @!P1 LDC.64 R6, c[0x0][0xc78] ;  /* 0x00031e00ff069b82 */ /* 0x008e620000000a00 */
[----:B0-----:R-:W-:-:S05]  /*12300*/  @!P1 IMAD.WIDE R2, R0, 0x4, R2 ;  /* 0x0000000400029825 */ /* 0x001fca00078e0202 */
[----:B------:R1:W2:Y:S02]  /*12310*/  @!P1 LDG.E R5, desc[UR56][R2.64] ;  /* 0x0000003802059981 */ /* 0x0002a4000c1e1900 */
[----:B-1----:R-:W-:-:S06]  /*12320*/  @!P1 IMAD.WIDE R2, R0, 0x4, R6 ;  /* 0x0000000400029825 */ /* 0x002fcc00078e0206 */
[----:B------:R-:W3:Y:S01]  /*12330*/  @!P1 LDG.E R2, desc[UR56][R2.64] ;  /* 0x0000003802029981 */ /* 0x000ee2000c1e1900 */
[----:B------:R-:W-:Y:S02]  /*12340*/  CS2R R6, SRZ ;  /* 0x0000000000067805 */ /* 0x000fe4000001ff00 */
[C---:B------:R-:W-:Y:S02]  /*12350*/  ISETP.GE.U32.AND P2, PT, R10.reuse, 0x2, PT ;  /* 0x000000020a00780c */ /* 0x040fe40003f46070 */
[C---:B------:R-:W-:Y:S01]  /*12360*/  ISETP.GE.U32.AND P3, PT, R10.reuse, 0x4, PT ;  /* 0x000000040a00780c */ /* 0x040fe20003f66070 */
[----:B------:R-:W-:Y:S01]  /*12370*/  SHFL.IDX PT, R4, R8, RZ, 0x1f ;  /* 0x00001fff08047589 */ /* 0x000fe200000e0000 */
[C---:B------:R-:W-:Y:S02]  /*12380*/  ISETP.GE.U32.AND P4, PT, R10.reuse, 0x8, PT ;  /* 0x000000080a00780c */ /* 0x040fe40003f86070 */
[----:B------:R-:W-:Y:S01]  /*12390*/  ISETP.GE.U32.AND P5, PT, R10, 0x10, PT ;  /* 0x000000100a00780c */ /* 0x000fe20003fa6070 */
[----:B------:R-:W-:Y:S01]  /*123a0*/  SHFL.IDX PT, R0, R8, 0x1, 0x1f ;  /* 0x00201f0008007f89 */ /* 0x000fe200000e0000 */
[----:B--2---:R-:W-:-:S02]  /*123b0*/  @!P1 IMAD.MOV.U32 R6, RZ, RZ, R5 ;  /* 0x000000ffff069224 */ /* 0x004fc400078e0005 */
[----:B---3--:R-:W-:Y:S01]  /*123c0*/  @!P1 IMAD.MOV.U32 R7, RZ, RZ, R2 ;  /* 0x000000ffff079224 */ /* 0x008fe200078e0002 */
[----:B------:R-:W-:-:S03]  /*123d0*/  ISETP.NE.AND P1, PT, R10, RZ, PT ;  /* 0x000000ff0a00720c */ /* 0x000fc60003f25270 */
[----:B------:R-:W-:-:S05]  /*123e0*/  IMAD R2, R7, R6, RZ ;  /* 0x0000000607027224 */ /* 0x000fca00078e02ff */
[----:B------:R-:W0:Y:S02]  /*123f0*/  SHFL.UP PT, R3, R2, 0x1, RZ ;  /* 0x0420000002037989 */ /* 0x000e2400000e00ff */
[----:B0-----:R-:W-:-:S05]  /*12400*/  SEL R5, R3, RZ, P1 ;  /* 0x000000ff03057207 */ /* 0x001fca0000800000 */
[----:B------:R-:W-:Y:S02]  /*12410*/  IMAD.IADD R2, R2, 0x1, R5 ;  /* 0x0000000102027824 */ /* 0x000fe400078e0205 */
[----:B------:R-:W-:-:S03]  /*12420*/  IMAD.MOV.U32 R5, RZ, RZ, RZ ;  /* 0x000000ffff057224 */ /* 0x000fc600078e00ff */
        /* <DEDUP_REMOVED lines=13> */
.L_x_2438:
[----:B------:R-:W-:Y:S02]  /*12500*/  ULDC UR4, c[0x0][0xc38] ;  /* 0x00030e0000047ab9 */ /* 0x000fe40000000800 */
[----:B------:R-:W-:-:S04]  /*12510*/  IMAD.U32 R8, RZ, RZ, UR4 ;  /* 0x00000004ff087e24 */ /* 0x000fc8000f8e00ff */
[----:B-1----:R-:W-:-:S04]  /*12520*/  IMAD R9, R9, R8, RZ ;  /* 0x0000000809097224 */ /* 0x002fc800078e02ff */
[----:B------:R-:W-:-:S05]  /*12530*/  IMAD.IADD R0, R0, 0x1, R9 ;  /* 0x0000000100007824 */ /* 0x000fca00078e0209 */
[----:B------:R-:W-:-:S13]  /*12540*/  ISETP.GT.AND P6, PT, R0, R4, PT ;  /* 0x000000040000720c */ /* 0x000fda0003fc4270 */
[----:B------:R-:W-:Y:S05]  /*12550*/  @P6 BRA `(.L_x_2373) ;  /* 0x0000000000ac6947 */ /* 0x000fea0003800000 */
.L_x_2376:
[----:B------:R-:W2:Y:S01]  /*12560*/  LDL.LU R3, [R1+0xc] ;  /* 0x00000c0001037983 */ /* 0x000ea20000300800 */
[----:B0-----:R-:W0:Y:S01]  /*12570*/  LDC R2, c[0x0][0xc3c] ;  /* 0x00030f00ff027b82 */ /* 0x001e220000000800 */
[----:B--2---:R-:W-:-:S05]  /*12580*/  VIADD R3, R3, 0x1f ;  /* 0x0000001f03037836 */ /* 0x004fca0000000000 */
[----:B0-----:R-:W-:-:S13]  /*12590*/  ISETP.GE.AND P6, PT, R3, R2, PT ;  /* 0x000000020300720c */ /* 0x001fda0003fc6270 */
[----:B------:R-:W-:Y:S05]  /*125a0*/  @P6 BRA `(.L_x_2374) ;  /* 0x0000000800e86947 */ /* 0x000fea0003800000 */
[----:B------:R-:W0:Y:S01]  /*125b0*/  S2R R6, SR_TID.X ;  /* 0x0000000000067919 */ /* 0x000e220000002100 */
        /* <DEDUP_REMOVED lines=31> */
.L_x_2446:
[----:B------:R-:W-:Y:S02]  /*127b0*/  ULDC UR4, c[0x0][0xc38] ;  /* 0x00030e0000047ab9 */ /* 0x000fe40000000800 */
[----:B------:R-:W-:-:S04]  /*127c0*/  IMAD.U32 R8, RZ, RZ, UR4 ;  /* 0x00000004ff087e24 */ /* 0x000fc8000f8e00ff */
[----:B-1----:R-:W-:-:S04]  /*127d0*/  IMAD R9, R9, R8, RZ ;  /* 0x0000000809097224 */ /* 0x002fc800078e02ff */
[----:B------:R-:W-:-:S05]  /*127e0*/  IMAD.IADD R0, R9, 0x1, R0 ;  /* 0x0000000109007824 */ /* 0x000fca00078e0200 */
[----:B------:R-:W-:-:S13]  /*127f0*/  ISETP.GT.AND P6, PT, R0, R4, PT ;  /* 0x000000040000720c */ /* 0x000fda0003fc4270 */
[----:B------:R-:W-:Y:S05]  /*12800*/  @!P6 BRA `(.L_x_2376) ;  /* 0xfffffffc0054e947 */ /* 0x000fea000383ffff */
.L_x_2373:
        /* <DEDUP_REMOVED lines=12> */
.L_x_2451:
[----:B------:R-:W-:-:S13]  /*128d0*/  ISETP.NE.AND P0, PT, R3, RZ, PT ;  /* 0x000000ff0300720c */ /* 0x000fda0003f05270 */
[----:B------:R-:W-:Y:S05]  /*128e0*/  @!P0 BRA `(.L_x_2378) ;  /* 0x0000000000148947 */ /* 0x000fea0003800000 */
[----:B------:R-:W-:Y:S01]  /*128f0*/  UMOV UR4, 0xffffffff ;  /* 0xffffffff00047882 */ /* 0x000fe20000000000 */
[----:B---3--:R-:W-:Y:S02]  /*12900*/  VIADD R10, R10, 0xffffffff ;  /* 0xffffffff0a0a7836 */ /* 0x008fe40000000000 */
[----:B------:R-:W-:Y:S05]  /*12910*/  BRA.DIV UR4, `(.L_x_2379) ;  /* 0x0000002a04b07947 */ /* 0x000fea000b800000 */
[----:B0-----:R0:W1:Y:S02]  /*12920*/  SHFL.IDX PT, R2, R2, R10, 0x1f ;  /* 0x00001f0a02027589 */ /* 0x00106400000e0000 */
.L_x_2454:
[----:B-1----:R-:W-:-:S07]  /*12930*/  IMAD.MOV.U32 R5, RZ, RZ, R2 ;  /* 0x000000ffff057224 */ /* 0x002fce00078e0002 */
.L_x_2378:
[----:B0-----:R-:W-:Y:S01]  /*12940*/  IMAD R2, R5, R8, R9 ;  /* 0x0000000805027224 */ /* 0x001fe200078e0209 */
[----:B------:R-:W-:-:S03]  /*12950*/  ISETP.NE.AND P0, PT, R7, 0x1, PT ;  /* 0x000000010700780c */ /* 0x000fc60003f05270 */
[----:B------:R-:W-:Y:S01]  /*12960*/  IMAD.IADD R4, R4, 0x1, -R2 ;  /* 0x0000000104047824 */ /* 0x000fe200078e0a02 */
[----:B------:R0:W-:Y:S09]  /*12970*/  STL [R1], R2 ;  /* 0x0000000201007387 */ /* 0x0001f20000100800 */
[----:B------:R-:W-:Y:S05]  /*12980*/  @!P0 BRA `(.L_x_2380) ;  /* 0x0000000000e48947 */ /* 0x000fea0003800000 */
[----:B------:R-:W-:-:S04]  /*12990*/  IABS R5, R0 ;  /* 0x0000000000057213 */ /* 0x000fc80000000000 */
        /* <DEDUP_REMOVED lines=25> */
[----:B---3--:R-:W-:Y:S02]  /*12b30*/  IMAD R6, R2, R5, RZ ;  /* 0x0000000502067224 */ /* 0x008fe400078e02ff */
        /* <DEDUP_REMOVED lines=30> */
.L_x_2380:
[----:B------:R-:W2:Y:S01]  /*12d20*/  LDL R5, [R1+0xc] ;  /* 0x00000c0001057983 */ /* 0x000ea20000100800 */
[----:B0-----:R-:W2:Y:S02]  /*12d30*/  LDC.64 R2, c[0x0][0xc90] ;  /* 0x00032400ff027b82 */ /* 0x001ea40000000a00 */
[----:B--2---:R-:W-:-:S05]  /*12d40*/  IMAD.WIDE R2, R5, 0x4, R2 ;  /* 0x0000000405027825 */ /* 0x004fca00078e0202 */
[----:B---3--:R-:W2:Y:S02]  /*12d50*/  LDG.E R6, desc[UR56][R2.64] ;  /* 0x0000003802067981 */ /* 0x008ea4000c1e1900 */
        /* <DEDUP_REMOVED lines=59> */
.L_x_2381:
[----:B0-----:R-:W-:-:S05]  /*13110*/  LOP3.LUT R3, RZ, R4, RZ, 0x33, !PT ;  /* 0x00000004ff037212 */ /* 0x001fca00078e33ff */
[----:B------:R-:W-:-:S05]  /*13120*/  IMAD.IADD R0, R0, 0x1, R3 ;  /* 0x0000000100007824 */ /* 0x000fca00078e0203 */
[----:B------:R2:W-:Y:S01]  /*13130*/  STL [R1+0x4], R0 ;  /* 0x0000040001007387 */ /* 0x0005e20000100800 */
[----:B------:R-:W-:Y:S05]  /*13140*/  BRA `(.L_x_2382) ;  /* 0x0000000000287947 */ /* 0x000fea0003800000 */
.L_x_2374:
[----:B------:R-:W-:Y:S01]  /*13150*/  UMOV UR4, URZ ;  /* 0x0000003f00047c82 */ /* 0x000fe20008000000 */
[----:B------:R-:W-:Y:S01]  /*13160*/  ULDC UR6, c[0x0][0xc3c] ;  /* 0x00030f0000067ab9 */ /* 0x000fe20000000800 */
[----:B------:R-:W-:Y:S01]  /*13170*/  UMOV UR5, URZ ;  /* 0x0000003f00057c82 */ /* 0x000fe20008000000 */
[----:B------:R-:W-:Y:S01]  /*13180*/  IMAD.U32 R3, RZ, RZ, UR4 ;  /* 0x00000004ff037e24 */ /* 0x000fe2000f8e00ff */
[----:B------:R0:W-:Y:S01]  /*13190*/  STL [R1], R4 ;  /* 0x0000000401007387 */ /* 0x0001e20000100800 */
[----:B------:R-:W-:Y:S02]  /*131a0*/  IMAD.U32 R0, RZ, RZ, UR6 ;  /* 0x00000006ff007e24 */ /* 0x000fe4000f8e00ff */
[----:B------:R-:W-:Y:S01]  /*131b0*/  IMAD.U32 R2, RZ, RZ, UR5 ;  /* 0x00000005ff027e24 */ /* 0x000fe2000f8e00ff */
[----:B------:R0:W-:Y:S04]  /*131c0*/  STL [R1+0x4], R3 ;  /* 0x0000040301007387 */ /* 0x0001e80000100800 */
[----:B------:R0:W-:Y:S04]  /*131d0*/  STL [R1+0xc], R0 ;  /* 0x00000c0001007387 */ /* 0x0001e80000100800 */
[----:B------:R0:W-:Y:S02]  /*131e0*/  STL [R1+0x8], R2 ;  /* 0x0000080201007387 */ /* 0x0001e40000100800 */
.L_x_2382:
[----:B0-----:R-:W3:Y:S04]  /*131f0*/  LDL R3, [R1+0x8] ;  /* 0x0000080001037983 */ /* 0x001ee80000100800 */
[----:B-1----:R-:W4:Y:S04]  /*13200*/  LDL R2, [R1+0xc] ;  /* 0x00000c0001027983 */ /* 0x002f280000100800 */
[----:B------:R-:W5:Y:S04]  /*13210*/  LDL R4, [R1] ;  /* 0x0000000001047983 */ /* 0x000f680000100800 */
[----:B------:R-:W5:Y:S01]  /*13220*/  LDL R5, [R1+0x4] ;  /* 0x0000040001057983 */ /* 0x000f620000100800 */
[----:B------:R-:W-:Y:S05]  /*13230*/  WARPSYNC.ALL ;  /* 0x0000000000007948 */ /* 0x000fea0003800000 */
[----:B--2---:R-:W0:Y:S02]  /*13240*/  S2R R0, SR_TID.X ;  /* 0x0000000000007919 */ /* 0x004e240000002100 */
        /* <DEDUP_REMOVED lines=10> */
.L_x_2371:
[----:B------:R-:W2:Y:S01]  /*132f0*/  LDL R0, [R1+0xc] ;  /* 0x00000c0001007983 */ /* 0x000ea20000100800 */
[----:B------:R-:W-:Y:S02]  /*13300*/  ULDC UR4, c[0x0][0xc3c] ;  /* 0x00030f0000047ab9 */ /* 0x000fe40000000800 */
[----:B--2---:R-:W-:-:S13]  /*13310*/  ISETP.GE.AND P0, PT, R0, UR4, PT ;  /* 0x0000000400007c0c */ /* 0x004fda000bf06270 */
[----:B------:R-:W-:Y:S05]  /*13320*/  @!P0 BRA `(.L_x_2383) ;  /* 0xffffffa400208947 */ /* 0x000fea000383ffff */
[----:B------:R-:W-:Y:S05]  /*13330*/  BSYNC B8 ;  /* 0x0000000000087941 */ /* 0x000fea0003800000 */
.L_x_2279:
[----:B0-----:R-:W2:Y:S01]  /*13340*/  LDL.LU R0, [R1+0x48] ;  /* 0x0000480001007983 */ /* 0x001ea20000300800 */
[----:B------:R-:W-:Y:S01]  /*13350*/  BSSY B0, `(.L_x_2384) ;  /* 0x000000b000007945 */ /* 0x000fe20003800000 */
[----:B-1-3--:R-:W0:Y:S01]  /*13360*/  S2R R5, SR_CgaCtaId ;  /* 0x0000000000057919 */ /* 0x00ae220000008800 */
        /* <DEDUP_REMOVED lines=9> */
.L_x_2455:
[----:B------:R-:W-:Y:S05]  /*13400*/  BSYNC B0 ;  /* 0x0000000000007941 */ /* 0x000fea0003800000 */
.L_x_2384:
[----:B------:R-:W-:-:S03]  /*13410*/  UMOV UR4, 0xffffffff ;  /* 0xffffffff00047882 */ /* 0x000fc60000000000 */
[----:B------:R-:W-:Y:S05]  /*13420*/  BRA.DIV UR4, `(.L_x_2386) ;  /* 0x00000022042c7947 */ /* 0x000fea000b800000 */
[----:B------:R-:W1:Y:S02]  /*13430*/  S2R R2, SR_TID.X ;  /* 0x0000000000027919 */ /* 0x000e640000002100 */
[----:B-1----:R-:W-:-:S04]  /*13440*/  SHF.R.U32.HI R2, RZ, 0x5, R2 ;  /* 0x00000005ff027819 */ /* 0x002fc80000011602 */
[----:B------:R-:W-:-:S05]  /*13450*/  LOP3.LUT R2, R2, 0x3, RZ, 0xc0, !PT ;  /* 0x0000000302027812 */ /* 0x000fca00078ec0ff */
[----:B------:R1:W2:Y:S02]  /*13460*/  SHFL.IDX PT, R14, R2, RZ, 0x1f ;  /* 0x00001fff020e7589 */ /* 0x0002a400000e0000 */
.L_x_2458:
[----:B--2---:R-:W-:Y:S01]  /*13470*/  ISETP.NE.AND P0, PT, R14, RZ, PT ;  /* 0x000000ff0e00720c */ /* 0x004fe20003f05270 */
[----:B------:R-:W-:-:S12]  /*13480*/  BSSY B0, `(.L_x_2387) ;  /* 0x0000025000007945 */ /* 0x000fd80003800000 */
[----:B------:R-:W-:Y:S05]  /*13490*/  @P0 BRA `(.L_x_2388) ;  /* 0x00000000008c0947 */ /* 0x000fea0003800000 */
[----:B------:R-:W-:-:S03]  /*134a0*/  UMOV UR4, 0xffffffff ;  /* 0xffffffff00047882 */ /* 0x000fc60000000000 */
[----:B------:R-:W-:Y:S05]  /*134b0*/  BRA.DIV UR4, `(.L_x_2389) ;  /* 0x00000022043c7947 */ /* 0x000fea000b800000 */
[----:B------:R-:W-:-:S13]  /*134c0*/  ELECT P6, URZ, PT ;  /* 0x00000000003f782f */ /* 0x000fda00038c0000 */
.L_x_2461:
[----:B------:R-:W-:Y:S05]  /*134d0*/  @!P6 BRA `(.L_x_2388) ;  /* 0x00000000007ce947 */ /* 0x000fea0003800000 */
[----:B-1----:R-:W2:Y:S02]  /*134e0*/  LDL.LU R2, [R1+0x60] ;  /* 0x0000600001027983 */ /* 0x002ea40000300800 */
[----:B--2---:R-:W-:-:S04]  /*134f0*/  LOP3.LUT R2, R2, 0x2, RZ, 0xfc, !PT ;  /* 0x0000000202027812 */ /* 0x004fc800078efcff */
[----:B------:R-:W-:-:S13]  /*13500*/  ISETP.NE.AND P2, PT, R2, 0x3, PT ;  /* 0x000000030200780c */ /* 0x000fda0003f45270 */
[----:B------:R-:W-:Y:S05]  /*13510*/  @!P2 BRA `(.L_x_2390) ;  /* 0x000000000004a947 */ /* 0x000fea0003800000 */
[----:B------:R-:W-:Y:S01]  /*13520*/  BPT.TRAP 0x1 ;  /* 0x000000040000795c */ /* 0x000fe20000300000 */
.L_x_2390:
        /* <DEDUP_REMOVED lines=13> */
.L_x_2462:
[----:B------:R-:W1:Y:S02]  /*13600*/  SYNCS.PHASECHK.TRANS64.TRYWAIT P0, [R7+URZ], R2 ;  /* 0x00000002070075a7 */ /* 0x000e64000800017f */
[----:B-1----:R-:W-:Y:S05]  /*13610*/  @!P0 BRA `(.L_x_2392) ;  /* 0x0000002000188947 */ /* 0x002fea0003800000 */
.L_x_2463:
[----:B------:R-:W-:Y:S05]  /*13620*/  @!P2 BRA `(.L_x_2393) ;  /* 0x000000000004a947 */ /* 0x000fea0003800000 */
[----:B------:R-:W-:Y:S01]  /*13630*/  BPT.TRAP 0x1 ;  /* 0x000000040000795c */ /* 0x000fe20000300000 */
.L_x_2393:
[----:B------:R-:W-:-:S04]  /*13640*/  VIADD R0, R0, 0x34860 ;  /* 0x0003486000007836 */ /* 0x000fc80000000000 */
[----:B------:R-:W-:-:S04]  /*13650*/  IMAD R4, R19, 0x8, R0 ;  /* 0x0000000813047824 */ /* 0x000fc800078e0200 */
[----:B------:R-:W2:Y:S02]  /*13660*/  SYNCS.PHASECHK.TRANS64.TRYWAIT P0, [R4+URZ], R5 ;  /* 0x00000005040075a7 */ /* 0x000ea4000800017f */
[----:B--2---:R-:W-:Y:S05]  /*13670*/  @!P0 BRA `(.L_x_2394) ;  /* 0x0000002000148947 */ /* 0x004fea0003800000 */
.L_x_2464:
[----:B------:R-:W-:-:S07]  /*13680*/  IMAD R3, R3, 0x8, R0 ;  /* 0x0000000803037824 */ /* 0x000fce00078e0200 */
.L_x_2395:
[----:B---3--:R3:W4:Y:S02]  /*13690*/  SYNCS.PHASECHK.TRANS64.TRYWAIT P0, [R3+URZ], R2 ;  /* 0x00000002030075a7 */ /* 0x008724000800017f */
[----:B----4-:R-:W-:Y:S05]  /*136a0*/  @!P0 NANOSLEEP.SYNCS 0x989680 ;  /* 0x009896800000895d */ /* 0x010fea0003900000 */
[----:B------:R-:W4:Y:S02]  /*136b0*/  @!P0 SYNCS.PHASECHK.TRANS64 P0, [R3+URZ], R2 ;  /* 0x00000002030085a7 */ /* 0x000f24000800007f */
[----:B----4-:R-:W-:Y:S05]  /*136c0*/  @!P0 BRA `(.L_x_2395) ;  /* 0xfffffffc00f08947 */ /* 0x010fea000383ffff */
.L_x_2388:
[----:B------:R-:W-:Y:S05]  /*136d0*/  BSYNC B0 ;  /* 0x0000000000007941 */ /* 0x000fea0003800000 */
.L_x_2387:
[----:B------:R-:W-:Y:S05]  /*136e0*/  EXIT ;  /* 0x000000000000794d */ /* 0x000fea0003800000 */
.L_x_2218:
[----:B0-----:R-:W-:-:S04]  /*136f0*/  IMAD.U32 R3, RZ, RZ, UR37 ;  /* 0x00000025ff037e24 */ /* 0x001fc8000f8e00ff */
[----:B------:R0:W1:Y:S03]  /*13700*/  SYNCS.PHASECHK.TRANS64.TRYWAIT P1, [R3+URZ+0x34800], R0 ;  /* 0x03480000030075a7 */ /* 0x000066000802017f */
[----:B-1----:R-:W-:Y:S05]  /*13710*/  @!P1 NANOSLEEP.SYNCS 0x989680 ;  /* 0x009896800000995d */ /* 0x002fea0003900000 */
[----:B------:R-:W1:Y:S02]  /*13720*/  @!P1 SYNCS.PHASECHK.TRANS64 P1, [R3+URZ+0x34800], R0 ;  /* 0x03480000030095a7 */ /* 0x000e64000802007f */
[----:B-1----:R-:W-:Y:S05]  /*13730*/  @!P1 BRA `(.L_x_2218) ;  /* 0xfffffffc00ec9947 */ /* 0x002fea000383ffff */
[----:B------:R-:W-:Y:S05]  /*13740*/  BRA `(.L_x_2396) ;  /* 0xfffffee400047947 */ /* 0x000fea000383ffff */
.L_x_2222:
[----:B-1----:R1:W2:Y:S02]  /*13750*/  SYNCS.PHASECHK.TRANS64.TRYWAIT P2, [R2+URZ+0x34830], R3 ;  /* 0x03483003020075a7 */ /* 0x0022a4000804017f */
[----:B--2---:R-:W-:Y:S05]  /*13760*/  @!P2 NANOSLEEP.SYNCS 0x989680 ;  /* 0x009896800000a95d */ /* 0x004fea0003900000 */
[----:B------:R-:W2:Y:S02]  /*13770*/  @!P2 SYNCS.PHASECHK.TRANS64 P2, [R2+URZ+0x34830], R3 ;  /* 0x034830030200a5a7 */ /* 0x000ea4000804007f */
[----:B--2---:R-:W-:Y:S05]  /*13780*/  @!P2 BRA `(.L_x_2222) ;  /* 0xfffffffc00f0a947 */ /* 0x004fea000383ffff */
[----:B------:R-:W-:Y:S05]  /*13790*/  BRA `(.L_x_2221) ;  /* 0xfffffee400287947 */ /* 0x000fea000383ffff */
.L_x_2227:
[----:B-1----:R-:W-:-:S04]  /*137a0*/  IMAD.U32 R7, RZ, RZ, UR58 ;  /* 0x0000003aff077e24 */ /* 0x002fc8000f8e00ff */
[----:B------:R1:W2:Y:S03]  /*137b0*/  SYNCS.PHASECHK.TRANS64.TRYWAIT P3, [R7+URZ+0x34830], R0 ;  /* 0x03483000070075a7 */ /* 0x0002a6000806017f */
[----:B--2---:R-:W-:Y:S05]  /*137c0*/  @!P3 NANOSLEEP.SYNCS 0x989680 ;  /* 0x009896800000b95d */ /* 0x004fea0003900000 */
[----:B------:R-:W2:Y:S02]  /*137d0*/  @!P3 SYNCS.PHASECHK.TRANS64 P3, [R7+URZ+0x34830], R0 ;  /* 0x034830000700b5a7 */ /* 0x000ea4000806007f */
[----:B--2---:R-:W-:Y:S05]  /*137e0*/  @!P3 BRA `(.L_x_2227) ;  /* 0xfffffffc00ecb947 */ /* 0x004fea000383ffff */
[----:B------:R-:W-:Y:S05]  /*137f0*/  BRA `(.L_x_2226) ;  /* 0xffffff0800847947 */ /* 0x000fea000383ffff */
.L_x_2231:
[----:B-1----:R-:W-:-:S04]  /*13800*/  IMAD.U32 R3, RZ, RZ, UR7 ;  /* 0x00000007ff037e24 */ /* 0x002fc8000f8e00ff */
[----:B------:R1:W2:Y:S03]  /*13810*/  SYNCS.PHASECHK.TRANS64.TRYWAIT P3, [R3+URZ+0x34850], R0 ;  /* 0x03485000030075a7 */ /* 0x0002a6000806017f */
[----:B--2---:R-:W-:Y:S05]  /*13820*/  @!P3 NANOSLEEP.SYNCS 0x989680 ;  /* 0x009896800000b95d */ /* 0x004fea0003900000 */
[----:B------:R-:W2:Y:S02]  /*13830*/  @!P3 SYNCS.PHASECHK.TRANS64 P3, [R3+URZ+0x34850], R0 ;  /* 0x034850000300b5a7 */ /* 0x000ea4000806007f */
[----:B--2---:R-:W-:Y:S05]  /*13840*/  @!P3 BRA `(.L_x_2231) ;  /* 0xfffffffc00ecb947 */ /* 0x004fea000383ffff */
[----:B------:R-:W-:Y:S05]  /*13850*/  BRA `(.L_x_2230) ;  /* 0xffffff1000887947 */ /* 0x000fea000383ffff */
.L_x_2237:
[----:B-1----:R-:W-:-:S04]  /*13860*/  IMAD.U32 R7, RZ, RZ, UR6 ;  /* 0x00000006ff077e24 */ /* 0x002fc8000f8e00ff */
[----:B------:R1:W2:Y:S03]  /*13870*/  SYNCS.PHASECHK.TRANS64.TRYWAIT P2, [R7+URZ+0x34830], R0 ;  /* 0x03483000070075a7 */ /* 0x0002a6000804017f */
[----:B--2---:R-:W-:Y:S05]  /*13880*/  @!P2 NANOSLEEP.SYNCS 0x989680 ;  /* 0x009896800000a95d */ /* 0x004fea0003900000 */
[----:B------:R-:W2:Y:S02]  /*13890*/  @!P2 SYNCS.PHASECHK.TRANS64 P2, [R7+URZ+0x34830], R0 ;  /* 0x034830000700a5a7 */ /* 0x000ea4000804007f */
[----:B--2---:R-:W-:Y:S05]  /*138a0*/  @!P2 BRA `(.L_x_2237) ;  /* 0xfffffffc00eca947 */ /* 0x004fea000383ffff */
[----:B------:R-:W-:Y:S05]  /*138b0*/  BRA `(.L_x_2236) ;  /* 0xffffff3000c87947 */ /* 0x000fea000383ffff */
.L_x_2241:
[----:B-1----:R-:W-:-:S04]  /*138c0*/  IMAD.U32 R3, RZ, RZ, UR7 ;  /* 0x00000007ff037e24 */ /* 0x002fc8000f8e00ff */
[----:B------:R1:W2:Y:S03]  /*138d0*/  SYNCS.PHASECHK.TRANS64.TRYWAIT P2, [R3+URZ+0x34850], R0 ;  /* 0x03485000030075a7 */ /* 0x0002a6000804017f */
[----:B--2---:R-:W-:Y:S05]  /*138e0*/  @!P2 NANOSLEEP.SYNCS 0x989680 ;  /* 0x009896800000a95d */ /* 0x004fea0003900000 */
[----:B------:R-:W2:Y:S02]  /*138f0*/  @!P2 SYNCS.PHASECHK.TRANS64 P2, [R3+URZ+0x34850], R0 ;  /* 0x034850000300a5a7 */ /* 0x000ea4000804007f */
[----:B--2---:R-:W-:Y:S05]  /*13900*/  @!P2 BRA `(.L_x_2241) ;  /* 0xfffffffc00eca947 */ /* 0x004fea000383ffff */
[----:B------:R-:W-:Y:S05]  /*13910*/  BRA `(.L_x_2240) ;  /* 0xffffff3800cc7947 */ /* 0x000fea000383ffff */
.L_x_2246:
[----:B-1----:R-:W-:-:S04]  /*13920*/  IMAD.U32 R3, RZ, RZ, UR5 ;  /* 0x00000005ff037e24 */ /* 0x002fc8000f8e00ff */
[----:B------:R1:W2:Y:S03]  /*13930*/  SYNCS.PHASECHK.TRANS64.TRYWAIT P0, [R3+URZ+0x34850], R2 ;  /* 0x03485002030075a7 */ /* 0x0002a6000800017f */
[----:B--2---:R-:W-:Y:S05]  /*13940*/  @!P0 NANOSLEEP.SYNCS 0x989680 ;  /* 0x009896800000895d */ /* 0x004fea0003900000 */
[----:B------:R-:W2:Y:S02]  /*13950*/  @!P0 SYNCS.PHASECHK.TRANS64 P0, [R3+URZ+0x34850], R2 ;  /* 0x03485002030085a7 */ /* 0x000ea4000800007f */
[----:B--2---:R-:W-:Y:S05]  /*13960*/  @!P0 BRA `(.L_x_2246) ;  /* 0xfffffffc00ec8947 */ /* 0x004fea000383ffff */
[----:B------:R-:W-:Y:S05]  /*13970*/  BRA `(.L_x_2245) ;  /* 0xffffff54009c7947 */ /* 0x000fea000383ffff */
.L_x_2293:
[----:B------:R-:W0:Y:S01]  /*13980*/  S2R R4, SR_TID.X ;  /* 0x0000000000047919 */ /* 0x000e220000002100 */
[----:B------:R-:W-:Y:S01]  /*13990*/  BSSY B0, `(.L_x_2397) ;  /* 0x000000a000007945 */ /* 0x000fe20003800000 */
[----:B------:R-:W-:Y:S02]  /*139a0*/  IMAD.MOV.U32 R12, RZ, RZ, RZ ;  /* 0x000000ffff0c7224 */ /* 0x000fe400078e00ff */
[----:B------:R-:W-:Y:S02]  /*139b0*/  IMAD.MOV.U32 R11, RZ, RZ, 0x1f ;  /* 0x0000001fff0b7424 */ /* 0x000fe400078e00ff */
[----:B------:R-:W-:Y:S01]  /*139c0*/  IMAD.MOV.U32 R15, RZ, RZ, -0x1 ;  /* 0xffffffffff0f7424 */ /* 0x000fe200078e00ff */
[----:B0-----:R-:W-:-:S04]  /*139d0*/  SHF.R.U32.HI R4, RZ, 0x5, R4 ;  /* 0x00000005ff047819 */ /* 0x001fc80000011604 */
[----:B------:R-:W-:-:S05]  /*139e0*/  LOP3.LUT R4, R4, 0x3, RZ, 0xc0, !PT ;  /* 0x0000000304047812 */ /* 0x000fca00078ec0ff */
[----:B------:R-:W-:-:S07]  /*139f0*/  IMAD.MOV.U32 R13, RZ, RZ, R4 ;  /* 0x000000ffff0d7224 */ /* 0x000fce00078e0004 */
[----:B--2---:R-:W-:Y:S05]  /*13a00*/  WARPSYNC.COLLECTIVE R15, `(.L_x_2398) ;  /* 0x000000000f087348 */ /* 0x004fea0003c00000 */
[----:B------:R0:W1:Y:S02]  /*13a10*/  SHFL.IDX P6, R14, R13, R12, R11 ;  /* 0x0000000c0d0e7389 */ /* 0x00006400000c000b */
[----:B012---:R-:W-:Y:S01]  /*13a20*/  ENDCOLLECTIVE ;  /* 0x000000000000791b */ /* 0x007fe20003800000 */
.L_x_2398:
[----:B------:R-:W-:Y:S05]  /*13a30*/  BSYNC B0 ;  /* 0x0000000000007941 */ /* 0x000fea0003800000 */
.L_x_2397:
[----:B------:R-:W-:Y:S05]  /*13a40*/  BRA `(.L_x_2399) ;  /* 0xffffffac00347947 */ /* 0x000fea000383ffff */
.L_x_2295:
[----:B------:R-:W-:Y:S01]  /*13a50*/  BSSY B0, `(.L_x_2400) ;  /* 0x0000006000007945 */ /* 0x000fe20003800000 */
[----:B------:R-:W-:-:S07]  /*13a60*/  IMAD.MOV.U32 R15, RZ, RZ, -0x1 ;  /* 0xffffffffff0f7424 */ /* 0x000fce00078e00ff */
[----:B--23--:R-:W-:Y:S05]  /*13a70*/  WARPSYNC.COLLECTIVE R15, `(.L_x_2401) ;  /* 0x000000000f0c7348 */ /* 0x00cfea0003c00000 */
[----:B------:R-:W-:Y:S02]  /*13a80*/  ELECT P6, UR62, PT ;  /* 0x00000000003e782f */ /* 0x000fe400038c0000 */
[----:B------:R-:W-:Y:S01]  /*13a90*/  MOV R14, UR62 ;  /* 0x0000003e000e7c02 */ /* 0x000fe20008000f00 */
[----:B--23--:R-:W-:Y:S10]  /*13aa0*/  ENDCOLLECTIVE ;  /* 0x000000000000791b */ /* 0x00cff40003800000 */
.L_x_2401:
[----:B------:R-:W-:Y:S05]  /*13ab0*/  BSYNC B0 ;  /* 0x0000000000007941 */ /* 0x000fea0003800000 */
.L_x_2400:
[----:B------:R-:W-:Y:S05]  /*13ac0*/  BRA `(.L_x_2402) ;  /* 0xffffffac00387947 */ /* 0x000fea000383ffff */
.L_x_2297:
[----:B0-----:R0:W1:Y:S02]  /*13ad0*/  SYNCS.PHASECHK.TRANS64.TRYWAIT P0, [R0+URZ+0x34840], R2 ;  /* 0x03484002000075a7 */ /* 0x001064000800017f */
[----:B-1----:R-:W-:Y:S05]  /*13ae0*/  @!P0 NANOSLEEP.SYNCS 0x989680 ;  /* 0x009896800000895d */ /* 0x002fea0003900000 */
[----:B------:R-:W1:Y:S02]  /*13af0*/  @!P0 SYNCS.PHASECHK.TRANS64 P0, [R0+URZ+0x34840], R2 ;  /* 0x03484002000085a7 */ /* 0x000e64000800007f */
[----:B-1----:R-:W-:Y:S05]  /*13b00*/  @!P0 BRA `(.L_x_2297) ;  /* 0xfffffffc00f08947 */ /* 0x002fea000383ffff */
[----:B------:R-:W-:Y:S05]  /*13b10*/  BRA `(.L_x_2403) ;  /* 0xffffffac00987947 */ /* 0x000fea000383ffff */
.L_x_2301:
[----:B------:R-:W2:Y:S01]  /*13b20*/  LDL.LU R11, [R1+0x38] ;  /* 0x00003800010b7983 */ /* 0x000ea20000300800 */
[----:B------:R-:W-:Y:S01]  /*13b30*/  IMAD.MOV.U32 R13, RZ, RZ, R3 ;  /* 0x000000ffff0d7224 */ /* 0x000fe200078e0003 */
[----:B------:R-:W-:Y:S01]  /*13b40*/  LOP3.LUT R5, R5, 0x7f, RZ, 0xc0, !PT ;  /* 0x0000007f05057812 */ /* 0x000fe200078ec0ff */
[----:B------:R-:W-:Y:S02]  /*13b50*/  IMAD.MOV.U32 R12, RZ, RZ, RZ ;  /* 0x000000ffff0c7224 */ /* 0x000fe400078e00ff */
[----:B------:R-:W-:Y:S01]  /*13b60*/  IMAD.MOV.U32 R15, RZ, RZ, -0x1 ;  /* 0xffffffffff0f7424 */ /* 0x000fe200078e00ff */
[----:B------:R-:W-:-:S05]  /*13b70*/  SHF.R.U32.HI R5, RZ, 0x3, R5 ;  /* 0x00000003ff057819 */ /* 0x000fca0000011605 */
[----:B------:R-:W-:-:S04]  /*13b80*/  IMAD R2, R9, 0x80, R5 ;  /* 0x0000008009027824 */ /* 0x000fc800078e0205 */
[----:B------:R-:W-:Y:S02]  /*13b90*/  VIADD R5, R2, 0x10 ;  /* 0x0000001002057836 */ /* 0x000fe40000000000 */
[----:B--2---:R-:W-:Y:S02]  /*13ba0*/  IMAD R0, R11, R7, RZ ;  /* 0x000000070b007224 */ /* 0x004fe400078e02ff */
[----:B------:R-:W-:-:S03]  /*13bb0*/  IMAD.MOV.U32 R11, RZ, RZ, 0x181f ;  /* 0x0000181fff0b7424 */ /* 0x000fc600078e00ff */
[----:B------:R-:W-:-:S13]  /*13bc0*/  ISETP.GE.AND P3, PT, R2, R0, PT ;  /* 0x000000000200720c */ /* 0x000fda0003f66270 */
[----:B-----5:R-:W-:Y:S05]  /*13bd0*/  WARPSYNC.COLLECTIVE R15, `(.L_x_2404) ;  /* 0x000000000f087348 */ /* 0x020fea0003c00000 */
[----:B------:R0:W1:Y:S02]  /*13be0*/  SHFL.IDX P6, R14, R13, R12, R11 ;  /* 0x0000000c0d0e7389 */ /* 0x00006400000c000b */
[----:B01---5:R-:W-:Y:S01]  /*13bf0*/  ENDCOLLECTIVE ;  /* 0x000000000000791b */ /* 0x023fe20003800000 */
.L_x_2404:
[----:B------:R-:W-:Y:S02]  /*13c00*/  IMAD.MOV.U32 R13, RZ, RZ, R4 ;  /* 0x000000ffff0d7224 */ /* 0x000fe400078e0004 */
[----:B------:R-:W-:-:S07]  /*13c10*/  IMAD.MOV.U32 R6, RZ, RZ, R14 ;  /* 0x000000ffff067224 */ /* 0x000fce00078e000e */
[----:B------:R-:W-:Y:S05]  /*13c20*/  WARPSYNC.COLLECTIVE R15, `(.L_x_2405) ;  /* 0x000000000f087348 */ /* 0x000fea0003c00000 */
[----:B------:R0:W1:Y:S02]  /*13c30*/  SHFL.IDX P6, R14, R13, R12, R11 ;  /* 0x0000000c0d0e7389 */ /* 0x00006400000c000b */
[----:B01----:R-:W-:Y:S01]  /*13c40*/  ENDCOLLECTIVE ;  /* 0x000000000000791b */ /* 0x003fe20003800000 */
.L_x_2405:
[----:B------:R-:W-:Y:S02]  /*13c50*/  IMAD.MOV.U32 R13, RZ, RZ, R3 ;  /* 0x000000ffff0d7224 */ /* 0x000fe400078e0003 */
[----:B------:R-:W-:Y:S02]  /*13c60*/  IMAD.MOV.U32 R12, RZ, RZ, 0x1 ;  /* 0x00000001ff0c7424 */ /* 0x000fe400078e00ff */
[----:B------:R-:W-:-:S07]  /*13c70*/  IMAD.MOV.U32 R7, RZ, RZ, R14 ;  /* 0x000000ffff077224 */ /* 0x000fce00078e000e */
[----:B------:R-:W-:Y:S05]  /*13c80*/  WARPSYNC.COLLECTIVE R15, `(.L_x_2406) ;  /* 0x000000000f087348 */ /* 0x000fea0003c00000 */
[----:B------:R0:W1:Y:S02]  /*13c90*/  SHFL.IDX P6, R14, R13, R12, R11 ;  /* 0x0000000c0d0e7389 */ /* 0x00006400000c000b */
[----:B01----:R-:W-:Y:S01]  /*13ca0*/  ENDCOLLECTIVE ;  /* 0x000000000000791b */ /* 0x003fe20003800000 */
.L_x_2406:
[----:B------:R-:W-:-:S05]  /*13cb0*/  @!P3 LEA R7, P5, R8, R7, 0x1 ;  /* 0x000000070807b211 */ /* 0x000fca00078a08ff */
[----:B------:R-:W-:-:S05]  /*13cc0*/  @!P3 IMAD.X R6, RZ, RZ, R6, P5 ;  /* 0x000000ffff06b224 */ /* 0x000fca00028e0606 */
[----:B------:R-:W-:Y:S01]  /*13cd0*/  @!P3 LOP3.LUT R7, R7, R6, RZ, 0x3c, !PT ;  /* 0x000000060707b212 */ /* 0x000fe200078e3cff */
[----:B------:R-:W-:-:S03]  /*13ce0*/  IMAD.MOV.U32 R13, RZ, RZ, R4 ;  /* 0x000000ffff0d7224 */ /* 0x000fc600078e0004 */
[----:B------:R-:W-:-:S04]  /*13cf0*/  @!P3 LOP3.LUT R6, R7, R6, RZ, 0x3c, !PT ;  /* 0x000000060706b212 */ /* 0x000fc800078e3cff */
[----:B------:R-:W-:Y:S01]  /*13d00*/  @!P3 LOP3.LUT R7, R7, R6, RZ, 0x3c, !PT ;  /* 0x000000060707b212 */ /* 0x000fe200078e3cff */
[----:B------:R-:W-:-:S07]  /*13d10*/  IMAD.MOV.U32 R9, RZ, RZ, R14 ;  /* 0x000000ffff097224 */ /* 0x000fce00078e000e */
[----:B------:R-:W-:Y:S05]  /*13d20*/  WARPSYNC.COLLECTIVE R15, `(.L_x_2407) ;  /* 0x000000000f087348 */ /* 0x000fea0003c00000 */
[----:B------:R0:W1:Y:S02]  /*13d30*/  SHFL.IDX P6, R14, R13, R12, R11 ;  /* 0x0000000c0d0e7389 */ /* 0x00006400000c000b */
[----:B01----:R-:W-:Y:S01]  /*13d40*/  ENDCOLLECTIVE ;  /* 0x000000000000791b */ /* 0x003fe20003800000 */
.L_x_2407:
[----:B------:R-:W-:Y:S01]  /*13d50*/  @!PT LDS RZ, [RZ] ;  /* 0x00000000fffff984 */ /* 0x000fe20000000800 */
[----:B------:R-:W-:Y:S01]  /*13d60*/  @!PT LDS RZ, [RZ] ;  /* 0x00000000fffff984 */ /* 0x000fe20000000800 */
[----:B------:R-:W-:Y:S01]  /*13d70*/  @!PT LDS RZ, [RZ] ;  /* 0x00000000fffff984 */ /* 0x000fe20000000800 */
[----:B------:R0:W-:Y:S04]  /*13d80*/  @!P3 LDGSTS.E.BYPASS.LTC128B.128 [R10+0x10400], desc[UR56][R6.64], !P2 ;  /* 0x10400000060abfae */ /* 0x0001e8000d101d78 */
[----:B------:R0:W-:Y:S04]  /*13d90*/  @!P3 LDGSTS.E.BYPASS.LTC128B.128 [R10+0x14400], desc[UR56][R6.64+0x80], !P1 ;  /* 0x14400080060abfae */ /* 0x0001e8000c901d78 */
[----:B------:R0:W-:Y:S01]  /*13da0*/  @!P3 LDGSTS.E.BYPASS.LTC128B.128 [R10+0x18400], desc[UR56][R6.64+0x100], !P0 ;  /* 0x18400100060abfae */ /* 0x0001e2000c101d78 */
[----:B------:R-:W-:Y:S01]  /*13db0*/  ISETP.GE.AND P3, PT, R5, R0, PT ;  /* 0x000000000500720c */ /* 0x000fe20003f66270 */
[----:B------:R-:W-:-:S02]  /*13dc0*/  IMAD.MOV.U32 R13, RZ, RZ, R3 ;  /* 0x000000ffff0d7224 */ /* 0x000fc400078e0003 */
[----:B------:R-:W-:Y:S02]  /*13dd0*/  IMAD.MOV.U32 R12, RZ, RZ, 0x2 ;  /* 0x00000002ff0c7424 */ /* 0x000fe400078e00ff */
[----:B------:R-:W-:-:S08]  /*13de0*/  IMAD.MOV.U32 R5, RZ, RZ, R14 ;  /* 0x000000ffff057224 */ /* 0x000fd000078e000e */
[----:B0-----:R-:W-:Y:S05]  /*13df0*/  WARPSYNC.COLLECTIVE R15, `(.L_x_2408) ;  /* 0x000000000f087348 */ /* 0x001fea0003c00000 */
[----:B------:R1:W2:Y:S02]  /*13e00*/  SHFL.IDX P6, R14, R13, R12, R11 ;  /* 0x0000000c0d0e7389 */ /* 0x0002a400000c000b */
[----:B012---:R-:W-:Y:S01]  /*13e10*/  ENDCOLLECTIVE ;  /* 0x000000000000791b */ /* 0x007fe20003800000 */
.L_x_2408:
[----:B------:R-:W-:-:S05]  /*13e20*/  @!P3 LEA R8, P5, R8, R5, 0x1 ;  /* 0x000000050808b211 */ /* 0x000fca00078a08ff */
[----:B------:R-:W-:Y:S02]  /*13e30*/  @!P3 IMAD.X R5, RZ, RZ, R9, P5 ;  /* 0x000000ffff05b224 */ /* 0x000fe400028e0609 */
[----:B------:R-:W0:Y:S01]  /*13e40*/  S2R R9, SR_TID.X ;  /* 0x0000000000097919 */ /* 0x000e220000002100 */
[----:B------:R-:W-:Y:S02]  /*13e50*/  @!P3 IMAD.MOV.U32 R6, RZ, RZ, R8 ;  /* 0x000000ffff06b224 */ /* 0x000fe400078e0008 */
[----:B------:R-:W-:Y:S02]  /*13e60*/  @!P3 IMAD.MOV.U32 R7, RZ, RZ, R5 ;  /* 0x000000ffff07b224 */ /* 0x000fe400078e0005 */
[----:B------:R-:W-:Y:S02]  /*13e70*/  IMAD.MOV.U32 R13, RZ, RZ, R4 ;  /* 0x000000ffff0d7224 */ /* 0x000fe400078e0004 */
[----:B------:R-:W-:Y:S01]  /*13e80*/  VIADD R5, R2, 0x20 ;  /* 0x0000002002057836 */ /* 0x000fe20000000000 */
        /* <DEDUP_REMOVED lines=9> */
.L_x_2409:
        /* <DEDUP_REMOVED lines=13> */
.L_x_2410:
        /* <DEDUP_REMOVED lines=17> */
.L_x_2411:
[----:B------:R-:W-:Y:S02]  /*14100*/  IMAD.MOV.U32 R13, RZ, RZ, R3 ;  /* 0x000000ffff0d7224 */ /* 0x000fe400078e0003 */
[----:B------:R-:W-:Y:S02]  /*14110*/  IMAD.MOV.U32 R12, RZ, RZ, 0x4 ;  /* 0x00000004ff0c7424 */ /* 0x000fe400078e00ff */
[----:B------:R-:W-:-:S07]  /*14120*/  IMAD.MOV.U32 R5, RZ, RZ, R14 ;  /* 0x000000ffff057224 */ /* 0x000fce00078e000e */
[----:B------:R-:W-:Y:S05]  /*14130*/  WARPSYNC.COLLECTIVE R15, `(.L_x_2412) ;  /* 0x000000000f087348 */ /* 0x000fea0003c00000 */
[----:B------:R0:W1:Y:S02]  /*14140*/  SHFL.IDX P6, R14, R13, R12, R11 ;  /* 0x0000000c0d0e7389 */ /* 0x00006400000c000b */
[----:B01----:R-:W-:Y:S01]  /*14150*/  ENDCOLLECTIVE ;  /* 0x000000000000791b */ /* 0x003fe20003800000 */
.L_x_2412:
        /* <DEDUP_REMOVED lines=17> */
.L_x_2413:
[----:B------:R-:W-:Y:S02]  /*14270*/  IMAD.MOV.U32 R13, RZ, RZ, R3 ;  /* 0x000000ffff0d7224 */ /* 0x000fe400078e0003 */
[----:B------:R-:W-:Y:S02]  /*14280*/  IMAD.MOV.U32 R12, RZ, RZ, 0x5 ;  /* 0x00000005ff0c7424 */ /* 0x000fe400078e00ff */
[----:B------:R-:W-:-:S07]  /*14290*/  IMAD.MOV.U32 R5, RZ, RZ, R14 ;  /* 0x000000ffff057224 */ /* 0x000fce00078e000e */
[----:B------:R-:W-:Y:S05]  /*142a0*/  WARPSYNC.COLLECTIVE R15, `(.L_x_2414) ;  /* 0x000000000f087348 */ /* 0x000fea0003c00000 */
[----:B------:R0:W1:Y:S02]  /*142b0*/  SHFL.IDX P6, R14, R13, R12, R11 ;  /* 0x0000000c0d0e7389 */ /* 0x00006400000c000b */
[----:B01----:R-:W-:Y:S01]  /*142c0*/  ENDCOLLECTIVE ;  /* 0x000000000000791b */ /* 0x003fe20003800000 */
.L_x_2414:
        /* <DEDUP_REMOVED lines=17> */
.L_x_2415:
[----:B------:R-:W-:Y:S02]  /*143e0*/  IMAD.MOV.U32 R13, RZ, RZ, R3 ;  /* 0x000000ffff0d7224 */ /* 0x000fe400078e0003 */
[----:B------:R-:W-:Y:S02]  /*143f0*/  IMAD.MOV.U32 R12, RZ, RZ, 0x6 ;  /* 0x00000006ff0c7424 */ /* 0x000fe400078e00ff */
[----:B------:R-:W-:-:S07]  /*14400*/  IMAD.MOV.U32 R5, RZ, RZ, R14 ;  /* 0x000000ffff057224 */ /* 0x000fce00078e000e */
[----:B------:R-:W-:Y:S05]  /*14410*/  WARPSYNC.COLLECTIVE R15, `(.L_x_2416) ;  /* 0x000000000f087348 */ /* 0x000fea0003c00000 */
[----:B------:R0:W1:Y:S02]  /*14420*/  SHFL.IDX P6, R14, R13, R12, R11 ;  /* 0x0000000c0d0e7389 */ /* 0x00006400000c000b */
[----:B01----:R-:W-:Y:S01]  /*14430*/  ENDCOLLECTIVE ;  /* 0x000000000000791b */ /* 0x003fe20003800000 */
.L_x_2416:
        /* <DEDUP_REMOVED lines=15> */
.L_x_2417:
        /* <DEDUP_REMOVED lines=8> */
.L_x_2418:
        /* <DEDUP_REMOVED lines=14> */
.L_x_2419:
[----:B------:R-:W-:Y:S01]  /*14690*/  @!PT LDS RZ, [RZ] ;  /* 0x00000000fffff984 */ /* 0x000fe20000000800 */
[----:B------:R-:W-:Y:S01]  /*146a0*/  @!PT LDS RZ, [RZ] ;  /* 0x00000000fffff984 */ /* 0x000fe20000000800 */
[----:B------:R-:W-:Y:S01]  /*146b0*/  @!PT LDS RZ, [RZ] ;  /* 0x00000000fffff984 */ /* 0x000fe20000000800 */
[----:B------:R3:W-:Y:S01]  /*146c0*/  @!P4 LDGSTS.E.BYPASS.LTC128B.128 [R10+0x1b400], desc[UR56][R6.64+0x100], !P0 ;  /* 0x1b400100060acfae */ /* 0x0007e2000c101d78 */
[----:B------:R-:W-:Y:S01]  /*146d0*/  IMAD.MOV.U32 R3, RZ, RZ, R14 ;  /* 0x000000ffff037224 */ /* 0x000fe200078e000e */
[----:B------:R-:W-:Y:S06]  /*146e0*/  BRA `(.L_x_2420) ;  /* 0xffffffb0004c7947 */ /* 0x000fec000383ffff */
.L_x_2306:
[----:B0-----:R0:W3:Y:S02]  /*146f0*/  SYNCS.PHASECHK.TRANS64.TRYWAIT P0, [R18+URZ+0x34820], R0 ;  /* 0x03482000120075a7 */ /* 0x0010e4000800017f */
[----:B---3--:R-:W-:Y:S05]  /*14700*/  @!P0 NANOSLEEP.SYNCS 0x989680 ;  /* 0x009896800000895d */ /* 0x008fea0003900000 */
[----:B------:R-:W3:Y:S02]  /*14710*/  @!P0 SYNCS.PHASECHK.TRANS64 P0, [R18+URZ+0x34820], R0 ;  /* 0x03482000120085a7 */ /* 0x000ee4000800007f */
[----:B---3--:R-:W-:Y:S05]  /*14720*/  @!P0 BRA `(.L_x_2306) ;  /* 0xfffffffc00f08947 */ /* 0x008fea000383ffff */
[----:B------:R-:W-:Y:S05]  /*14730*/  BRA `(.L_x_2421) ;  /* 0xffffffb000cc7947 */ /* 0x000fea000383ffff */
.L_x_2315:
[----:B-1----:R1:W2:Y:S02]  /*14740*/  SYNCS.PHASECHK.TRANS64.TRYWAIT P0, [R3+URZ+0x34840], R2 ;  /* 0x03484002030075a7 */ /* 0x0022a4000800017f */
[----:B--2---:R-:W-:Y:S05]  /*14750*/  @!P0 NANOSLEEP.SYNCS 0x989680 ;  /* 0x009896800000895d */ /* 0x004fea0003900000 */
[----:B------:R-:W2:Y:S02]  /*14760*/  @!P0 SYNCS.PHASECHK.TRANS64 P0, [R3+URZ+0x34840], R2 ;  /* 0x03484002030085a7 */ /* 0x000ea4000800007f */
[----:B--2---:R-:W-:Y:S05]  /*14770*/  @!P0 BRA `(.L_x_2315) ;  /* 0xfffffffc00f08947 */ /* 0x004fea000383ffff */
[----:B------:R-:W-:Y:S05]  /*14780*/  BRA `(.L_x_2422) ;  /* 0xffffffb400a87947 */ /* 0x000fea000383ffff */
.L_x_2322:
[----:B-1----:R1:W2:Y:S02]  /*14790*/  SYNCS.PHASECHK.TRANS64.TRYWAIT P0, [R3+URZ+0x60], R2 ;  /* 0x00006002030075a7 */ /* 0x0022a4000800017f */
[----:B--2---:R-:W-:Y:S05]  /*147a0*/  @!P0 NANOSLEEP.SYNCS 0x989680 ;  /* 0x009896800000895d */ /* 0x004fea0003900000 */
[----:B------:R-:W2:Y:S02]  /*147b0*/  @!P0 SYNCS.PHASECHK.TRANS64 P0, [R3+URZ+0x60], R2 ;  /* 0x00006002030085a7 */ /* 0x000ea4000800007f */
[----:B--2---:R-:W-:Y:S05]  /*147c0*/  @!P0 BRA `(.L_x_2322) ;  /* 0xfffffffc00f08947 */ /* 0x004fea000383ffff */
[----:B------:R-:W-:Y:S05]  /*147d0*/  BRA `(.L_x_2423) ;  /* 0xffffffb800b87947 */ /* 0x000fea000383ffff */
.L_x_2331:
[----:B-1----:R1:W2:Y:S02]  /*147e0*/  SYNCS.PHASECHK.TRANS64.TRYWAIT P0, [R3+URZ+0x34840], R2 ;  /* 0x03484002030075a7 */ /* 0x0022a4000800017f */
[----:B--2---:R-:W-:Y:S05]  /*147f0*/  @!P0 NANOSLEEP.SYNCS 0x989680 ;  /* 0x009896800000895d */ /* 0x004fea0003900000 */
[----:B------:R-:W2:Y:S02]  /*14800*/  @!P0 SYNCS.PHASECHK.TRANS64 P0, [R3+URZ+0x34840], R2 ;  /* 0x03484002030085a7 */ /* 0x000ea4000800007f */
[----:B--2---:R-:W-:Y:S05]  /*14810*/  @!P0 BRA `(.L_x_2331) ;  /* 0xfffffffc00f08947 */ /* 0x004fea000383ffff */
[----:B------:R-:W-:Y:S05]  /*14820*/  BRA `(.L_x_2424) ;  /* 0xffffffc000487947 */ /* 0x000fea000383ffff */
.L_x_2338:
[----:B0-----:R0:W1:Y:S02]  /*14830*/  SYNCS.PHASECHK.TRANS64.TRYWAIT P0, [R2+URZ+0x60], R3 ;  /* 0x00006003020075a7 */ /* 0x001064000800017f */
[----:B-1----:R-:W-:Y:S05]  /*14840*/  @!P0 NANOSLEEP.SYNCS 0x989680 ;  /* 0x009896800000895d */ /* 0x002fea0003900000 */
[----:B------:R-:W1:Y:S02]  /*14850*/  @!P0 SYNCS.PHASECHK.TRANS64 P0, [R2+URZ+0x60], R3 ;  /* 0x00006003020085a7 */ /* 0x000e64000800007f */
[----:B-1----:R-:W-:Y:S05]  /*14860*/  @!P0 BRA `(.L_x_2338) ;  /* 0xfffffffc00f08947 */ /* 0x002fea000383ffff */
[----:B------:R-:W-:Y:S05]  /*14870*/  BRA `(.L_x_2425) ;  /* 0xffffffc400587947 */ /* 0x000fea000383ffff */
.L_x_2347:
[----:B--2---:R2:W3:Y:S02]  /*14880*/  SYNCS.PHASECHK.TRANS64.TRYWAIT P0, [R2+URZ+0x34840], R3 ;  /* 0x03484003020075a7 */ /* 0x0044e4000800017f */
[----:B---3--:R-:W-:Y:S05]  /*14890*/  @!P0 NANOSLEEP.SYNCS 0x989680 ;  /* 0x009896800000895d */ /* 0x008fea0003900000 */
[----:B------:R-:W3:Y:S02]  /*148a0*/  @!P0 SYNCS.PHASECHK.TRANS64 P0, [R2+URZ+0x34840], R3 ;  /* 0x03484003020085a7 */ /* 0x000ee4000800007f */
[----:B---3--:R-:W-:Y:S05]  /*148b0*/  @!P0 BRA `(.L_x_2347) ;  /* 0xfffffffc00f08947 */ /* 0x008fea000383ffff */
[----:B------:R-:W-:Y:S05]  /*148c0*/  BRA `(.L_x_2426) ;  /* 0xffffffc800b87947 */ /* 0x000fea000383ffff */
.L_x_2354:
[----:B0-----:R0:W1:Y:S02]  /*148d0*/  SYNCS.PHASECHK.TRANS64.TRYWAIT P0, [R2+URZ+0x60], R5 ;  /* 0x00006005020075a7 */ /* 0x001064000800017f */
[----:B-1----:R-:W-:Y:S05]  /*148e0*/  @!P0 NANOSLEEP.SYNCS 0x989680 ;  /* 0x009896800000895d */ /* 0x002fea0003900000 */
[----:B------:R-:W1:Y:S02]  /*148f0*/  @!P0 SYNCS.PHASECHK.TRANS64 P0, [R2+URZ+0x60], R5 ;  /* 0x00006005020085a7 */ /* 0x000e64000800007f */
[----:B-1----:R-:W-:Y:S05]  /*14900*/  @!P0 BRA `(.L_x_2354) ;  /* 0xfffffffc00f08947 */ /* 0x002fea000383ffff */
[----:B------:R-:W-:Y:S05]  /*14910*/  BRA `(.L_x_2427) ;  /* 0xffffffcc00c87947 */ /* 0x000fea000383ffff */
.L_x_2365:
[----:B--2---:R2:W3:Y:S02]  /*14920*/  SYNCS.PHASECHK.TRANS64.TRYWAIT P0, [R0+URZ+0x34860], R2 ;  /* 0x03486002000075a7 */ /* 0x0044e4000800017f */
[----:B---3--:R-:W-:Y:S05]  /*14930*/  @!P0 NANOSLEEP.SYNCS 0x989680 ;  /* 0x009896800000895d */ /* 0x008fea0003900000 */
[----:B------:R-:W3:Y:S02]  /*14940*/  @!P0 SYNCS.PHASECHK.TRANS64 P0, [R0+URZ+0x34860], R2 ;  /* 0x03486002000085a7 */ /* 0x000ee4000800007f */
[----:B---3--:R-:W-:Y:S05]  /*14950*/  @!P0 BRA `(.L_x_2365) ;  /* 0xfffffffc00f08947 */ /* 0x008fea000383ffff */
[----:B------:R-:W-:Y:S05]  /*14960*/  BRA `(.L_x_2428) ;  /* 0xffffffd400147947 */ /* 0x000fea000383ffff */
.L_x_2372:
[----:B------:R-:W2:Y:S01]  /*14970*/  LDL R0, [R1] ;  /* 0x0000000001007983 */ /* 0x000ea20000100800 */
        /* <DEDUP_REMOVED lines=8> */
.L_x_2430:
[----:B------:R-:W-:Y:S05]  /*14a00*/  BSYNC B0 ;  /* 0x0000000000007941 */ /* 0x000fea0003800000 */
.L_x_2429:
        /* <DEDUP_REMOVED lines=9> */
.L_x_2431:
        /* <DEDUP_REMOVED lines=11> */
[----:B------:R-:W-:Y:S02]  /*14b50*/  CS2R R6, SRZ ;  /* 0x0000000000067805 */ /* 0x000fe4000001ff00 */
[C---:B------:R-:W-:Y:S02]  /*14b60*/  ISETP.GE.U32.AND P2, PT, R10.reuse, 0x2, PT ;  /* 0x000000020a00780c */ /* 0x040fe40003f46070 */
[C---:B------:R-:W-:Y:S02]  /*14b70*/  ISETP.GE.U32.AND P3, PT, R10.reuse, 0x4, PT ;  /* 0x000000040a00780c */ /* 0x040fe40003f66070 */
[C---:B------:R-:W-:Y:S02]  /*14b80*/  ISETP.GE.U32.AND P4, PT, R10.reuse, 0x8, PT ;  /* 0x000000080a00780c */ /* 0x040fe40003f86070 */
[----:B------:R-:W-:Y:S01]  /*14b90*/  ISETP.GE.U32.AND P5, PT, R10, 0x10, PT ;  /* 0x000000100a00780c */ /* 0x000fe20003fa6070 */
[----:B--2---:R-:W-:-:S02]  /*14ba0*/  @!P1 IMAD.MOV.U32 R6, RZ, RZ, R5 ;  /* 0x000000ffff069224 */ /* 0x004fc400078e0005 */
[----:B------:R-:W-:Y:S02]  /*14bb0*/  IMAD.MOV.U32 R5, RZ, RZ, RZ ;  /* 0x000000ffff057224 */ /* 0x000fe400078e00ff */
[----:B---3--:R-:W-:Y:S01]  /*14bc0*/  @!P1 IMAD.MOV.U32 R7, RZ, RZ, R2 ;  /* 0x000000ffff079224 */ /* 0x008fe200078e0002 */
[----:B------:R-:W-:-:S03]  /*14bd0*/  ISETP.NE.AND P1, PT, R10, RZ, PT ;  /* 0x000000ff0a00720c */ /* 0x000fc60003f25270 */
[----:B------:R-:W-:-:S04]  /*14be0*/  IMAD R2, R7, R6, RZ ;  /* 0x0000000607027224 */ /* 0x000fc800078e02ff */
[----:B------:R-:W-:-:S07]  /*14bf0*/  IMAD.MOV.U32 R13, RZ, RZ, R2 ;  /* 0x000000ffff0d7224 */ /* 0x000fce00078e0002 */
[----:B------:R-:W-:Y:S05]  /*14c00*/  WARPSYNC.COLLECTIVE R15, `(.L_x_2432) ;  /* 0x000000000f087348 */ /* 0x000fea0003c00000 */
[----:B------:R0:W1:Y:S02]  /*14c10*/  SHFL.UP P6, R14, R13, R12, R11 ;  /* 0x0400000c0d0e7389 */ /* 0x00006400000c000b */
[----:B01----:R-:W-:Y:S01]  /*14c20*/  ENDCOLLECTIVE ;  /* 0x000000000000791b */ /* 0x003fe20003800000 */
.L_x_2432:
        /* <DEDUP_REMOVED lines=8> */
.L_x_2433:
        /* <DEDUP_REMOVED lines=8> */
.L_x_2434:
        /* <DEDUP_REMOVED lines=8> */
.L_x_2435:
        /* <DEDUP_REMOVED lines=8> */
.L_x_2436:
        /* <DEDUP_REMOVED lines=9> */
.L_x_2437:
[----:B------:R-:W-:Y:S01]  /*14ec0*/  IMAD.MOV.U32 R9, RZ, RZ, R14 ;  /* 0x000000ffff097224 */ /* 0x000fe200078e000e */
[----:B------:R-:W-:Y:S06]  /*14ed0*/  BRA `(.L_x_2438) ;  /* 0xffffffd400887947 */ /* 0x000fec000383ffff */
.L_x_2375:
        /* <DEDUP_REMOVED lines=8> */
.L_x_2440:
[----:B------:R-:W-:Y:S05]  /*14f60*/  BSYNC B0 ;  /* 0x0000000000007941 */ /* 0x000fea0003800000 */
.L_x_2439:
        /* <DEDUP_REMOVED lines=10> */
.L_x_2441:
        /* <DEDUP_REMOVED lines=8> */
.L_x_2442:
        /* <DEDUP_REMOVED lines=8> */
.L_x_2443:
        /* <DEDUP_REMOVED lines=8> */
.L_x_2444:
        /* <DEDUP_REMOVED lines=9> */
.L_x_2445:
[----:B------:R-:W-:Y:S01]  /*15220*/  IMAD.MOV.U32 R9, RZ, RZ, R14 ;  /* 0x000000ffff097224 */ /* 0x000fe200078e000e */
[----:B------:R-:W-:Y:S06]  /*15230*/  BRA `(.L_x_2446) ;  /* 0xffffffd4005c7947 */ /* 0x000fec000383ffff */
.L_x_2377:
[----:B------:R-:W-:Y:S01]  /*15240*/  BSSY B0, `(.L_x_2447) ;  /* 0x0000006000007945 */ /* 0x000fe20003800000 */
[----:B------:R-:W-:Y:S01]  /*15250*/  PLOP3.LUT P6, PT, P6, PT, PT, 0x8, 0x0 ;  /* 0x000000000000781c */ /* 0x000fe200037ce170 */
[----:B------:R-:W-:-:S12]  /*15260*/  IMAD.MOV.U32 R15, RZ, RZ, -0x1 ;  /* 0xffffffffff0f7424 */ /* 0x000fd800078e00ff */
[----:B0-----:R-:W-:Y:S05]  /*15270*/  WARPSYNC.COLLECTIVE R15, `(.L_x_2448) ;  /* 0x000000000f087348 */ /* 0x001fea0003c00000 */
[----:B------:R-:W-:Y:S01]  /*15280*/  VOTE.ANY R14, PT, P6 ;  /* 0x00000000000e7806 */ /* 0x000fe200030e0100 */
[----:B0-----:R-:W-:Y:S06]  /*15290*/  ENDCOLLECTIVE ;  /* 0x000000000000791b */ /* 0x001fec0003800000 */
.L_x_2448:
[----:B------:R-:W-:Y:S05]  /*152a0*/  BSYNC B0 ;  /* 0x0000000000007941 */ /* 0x000fea0003800000 */
.L_x_2447:
        /* <DEDUP_REMOVED lines=10> */
.L_x_2449:
[----:B------:R-:W-:Y:S02]  /*15350*/  IMAD.MOV.U32 R13, RZ, RZ, R7 ;  /* 0x000000ffff0d7224 */ /* 0x000fe400078e0007 */
[----:B------:R-:W-:-:S07]  /*15360*/  IMAD.MOV.U32 R0, RZ, RZ, R14 ;  /* 0x000000ffff007224 */ /* 0x000fce00078e000e */
[----:B------:R-:W-:Y:S05]  /*15370*/  WARPSYNC.COLLECTIVE R15, `(.L_x_2450) ;  /* 0x000000000f087348 */ /* 0x000fea0003c00000 */
[----:B------:R0:W1:Y:S02]  /*15380*/  SHFL.IDX P6, R14, R13, R12, R11 ;  /* 0x0000000c0d0e7389 */ /* 0x00006400000c000b */
[----:B01----:R-:W-:Y:S01]  /*15390*/  ENDCOLLECTIVE ;  /* 0x000000000000791b */ /* 0x003fe20003800000 */
.L_x_2450:
[----:B------:R-:W-:Y:S02]  /*153a0*/  IMAD.MOV.U32 R7, RZ, RZ, R14 ;  /* 0x000000ffff077224 */ /* 0x000fe400078e000e */
[----:B------:R-:W-:-:S05]  /*153b0*/  IMAD.IADD R6, R10, 0x1, R16 ;  /* 0x000000010a067824 */ /* 0x000fca00078e0210 */
[----:B------:R0:W-:Y:S01]  /*153c0*/  STL [R1+0xc], R6 ;  /* 0x00000c0601007387 */ /* 0x0001e20000100800 */
[----:B------:R-:W-:Y:S05]  /*153d0*/  BRA `(.L_x_2451) ;  /* 0xffffffd4003c7947 */ /* 0x000fea000383ffff */
.L_x_2379:
        /* <DEDUP_REMOVED lines=8> */
.L_x_2453:
[----:B------:R-:W-:Y:S05]  /*15460*/  BSYNC B0 ;  /* 0x0000000000007941 */ /* 0x000fea0003800000 */
.L_x_2452:
[----:B------:R-:W-:Y:S01]  /*15470*/  IMAD.MOV.U32 R2, RZ, RZ, R14 ;  /* 0x000000ffff027224 */ /* 0x000fe200078e000e */
[----:B------:R-:W-:Y:S06]  /*15480*/  BRA `(.L_x_2454) ;  /* 0xffffffd400287947 */ /* 0x000fec000383ffff */
.L_x_2385:
[----:B0-----:R0:W1:Y:S02]  /*15490*/  SYNCS.PHASECHK.TRANS64.TRYWAIT P0, [R0+URZ+0x34820], R3 ;  /* 0x03482003000075a7 */ /* 0x001064000800017f */
[----:B-1----:R-:W-:Y:S05]  /*154a0*/  @!P0 NANOSLEEP.SYNCS 0x989680 ;  /* 0x009896800000895d */ /* 0x002fea0003900000 */
[----:B------:R-:W1:Y:S02]  /*154b0*/  @!P0 SYNCS.PHASECHK.TRANS64 P0, [R0+URZ+0x34820], R3 ;  /* 0x03482003000085a7 */ /* 0x000e64000800007f */
[----:B-1----:R-:W-:Y:S05]  /*154c0*/  @!P0 BRA `(.L_x_2385) ;  /* 0xfffffffc00f08947 */ /* 0x002fea000383ffff */
[----:B------:R-:W-:Y:S05]  /*154d0*/  BRA `(.L_x_2455) ;  /* 0xffffffdc00c87947 */ /* 0x000fea000383ffff */
.L_x_2386:
        /* <DEDUP_REMOVED lines=11> */
.L_x_2457:
[----:B------:R-:W-:Y:S05]  /*15590*/  BSYNC B0 ;  /* 0x0000000000007941 */ /* 0x000fea0003800000 */
.L_x_2456:
[----:B------:R-:W-:Y:S05]  /*155a0*/  BRA `(.L_x_2458) ;  /* 0xffffffdc00b07947 */ /* 0x000fea000383ffff */
.L_x_2389:
[----:B------:R-:W-:Y:S01]  /*155b0*/  BSSY B1, `(.L_x_2459) ;  /* 0x0000006000017945 */ /* 0x000fe20003800000 */
[----:B------:R-:W-:-:S07]  /*155c0*/  IMAD.MOV.U32 R15, RZ, RZ, -0x1 ;  /* 0xffffffffff0f7424 */ /* 0x000fce00078e00ff */
[----:B01----:R-:W-:Y:S05]  /*155d0*/  WARPSYNC.COLLECTIVE R15, `(.L_x_2460) ;  /* 0x000000000f0c7348 */ /* 0x003fea0003c00000 */
[----:B------:R-:W-:Y:S02]  /*155e0*/  ELECT P6, UR62, PT ;  /* 0x00000000003e782f */ /* 0x000fe400038c0000 */
[----:B------:R-:W-:Y:S01]  /*155f0*/  MOV R14, UR62 ;  /* 0x0000003e000e7c02 */ /* 0x000fe20008000f00 */
[----:B01----:R-:W-:Y:S10]  /*15600*/  ENDCOLLECTIVE ;  /* 0x000000000000791b */ /* 0x003ff40003800000 */
.L_x_2460:
[----:B------:R-:W-:Y:S05]  /*15610*/  BSYNC B1 ;  /* 0x0000000000017941 */ /* 0x000fea0003800000 */
.L_x_2459:
[----:B------:R-:W-:Y:S05]  /*15620*/  BRA `(.L_x_2461) ;  /* 0xffffffdc00a87947 */ /* 0x000fea000383ffff */
.L_x_2391:
[----:B0-----:R0:W1:Y:S02]  /*15630*/  SYNCS.PHASECHK.TRANS64.TRYWAIT P0, [R6+URZ], R5 ;  /* 0x00000005060075a7 */ /* 0x001064000800017f */
[----:B-1----:R-:W-:Y:S05]  /*15640*/  @!P0 NANOSLEEP.SYNCS 0x989680 ;  /* 0x009896800000895d */ /* 0x002fea0003900000 */
[----:B------:R-:W1:Y:S02]  /*15650*/  @!P0 SYNCS.PHASECHK.TRANS64 P0, [R6+URZ], R5 ;  /* 0x00000005060085a7 */ /* 0x000e64000800007f */
[----:B-1----:R-:W-:Y:S05]  /*15660*/  @!P0 BRA `(.L_x_2391) ;  /* 0xfffffffc00f08947 */ /* 0x002fea000383ffff */
[----:B------:R-:W-:Y:S05]  /*15670*/  BRA `(.L_x_2462) ;  /* 0xffffffdc00e07947 */ /* 0x000fea000383ffff */
.L_x_2392:
[----:B-1----:R1:W2:Y:S02]  /*15680*/  SYNCS.PHASECHK.TRANS64.TRYWAIT P0, [R7+URZ], R2 ;  /* 0x00000002070075a7 */ /* 0x0022a4000800017f */
[----:B--2---:R-:W-:Y:S05]  /*15690*/  @!P0 NANOSLEEP.SYNCS 0x989680 ;  /* 0x009896800000895d */ /* 0x004fea0003900000 */
[----:B------:R-:W2:Y:S02]  /*156a0*/  @!P0 SYNCS.PHASECHK.TRANS64 P0, [R7+URZ], R2 ;  /* 0x00000002070085a7 */ /* 0x000ea4000800007f */
[----:B--2---:R-:W-:Y:S05]  /*156b0*/  @!P0 BRA `(.L_x_2392) ;  /* 0xfffffffc00f08947 */ /* 0x004fea000383ffff */
[----:B------:R-:W-:Y:S05]  /*156c0*/  BRA `(.L_x_2463) ;  /* 0xffffffdc00d47947 */ /* 0x000fea000383ffff */
.L_x_2394:
[----:B--2---:R2:W3:Y:S02]  /*156d0*/  SYNCS.PHASECHK.TRANS64.TRYWAIT P0, [R4+URZ], R5 ;  /* 0x00000005040075a7 */ /* 0x0044e4000800017f */
[----:B---3--:R-:W-:Y:S05]  /*156e0*/  @!P0 NANOSLEEP.SYNCS 0x989680 ;  /* 0x009896800000895d */ /* 0x008fea0003900000 */
[----:B------:R-:W3:Y:S02]  /*156f0*/  @!P0 SYNCS.PHASECHK.TRANS64 P0, [R4+URZ], R5 ;  /* 0x00000005040085a7 */ /* 0x000ee4000800007f */
[----:B---3--:R-:W-:Y:S05]  /*15700*/  @!P0 BRA `(.L_x_2394) ;  /* 0xfffffffc00f08947 */ /* 0x008fea000383ffff */
[----:B------:R-:W-:Y:S05]  /*15710*/  BRA `(.L_x_2464) ;  /* 0xffffffdc00d87947 */ /* 0x000fea000383ffff */
.L_x_2465:
        /* <DEDUP_REMOVED lines=14> */
.L_x_2988:


//--------------------- .text._ZN7cutlass13device_kernelIN5flash11enable_sm90INS1_16FlashAttnFwdSm90INS1_25CollectiveMainloopFwdSm90ILi2EN4cute5tupleIJNS5_1CILi1EEES8_S8_EEENS6_IJNS7_ILi128EEESA_NS7_ILi192EEEEEELi128ENS_6half_tEfNS_4arch4Sm90ELb1ELb0ELb0ELb1ELb0ELb1ELb0ELb1ELb1ELb1ELb1ELb0EEENS1_21CollectiveEpilogueFwdINS6_IJSA_SA_SA_EEES9_SD_SF_Li256ELb1ELb1ELb1ELb0EEENS1_36VarlenDynamicPersistentTileSchedulerILi128ELi128ELi256ELi128ELb1ELb1ELb1ELb1ELb1ELb1EEEEEEEEEvNT_6ParamsE --------------------------
	.section	.text._ZN7cutlass13device_kernelIN5flash11enable_sm90INS1_16FlashAttnFwdSm90INS1_25CollectiveMainloopFwdSm90ILi2EN4cute5tupleIJNS5_1CILi1EEES8_S8_EEENS6_IJNS7_ILi128EEESA_NS7_ILi192EEEEEELi128ENS_6half_tEfNS_4arch4Sm90ELb1ELb0ELb0ELb1ELb0ELb1ELb0ELb1ELb1ELb1ELb1ELb0EEENS1_21CollectiveEpilogueFwdINS6_IJSA_SA_SA_EEES9_SD_SF_Li256ELb1ELb1ELb1ELb0EEENS1_36VarlenDynamicPersistentTileSchedulerILi128ELi128ELi256ELi128ELb1ELb1ELb1ELb1ELb1ELb1EEEEEEEEEvNT_6ParamsE,"ax",@progbits
	.align	128
.text._ZN7cutlass13device_kernelIN5flash11enable_sm90INS1_16FlashAttnFwdSm90INS1_25CollectiveMainloopFwdSm90ILi2EN4cute5tupleIJNS5_1CILi1EEES8_S8_EEENS6_IJNS7_ILi128EEESA_NS7_ILi192EEEEEELi128ENS_6half_tEfNS_4arch4Sm90ELb1ELb0ELb0ELb1ELb0ELb1ELb0ELb1ELb1ELb1ELb1ELb0EEENS1_21CollectiveEpilogueFwdINS6_IJSA_SA_SA_EEES9_SD_SF_Li256ELb1ELb1ELb1ELb0EEENS1_36VarlenDynamicPersistentTileSchedulerILi128ELi128ELi256ELi128ELb1ELb1ELb1ELb1ELb1ELb1EEEEEEEEEvNT_6ParamsE:
        .type           _ZN7cutlass13device_kernelIN5flash11enable_sm90INS1_16FlashAttnFwdSm90INS1_25CollectiveMainloopFwdSm90ILi2EN4cute5tupleIJNS5_1CILi1EEES8_S8_EEENS6_IJNS7_ILi128EEESA_NS7_ILi192EEEEEELi128ENS_6half_tEfNS_4arch4Sm90ELb1ELb0ELb0ELb1ELb0ELb1ELb0ELb1ELb1ELb1ELb1ELb0EEENS1_21CollectiveEpilogueFwdINS6_IJSA_SA_SA_EEES9_SD_SF_Li256ELb1ELb1ELb1ELb0EEENS1_36VarlenDynamicPersistentTileSchedulerILi128ELi128ELi256ELi128ELb1ELb1ELb1ELb1ELb1ELb1EEEEEEEEEvNT_6ParamsE,@function
        .size           _ZN7cutlass13device_kernelIN5flash11enable_sm90INS1_16FlashAttnFwdSm90INS1_25CollectiveMainloopFwdSm90ILi2EN4cute5tupleIJNS5_1CILi1EEES8_S8_EEENS6_IJNS7_ILi128EEESA_NS7_ILi192EEEEEELi128ENS_6half_tEfNS_4arch4Sm90ELb1ELb0ELb0ELb1ELb0ELb1ELb0ELb1ELb1ELb1ELb1ELb0EEENS1_21CollectiveEpilogueFwdINS6_IJSA_SA_SA_EEES9_SD_SF_Li256ELb1ELb1ELb1ELb0EEENS1_36VarlenDynamicPersistentTileSchedulerILi128ELi128ELi256ELi128ELb1ELb1ELb1ELb1ELb1ELb1EEEEEEEEEvNT_6ParamsE,(.L_x_2989 - _ZN7cutlass13device_kernelIN5flash11enable_sm90INS1_16FlashAttnFwdSm90INS1_25CollectiveMainloopFwdSm90ILi2EN4cute5tupleIJNS5_1CILi1EEES8_S8_EEENS6_IJNS7_ILi128EEESA_NS7_ILi192EEEEEELi128ENS_6half_tEfNS_4arch4Sm90ELb1ELb0ELb0ELb1ELb0ELb1ELb0ELb1ELb1ELb1ELb1ELb0EEENS1_21CollectiveEpilogueFwdINS6_IJSA_SA_SA_EEES9_SD_SF_Li256ELb1ELb1ELb1ELb0EEENS1_36VarlenDynamicPersistentTileSchedulerILi128ELi128ELi256ELi128ELb1ELb1ELb1ELb1ELb1ELb1EEEEEEEEEvNT_6ParamsE)
        .other          _ZN7cutlass13device_kernelIN5flash11enable_sm90INS1_16FlashAttnFwdSm90INS1_25CollectiveMainloopFwdSm90ILi2EN4cute5tupleIJNS5_1CILi1EEES8_S8_EEENS6_IJNS7_ILi128EEESA_NS7_ILi192EEEEEELi128ENS_6half_tEfNS_4arch4Sm90ELb1ELb0ELb0ELb1ELb0ELb1ELb0ELb1ELb1ELb1ELb1ELb0EEENS1_21CollectiveEpilogueFwdINS6_IJSA_SA_SA_EEES9_SD_SF_Li256ELb1ELb1ELb1ELb0EEENS1_36VarlenDynamicPersistentTileSchedulerILi128ELi128ELi256ELi128ELb1ELb1ELb1ELb1ELb1ELb1EEEEEEEEEvNT_6ParamsE,@"STO_CUDA_ENTRY STV_DEFAULT"
_ZN7cutlass13device_kernelIN5flash11enable_sm90INS1_16FlashAttnFwdSm90INS1_25CollectiveMainloopFwdSm90ILi2EN4cute5tupleIJNS5_1CILi1EEES8_S8_EEENS6_IJNS7_ILi128EEESA_NS7_ILi192EEEEEELi128ENS_6half_tEfNS_4arch4Sm90ELb1ELb0ELb0ELb1ELb0ELb1ELb0ELb1ELb1ELb1ELb1ELb0EEENS1_21CollectiveEpilogueFwdINS6_IJSA_SA_SA_EEES9_SD_SF_Li256ELb1ELb1ELb1ELb0EEENS1_36VarlenDynamicPersistentTileSchedulerILi128ELi128ELi256ELi128ELb1ELb1ELb1ELb1ELb1ELb1EEEEEEEEEvNT_6ParamsE:
        /* <DEDUP_REMOVED lines=24> */
.L_x_2467:
[----:B------:R-:W-:Y:S05]  /*0180*/  BSYNC B0 ;  /* 0x0000000000007941 */ /* 0x000fea0003800000 */
.L_x_2466:
        /* <DEDUP_REMOVED lines=41> */
.L_x_2468:
        /* <DEDUP_REMOVED lines=22> */
.L_x_2469:
        /* <DEDUP_REMOVED lines=18> */
.L_x_2470:
        /* <DEDUP_REMOVED lines=22> */
.L_x_2471:
        /* <DEDUP_REMOVED lines=22> */
.L_x_2472:
        /* <DEDUP_REMOVED lines=10> */
.L_x_2475:
        /* <DEDUP_REMOVED lines=19> */
[----:B------:R-:W-:Y:S01]  /*0b30*/  MOV R213, RZ ;  /* 0x000000ff00d57202 */ /* 0x000fe20000000f00 */
[----:B------:R-:W-:Y:S01]  /*0b40*/  IMAD.MOV.U32 R187, RZ, RZ, RZ ;  /* 0x000000ffffbb7224 */ /* 0x000fe200078e00ff */
[----:B------:R-:W-:Y:S02]  /*0b50*/  SHF.R.S32.HI R3, RZ, 0x1f, R6 ;  /* 0x0000001fff037819 */ /* 0x000fe40000011406 */
[----:B------:R-:W-:Y:S02]  /*0b60*/  MOV R184, RZ ;  /* 0x000000ff00b87202 */ /* 0x000fe40000000f00 */
[----:B------:R-:W-:-:S02]  /*0b70*/  LEA.HI R4, R3, R6, RZ, 0x4 ;  /* 0x0000000603047211 */ /* 0x000fc400078f20ff */
[CC--:B------:R-:W-:Y:S02]  /*0b80*/  LEA.HI R7, R3.reuse, R6.reuse, RZ, 0x2 ;  /* 0x0000000603077211 */ /* 0x0c0fe400078f10ff */
[CC--:B------:R-:W-:Y:S01]  /*0b90*/  LEA.HI R196, R3.reuse, R6.reuse, RZ, 0x5 ;  /* 0x0000000603c47211 */ /* 0x0c0fe200078f28ff */
[----:B------:R-:W-:Y:S01]  /*0ba0*/  UIADD3 UR4, UR4, 0x10400, URZ ;  /* 0x0001040004047890 */ /* 0x000fe2000fffe03f */
[----:B------:R-:W-:Y:S02]  /*0bb0*/  LEA.HI R233, R3, R6, RZ, 0x3 ;  /* 0x0000000603e97211 */ /* 0x000fe400078f18ff */
[----:B------:R-:W-:Y:S02]  /*0bc0*/  LOP3.LUT R217, R7, 0xfffffffc, RZ, 0xc0, !PT ;  /* 0xfffffffc07d97812 */ /* 0x000fe400078ec0ff */
[----:B------:R-:W-:Y:S02]  /*0bd0*/  SHF.R.S32.HI R196, RZ, 0x5, R196 ;  /* 0x00000005ffc47819 */ /* 0x000fe400000114c4 */
[----:B------:R-:W-:Y:S01]  /*0be0*/  SHF.R.S32.HI R17, RZ, 0x2, R7 ;  /* 0x00000002ff117819 */ /* 0x000fe20000011407 */
[----:B------:R-:W-:Y:S01]  /*0bf0*/  IMAD.IADD R217, R6, 0x1, -R217 ;  /* 0x0000000106d97824 */ /* 0x000fe200078e0ad9 */
[----:B------:R-:W-:-:S02]  /*0c00*/  LOP3.LUT R9, R233, 0xfffffff8, RZ, 0xc0, !PT ;  /* 0xfffffff8e9097812 */ /* 0x000fc400078ec0ff */
[----:B------:R-:W-:Y:S01]  /*0c10*/  SHF.R.S32.HI R233, RZ, 0x3, R233 ;  /* 0x00000003ffe97819 */ /* 0x000fe200000114e9 */
[----:B------:R-:W-:Y:S02]  /*0c20*/  IMAD.SHL.U32 R22, R217, 0x4, RZ ;  /* 0x00000004d9167824 */ /* 0x000fe400078e00ff */
[----:B------:R-:W-:Y:S02]  /*0c30*/  VIADD R214, R17, 0x40 ;  /* 0x0000004011d67836 */ /* 0x000fe40000000000 */
[C---:B------:R-:W-:Y:S01]  /*0c40*/  VIADD R189, R22.reuse, 0x40 ;  /* 0x0000004016bd7836 */ /* 0x040fe20000000000 */
[----:B------:R-:W-:Y:S01]  /*0c50*/  IADD3 R190, R22, 0x20, RZ ;  /* 0x0000002016be7810 */ /* 0x000fe20007ffe0ff */
[----:B------:R-:W-:Y:S02]  /*0c60*/  IMAD.SHL.U32 R194, R214, 0x40, RZ ;  /* 0x00000040d6c27824 */ /* 0x000fe400078e00ff */
[----:B------:R-:W-:Y:S01]  /*0c70*/  IMAD.IADD R208, R6, 0x1, -R9 ;  /* 0x0000000106d07824 */ /* 0x000fe200078e0a09 */
[C---:B------:R-:W-:Y:S01]  /*0c80*/  IADD3 R186, R22.reuse, R189, RZ ;  /* 0x000000bd16ba7210 */ /* 0x040fe20007ffe0ff */
[----:B------:R-:W-:Y:S01]  /*0c90*/  IMAD.IADD R185, R22, 0x1, R190 ;  /* 0x0000000116b97824 */ /* 0x000fe200078e02be */
[----:B------:R-:W-:Y:S01]  /*0ca0*/  LOP3.LUT R194, R194, 0x1c0, RZ, 0xc0, !PT ;  /* 0x000001c0c2c27812 */ /* 0x000fe200078ec0ff */
[----:B------:R-:W-:-:S02]  /*0cb0*/  IMAD.SHL.U32 R203, R208, 0x8, RZ ;  /* 0x00000008d0cb7824 */ /* 0x000fc400078e00ff */
[----:B------:R-:W-:Y:S01]  /*0cc0*/  IMAD.SHL.U32 R18, R217, 0x8, RZ ;  /* 0x00000008d9127824 */ /* 0x000fe200078e00ff */
[----:B------:R-:W-:Y:S01]  /*0cd0*/  SHF.R.U32.HI R21, RZ, 0x3, R194 ;  /* 0x00000003ff157819 */ /* 0x000fe200000116c2 */
[C---:B------:R-:W-:Y:S01]  /*0ce0*/  VIADD R193, R22.reuse, 0x50 ;  /* 0x0000005016c17836 */ /* 0x040fe20000000000 */
[----:B------:R-:W-:Y:S01]  /*0cf0*/  IADD3 R207, R203, 0x40, RZ ;  /* 0x00000040cbcf7810 */ /* 0x000fe20007ffe0ff */
[C---:B------:R-:W-:Y:S02]  /*0d00*/  VIADD R192, R22.reuse, 0x10 ;  /* 0x0000001016c07836 */ /* 0x040fe40000000000 */
[----:B------:R-:W-:Y:S01]  /*0d10*/  VIADD R191, R22, 0x30 ;  /* 0x0000003016bf7836 */ /* 0x000fe20000000000 */
[----:B------:R-:W-:Y:S02]  /*0d20*/  SHF.R.S32.HI R236, RZ, 0x1f, R193 ;  /* 0x0000001fffec7819 */ /* 0x000fe400000114c1 */
[----:B--2---:R-:W-:Y:S02]  /*0d30*/  R2UR UR5, R0 ;  /* 0x00000000000572ca */ /* 0x004fe400000e0000 */
[----:B------:R-:W-:-:S02]  /*0d40*/  LEA.HI R0, R3, R6, RZ, 0x7 ;  /* 0x0000000603007211 */ /* 0x000fc400078f38ff */
[----:B------:R-:W-:Y:S02]  /*0d50*/  LOP3.LUT R3, R4, 0x3fffff0, RZ, 0xc0, !PT ;  /* 0x03fffff004037812 */ /* 0x000fe400078ec0ff */
[----:B------:R-:W-:Y:S02]  /*0d60*/  LOP3.LUT R5, R0, 0xffffff80, RZ, 0xc0, !PT ;  /* 0xffffff8000057812 */ /* 0x000fe400078ec0ff */
[----:B------:R-:W-:Y:S01]  /*0d70*/  SHF.R.S32.HI R16, RZ, 0x7, R0 ;  /* 0x00000007ff107819 */ /* 0x000fe20000011400 */
[C---:B------:R-:W-:Y:S01]  /*0d80*/  IMAD.IADD R3, R6.reuse, 0x1, -R3 ;  /* 0x0000000106037824 */ /* 0x040fe200078e0a03 */
[----:B------:R-:W-:Y:S02]  /*0d90*/  IADD3 R24, R6, -R5, RZ ;  /* 0x8000000506187210 */ /* 0x000fe40007ffe0ff */
[----:B------:R-:W-:Y:S01]  /*0da0*/  SHF.R.S32.HI R5, RZ, 0x4, R4 ;  /* 0x00000004ff057819 */ /* 0x000fe20000011404 */
[----:B------:R-:W-:Y:S01]  /*0db0*/  IMAD R3, R196, 0x10, R3 ;  /* 0x00000010c4037824 */ /* 0x000fe200078e0203 */
[----:B------:R-:W-:Y:S01]  /*0dc0*/  SHF.R.S32.HI R8, RZ, 0x1f, R24 ;  /* 0x0000001fff087819 */ /* 0x000fe20000011418 */
[----:B------:R-:W-:Y:S01]  /*0dd0*/  ULOP3.LUT UR5, UR5, 0x1, URZ, 0xfc, !UPT ;  /* 0x0000000105057892 */ /* 0x000fe2000f8efc3f */
[----:B------:R-:W-:Y:S01]  /*0de0*/  LEA.HI R4, R4, R5, RZ, 0x1 ;  /* 0x0000000504047211 */ /* 0x000fe200078f08ff */
[----:B------:R-:W-:Y:S01]  /*0df0*/  STL [R1+0x40], R24 ;  /* 0x0000401801007387 */ /* 0x000fe20000100800 */
[----:B------:R-:W-:-:S02]  /*0e00*/  LEA.HI R10, R8, R24, RZ, 0x2 ;  /* 0x00000018080a7211 */ /* 0x000fc400078f10ff */
[----:B------:R-:W-:Y:S01]  /*0e10*/  LOP3.LUT R4, R4, 0x1ffffffe, RZ, 0xc0, !PT ;  /* 0x1ffffffe04047812 */ /* 0x000fe200078ec0ff */
[----:B------:R0:W-:Y:S01]  /*0e20*/  STL [R1+0x7c], R16 ;  /* 0x00007c1001007387 */ /* 0x0001e20000100800 */
[--C-:B------:R-:W-:Y:S02]  /*0e30*/  SHF.R.S32.HI R11, RZ, 0x2, R10.reuse ;  /* 0x00000002ff0b7819 */ /* 0x100fe4000001140a */
[----:B------:R-:W-:Y:S01]  /*0e40*/  SHF.R.S32.HI R12, RZ, 0x1f, R10 ;  /* 0x0000001fff0c7819 */ /* 0x000fe2000001140a */
[----:B------:R-:W-:Y:S01]  /*0e50*/  IMAD.IADD R4, R5, 0x1, -R4 ;  /* 0x0000000105047824 */ /* 0x000fe200078e0a04 */
[----:B------:R-:W-:Y:S02]  /*0e60*/  LEA.HI R0, R0, R16, RZ, 0x1 ;  /* 0x0000001000007211 */ /* 0x000fe400078f08ff */
[----:B------:R-:W-:Y:S02]  /*0e70*/  LEA.HI R12, R12, R11, RZ, 0x3 ;  /* 0x0000000b0c0c7211 */ /* 0x000fe400078f18ff */
[----:B------:R-:W-:-:S02]  /*0e80*/  LOP3.LUT R5, R0, 0x3fffffe, RZ, 0xc0, !PT ;  /* 0x03fffffe00057812 */ /* 0x000fc400078ec0ff */
[----:B------:R-:W-:Y:S02]  /*0e90*/  SHF.R.S32.HI R0, RZ, 0x1f, R7 ;  /* 0x0000001fff007819 */ /* 0x000fe40000011407 */
[----:B------:R-:W-:Y:S01]  /*0ea0*/  LOP3.LUT R12, R12, 0xfffffff8, RZ, 0xc0, !PT ;  /* 0xfffffff80c0c7812 */ /* 0x000fe200078ec0ff */
[----:B------:R-:W-:Y:S01]  /*0eb0*/  IMAD.IADD R5, R16, 0x1, -R5 ;  /* 0x0000000110057824 */ /* 0x000fe200078e0a05 */
[----:B------:R-:W-:Y:S01]  /*0ec0*/  LEA.HI R0, R0, R17, RZ, 0x3 ;  /* 0x0000001100007211 */ /* 0x000fe200078f18ff */
[----:B0-----:R-:W-:Y:S01]  /*0ed0*/  IMAD.MOV.U32 R16, RZ, RZ, RZ ;  /* 0x000000ffff107224 */ /* 0x001fe200078e00ff */
[----:B------:R-:W-:Y:S02]  /*0ee0*/  LEA.HI R8, R8, R24, RZ, 0x5 ;  /* 0x0000001808087211 */ /* 0x000fe400078f28ff */
[----:B------:R-:W-:Y:S02]  /*0ef0*/  IADD3 R11, R11, -R12, RZ ;  /* 0x8000000c0b0b7210 */ /* 0x000fe40007ffe0ff */
[----:B------:R-:W-:-:S02]  /*0f00*/  LEA R12, R3, R4, 0x3 ;  /* 0x00000004030c7211 */ /* 0x000fc400078e18ff */
[----:B------:R-:W-:Y:S02]  /*0f10*/  LOP3.LUT R0, R0, 0xfffffff8, RZ, 0xc0, !PT ;  /* 0xfffffff800007812 */ /* 0x000fe400078ec0ff */
[----:B------:R-:W-:Y:S02]  /*0f20*/  SHF.R.S32.HI R3, RZ, 0x1f, R214 ;  /* 0x0000001fff037819 */ /* 0x000fe400000114d6 */
[----:B------:R-:W-:Y:S01]  /*0f30*/  SHF.R.S32.HI R8, RZ, 0x5, R8 ;  /* 0x00000005ff087819 */ /* 0x000fe20000011408 */
[----:B------:R-:W-:Y:S01]  /*0f40*/  IMAD.IADD R237, R17, 0x1, -R0 ;  /* 0x0000000111ed7824 */ /* 0x000fe200078e0a00 */
[----:B------:R-:W-:Y:S02]  /*0f50*/  LEA.HI R3, R3, R214, RZ, 0x3 ;  /* 0x000000d603037211 */ /* 0x000fe400078f18ff */
[----:B------:R-:W-:Y:S01]  /*0f60*/  SHF.R.S32.HI R0, RZ, 0x1f, R185 ;  /* 0x0000001fff007819 */ /* 0x000fe200000114b9 */
[----:B------:R-:W-:Y:S01]  /*0f70*/  IMAD R8, R8, 0x10, R11 ;  /* 0x0000001008087824 */ /* 0x000fe200078e020b */
[----:B------:R-:W-:Y:S01]  /*0f80*/  LOP3.LUT R10, R10, 0x7ffffffc, RZ, 0xc0, !PT ;  /* 0x7ffffffc0a0a7812 */ /* 0x000fe200078ec0ff */
[----:B------:R-:W-:Y:S01]  /*0f90*/  IMAD.SHL.U32 R3, R3, 0x40, RZ ;  /* 0x0000004003037824 */ /* 0x000fe200078e00ff */
[CC--:B------:R-:W-:Y:S01]  /*0fa0*/  LEA.HI R234, R0.reuse, R185.reuse, RZ, 0x3 ;  /* 0x000000b900ea7211 */ /* 0x0c0fe200078f18ff */
[----:B------:R-:W-:Y:S01]  /*0fb0*/  IMAD R20, R5, 0x40, R8 ;  /* 0x0000004005147824 */ /* 0x000fe200078e0208 */
[----:B------:R-:W-:Y:S01]  /*0fc0*/  LEA.HI R0, R0, R185, RZ, 0x6 ;  /* 0x000000b900007211 */ /* 0x000fe200078f30ff */
[----:B------:R-:W-:Y:S01]  /*0fd0*/  IMAD.SHL.U32 R195, R237, 0x40, RZ ;  /* 0x00000040edc37824 */ /* 0x000fe200078e00ff */
[----:B------:R-:W-:Y:S01]  /*0fe0*/  SHF.R.S32.HI R5, RZ, 0x1f, R186 ;  /* 0x0000001fff057819 */ /* 0x000fe200000114ba */
[----:B------:R-:W-:Y:S01]  /*0ff0*/  IMAD.IADD R10, R24, 0x1, -R10 ;  /* 0x00000001180a7824 */ /* 0x000fe200078e0a0a */
[----:B------:R-:W-:Y:S01]  /*1000*/  LOP3.LUT R198, R3, 0xfffffe00, RZ, 0xc0, !PT ;  /* 0xfffffe0003c67812 */ /* 0x000fe200078ec0ff */
[----:B------:R-:W-:Y:S01]  /*1010*/  IMAD.SHL.U32 R3, R0, 0x80, RZ ;  /* 0x0000008000037824 */ /* 0x000fe200078e00ff */
[CC--:B------:R-:W-:Y:S01]  /*1020*/  LEA.HI R235, R5.reuse, R186.reuse, RZ, 0x3 ;  /* 0x000000ba05eb7211 */ /* 0x0c0fe200078f18ff */
[----:B------:R-:W-:Y:S01]  /*1030*/  STL [R1+0x80], R20 ;  /* 0x0000801401007387 */ /* 0x000fe20000100800 */
[----:B------:R-:W-:Y:S01]  /*1040*/  LOP3.LUT R6, R194, 0x38, R234, 0xf8, !PT ;  /* 0x00000038c2067812 */ /* 0x000fe200078ef8ea */
[----:B------:R-:W-:Y:S01]  /*1050*/  IMAD.SHL.U32 R204, R10, 0x2, RZ ;  /* 0x000000020acc7824 */ /* 0x000fe200078e00ff */
[----:B------:R-:W-:-:S02]  /*1060*/  LEA.HI R4, R5, R186, RZ, 0x6 ;  /* 0x000000ba05047211 */ /* 0x000fc400078f30ff */
[----:B------:R-:W-:Y:S01]  /*1070*/  LOP3.LUT R195, R195, 0x1c0, RZ, 0xc0, !PT ;  /* 0x000001c0c3c37812 */ /* 0x000fe200078ec0ff */
[----:B------:R-:W-:Y:S01]  /*1080*/  VIADD R226, R204, 0x38 ;  /* 0x00000038cce27836 */ /* 0x000fe20000000000 */
[----:B------:R-:W-:Y:S01]  /*1090*/  LOP3.LUT R8, R194, 0x38, R235, 0xf8, !PT ;  /* 0x00000038c2087812 */ /* 0x000fe200078ef8eb */
[----:B------:R-:W-:Y:S01]  /*10a0*/  IMAD.SHL.U32 R5, R4, 0x80, RZ ;  /* 0x0000008004057824 */ /* 0x000fe200078e00ff */
[----:B------:R-:W-:Y:S01]  /*10b0*/  LOP3.LUT R3, R3, 0xffffe000, RZ, 0xc0, !PT ;  /* 0xffffe00003037812 */ /* 0x000fe200078ec0ff */
[----:B------:R-:W-:Y:S01]  /*10c0*/  VIADD R223, R204, 0x50 ;  /* 0x00000050ccdf7836 */ /* 0x000fe20000000000 */
[-C--:B------:R-:W-:Y:S01]  /*10d0*/  LOP3.LUT R6, R6, R21.reuse, RZ, 0x3c, !PT ;  /* 0x0000001506067212 */ /* 0x080fe200078e3cff */
[C---:B------:R-:W-:Y:S01]  /*10e0*/  VIADD R220, R204.reuse, 0x68 ;  /* 0x00000068ccdc7836 */ /* 0x040fe20000000000 */
[----:B------:R-:W-:Y:S01]  /*10f0*/  SHF.R.U32.HI R197, RZ, 0x3, R195 ;  /* 0x00000003ffc57819 */ /* 0x000fe200000116c3 */
[C---:B------:R-:W-:Y:S01]  /*1100*/  VIADD R231, R204.reuse, 0x10 ;  /* 0x00000010cce77836 */ /* 0x040fe20000000000 */
[----:B------:R-:W-:Y:S01]  /*1110*/  LOP3.LUT R0, R195, 0x38, R234, 0xf8, !PT ;  /* 0x00000038c3007812 */ /* 0x000fe200078ef8ea */
[----:B------:R-:W-:Y:S01]  /*1120*/  VIADD R230, R204, 0x18 ;  /* 0x00000018cce67836 */ /* 0x000fe20000000000 */
[----:B------:R-:W-:Y:S01]  /*1130*/  LOP3.LUT R9, R8, R21, RZ, 0x3c, !PT ;  /* 0x0000001508097212 */ /* 0x000fe200078e3cff */
[----:B------:R-:W-:Y:S01]  /*1140*/  VIADD R228, R204, 0x28 ;  /* 0x00000028cce47836 */ /* 0x000fe20000000000 */
[--C-:B------:R-:W-:Y:S01]  /*1150*/  IADD3 R8, R6, R3, R198.reuse ;  /* 0x0000000306087210 */ /* 0x100fe20007ffe0c6 */
[----:B------:R-:W-:Y:S01]  /*1160*/  IMAD R3, R196, 0x200, R3 ;  /* 0x00000200c4037824 */ /* 0x000fe200078e0203 */
[----:B------:R-:W-:Y:S01]  /*1170*/  LOP3.LUT R0, R0, R197, RZ, 0x3c, !PT ;  /* 0x000000c500007212 */ /* 0x000fe200078e3cff */
[C---:B------:R-:W-:Y:S01]  /*1180*/  VIADD R227, R204.reuse, 0x30 ;  /* 0x00000030cce37836 */ /* 0x040fe20000000000 */
[----:B------:R-:W-:Y:S01]  /*1190*/  LOP3.LUT R5, R5, 0xffffe000, RZ, 0xc0, !PT ;  /* 0xffffe00005057812 */ /* 0x000fe200078ec0ff */
[C---:B------:R-:W-:Y:S01]  /*11a0*/  VIADD R225, R204.reuse, 0x40 ;  /* 0x00000040cce17836 */ /* 0x040fe20000000000 */
[----:B------:R-:W-:Y:S01]  /*11b0*/  IADD3 R3, R3, R0, RZ ;  /* 0x0000000003037210 */ /* 0x000fe20007ffe0ff */
[----:B------:R-:W-:Y:S01]  /*11c0*/  IMAD.U32 R0, RZ, RZ, UR5 ;  /* 0x00000005ff007e24 */ /* 0x000fe2000f8e00ff */
[----:B------:R-:W-:Y:S01]  /*11d0*/  IADD3 R11, R9, R5, R198 ;  /* 0x00000005090b7210 */ /* 0x000fe20007ffe0c6 */
[----:B------:R-:W-:Y:S01]  /*11e0*/  IMAD.U32 R9, RZ, RZ, UR4 ;  /* 0x00000004ff097e24 */ /* 0x000fe2000f8e00ff */
[----:B------:R-:W-:Y:S01]  /*11f0*/  LOP3.LUT R4, R195, 0x38, R235, 0xf8, !PT ;  /* 0x00000038c3047812 */ /* 0x000fe200078ef8eb */
[----:B------:R-:W-:Y:S01]  /*1200*/  VIADD R222, R204, 0x58 ;  /* 0x00000058ccde7836 */ /* 0x000fe20000000000 */
[----:B------:R0:W-:Y:S01]  /*1210*/  STL [R1+0x18], R0 ;  /* 0x0000180001007387 */ /* 0x0001e20000100800 */
[----:B------:R-:W-:Y:S01]  /*1220*/  SHF.L.U32 R12, R12, 0x3, RZ ;  /* 0x000000030c0c7819 */ /* 0x000fe200000006ff */
[----:B------:R-:W-:Y:S01]  /*1230*/  VIADD R221, R204, 0x60 ;  /* 0x00000060ccdd7836 */ /* 0x000fe20000000000 */
[----:B------:R-:W-:Y:S01]  /*1240*/  LOP3.LUT R7, R4, R197, RZ, 0x3c, !PT ;  /* 0x000000c504077212 */ /* 0x000fe200078e3cff */
[----:B------:R1:W-:Y:S01]  /*1250*/  STL [R1+0x88], R9 ;  /* 0x0000880901007387 */ /* 0x0003e20000100800 */
[----:B------:R-:W-:Y:S01]  /*1260*/  IADD3 R229, R204, 0x20, RZ ;  /* 0x00000020cce57810 */ /* 0x000fe20007ffe0ff */
[----:B------:R-:W-:Y:S01]  /*1270*/  IMAD R4, R196, 0x200, R5 ;  /* 0x00000200c4047824 */ /* 0x000fe200078e0205 */
[----:B------:R-:W-:Y:S01]  /*1280*/  LEA R3, R3, UR4, 0x1 ;  /* 0x0000000403037c11 */ /* 0x000fe2000f8e08ff */
[----:B------:R2:W-:Y:S01]  /*1290*/  STL [R1+0x84], R12 ;  /* 0x0000840c01007387 */ /* 0x0005e20000100800 */
[----:B------:R-:W-:Y:S01]  /*12a0*/  IADD3 R224, R204, 0x48, RZ ;  /* 0x00000048cce07810 */ /* 0x000fe20007ffe0ff */
[----:B------:R-:W-:Y:S01]  /*12b0*/  IMAD.IADD R4, R4, 0x1, R7 ;  /* 0x0000000104047824 */ /* 0x000fe200078e0207 */
[----:B0-----:R-:W-:Y:S01]  /*12c0*/  LEA.HI R0, R217, R217, RZ, 0x1 ;  /* 0x000000d9d9007211 */ /* 0x001fe200078f08ff */
[C---:B------:R-:W-:Y:S01]  /*12d0*/  VIADD R218, R204.reuse, 0x78 ;  /* 0x00000078ccda7836 */ /* 0x040fe20000000000 */
[----:B------:R-:W-:Y:S01]  /*12e0*/  IADD3 R219, R204, 0x70, RZ ;  /* 0x00000070ccdb7810 */ /* 0x000fe20007ffe0ff */
[----:B------:R-:W-:Y:S01]  /*12f0*/  IMAD.MOV.U32 R5, RZ, RZ, R13 ;  /* 0x000000ffff057224 */ /* 0x000fe200078e000d */
[----:B-1----:R-:W-:Y:S01]  /*1300*/  SHF.R.S32.HI R9, RZ, 0x1f, R203 ;  /* 0x0000001fff097819 */ /* 0x002fe200000114cb */
[----:B------:R-:W-:Y:S01]  /*1310*/  IMAD.MOV.U32 R6, RZ, RZ, R14 ;  /* 0x000000ffff067224 */ /* 0x000fe200078e000e */
[----:B------:R-:W-:Y:S01]  /*1320*/  LOP3.LUT R9, R194, 0x38, R18, 0xf8, !PT ;  /* 0x00000038c2097812 */ /* 0x000fe200078ef812 */
[----:B------:R-:W-:Y:S01]  /*1330*/  IMAD.MOV.U32 R7, RZ, RZ, R15 ;  /* 0x000000ffff077224 */ /* 0x000fe200078e000f */
[----:B------:R-:W-:Y:S01]  /*1340*/  LOP3.LUT R0, R0, 0x1ffffffe, RZ, 0xc0, !PT ;  /* 0x1ffffffe00007812 */ /* 0x000fe200078ec0ff */
[----:B------:R-:W-:Y:S01]  /*1350*/  VIADD R216, R204, 0x8 ;  /* 0x00000008ccd87836 */ /* 0x000fe20000000000 */
[----:B------:R-:W-:-:S02]  /*1360*/  LOP3.LUT R9, R198, R9, R21, 0xf6, !PT ;  /* 0x00000009c6097212 */ /* 0x000fc400078ef615 */
[----:B--2---:R-:W-:Y:S01]  /*1370*/  SHF.R.S32.HI R12, RZ, 0x1f, R231 ;  /* 0x0000001fff0c7819 */ /* 0x004fe200000114e7 */
[----:B------:R-:W-:Y:S01]  /*1380*/  IMAD.IADD R0, R217, 0x1, -R0 ;  /* 0x00000001d9007824 */ /* 0x000fe200078e0a00 */
[----:B------:R-:W-:Y:S02]  /*1390*/  LEA R9, R9, UR4, 0x1 ;  /* 0x0000000409097c11 */ /* 0x000fe4000f8e08ff */
[----:B------:R-:W-:Y:S01]  /*13a0*/  SHF.R.S32.HI R10, RZ, 0x1f, R230 ;  /* 0x0000001fff0a7819 */ /* 0x000fe200000114e6 */
[----:B------:R-:W-:Y:S01]  /*13b0*/  IMAD R205, R0, 0x8, R20 ;  /* 0x0000000800cd7824 */ /* 0x000fe200078e0214 */
[----:B------:R-:W-:Y:S01]  /*13c0*/  LEA R0, R4, UR4, 0x1 ;  /* 0x0000000404007c11 */ /* 0x000fe2000f8e08ff */
[----:B------:R0:W-:Y:S01]  /*13d0*/  STL [R1+0x74], R9 ;  /* 0x0000740901007387 */ /* 0x0001e20000100800 */
[----:B------:R-:W-:Y:S02]  /*13e0*/  SHF.R.S32.HI R12, RZ, 0x1f, R228 ;  /* 0x0000001fff0c7819 */ /* 0x000fe400000114e4 */
[----:B------:R-:W-:-:S02]  /*13f0*/  SHF.R.S32.HI R10, RZ, 0x1f, R227 ;  /* 0x0000001fff0a7819 */ /* 0x000fc400000114e3 */
[----:B------:R-:W-:Y:S02]  /*1400*/  SHF.R.S32.HI R12, RZ, 0x1f, R225 ;  /* 0x0000001fff0c7819 */ /* 0x000fe400000114e1 */
[----:B------:R-:W-:Y:S02]  /*1410*/  SHF.R.S32.HI R10, RZ, 0x1f, R224 ;  /* 0x0000001fff0a7819 */ /* 0x000fe400000114e0 */
[----:B------:R-:W-:Y:S02]  /*1420*/  SHF.R.S32.HI R12, RZ, 0x1f, R222 ;  /* 0x0000001fff0c7819 */ /* 0x000fe400000114de */
[----:B0-----:R-:W-:Y:S02]  /*1430*/  SHF.R.S32.HI R9, RZ, 0x1f, R229 ;  /* 0x0000001fff097819 */ /* 0x001fe400000114e5 */
[----:B------:R-:W-:Y:S02]  /*1440*/  SHF.R.S32.HI R9, RZ, 0x1f, R226 ;  /* 0x0000001fff097819 */ /* 0x000fe400000114e2 */
[----:B------:R-:W-:-:S02]  /*1450*/  SHF.R.S32.HI R9, RZ, 0x1f, R223 ;  /* 0x0000001fff097819 */ /* 0x000fc400000114df */
[----:B------:R-:W-:Y:S02]  /*1460*/  SHF.R.S32.HI R9, RZ, 0x1f, R220 ;  /* 0x0000001fff097819 */ /* 0x000fe400000114dc */
[----:B------:R-:W-:Y:S02]  /*1470*/  LEA R9, R8, UR4, 0x1 ;  /* 0x0000000408097c11 */ /* 0x000fe4000f8e08ff */
[----:B------:R-:W-:Y:S02]  /*1480*/  LEA R8, R11, UR4, 0x1 ;  /* 0x000000040b087c11 */ /* 0x000fe4000f8e08ff */
[----:B------:R-:W-:Y:S01]  /*1490*/  SHF.R.S32.HI R10, RZ, 0x1f, R221 ;  /* 0x0000001fff0a7819 */ /* 0x000fe200000114dd */
[----:B------:R0:W-:Y:S01]  /*14a0*/  STL [R1+0x6c], R9 ;  /* 0x00006c0901007387 */ /* 0x0001e20000100800 */
[----:B------:R-:W-:Y:S02]  /*14b0*/  SHF.R.S32.HI R13, RZ, 0x1f, R207 ;  /* 0x0000001fff0d7819 */ /* 0x000fe400000114cf */
[----:B------:R-:W-:Y:S01]  /*14c0*/  SHF.R.S32.HI R234, RZ, 0x3, R234 ;  /* 0x00000003ffea7819 */ /* 0x000fe200000114ea */
[----:B------:R0:W-:Y:S01]  /*14d0*/  STL [R1+0x68], R8 ;  /* 0x0000680801007387 */ /* 0x0001e20000100800 */
[----:B------:R-:W-:-:S02]  /*14e0*/  SHF.R.S32.HI R235, RZ, 0x3, R235 ;  /* 0x00000003ffeb7819 */ /* 0x000fc400000114eb */
[----:B------:R-:W-:Y:S01]  /*14f0*/  SHF.R.S32.HI R12, RZ, 0x1f, R219 ;  /* 0x0000001fff0c7819 */ /* 0x000fe200000114db */
[----:B------:R0:W-:Y:S01]  /*1500*/  STL [R1+0x70], R0 ;  /* 0x0000700001007387 */ /* 0x0001e20000100800 */
[----:B------:R-:W-:-:S03]  /*1510*/  SHF.R.S32.HI R10, RZ, 0x1f, R218 ;  /* 0x0000001fff0a7819 */ /* 0x000fc600000114da */
[----:B------:R0:W-:Y:S04]  /*1520*/  STL [R1+0x78], R3 ;  /* 0x0000780301007387 */ /* 0x0001e80000100800 */
.L_x_2707:
[----:B-1----:R-:W1:Y:S01]  /*1530*/  LDC.64 R210, c[0x0][0xc88] ;  /* 0x00032200ffd27b82 */ /* 0x002e620000000a00 */
[----:B------:R-:W-:Y:S01]  /*1540*/  ULDC.64 UR4, c[0x0][0xa28] ;  /* 0x00028a0000047ab9 */ /* 0x000fe20000000a00 */
[----:B------:R-:W-:Y:S01]  /*1550*/  ULDC.64 UR8, c[0x0][0xa18] ;  /* 0x0002860000087ab9 */ /* 0x000fe20000000a00 */
[----:B------:R-:W-:Y:S01]  /*1560*/  ULDC.64 UR6, c[0x0][0xa08] ;  /* 0x0002820000067ab9 */ /* 0x000fe20000000a00 */
[----:B-1----:R-:W-:-:S06]  /*1570*/  IMAD.WIDE R210, R7, 0x4, R210 ;  /* 0x0000000407d27825 */ /* 0x002fcc00078e02d2 */
[----:B--2---:R-:W2:Y:S01]  /*1580*/  LDG.E R210, desc[UR60][R210.64] ;  /* 0x0000003cd2d27981 */ /* 0x004ea2000c1e1900 */
        /* <DEDUP_REMOVED lines=10> */
[C---:B0---4-:R-:W-:Y:S02]  /*1630*/  @P2 LEA R8, P3, R210.reuse, UR4, 0x2 ;  /* 0x00000004d2082c11 */ /* 0x051fe4000f8610ff */
[C-C-:B------:R-:W-:Y:S02]  /*1640*/  SHF.L.U64.HI R212, R210.reuse, 0x2, R232.reuse ;  /* 0x00000002d2d47819 */ /* 0x140fe400000102e8 */
[----:B---3--:R-:W-:Y:S01]  /*1650*/  @P2 LEA.HI.X R9, R210, UR5, R232, 0x2, P3 ;  /* 0x00000005d2092c11 */ /* 0x008fe200098f14e8 */
        /* <DEDUP_REMOVED lines=23> */
[----:B------:R-:W-:Y:S02]  /*17d0*/  LEA.HI R209, R0, R3, RZ, 0x10 ;  /* 0x0000000300d17211 */ /* 0x000fe400078f80ff */
        /* <DEDUP_REMOVED lines=11> */
.L_x_2477:
[----:B------:R-:W-:Y:S02]  /*1890*/  IMAD.U32 R25, RZ, RZ, UR5 ;  /* 0x00000005ff197e24 */ /* 0x000fe4000f8e00ff */
[----:B------:R-:W-:Y:S01]  /*18a0*/  IMAD.U32 R27, RZ, RZ, UR4 ;  /* 0x00000004ff1b7e24 */ /* 0x000fe2000f8e00ff */
[----:B------:R-:W-:Y:S06]  /*18b0*/  @!P2 BRA `(.L_x_2478) ;  /* 0x000000000010a947 */ /* 0x000fec0003800000 */
[----:B------:R-:W-:-:S04]  /*18c0*/  IADD3 R6, P0, R211, UR8, RZ ;  /* 0x00000008d3067c10 */ /* 0x000fc8000ff1e0ff */
[----:B------:R-:W-:-:S05]  /*18d0*/  IADD3.X R7, R212, UR9, RZ, P0, !PT ;  /* 0x00000009d4077c10 */ /* 0x000fca00087fe4ff */
[----:B------:R0:W5:Y:S01]  /*18e0*/  LDG.E R27, desc[UR60][R6.64] ;  /* 0x0000003c061b7981 */ /* 0x000162000c1e1900 */
[----:B------:R-:W-:Y:S05]  /*18f0*/  BRA `(.L_x_2479) ;  /* 0x0000000000107947 */ /* 0x000fea0003800000 */
.L_x_2478:
[----:B------:R-:W-:Y:S05]  /*1900*/  @!P0 BRA `(.L_x_2479) ;  /* 0x00000000000c8947 */ /* 0x000fea0003800000 */
[----:B------:R-:W2:Y:S04]  /*1910*/  LDG.E R0, desc[UR60][R12.64] ;  /* 0x0000003c0c007981 */ /* 0x000ea8000c1e1900 */
[----:B------:R-:W2:Y:S02]  /*1920*/  LDG.E R27, desc[UR60][R12.64+0x4] ;  /* 0x0000043c0c1b7981 */ /* 0x000ea4000c1e1900 */
[----:B--2---:R-:W-:-:S07]  /*1930*/  IADD3 R27, -R0, R27, RZ ;  /* 0x0000001b001b7210 */ /* 0x004fce0007ffe1ff */
.L_x_2479:
[----:B------:R-:W-:Y:S01]  /*1940*/  ULDC.64 UR4, c[0x0][0xa10] ;  /* 0x0002840000047ab9 */ /* 0x000fe20000000a00 */
[----:B------:R-:W1:Y:S01]  /*1950*/  LDC R10, c[0x0][0x448] ;  /* 0x00011200ff0a7b82 */ /* 0x000e620000000800 */
[----:B------:R-:W-:-:S04]  /*1960*/  ISETP.NE.U32.AND P0, PT, RZ, UR4, PT ;  /* 0x00000004ff007c0c */ /* 0x000fc8000bf05070 */
[----:B------:R-:W-:Y:S01]  /*1970*/  ISETP.NE.AND.EX P0, PT, RZ, UR5, PT, P0 ;  /* 0x00000005ff007c0c */ /* 0x000fe2000bf05300 */
[----:B------:R-:W-:-:S12]  /*1980*/  ULDC.64 UR4, c[0x0][0xa30] ;  /* 0x00028c0000047ab9 */ /* 0x000fd80000000a00 */
[----:B0-----:R-:W0:Y:S02]  /*1990*/  @P0 LDC.64 R6, c[0x0][0xa10] ;  /* 0x00028400ff060b82 */ /* 0x001e240000000a00 */
[----:B0-----:R-:W-:-:S05]  /*19a0*/  @P0 IMAD.WIDE R6, R210, 0x4, R6 ;  /* 0x00000004d2060825 */ /* 0x001fca00078e0206 */
[----:B------:R-:W2:Y:S04]  /*19b0*/  @P0 LDG.E R0, desc[UR60][R6.64] ;  /* 0x0000003c06000981 */ /* 0x000ea8000c1e1900 */
[----:B------:R0:W2:Y:S01]  /*19c0*/  @P0 LDG.E R3, desc[UR60][R6.64+0x4] ;  /* 0x0000043c06030981 */ /* 0x0000a2000c1e1900 */
[----:B------:R-:W-:Y:S01]  /*19d0*/  ISETP.NE.U32.AND P1, PT, RZ, UR4, PT ;  /* 0x00000004ff007c0c */ /* 0x000fe2000bf25070 */
[----:B-----5:R-:W-:-:S03]  /*19e0*/  IMAD.MOV.U32 R141, RZ, RZ, R27 ;  /* 0x000000ffff8d7224 */ /* 0x020fc600078e001b */
[----:B------:R-:W-:-:S13]  /*19f0*/  ISETP.NE.AND.EX P1, PT, RZ, UR5, PT, P1 ;  /* 0x00000005ff007c0c */ /* 0x000fda000bf25310 */
[----:B------:R-:W-:-:S04]  /*1a00*/  @P1 IADD3 R8, P2, R211, UR4, RZ ;  /* 0x00000004d3081c10 */ /* 0x000fc8000ff5e0ff */
[----:B------:R-:W-:-:S05]  /*1a10*/  @P1 IADD3.X R9, R212, UR5, RZ, P2, !PT ;  /* 0x00000005d4091c10 */ /* 0x000fca00097fe4ff */
[----:B------:R3:W5:Y:S01]  /*1a20*/  @P1 LDG.E R141, desc[UR60][R8.64] ;  /* 0x0000003c088d1981 */ /* 0x000762000c1e1900 */
[----:B-1----:R-:W-:Y:S01]  /*1a30*/  ISETP.NE.AND P1, PT, R10, 0x1, PT ;  /* 0x000000010a00780c */ /* 0x002fe20003f25270 */
[----:B------:R-:W-:Y:S01]  /*1a40*/  IMAD.SHL.U32 R200, R5, 0x80, RZ ;  /* 0x0000008005c87824 */ /* 0x000fe200078e00ff */
[----:B------:R-:W-:Y:S01]  /*1a50*/  IADD3 R12, R27, -R4, RZ ;  /* 0x800000041b0c7210 */ /* 0x000fe20007ffe0ff */
[----:B------:R-:W-:Y:S01]  /*1a60*/  BSSY B0, `(.L_x_2480) ;  /* 0x0000034000007945 */ /* 0x000fe20003800000 */
[----:B------:R-:W-:Y:S01]  /*1a70*/  LOP3.LUT R215, R209, 0xff, RZ, 0xc0, !PT ;  /* 0x000000ffd1d77812 */ /* 0x000fe200078ec0ff */
[----:B------:R-:W-:Y:S01]  /*1a80*/  VIADD R5, R200, 0x7f ;  /* 0x0000007fc8057836 */ /* 0x000fe20000000000 */
[----:B------:R-:W-:-:S07]  /*1a90*/  SHF.R.U32.HI R209, RZ, 0x10, R209 ;  /* 0x00000010ffd17819 */ /* 0x000fce00000116d1 */
[----:B------:R-:W1:Y:S08]  /*1aa0*/  @P1 LDC R10, c[0x0][0x44c] ;  /* 0x00011300ff0a1b82 */ /* 0x000e700000000800 */
[----:B0-----:R-:W0:Y:S01]  /*1ab0*/  @P1 LDC R7, c[0x0][0x450] ;  /* 0x00011400ff071b82 */ /* 0x001e220000000800 */
[----:B--2---:R-:W-:Y:S02]  /*1ac0*/  @P0 IMAD.IADD R25, R3, 0x1, -R0 ;  /* 0x0000000103190824 */ /* 0x004fe400078e0a00 */
[----:B-1----:R-:W-:-:S04]  /*1ad0*/  @P1 IMAD.HI.U32 R0, R5, R10, RZ ;  /* 0x0000000a05001227 */ /* 0x002fc800078e00ff */
[----:B------:R-:W-:Y:S01]  /*1ae0*/  IMAD.IADD R202, R12, 0x1, R25 ;  /* 0x000000010cca7824 */ /* 0x000fe200078e0219 */
[----:B0-----:R-:W-:-:S03]  /*1af0*/  @P1 SHF.R.U32.HI R5, RZ, R7, R0 ;  /* 0x00000007ff051219 */ /* 0x001fc60000011600 */
[C---:B------:R-:W-:Y:S01]  /*1b00*/  VIADD R0, R202.reuse, 0x7f ;  /* 0x0000007fca007836 */ /* 0x040fe20000000000 */
[----:B------:R-:W-:-:S04]  /*1b10*/  IADD3 R146, R202, 0x80, -R201 ;  /* 0x00000080ca927810 */ /* 0x000fc80007ffe8c9 */
[----:B------:R-:W-:Y:S01]  /*1b20*/  SHF.R.S32.HI R3, RZ, 0x1f, R0 ;  /* 0x0000001fff037819 */ /* 0x000fe20000011400 */
[----:B------:R-:W-:-:S03]  /*1b30*/  IMAD.IADD R5, R146, 0x1, R5 ;  /* 0x0000000192057824 */ /* 0x000fc600078e0205 */
[----:B------:R-:W-:Y:S01]  /*1b40*/  LEA.HI R3, R3, R0, RZ, 0x7 ;  /* 0x0000000003037211 */ /* 0x000fe200078f38ff */
[----:B------:R-:W-:Y:S01]  /*1b50*/  IMAD.MOV.U32 R0, RZ, RZ, RZ ;  /* 0x000000ffff007224 */ /* 0x000fe200078e00ff */
[----:B------:R-:W-:Y:S02]  /*1b60*/  SHF.R.S32.HI R4, RZ, 0x1f, R5 ;  /* 0x0000001fff047819 */ /* 0x000fe40000011405 */
[----:B------:R-:W-:Y:S02]  /*1b70*/  SHF.R.S32.HI R147, RZ, 0x7, R3 ;  /* 0x00000007ff937819 */ /* 0x000fe40000011403 */
[----:B------:R-:W-:-:S04]  /*1b80*/  LEA.HI R4, R4, R5, RZ, 0x7 ;  /* 0x0000000504047211 */ /* 0x000fc800078f38ff */
[----:B------:R-:W-:-:S04]  /*1b90*/  SHF.R.S32.HI R4, RZ, 0x7, R4 ;  /* 0x00000007ff047819 */ /* 0x000fc80000011404 */
[----:B---3--:R-:W-:-:S04]  /*1ba0*/  VIMNMX R9, R147, R4, PT ;  /* 0x0000000493097248 */ /* 0x008fc80003fe0100 */
[----:B------:R-:W-:-:S13]  /*1bb0*/  ISETP.GE.AND P0, PT, R9, 0x1, PT ;  /* 0x000000010900780c */ /* 0x000fda0003f06270 */
        /* <DEDUP_REMOVED lines=30> */
.L_x_2481:
[----:B------:R-:W-:Y:S05]  /*1da0*/  BSYNC B0 ;  /* 0x0000000000007941 */ /* 0x000fea0003800000 */
.L_x_2480:
[----:B------:R-:W-:Y:S01]  /*1db0*/  IMAD R3, R215, R0, RZ ;  /* 0x00000000d7037224 */ /* 0x000fe200078e02ff */
[----:B------:R-:W-:-:S04]  /*1dc0*/  PLOP3.LUT P2, PT, PT, PT, PT, 0x80, 0x0 ;  /* 0x000000000000781c */ /* 0x000fc80003f4f070 */
[C---:B------:R-:W-:Y:S01]  /*1dd0*/  VIADDMNMX R0, R3.reuse, R0, R9, PT ;  /* 0x0000000003007246 */ /* 0x040fe20003800109 */
[----:B------:R-:W-:-:S03]  /*1de0*/  IMAD R3, R3, 0x80, -R12 ;  /* 0x0000008003037824 */ /* 0x000fc600078e0a0c */
[----:B------:R-:W-:Y:S02]  /*1df0*/  LEA R0, R0, -R12, 0x7 ;  /* 0x8000000c00007211 */ /* 0x000fe400078e38ff */
[----:B------:R-:W-:Y:S02]  /*1e00*/  VIMNMX R3, RZ, R3, !PT ;  /* 0x00000003ff037248 */ /* 0x000fe40007fe0100 */
[----:B------:R-:W-:Y:S02]  /*1e10*/  VIMNMX R0, R0, R25, PT ;  /* 0x0000001900007248 */ /* 0x000fe40003fe0100 */
[----:B------:R-:W-:Y:S02]  /*1e20*/  SHF.R.U32.HI R121, RZ, 0x7, R3 ;  /* 0x00000007ff797819 */ /* 0x000fe40000011603 */
[----:B------:R-:W-:-:S03]  /*1e30*/  ISETP.GT.AND P0, PT, R0, R3, PT ;  /* 0x000000030000720c */ /* 0x000fc60003f04270 */
[----:B------:R-:W-:-:S10]  /*1e40*/  IMAD.MOV.U32 R24, RZ, RZ, R121 ;  /* 0x000000ffff187224 */ /* 0x000fd400078e0079 */
[----:B------:R-:W-:-:S05]  /*1e50*/  @P0 VIADD R0, R0, 0x7f ;  /* 0x0000007f00000836 */ /* 0x000fca0000000000 */
        /* <DEDUP_REMOVED lines=25> */
.L_x_2484:
[----:B------:R-:W-:Y:S05]  /*1ff0*/  BSYNC B6 ;  /* 0x0000000000067941 */ /* 0x000fea0003800000 */
.L_x_2483:
        /* <DEDUP_REMOVED lines=19> */
[----:B0----5:R-:W-:Y:S05]  /*2130*/  CALL.ABS.NOINC R14 ;  /* 0x000000000e007343 */ /* 0x021fea0003c00000 */
.L_x_2486:
[----:B------:R-:W-:Y:S05]  /*2140*/  BSYNC B6 ;  /* 0x0000000000067941 */ /* 0x000fea0003800000 */
.L_x_2485:
[----:B------:R-:W-:Y:S01]  /*2150*/  ULDC.64 UR4, c[0x0][0x9f8] ;  /* 0x00027e0000047ab9 */ /* 0x000fe20000000a00 */
[----:B------:R-:W-:Y:S01]  /*2160*/  IMAD.MOV.U32 R3, RZ, RZ, R210 ;  /* 0x000000ffff037224 */ /* 0x000fe200078e00d2 */
[----:B------:R-:W-:Y:S01]  /*2170*/  ISETP.NE.U32.AND P0, PT, RZ, UR4, PT ;  /* 0x00000004ff007c0c */ /* 0x000fe2000bf05070 */
[----:B------:R-:W2:Y:S01]  /*2180*/  LDL.LU R20, [R1+0x1c] ;  /* 0x00001c0001147983 */ /* 0x000ea20000300800 */
[----:B------:R-:W0:Y:S01]  /*2190*/  LDC.64 R4, c[0x0][0x300] ;  /* 0x0000c000ff047b82 */ /* 0x000e220000000a00 */
[----:B------:R-:W-:Y:S01]  /*21a0*/  IMAD.IADD R118, R118, 0x1, R27 ;  /* 0x0000000176767824 */ /* 0x000fe200078e021b */
[----:B------:R-:W-:Y:S02]  /*21b0*/  ISETP.NE.AND.EX P0, PT, RZ, UR5, PT, P0 ;  /* 0x00000005ff007c0c */ /* 0x000fe4000bf05300 */
[C---:B------:R-:W-:Y:S01]  /*21c0*/  IADD3 R8, R18.reuse, 0x80, RZ ;  /* 0x0000008012087810 */ /* 0x040fe20007ffe0ff */
[C---:B------:R-:W-:Y:S01]  /*21d0*/  VIADD R104, R18.reuse, 0x60 ;  /* 0x0000006012687836 */ /* 0x040fe20000000000 */
[----:B------:R-:W-:Y:S01]  /*21e0*/  SHF.R.S32.HI R19, RZ, 0x1f, R18 ;  /* 0x0000001fff137819 */ /* 0x000fe20000011412 */
[----:B------:R-:W-:Y:S01]  /*21f0*/  ULDC.64 UR6, c[0x0][0x330] ;  /* 0x0000cc0000067ab9 */ /* 0x000fe20000000a00 */
[----:B------:R-:W-:Y:S01]  /*2200*/  VIADD R12, R18, 0xa0 ;  /* 0x000000a0120c7836 */ /* 0x000fe20000000000 */
[----:B------:R-:W1:Y:S06]  /*2210*/  LDC.64 R106, c[0x0][0x3f8] ;  /* 0x0000fe00ff6a7b82 */ /* 0x000e6c0000000a00 */
[----:B------:R-:W-:Y:S01]  /*2220*/  @P0 IADD3 R6, P1, R211, UR4, RZ ;  /* 0x00000004d3060c10 */ /* 0x000fe2000ff3e0ff */
[----:B------:R-:W-:Y:S01]  /*2230*/  ULDC UR4, c[0x0][0x2f4] ;  /* 0x0000bd0000047ab9 */ /* 0x000fe20000000800 */
[----:B------:R-:W3:Y:S02]  /*2240*/  LDC.64 R28, c[0x0][0x408] ;  /* 0x00010200ff1c7b82 */ /* 0x000ee40000000a00 */
[----:B------:R-:W-:-:S05]  /*2250*/  @P0 IADD3.X R7, R212, UR5, RZ, P1, !PT ;  /* 0x00000005d4070c10 */ /* 0x000fca0008ffe4ff */
[----:B------:R4:W2:Y:S01]  /*2260*/  @P0 LDG.E R3, desc[UR60][R6.64] ;  /* 0x0000003c06030981 */ /* 0x0008a2000c1e1900 */
[----:B------:R-:W-:Y:S01]  /*2270*/  ISETP.GE.AND P1, PT, R185, UR4, PT ;  /* 0x00000004b9007c0c */ /* 0x000fe2000bf26270 */
[----:B------:R-:W-:Y:S01]  /*2280*/  IMAD.WIDE.U32 R94, R206, UR6, R18 ;  /* 0x00000006ce5e7c25 */ /* 0x000fe2000f8e0012 */
[----:B------:R-:W-:Y:S01]  /*2290*/  ISETP.GE.AND P0, PT, R18, UR4, PT ;  /* 0x0000000412007c0c */ /* 0x000fe2000bf06270 */
[----:B------:R-:W3:Y:S01]  /*22a0*/  S2R R148, SR_TID.X ;  /* 0x0000000000947919 */ /* 0x000ee20000002100 */
[----:B------:R-:W-:Y:S01]  /*22b0*/  SEL R9, RZ, 0xffffffff, P1 ;  /* 0xffffffffff097807 */ /* 0x000fe20000800000 */
[----:B------:R-:W-:Y:S01]  /*22c0*/  IMAD R95, R206, UR7, R95 ;  /* 0x00000007ce5f7c24 */ /* 0x000fe2000f8e025f */
[----:B------:R-:W-:Y:S01]  /*22d0*/  SHF.R.S32.HI R0, RZ, 0x1f, R118 ;  /* 0x0000001fff007819 */ /* 0x000fe20000011476 */
[----:B------:R-:W-:Y:S01]  /*22e0*/  ULDC.64 UR6, c[0x0][0xa08] ;  /* 0x0002820000067ab9 */ /* 0x000fe20000000a00 */
[----:B------:R-:W-:Y:S01]  /*22f0*/  ISETP.GE.AND P3, PT, R8, UR4, PT ;  /* 0x0000000408007c0c */ /* 0x000fe2000bf66270 */
[----:B------:R-:W-:Y:S01]  /*2300*/  IMAD.SHL.U32 R9, R9, 0x2, RZ ;  /* 0x0000000209097824 */ /* 0x000fe200078e00ff */
[----:B----4-:R-:W-:Y:S01]  /*2310*/  SEL R6, RZ, 0x1, P0 ;  /* 0x00000001ff067807 */ /* 0x010fe20000000000 */
[----:B-1----:R-:W-:Y:S01]  /*2320*/  IMAD.WIDE.U32 R98, R17, R106, R18 ;  /* 0x0000006a11627225 */ /* 0x002fe200078e0012 */
[----:B------:R-:W-:-:S02]  /*2330*/  ISETP.GE.AND P0, PT, R186, UR4, PT ;  /* 0x00000004ba007c0c */ /* 0x000fc4000bf06270 */
[----:B------:R-:W-:Y:S01]  /*2340*/  LOP3.LUT R8, R9, 0x2, R6, 0xe2, !PT ;  /* 0x0000000209087812 */ /* 0x000fe200078ee206 */
[-C--:B0-----:R-:W-:Y:S01]  /*2350*/  IMAD R9, R0, R4.reuse, RZ ;  /* 0x0000000400097224 */ /* 0x081fe200078e02ff */
[----:B------:R-:W-:Y:S01]  /*2360*/  ISETP.GE.AND P1, PT, R104, UR4, PT ;  /* 0x0000000468007c0c */ /* 0x000fe2000bf26270 */
[----:B------:R-:W-:Y:S01]  /*2370*/  IMAD.WIDE.U32 R6, R118, R4, RZ ;  /* 0x0000000476067225 */ /* 0x000fe200078e00ff */
[----:B------:R-:W-:Y:S01]  /*2380*/  ISETP.GE.AND P2, PT, R12, UR4, PT ;  /* 0x000000040c007c0c */ /* 0x000fe2000bf46270 */
[----:B------:R-:W-:Y:S01]  /*2390*/  ULDC.64 UR4, c[0x0][0x308] ;  /* 0x0000c20000047ab9 */ /* 0x000fe20000000a00 */
[----:B------:R-:W-:Y:S01]  /*23a0*/  SEL R10, RZ, 0x8, P1 ;  /* 0x00000008ff0a7807 */ /* 0x000fe20000800000 */
[----:B------:R-:W-:Y:S01]  /*23b0*/  IMAD R11, R118, R5, R9 ;  /* 0x00000005760b7224 */ /* 0x000fe200078e0209 */
[----:B------:R-:W-:Y:S01]  /*23c0*/  SEL R9, RZ, 0x4, P0 ;  /* 0x00000004ff097807 */ /* 0x000fe20000000000 */
[----:B---3--:R-:W-:Y:S01]  /*23d0*/  IMAD.WIDE.U32 R102, R17, R28, R18 ;  /* 0x0000001c11667225 */ /* 0x008fe200078e0012 */
[----:B------:R-:W-:-:S02]  /*23e0*/  ISETP.NE.U32.AND P0, PT, RZ, UR6, PT ;  /* 0x00000006ff007c0c */ /* 0x000fc4000bf05070 */
[----:B------:R-:W-:Y:S01]  /*23f0*/  LOP3.LUT R8, R10, R8, R9, 0xfe, !PT ;  /* 0x000000080a087212 */ /* 0x000fe200078efe09 */
[----:B------:R-:W-:Y:S01]  /*2400*/  IMAD.IADD R7, R7, 0x1, R11 ;  /* 0x0000000107077824 */ /* 0x000fe200078e020b */
[----:B------:R-:W-:Y:S01]  /*2410*/  SEL R11, RZ, 0x10, P3 ;  /* 0x00000010ff0b7807 */ /* 0x000fe20001800000 */
[----:B------:R-:W-:Y:S01]  /*2420*/  IMAD.SHL.U32 R88, R4, 0x80, RZ ;  /* 0x0000008004587824 */ /* 0x000fe200078e00ff */
[----:B------:R-:W-:Y:S01]  /*2430*/  ISETP.NE.AND.EX P0, PT, RZ, UR7, PT, P0 ;  /* 0x00000007ff007c0c */ /* 0x000fe2000bf05300 */
[----:B------:R-:W-:Y:S01]  /*2440*/  IMAD.WIDE.U32 R6, R206, UR4, R6 ;  /* 0x00000004ce067c25 */ /* 0x000fe2000f8e0006 */
[----:B------:R-:W-:Y:S02]  /*2450*/  LOP3.LUT R11, R8, R11, RZ, 0xfc, !PT ;  /* 0x0000000b080b7212 */ /* 0x000fe400078efcff */
[----:B------:R-:W-:Y:S01]  /*2460*/  SHF.R.S32.HI R143, RZ, 0x1f, R17 ;  /* 0x0000001fff8f7819 */ /* 0x000fe20000011411 */
[----:B------:R-:W-:Y:S01]  /*2470*/  IMAD R7, R206, UR5, R7 ;  /* 0x00000005ce077c24 */ /* 0x000fe2000f8e0207 */
[----:B------:R-:W-:Y:S01]  /*2480*/  ULDC.64 UR4, c[0x0][0x310] ;  /* 0x0000c40000047ab9 */ /* 0x000fe20000000a00 */
[----:B------:R-:W-:Y:S01]  /*2490*/  SHF.R.S32.HI R23, RZ, 0x1f, R22 ;  /* 0x0000001fff177819 */ /* 0x000fe20000011416 */
[C---:B------:R-:W-:Y:S01]  /*24a0*/  IMAD.SHL.U32 R133, R4.reuse, 0x40, RZ ;  /* 0x0000004004857824 */ /* 0x040fe200078e00ff */
[----:B------:R-:W-:Y:S01]  /*24b0*/  SHF.R.U32.HI R30, RZ, 0x3, R194 ;  /* 0x00000003ff1e7819 */ /* 0x000fe200000116c2 */
[-C--:B------:R-:W-:Y:S01]  /*24c0*/  IMAD R10, R143, R106.reuse, RZ ;  /* 0x0000006a8f0a7224 */ /* 0x080fe200078e02ff */
[C---:B------:R-:W-:Y:S01]  /*24d0*/  SHF.L.U64.HI R123, R4.reuse, 0x7, R5 ;  /* 0x00000007047b7819 */ /* 0x040fe20000010205 */
[----:B------:R-:W-:Y:S01]  /*24e0*/  IMAD.WIDE.U32 R96, R17, R106, R22 ;  /* 0x0000006a11607225 */ /* 0x000fe200078e0016 */
[----:B------:R-:W-:-:S02]  /*24f0*/  SHF.L.U64.HI R132, R4, 0x6, R5 ;  /* 0x0000000604847819 */ /* 0x000fc40000010205 */
[----:B------:R-:W-:Y:S01]  /*2500*/  LOP3.LUT P3, RZ, R237, 0x4, RZ, 0xc0, !PT ;  /* 0x00000004edff7812 */ /* 0x000fe2000786c0ff */
[C---:B------:R-:W-:Y:S01]  /*2510*/  IMAD R13, R17.reuse, R107, R10 ;  /* 0x0000006b110d7224 */ /* 0x040fe200078e020a */
[----:B------:R-:W-:Y:S01]  /*2520*/  SHF.L.U64.HI R129, R28, 0x7, R29 ;  /* 0x000000071c817819 */ /* 0x000fe2000001021d */
[----:B------:R-:W-:Y:S01]  /*2530*/  IMAD.WIDE.U32 R100, R17, R28, R22 ;  /* 0x0000001c11647225 */ /* 0x000fe200078e0016 */
[C---:B------:R-:W-:Y:S02]  /*2540*/  SHF.L.U64.HI R128, R106.reuse, 0x7, R107 ;  /* 0x000000076a807819 */ /* 0x040fe4000001026b */
[----:B------:R-:W-:Y:S01]  /*2550*/  IADD3 R97, R97, R13, RZ ;  /* 0x0000000d61617210 */ /* 0x000fe20007ffe0ff */
[----:B------:R-:W-:Y:S01]  /*2560*/  IMAD.IADD R99, R13, 0x1, R99 ;  /* 0x000000010d637824 */ /* 0x000fe200078e0263 */
[----:B------:R-:W-:Y:S01]  /*2570*/  SHF.L.U64.HI R105, R106, 0x6, R107 ;  /* 0x000000066a697819 */ /* 0x000fe2000001026b */
[----:B------:R-:W-:Y:S01]  /*2580*/  IMAD.MOV.U32 R122, RZ, RZ, 0x20 ;  /* 0x00000020ff7a7424 */ /* 0x000fe200078e00ff */
[----:B------:R-:W-:Y:S01]  /*2590*/  SHF.R.S32.HI R145, RZ, 0x1f, R214 ;  /* 0x0000001fff917819 */ /* 0x000fe200000114d6 */
[----:B-----5:R-:W-:Y:S01]  /*25a0*/  IMAD.WIDE.U32 R96, R141, R106, R96 ;  /* 0x0000006a8d607225 */ /* 0x020fe200078e0060 */
[----:B------:R-:W-:-:S02]  /*25b0*/  LEA.HI R148, R148, 0x8, RZ, 0x19 ;  /* 0x0000000894947811 */ /* 0x000fc400078fc8ff */
[----:B------:R-:W-:Y:S01]  /*25c0*/  SEL R122, R122, 0xffffffe0, !P3 ;  /* 0xffffffe07a7a7807 */ /* 0x000fe20005800000 */
[----:B------:R-:W-:-:S04]  /*25d0*/  IMAD.WIDE.U32 R98, R141, R106, R98 ;  /* 0x0000006a8d627225 */ /* 0x000fc800078e0062 */
[----:B------:R-:W-:Y:S01]  /*25e0*/  IMAD.SHL.U32 R31, R106, 0x80, RZ ;  /* 0x000000806a1f7824 */ /* 0x000fe200078e00ff */
[----:B--2---:R-:W-:Y:S02]  /*25f0*/  LOP3.LUT R20, R20, 0xfffffffe, RZ, 0xc0, !PT ;  /* 0xfffffffe14147812 */ /* 0x004fe400078ec0ff */
[----:B------:R-:W-:Y:S02]  /*2600*/  SHF.R.S32.HI R9, RZ, 0x1f, R3 ;  /* 0x0000001fff097819 */ /* 0x000fe40000011403 */
[----:B------:R-:W-:Y:S02]  /*2610*/  SEL R3, R3, RZ, !P0 ;  /* 0x000000ff03037207 */ /* 0x000fe40004000000 */
[----:B------:R-:W-:Y:S02]  /*2620*/  SEL R8, R9, RZ, !P0 ;  /* 0x000000ff09087207 */ /* 0x000fe40004000000 */
[----:B------:R-:W0:Y:S01]  /*2630*/  LDC R9, c[0x0][0x3f4] ;  /* 0x0000fd00ff097b82 */ /* 0x000e220000000800 */
[----:B------:R-:W-:-:S04]  /*2640*/  IMAD.WIDE.U32 R92, R3, UR4, R6 ;  /* 0x00000004035c7c25 */ /* 0x000fc8000f8e0006 */
[----:B------:R-:W-:Y:S02]  /*2650*/  IMAD R12, R8, UR4, RZ ;  /* 0x00000004080c7c24 */ /* 0x000fe4000f8e02ff */
[----:B------:R-:W-:-:S04]  /*2660*/  IMAD.WIDE.U32 R6, R17, R4, R18 ;  /* 0x0000000411067225 */ /* 0x000fc800078e0012 */
[----:B------:R-:W-:Y:S01]  /*2670*/  IMAD R15, R3, UR5, R12 ;  /* 0x00000005030f7c24 */ /* 0x000fe2000f8e020c */
[----:B------:R-:W-:Y:S01]  /*2680*/  IADD3 R91, P0, R92, R6, RZ ;  /* 0x000000065c5b7210 */ /* 0x000fe20007f1e0ff */
[----:B------:R-:W-:Y:S01]  /*2690*/  IMAD R12, R143, R4, RZ ;  /* 0x000000048f0c7224 */ /* 0x000fe200078e02ff */
[----:B------:R-:W-:Y:S01]  /*26a0*/  ULDC.64 UR4, c[0x0][0x338] ;  /* 0x0000ce0000047ab9 */ /* 0x000fe20000000a00 */
[----:B------:R-:W-:Y:S02]  /*26b0*/  IMAD.IADD R90, R93, 0x1, R15 ;  /* 0x000000015d5a7824 */ /* 0x000fe400078e020f */
[----:B------:R-:W-:Y:S02]  /*26c0*/  IMAD R89, R17, R5, R12 ;  /* 0x0000000511597224 */ /* 0x000fe400078e020c */
[----:B------:R-:W-:Y:S02]  /*26d0*/  IMAD R6, R143, R28, RZ ;  /* 0x0000001c8f067224 */ /* 0x000fe400078e02ff */
[----:B------:R-:W-:Y:S01]  /*26e0*/  IMAD R8, R8, UR4, RZ ;  /* 0x0000000408087c24 */ /* 0x000fe2000f8e02ff */
[----:B------:R-:W-:Y:S01]  /*26f0*/  IADD3.X R89, R90, R7, R89, P0, !PT ;  /* 0x000000075a597210 */ /* 0x000fe200007fe459 */
[----:B------:R-:W-:Y:S01]  /*2700*/  IMAD R15, R17, R29, R6 ;  /* 0x0000001d110f7224 */ /* 0x000fe200078e0206 */
[-C--:B0-----:R-:W-:Y:S01]  /*2710*/  ISETP.GE.AND P0, PT, R18, R9.reuse, PT ;  /* 0x000000091200720c */ /* 0x081fe20003f06270 */
[----:B------:R-:W-:Y:S01]  /*2720*/  IMAD.WIDE.U32 R94, R3, UR4, R94 ;  /* 0x00000004035e7c25 */ /* 0x000fe2000f8e005e */
[----:B------:R-:W-:-:S02]  /*2730*/  ISETP.GE.AND P4, PT, R186, R9, PT ;  /* 0x00000009ba00720c */ /* 0x000fc40003f86270 */
[----:B------:R-:W-:Y:S01]  /*2740*/  ISETP.GE.AND P1, PT, R185, R9, PT ;  /* 0x00000009b900720c */ /* 0x000fe20003f26270 */
[----:B------:R-:W-:Y:S01]  /*2750*/  IMAD R3, R3, UR5, R8 ;  /* 0x0000000503037c24 */ /* 0x000fe2000f8e0208 */
[----:B------:R-:W-:Y:S01]  /*2760*/  SEL R7, R9, RZ, P0 ;  /* 0x000000ff09077207 */ /* 0x000fe20000000000 */
[----:B------:R-:W-:Y:S01]  /*2770*/  IMAD.IADD R101, R101, 0x1, R15 ;  /* 0x0000000165657824 */ /* 0x000fe200078e020f */
[----:B------:R-:W-:Y:S01]  /*2780*/  SEL R13, R9, RZ, P4 ;  /* 0x000000ff090d7207 */ /* 0x000fe20002000000 */
[----:B------:R-:W-:Y:S01]  /*2790*/  IMAD.IADD R103, R15, 0x1, R103 ;  /* 0x000000010f677824 */ /* 0x000fe200078e0267 */
[----:B------:R-:W-:Y:S01]  /*27a0*/  SEL R6, R9, RZ, P1 ;  /* 0x000000ff09067207 */ /* 0x000fe20000800000 */
[-C--:B------:R-:W-:Y:S01]  /*27b0*/  IMAD.WIDE.U32 R100, R141, R28.reuse, R100 ;  /* 0x0000001c8d647225 */ /* 0x080fe200078e0064 */
[----:B------:R-:W-:Y:S02]  /*27c0*/  IADD3 R7, R18, R7, RZ ;  /* 0x0000000712077210 */ /* 0x000fe40007ffe0ff */
[----:B------:R-:W-:Y:S01]  /*27d0*/  SHF.L.U32 R120, R9, 0x1, RZ ;  /* 0x0000000109787819 */ /* 0x000fe200000006ff */
[----:B------:R-:W-:Y:S01]  /*27e0*/  IMAD.IADD R12, R186, 0x1, R13 ;  /* 0x00000001ba0c7824 */ /* 0x000fe200078e020d */
[----:B------:R-:W-:Y:S01]  /*27f0*/  @P4 LOP3.LUT R20, R20, 0x1, RZ, 0xfc, !PT ;  /* 0x0000000114144812 */ /* 0x000fe200078efcff */
[----:B------:R-:W-:Y:S01]  /*2800*/  IMAD.IADD R8, R185, 0x1, R6 ;  /* 0x00000001b9087824 */ /* 0x000fe200078e0206 */
[----:B------:R-:W-:Y:S01]  /*2810*/  SHF.R.S32.HI R6, RZ, 0x1f, R7 ;  /* 0x0000001fff067819 */ /* 0x000fe20000011407 */
[----:B------:R-:W-:Y:S01]  /*2820*/  IMAD.WIDE.U32 R102, R141, R28, R102 ;  /* 0x0000001c8d667225 */ /* 0x000fe200078e0066 */
[----:B------:R-:W-:Y:S01]  /*2830*/  SHF.R.S32.HI R15, RZ, 0x1f, R12 ;  /* 0x0000001fff0f7819 */ /* 0x000fe2000001140c */
[----:B------:R0:W-:Y:S01]  /*2840*/  STL [R1+0x1c], R20 ;  /* 0x00001c1401007387 */ /* 0x0001e20000100800 */
[CC--:B------:R-:W-:Y:S01]  /*2850*/  LEA.HI R14, R6.reuse, R7.reuse, RZ, 0x3 ;  /* 0x00000007060e7211 */ /* 0x0c0fe200078f18ff */
[----:B------:R-:W-:Y:S01]  /*2860*/  IMAD.IADD R5, R95, 0x1, R3 ;  /* 0x000000015f057824 */ /* 0x000fe200078e0203 */
[----:B------:R-:W-:-:S02]  /*2870*/  LEA.HI R6, R6, R7, RZ, 0x6 ;  /* 0x0000000706067211 */ /* 0x000fc400078f30ff */
[CC--:B------:R-:W-:Y:S02]  /*2880*/  LEA.HI R32, R15.reuse, R12.reuse, RZ, 0x3 ;  /* 0x0000000c0f207211 */ /* 0x0c0fe400078f18ff */
[----:B------:R-:W-:Y:S01]  /*2890*/  LEA.HI R15, R15, R12, RZ, 0x6 ;  /* 0x0000000c0f0f7211 */ /* 0x000fe200078f30ff */
[----:B------:R-:W-:Y:S01]  /*28a0*/  IMAD.SHL.U32 R7, R6, 0x80, RZ ;  /* 0x0000008006077824 */ /* 0x000fe200078e00ff */
[----:B------:R-:W-:Y:S02]  /*28b0*/  SHF.R.S32.HI R13, RZ, 0x1f, R8 ;  /* 0x0000001fff0d7819 */ /* 0x000fe40000011408 */
[----:B------:R-:W-:Y:S02]  /*28c0*/  SHF.L.U32 R21, R15, 0x7, RZ ;  /* 0x000000070f157819 */ /* 0x000fe400000006ff */
[----:B------:R-:W-:Y:S02]  /*28d0*/  LOP3.LUT R15, R194, 0x38, R14, 0xf8, !PT ;  /* 0x00000038c20f7812 */ /* 0x000fe400078ef80e */
[----:B------:R-:W-:-:S02]  /*28e0*/  LEA.HI R10, R13, R8, RZ, 0x3 ;  /* 0x000000080d0a7211 */ /* 0x000fc400078f18ff */
[----:B------:R-:W-:Y:S02]  /*28f0*/  LEA.HI R8, R13, R8, RZ, 0x6 ;  /* 0x000000080d087211 */ /* 0x000fe400078f30ff */
[----:B------:R-:W-:Y:S02]  /*2900*/  LOP3.LUT R7, R7, 0xffffe000, RZ, 0xc0, !PT ;  /* 0xffffe00007077812 */ /* 0x000fe400078ec0ff */
[----:B------:R-:W-:Y:S01]  /*2910*/  LOP3.LUT R138, R15, R30, RZ, 0x3c, !PT ;  /* 0x0000001e0f8a7212 */ /* 0x000fe200078e3cff */
[----:B------:R-:W-:Y:S01]  /*2920*/  IMAD.SHL.U32 R12, R8, 0x80, RZ ;  /* 0x00000080080c7824 */ /* 0x000fe200078e00ff */
[----:B------:R-:W-:Y:S01]  /*2930*/  LOP3.LUT R26, R194, 0x38, R10, 0xf8, !PT ;  /* 0x00000038c21a7812 */ /* 0x000fe200078ef80a */
[----:B------:R-:W-:Y:S01]  /*2940*/  IMAD R140, R196, 0x200, R7 ;  /* 0x00000200c48c7824 */ /* 0x000fe200078e0207 */
[----:B------:R-:W-:Y:S02]  /*2950*/  IADD3 R138, R138, R7, R198 ;  /* 0x000000078a8a7210 */ /* 0x000fe40007ffe0c6 */
[----:B------:R-:W-:-:S02]  /*2960*/  SHF.R.S32.HI R7, RZ, 0x1f, R141 ;  /* 0x0000001fff077819 */ /* 0x000fc4000001148d */
[----:B------:R-:W-:Y:S02]  /*2970*/  LOP3.LUT R15, R12, 0xffffe000, RZ, 0xc0, !PT ;  /* 0xffffe0000c0f7812 */ /* 0x000fe400078ec0ff */
[----:B------:R-:W-:Y:S01]  /*2980*/  LOP3.LUT R26, R26, R30, RZ, 0x3c, !PT ;  /* 0x0000001e1a1a7212 */ /* 0x000fe200078e3cff */
[----:B------:R-:W-:Y:S01]  /*2990*/  IMAD R4, R7, R28, RZ ;  /* 0x0000001c07047224 */ /* 0x000fe200078e02ff */
[----:B------:R-:W-:Y:S01]  /*29a0*/  LOP3.LUT R27, R194, 0x38, R32, 0xf8, !PT ;  /* 0x00000038c21b7812 */ /* 0x000fe200078ef820 */
[----:B------:R-:W-:Y:S01]  /*29b0*/  IMAD R139, R196, 0x200, R15 ;  /* 0x00000200c48b7824 */ /* 0x000fe200078e020f */
[----:B------:R-:W-:Y:S01]  /*29c0*/  IADD3 R136, R26, R15, R198 ;  /* 0x0000000f1a887210 */ /* 0x000fe20007ffe0c6 */
[----:B------:R-:W-:Y:S01]  /*29d0*/  IMAD R15, R141, R29, R4 ;  /* 0x0000001d8d0f7224 */ /* 0x000fe200078e0204 */
[----:B------:R-:W-:Y:S02]  /*29e0*/  LOP3.LUT R6, R195, 0x38, R14, 0xf8, !PT ;  /* 0x00000038c3067812 */ /* 0x000fe400078ef80e */
[----:B------:R-:W-:-:S02]  /*29f0*/  LOP3.LUT R21, R21, 0xffffe000, RZ, 0xc0, !PT ;  /* 0xffffe00015157812 */ /* 0x000fc400078ec0ff */
[----:B------:R-:W-:Y:S02]  /*2a00*/  LOP3.LUT R27, R27, R30, RZ, 0x3c, !PT ;  /* 0x0000001e1b1b7212 */ /* 0x000fe400078e3cff */
[----:B------:R-:W-:Y:S01]  /*2a10*/  IADD3 R118, P4, R17, R118, RZ ;  /* 0x0000007611767210 */ /* 0x000fe20007f9e0ff */
[----:B------:R-:W-:Y:S01]  /*2a20*/  IMAD R137, R196, 0x200, R21 ;  /* 0x00000200c4897824 */ /* 0x000fe200078e0215 */
[C---:B------:R-:W-:Y:S02]  /*2a30*/  LOP3.LUT R4, R195.reuse, 0x18, R18, 0xf8, !PT ;  /* 0x00000018c3047812 */ /* 0x040fe400078ef812 */
[----:B0-----:R-:W-:Y:S01]  /*2a40*/  LOP3.LUT R20, R195, 0x38, R32, 0xf8, !PT ;  /* 0x00000038c3147812 */ /* 0x001fe200078ef820 */
[----:B------:R-:W-:Y:S01]  /*2a50*/  IMAD.X R119, R0, 0x1, R143, P4 ;  /* 0x0000000100777824 */ /* 0x000fe200020e068f */
[----:B------:R-:W-:Y:S01]  /*2a60*/  LOP3.LUT R13, R6, R197, RZ, 0x3c, !PT ;  /* 0x000000c5060d7212 */ /* 0x000fe200078e3cff */
[----:B------:R-:W-:Y:S01]  /*2a70*/  IMAD R6, R7, R106, RZ ;  /* 0x0000006a07067224 */ /* 0x000fe200078e02ff */
[----:B------:R-:W-:-:S02]  /*2a80*/  IADD3 R135, R27, R21, R198 ;  /* 0x000000151b877210 */ /* 0x000fc40007ffe0c6 */
[----:B------:R-:W-:Y:S01]  /*2a90*/  LOP3.LUT R8, R195, 0x38, R10, 0xf8, !PT ;  /* 0x00000038c3087812 */ /* 0x000fe200078ef80a */
[----:B------:R-:W-:Y:S01]  /*2aa0*/  IMAD.IADD R140, R140, 0x1, R13 ;  /* 0x000000018c8c7824 */ /* 0x000fe200078e020d */
[----:B------:R-:W-:Y:S01]  /*2ab0*/  LOP3.LUT R27, R4, R197, RZ, 0x3c, !PT ;  /* 0x000000c5041b7212 */ /* 0x000fe200078e3cff */
[----:B------:R-:W-:Y:S01]  /*2ac0*/  IMAD R21, R141, R107, R6 ;  /* 0x0000006b8d157224 */ /* 0x000fe200078e0206 */
[----:B------:R-:W-:Y:S02]  /*2ad0*/  SEL R0, RZ, 0x20, P2 ;  /* 0x00000020ff007807 */ /* 0x000fe40001000000 */
[-C--:B------:R-:W-:Y:S01]  /*2ae0*/  LOP3.LUT R20, R20, R197.reuse, RZ, 0x3c, !PT ;  /* 0x000000c514147212 */ /* 0x080fe200078e3cff */
[----:B------:R-:W-:Y:S01]  /*2af0*/  IMAD R27, R196, 0x200, R27 ;  /* 0x00000200c41b7824 */ /* 0x000fe200078e021b */
[----:B------:R-:W-:Y:S01]  /*2b00*/  LOP3.LUT R8, R8, R197, RZ, 0x3c, !PT ;  /* 0x000000c508087212 */ /* 0x000fe200078e3cff */
[----:B------:R-:W-:Y:S01]  /*2b10*/  IMAD.IADD R26, R97, 0x1, R21 ;  /* 0x00000001611a7824 */ /* 0x000fe200078e0215 */
[----:B------:R-:W-:Y:S01]  /*2b20*/  SHF.R.S32.HI R112, RZ, 0x3, R14 ;  /* 0x00000003ff707819 */ /* 0x000fe2000001140e */
[----:B------:R-:W-:Y:S01]  /*2b30*/  IMAD.IADD R137, R137, 0x1, R20 ;  /* 0x0000000189897824 */ /* 0x000fe200078e0214 */
[----:B------:R-:W-:Y:S01]  /*2b40*/  LOP3.LUT R14, R14, 0xfffffff8, RZ, 0xc0, !PT ;  /* 0xfffffff80e0e7812 */ /* 0x000fe200078ec0ff */
[----:B------:R-:W-:Y:S01]  /*2b50*/  IMAD.IADD R134, R122, 0x1, R27 ;  /* 0x000000017a867824 */ /* 0x000fe200078e021b */
[----:B------:R-:W-:Y:S01]  /*2b60*/  LOP3.LUT R13, R10, 0xfffffff8, RZ, 0xc0, !PT ;  /* 0xfffffff80a0d7812 */ /* 0x000fe200078ec0ff */
[----:B------:R-:W-:Y:S01]  /*2b70*/  IMAD.IADD R21, R21, 0x1, R99 ;  /* 0x0000000115157824 */ /* 0x000fe200078e0263 */
[----:B------:R-:W-:-:S02]  /*2b80*/  LOP3.LUT R12, R32, 0xfffffff8, RZ, 0xc0, !PT ;  /* 0xfffffff8200c7812 */ /* 0x000fc400078ec0ff */
[----:B------:R-:W-:Y:S02]  /*2b90*/  LOP3.LUT R0, R11, R0, RZ, 0xfc, !PT ;  /* 0x000000000b007212 */ /* 0x000fe400078efcff */
[C---:B------:R-:W-:Y:S01]  /*2ba0*/  SHF.L.U64.HI R30, R28.reuse, 0x6, R29 ;  /* 0x000000061c1e7819 */ /* 0x040fe2000001021d */
[C---:B------:R-:W-:Y:S01]  /*2bb0*/  IMAD.SHL.U32 R29, R28.reuse, 0x80, RZ ;  /* 0x000000801c1d7824 */ /* 0x040fe200078e00ff */
[----:B------:R-:W-:Y:S01]  /*2bc0*/  IADD3 R139, R139, R8, RZ ;  /* 0x000000088b8b7210 */ /* 0x000fe20007ffe0ff */
[----:B------:R-:W-:Y:S01]  /*2bd0*/  IMAD.SHL.U32 R28, R28, 0x40, RZ ;  /* 0x000000401c1c7824 */ /* 0x000fe200078e00ff */
[----:B------:R-:W-:Y:S01]  /*2be0*/  IADD3 R20, R101, R15, RZ ;  /* 0x0000000f65147210 */ /* 0x000fe20007ffe0ff */
[----:B------:R-:W-:Y:S01]  /*2bf0*/  IMAD.IADD R15, R15, 0x1, R103 ;  /* 0x000000010f0f7824 */ /* 0x000fe200078e0267 */
[----:B------:R-:W-:Y:S02]  /*2c00*/  SHF.R.S32.HI R111, RZ, 0x3, R10 ;  /* 0x00000003ff6f7819 */ /* 0x000fe4000001140a */
[----:B------:R-:W-:-:S02]  /*2c10*/  SHF.L.U32 R106, R106, 0x6, RZ ;  /* 0x000000066a6a7819 */ /* 0x000fc400000006ff */
[----:B------:R-:W-:Y:S02]  /*2c20*/  SHF.R.S32.HI R110, RZ, 0x3, R32 ;  /* 0x00000003ff6e7819 */ /* 0x000fe40000011420 */
[----:B------:R-:W-:Y:S02]  /*2c30*/  LOP3.LUT R11, R11, 0x1, RZ, 0xc0, !PT ;  /* 0x000000010b0b7812 */ /* 0x000fe400078ec0ff */
[----:B------:R-:W-:Y:S02]  /*2c40*/  SHF.R.S32.HI R109, RZ, 0x1f, R14 ;  /* 0x0000001fff6d7819 */ /* 0x000fe4000001140e */
[----:B------:R-:W-:Y:S02]  /*2c50*/  SHF.R.S32.HI R108, RZ, 0x1f, R13 ;  /* 0x0000001fff6c7819 */ /* 0x000fe4000001140d */
[----:B------:R-:W-:Y:S02]  /*2c60*/  SHF.R.S32.HI R107, RZ, 0x1f, R12 ;  /* 0x0000001fff6b7819 */ /* 0x000fe4000001140c */
[----:B------:R-:W-:-:S02]  /*2c70*/  LOP3.LUT R10, R0, 0x2, RZ, 0xc0, !PT ;  /* 0x00000002000a7812 */ /* 0x000fc400078ec0ff */
[C---:B------:R-:W-:Y:S02]  /*2c80*/  LOP3.LUT R9, R0.reuse, 0x4, RZ, 0xc0, !PT ;  /* 0x0000000400097812 */ /* 0x040fe400078ec0ff */
[C---:B------:R-:W-:Y:S02]  /*2c90*/  LOP3.LUT R8, R0.reuse, 0x8, RZ, 0xc0, !PT ;  /* 0x0000000800087812 */ /* 0x040fe400078ec0ff */
[C---:B------:R-:W-:Y:S02]  /*2ca0*/  LOP3.LUT R7, R0.reuse, 0x10, RZ, 0xc0, !PT ;  /* 0x0000001000077812 */ /* 0x040fe400078ec0ff */
[----:B------:R-:W-:-:S07]  /*2cb0*/  LOP3.LUT R6, R0, 0x20, RZ, 0xc0, !PT ;  /* 0x0000002000067812 */ /* 0x000fce00078ec0ff */
.L_x_2586:
[----:B0-2---:R-:W2:Y:S01]  /*2cc0*/  LDL.LU R34, [R1+0x1c] ;  /* 0x00001c0001227983 */ /* 0x005ea20000300800 */
[----:B------:R-:W-:Y:S01]  /*2cd0*/  VIADD R32, R24, 0xffffffff ;  /* 0xffffffff18207836 */ /* 0x000fe20000000000 */
[----:B------:R-:W0:Y:S01]  /*2ce0*/  LDC.64 R114, c[0x0][0x2e8] ;  /* 0x0000ba00ff727b82 */ /* 0x000e220000000a00 */
[----:B------:R-:W-:Y:S01]  /*2cf0*/  IMAD R43, R16, 0x6000, R27 ;  /* 0x00006000102b7824 */ /* 0x000fe200078e021b */
[----:B------:R-:W-:Y:S05]  /*2d00*/  YIELD ;  /* 0x0000000000007946 */ /* 0x000fea0003800000 */
[----:B------:R-:W-:Y:S01]  /*2d10*/  SHF.R.S32.HI R33, RZ, 0x1f, R32 ;  /* 0x0000001fff217819 */ /* 0x000fe20000011420 */
[-C--:B------:R-:W-:Y:S01]  /*2d20*/  IMAD R3, R123, R32.reuse, RZ ;  /* 0x000000207b037224 */ /* 0x080fe200078e02ff */
[----:B------:R-:W1:Y:S01]  /*2d30*/  LDC R117, c[0x0][0x3f4] ;  /* 0x0000fd00ff757b82 */ /* 0x000e620000000800 */
[----:B------:R-:W-:Y:S01]  /*2d40*/  IMAD.WIDE.U32 R124, R88, R32, RZ ;  /* 0x00000020587c7225 */ /* 0x000fe200078e00ff */
[----:B------:R-:W-:Y:S03]  /*2d50*/  BSSY B0, `(.L_x_2487) ;  /* 0x0000768000007945 */ /* 0x000fe60003800000 */
[----:B------:R-:W-:Y:S01]  /*2d60*/  IMAD R3, R33, R88, R3 ;  /* 0x0000005821037224 */ /* 0x000fe200078e0203 */
[-C--:B------:R-:W-:Y:S01]  /*2d70*/  IADD3 R0, P3, P4, R91, R124.reuse, R133 ;  /* 0x0000007c5b007210 */ /* 0x080fe20007c7e085 */
[----:B------:R-:W-:Y:S01]  /*2d80*/  IMAD R43, R43, 0x2, R116 ;  /* 0x000000022b2b7824 */ /* 0x000fe200078e0274 */
[----:B------:R-:W-:Y:S01]  /*2d90*/  IADD3 R4, P5, R91, R124, RZ ;  /* 0x0000007c5b047210 */ /* 0x000fe20007fbe0ff */
[----:B------:R-:W-:-:S05]  /*2da0*/  IMAD.IADD R84, R125, 0x1, R3 ;  /* 0x000000017d547824 */ /* 0x000fca00078e0203 */
[----:B------:R-:W-:Y:S02]  /*2db0*/  IADD3.X R3, R89, R84, R132, P3, P4 ;  /* 0x0000005459037210 */ /* 0x000fe40001fe8484 */
[----:B------:R-:W-:Y:S02]  /*2dc0*/  ISETP.GT.AND P3, PT, R32, R121, PT ;  /* 0x000000792000720c */ /* 0x000fe40003f64270 */
[-C--:B0-----:R-:W-:Y:S02]  /*2dd0*/  LEA R44, P2, R4, R114.reuse, 0x1 ;  /* 0x00000072042c7211 */ /* 0x081fe400078408ff */
[----:B------:R-:W-:Y:S02]  /*2de0*/  IADD3.X R24, R84, R89, RZ, P5, !PT ;  /* 0x0000005954187210 */ /* 0x000fe40002ffe4ff */
[----:B------:R-:W-:Y:S02]  /*2df0*/  LEA R40, P5, R0, R114, 0x1 ;  /* 0x0000007200287211 */ /* 0x000fe400078a08ff */
[----:B------:R-:W-:Y:S01]  /*2e00*/  LEA.HI.X R45, R4, R115, R24, 0x1, P2 ;  /* 0x00000073042d7211 */ /* 0x000fe200010f0c18 */
[----:B------:R-:W-:Y:S01]  /*2e10*/  IMAD.MOV.U32 R24, RZ, RZ, R32 ;  /* 0x000000ffff187224 */ /* 0x000fe200078e0020 */
[----:B-1----:R-:W-:-:S02]  /*2e20*/  ISETP.GE.AND P2, PT, R117, 0x1, PT ;  /* 0x000000017500780c */ /* 0x002fc40003f46270 */
[----:B------:R-:W-:Y:S01]  /*2e30*/  LEA.HI.X R41, R0, R115, R3, 0x1, P5 ;  /* 0x0000007300297211 */ /* 0x000fe200028f0c03 */
[----:B------:R-:W-:-:S04]  /*2e40*/  IMAD R3, R16, 0x6000, R134 ;  /* 0x0000600010037824 */ /* 0x000fc800078e0286 */
[----:B------:R-:W-:Y:S01]  /*2e50*/  IMAD R42, R3, 0x2, R116 ;  /* 0x00000002032a7824 */ /* 0x000fe200078e0274 */
[----:B--2---:R-:W-:-:S04]  /*2e60*/  LOP3.LUT R34, R34, 0xfffffffd, RZ, 0xc0, !PT ;  /* 0xfffffffd22227812 */ /* 0x004fc800078ec0ff */
[----:B------:R-:W-:-:S05]  /*2e70*/  @P3 LOP3.LUT R34, R34, 0x2, RZ, 0xfc, !PT ;  /* 0x0000000222223812 */ /* 0x000fca00078efcff */
[----:B------:R0:W-:Y:S01]  /*2e80*/  STL [R1+0x1c], R34 ;  /* 0x00001c2201007387 */ /* 0x0001e20000100800 */
[----:B------:R-:W-:Y:S05]  /*2e90*/  @!P2 BRA `(.L_x_2488) ;  /* 0x00000070006ca947 */ /* 0x000fea0003800000 */
[----:B------:R-:W-:Y:S01]  /*2ea0*/  ULDC.U8 UR4, c[0x0][0x410] ;  /* 0x0001040000047ab9 */ /* 0x000fe20000000000 */
[-C--:B------:R-:W-:Y:S01]  /*2eb0*/  IMAD R0, R128, R32.reuse, RZ ;  /* 0x0000002080007224 */ /* 0x080fe200078e02ff */
[----:B------:R-:W-:Y:S01]  /*2ec0*/  ISETP.NE.AND P2, PT, RZ, UR4, PT ;  /* 0x00000004ff007c0c */ /* 0x000fe2000bf45270 */
[-C--:B------:R-:W-:Y:S02]  /*2ed0*/  IMAD R4, R129, R32.reuse, RZ ;  /* 0x0000002081047224 */ /* 0x080fe400078e02ff */
[C---:B------:R-:W-:Y:S02]  /*2ee0*/  IMAD R3, R33.reuse, R31, R0 ;  /* 0x0000001f21037224 */ /* 0x040fe400078e0200 */
[----:B------:R-:W-:Y:S02]  /*2ef0*/  IMAD R33, R33, R29, R4 ;  /* 0x0000001d21217224 */ /* 0x000fe400078e0204 */
[----:B------:R-:W-:Y:S02]  /*2f00*/  IMAD R4, R24, -0x80, R25 ;  /* 0xffffff8018047824 */ /* 0x000fe400078e0219 */
[----:B------:R-:W-:-:S03]  /*2f10*/  IMAD.WIDE.U32 R82, R31, R32, RZ ;  /* 0x000000201f527225 */ /* 0x000fc600078e00ff */
[----:B------:R-:W-:Y:S01]  /*2f20*/  VIMNMX R4, R4, 0x80, PT ;  /* 0x0000008004047848 */ /* 0x000fe20003fe0100 */
[----:B------:R-:W-:-:S04]  /*2f30*/  IMAD.WIDE.U32 R80, R29, R32, RZ ;  /* 0x000000201d507225 */ /* 0x000fc800078e00ff */
[----:B------:R-:W-:Y:S01]  /*2f40*/  IMAD.IADD R0, R83, 0x1, R3 ;  /* 0x0000000153007824 */ /* 0x000fe200078e0203 */
[----:B------:R-:W-:Y:S01]  /*2f50*/  IADD3 R3, R81, R33, RZ ;  /* 0x0000002151037210 */ /* 0x000fe20007ffe0ff */
        /* <DEDUP_REMOVED lines=22> */
[----:B0-----:R-:W-:Y:S01]  /*30c0*/  IMAD.X R34, R0, 0x1, R26, P4 ;  /* 0x0000000100227824 */ /* 0x001fe200020e061a */
        /* <DEDUP_REMOVED lines=34> */
.L_x_2491:
[----:B------:R-:W-:Y:S05]  /*32f0*/  BSYNC B1 ;  /* 0x0000000000017941 */ /* 0x000fea0003800000 */
.L_x_2490:
        /* <DEDUP_REMOVED lines=12> */
[----:B-----5:R-:W-:Y:S01]  /*33c0*/  IMAD.MOV.U32 R130, RZ, RZ, R66 ;  /* 0x000000ffff827224 */ /* 0x020fe200078e0042 */
[----:B------:R-:W-:Y:S01]  /*33d0*/  CS2R R64, SRZ ;  /* 0x0000000000407805 */ /* 0x000fe2000001ff00 */
[----:B------:R-:W-:Y:S06]  /*33e0*/  @P4 BRA `(.L_x_2493) ;  /* 0x0000000000a04947 */ /* 0x000fec0003800000 */
[----:B------:R-:W-:Y:S01]  /*33f0*/  IADD3 R82, P2, P5, R96, R82, R106 ;  /* 0x0000005260527210 */ /* 0x000fe20007d5e06a */
[----:B------:R-:W-:Y:S01]  /*3400*/  ULDC.64 UR4, c[0x0][0x3e8] ;  /* 0x0000fa0000047ab9 */ /* 0x000fe20000000a00 */
[----:B------:R-:W-:Y:S01]  /*3410*/  ULDC.64 UR6, c[0x0][0x400] ;  /* 0x0001000000067ab9 */ /* 0x000fe20000000a00 */
[----:B------:R-:W-:Y:S02]  /*3420*/  CS2R R62, SRZ ;  /* 0x00000000003e7805 */ /* 0x000fe4000001ff00 */
[----:B-1----:R-:W-:Y:S02]  /*3430*/  IADD3.X R33, R26, R0, R105, P2, P5 ;  /* 0x000000001a217210 */ /* 0x002fe400017ea469 */
[----:B------:R-:W-:Y:S02]  /*3440*/  CS2R R64, SRZ ;  /* 0x0000000000407805 */ /* 0x000fe4000001ff00 */
[----:B------:R-:W-:-:S04]  /*3450*/  IADD3 R80, P2, P5, R100, R80, R28 ;  /* 0x0000005064507210 */ /* 0x000fc80007d5e01c */
[----:B------:R-:W-:Y:S02]  /*3460*/  IADD3.X R3, R20, R3, R30, P2, P5 ;  /* 0x0000000314037210 */ /* 0x000fe400017ea41e */
[----:B------:R-:W-:-:S04]  /*3470*/  LEA R32, P2, R82, UR4, 0x1 ;  /* 0x0000000452207c11 */ /* 0x000fc8000f8408ff */
[----:B------:R-:W-:Y:S02]  /*3480*/  LEA.HI.X R33, R82, UR5, R33, 0x1, P2 ;  /* 0x0000000552217c11 */ /* 0x000fe400090f0c21 */
[----:B0-----:R-:W-:-:S04]  /*3490*/  LEA R34, P2, R80, UR6, 0x1 ;  /* 0x0000000650227c11 */ /* 0x001fc8000f8408ff */
        /* <DEDUP_REMOVED lines=29> */
.L_x_2493:
[----:B------:R-:W-:Y:S05]  /*3670*/  BSYNC B1 ;  /* 0x0000000000017941 */ /* 0x000fea0003800000 */
.L_x_2492:
[----:B------:R-:W3:Y:S01]  /*3680*/  LDL R0, [R1+0x18] ;  /* 0x0000180001007983 */ /* 0x000ee20000100800 */
[----:B------:R-:W-:Y:S01]  /*3690*/  MOV R3, R70 ;  /* 0x0000004600037202 */ /* 0x000fe20000000f00 */
[----:B-12---:R-:W-:Y:S01]  /*36a0*/  IMAD.MOV.U32 R32, RZ, RZ, R67 ;  /* 0x000000ffff207224 */ /* 0x006fe200078e0043 */
[----:B------:R-:W-:Y:S01]  /*36b0*/  PRMT R154, R154, 0x5410, R130 ;  /* 0x000054109a9a7816 */ /* 0x000fe20000000082 */
[----:B------:R-:W-:Y:S01]  /*36c0*/  IMAD.MOV.U32 R33, RZ, RZ, R74 ;  /* 0x000000ffff217224 */ /* 0x000fe200078e004a */
[----:B------:R-:W-:Y:S02]  /*36d0*/  PRMT R158, R3, 0x7610, R158 ;  /* 0x00007610039e7816 */ /* 0x000fe4000000009e */
[----:B------:R-:W-:Y:S02]  /*36e0*/  MOV R3, R79 ;  /* 0x0000004f00037202 */ /* 0x000fe40000000f00 */
[----:B------:R-:W-:Y:S01]  /*36f0*/  PRMT R155, R32, 0x7610, R155 ;  /* 0x00007610209b7816 */ /* 0x000fe2000000009b */
[----:B------:R-:W-:Y:S01]  /*3700*/  IMAD.MOV.U32 R32, RZ, RZ, R75 ;  /* 0x000000ffff207224 */ /* 0x000fe200078e004b */
[----:B------:R-:W-:Y:S01]  /*3710*/  PRMT R161, R33, 0x7610, R161 ;  /* 0x0000761021a17816 */ /* 0x000fe200000000a1 */
[----:B------:R-:W-:-:S03]  /*3720*/  IMAD.MOV.U32 R33, RZ, RZ, R125 ;  /* 0x000000ffff217224 */ /* 0x000fc600078e007d */
[----:B------:R-:W-:Y:S01]  /*3730*/  PRMT R160, R32, 0x7610, R160 ;  /* 0x0000761020a07816 */ /* 0x000fe200000000a0 */
[----:B------:R-:W-:-:S05]  /*3740*/  IMAD.MOV.U32 R32, RZ, RZ, R124 ;  /* 0x000000ffff207224 */ /* 0x000fca00078e007c */
[----:B------:R-:W-:Y:S02]  /*3750*/  PRMT R150, R32, 0x5410, R33 ;  /* 0x0000541020967816 */ /* 0x000fe40000000021 */
[----:B---3--:R-:W-:Y:S01]  /*3760*/  R2UR UR4, R0 ;  /* 0x00000000000472ca */ /* 0x008fe200000e0000 */
[----:B------:R-:W-:-:S05]  /*3770*/  IMAD.MOV.U32 R0, RZ, RZ, R71 ;  /* 0x000000ffff007224 */ /* 0x000fca00078e0047 */
[----:B------:R-:W-:Y:S01]  /*3780*/  PRMT R157, R0, 0x7610, R157 ;  /* 0x00007610009d7816 */ /* 0x000fe2000000009d */
[----:B------:R-:W-:-:S05]  /*3790*/  IMAD.MOV.U32 R0, RZ, RZ, R78 ;  /* 0x000000ffff007224 */ /* 0x000fca00078e004e */
[----:B------:R-:W-:Y:S01]  /*37a0*/  PRMT R162, R0, 0x5410, R3 ;  /* 0x0000541000a27816 */ /* 0x000fe20000000003 */
[----:B------:R-:W-:Y:S01]  /*37b0*/  IMAD.MOV.U32 R0, RZ, RZ, R86 ;  /* 0x000000ffff007224 */ /* 0x000fe200078e0056 */
[----:B------:R-:W-:Y:S01]  /*37c0*/  UISETP.NE.AND UP0, UPT, UR4, 0x3, UPT ;  /* 0x000000030400788c */ /* 0x000fe2000bf05270 */
[----:B------:R-:W-:-:S05]  /*37d0*/  IMAD.MOV.U32 R3, RZ, RZ, R87 ;  /* 0x000000ffff037224 */ /* 0x000fca00078e0057 */
[----:B------:R-:W-:Y:S01]  /*37e0*/  PRMT R163, R0, 0x5410, R3 ;  /* 0x0000541000a37816 */ /* 0x000fe20000000003 */
[----:B------:R-:W-:Y:S01]  /*37f0*/  IMAD.MOV.U32 R0, RZ, RZ, R69 ;  /* 0x000000ffff007224 */ /* 0x000fe200078e0045 */
[----:B------:R-:W-:Y:S02]  /*3800*/  MOV R3, R68 ;  /* 0x0000004400037202 */ /* 0x000fe40000000f00 */
[----:B------:R-:W-:Y:S02]  /*3810*/  PLOP3.LUT P2, PT, PT, PT, UP0, 0x80, 0x0 ;  /* 0x000000000000781c */ /* 0x000fe40003f4f008 */
[----:B------:R-:W-:Y:S01]  /*3820*/  PRMT R156, R0, 0x7610, R156 ;  /* 0x00007610009c7816 */ /* 0x000fe2000000009c */
[----:B------:R-:W-:Y:S01]  /*3830*/  IMAD.MOV.U32 R0, RZ, RZ, R73 ;  /* 0x000000ffff007224 */ /* 0x000fe200078e0049 */
[----:B------:R-:W-:Y:S01]  /*3840*/  PRMT R155, R155, 0x5410, R3 ;  /* 0x000054109b9b7816 */ /* 0x000fe20000000003 */
[----:B------:R-:W-:-:S03]  /*3850*/  IMAD.MOV.U32 R3, RZ, RZ, R72 ;  /* 0x000000ffff037224 */ /* 0x000fc600078e0048 */
[----:B------:R-:W-:Y:S01]  /*3860*/  PRMT R158, R158, 0x5410, R0 ;  /* 0x000054109e9e7816 */ /* 0x000fe20000000000 */
[----:B------:R-:W-:Y:S01]  /*3870*/  IMAD.MOV.U32 R0, RZ, RZ, R76 ;  /* 0x000000ffff007224 */ /* 0x000fe200078e004c */
[----:B------:R-:W-:Y:S02]  /*3880*/  PRMT R157, R157, 0x5410, R3 ;  /* 0x000054109d9d7816 */ /* 0x000fe40000000003 */
[----:B------:R-:W-:Y:S02]  /*3890*/  MOV R3, R77 ;  /* 0x0000004d00037202 */ /* 0x000fe40000000f00 */
        /* <DEDUP_REMOVED lines=11> */
[----:B-----5:R-:W-:Y:S02]  /*3950*/  IMAD.MOV.U32 R3, RZ, RZ, R36 ;  /* 0x000000ffff037224 */ /* 0x020fe400078e0024 */
        /* <DEDUP_REMOVED lines=40> */
[----:B------:R-:W-:Y:S06]  /*3be0*/  @!P2 BRA `(.L_x_2494) ;  /* 0x000000000004a947 */ /* 0x000fec0003800000 */
[----:B------:R-:W-:Y:S01]  /*3bf0*/  BPT.TRAP 0x1 ;  /* 0x000000040000795c */ /* 0x000fe20000300000 */
.L_x_2494:
[----:B------:R-:W-:Y:S01]  /*3c00*/  IMAD R3, R16, 0x8, R2 ;  /* 0x0000000810037824 */ /* 0x000fe200078e0202 */
[----:B------:R-:W-:Y:S01]  /*3c10*/  SHF.L.U32 R0, R188, 0x1f, RZ ;  /* 0x0000001fbc007819 */ /* 0x000fe200000006ff */
[----:B------:R-:W-:Y:S03]  /*3c20*/  BSSY B1, `(.L_x_2495) ;  /* 0x0000003000017945 */ /* 0x000fe60003800000 */
[----:B------:R-:W1:Y:S02]  /*3c30*/  SYNCS.PHASECHK.TRANS64.TRYWAIT P5, [R3+URZ+0x34890], R0 ;  /* 0x03489000030075a7 */ /* 0x000e6400080a017f */
[----:B-1----:R-:W-:Y:S05]  /*3c40*/  @!P5 BRA `(.L_x_2496) ;  /* 0x00000224006cd947 */ /* 0x002fea0003800000 */
.L_x_2872:
[----:B------:R-:W-:Y:S05]  /*3c50*/  BSYNC B1 ;  /* 0x0000000000017941 */ /* 0x000fea0003800000 */
.L_x_2495:
[----:B------:R-:W-:Y:S04]  /*3c60*/  BSSY B1, `(.L_x_2497) ;  /* 0x000014c000017945 */ /* 0x000fe80003800000 */
[----:B------:R-:W-:Y:S05]  /*3c70*/  @P3 BRA `(.L_x_2498) ;  /* 0x0000001400283947 */ /* 0x000fea0003800000 */
[----:B------:R-:W-:Y:S01]  /*3c80*/  ISETP.NE.AND P3, PT, R11, RZ, PT ;  /* 0x000000ff0b00720c */ /* 0x000fe20003f65270 */
[----:B------:R-:W-:-:S12]  /*3c90*/  BSSY B2, `(.L_x_2499) ;  /* 0x0000033000027945 */ /* 0x000fd80003800000 */
[----:B------:R-:W-:Y:S05]  /*3ca0*/  @!P3 BRA `(.L_x_2500) ;  /* 0x0000000000c4b947 */ /* 0x000fea0003800000 */
[----:B0-----:R0:W2:Y:S01]  /*3cb0*/  LDS.128 R32, [R43] ;  /* 0x000000002b207984 */ /* 0x0010a20000000c00 */
[----:B------:R-:W-:Y:S01]  /*3cc0*/  ISETP.GE.AND P3, PT, R22, R117, PT ;  /* 0x000000751600720c */ /* 0x000fe20003f66270 */
[----:B------:R-:W-:-:S12]  /*3cd0*/  BSSY B3, `(.L_x_2501) ;  /* 0x000002d000037945 */ /* 0x000fd80003800000 */
[----:B0-----:R-:W-:Y:S05]  /*3ce0*/  @P3 BRA `(.L_x_2502) ;  /* 0x0000000000ac3947 */ /* 0x001fea0003800000 */
        /* <DEDUP_REMOVED lines=43> */
.L_x_2502:
[----:B------:R-:W-:Y:S05]  /*3fa0*/  BSYNC B3 ;  /* 0x0000000000037941 */ /* 0x000fea0003800000 */
.L_x_2501:
[----:B--2---:R2:W-:Y:S02]  /*3fb0*/  STG.E.128 desc[UR60][R44.64], R32 ;  /* 0x000000202c007986 */ /* 0x0045e4000c101d3c */
.L_x_2500:
[----:B------:R-:W-:Y:S05]  /*3fc0*/  BSYNC B2 ;  /* 0x0000000000027941 */ /* 0x000fea0003800000 */
.L_x_2499:
[----:B------:R-:W-:Y:S01]  /*3fd0*/  ISETP.NE.AND P3, PT, R10, RZ, PT ;  /* 0x000000ff0a00720c */ /* 0x000fe20003f65270 */
[----:B------:R-:W-:-:S12]  /*3fe0*/  BSSY B2, `(.L_x_2503) ;  /* 0x0000033000027945 */ /* 0x000fd80003800000 */
[----:B------:R-:W-:Y:S05]  /*3ff0*/  @!P3 BRA `(.L_x_2504) ;  /* 0x0000000000c4b947 */ /* 0x000fea0003800000 */
[----:B0-2---:R0:W2:Y:S01]  /*4000*/  LDS.128 R32, [R42] ;  /* 0x000000002a207984 */ /* 0x0050a20000000c00 */
[----:B------:R-:W-:Y:S01]  /*4010*/  ISETP.GE.AND P3, PT, R192, R117, PT ;  /* 0x00000075c000720c */ /* 0x000fe20003f66270 */
[----:B------:R-:W-:-:S12]  /*4020*/  BSSY B3, `(.L_x_2505) ;  /* 0x000002d000037945 */ /* 0x000fd80003800000 */
[----:B0-----:R-:W-:Y:S05]  /*4030*/  @P3 BRA `(.L_x_2506) ;  /* 0x0000000000ac3947 */ /* 0x001fea0003800000 */
        /* <DEDUP_REMOVED lines=43> */
.L_x_2506:
[----:B------:R-:W-:Y:S05]  /*42f0*/  BSYNC B3 ;  /* 0x0000000000037941 */ /* 0x000fea0003800000 */
.L_x_2505:
[----:B--2---:R3:W-:Y:S02]  /*4300*/  STG.E.128 desc[UR60][R44.64+0x40], R32 ;  /* 0x000040202c007986 */ /* 0x0047e4000c101d3c */
.L_x_2504:
[----:B------:R-:W-:Y:S05]  /*4310*/  BSYNC B2 ;  /* 0x0000000000027941 */ /* 0x000fea0003800000 */
.L_x_2503:
[----:B------:R-:W-:Y:S01]  /*4320*/  ISETP.NE.AND P3, PT, R9, RZ, PT ;  /* 0x000000ff0900720c */ /* 0x000fe20003f65270 */
[----:B------:R-:W-:-:S12]  /*4330*/  BSSY B2, `(.L_x_2507) ;  /* 0x0000038000027945 */ /* 0x000fd80003800000 */
[----:B------:R-:W-:Y:S05]  /*4340*/  @!P3 BRA `(.L_x_2508) ;  /* 0x0000000000d8b947 */ /* 0x000fea0003800000 */
[----:B0-23--:R0:W2:Y:S01]  /*4350*/  LDS.128 R32, [R43+0x4000] ;  /* 0x004000002b207984 */ /* 0x00d0a20000000c00 */
[----:B------:R-:W-:Y:S01]  /*4360*/  ISETP.GE.AND P3, PT, R190, R117, PT ;  /* 0x00000075be00720c */ /* 0x000fe20003f66270 */
[----:B------:R-:W-:-:S12]  /*4370*/  BSSY B3, `(.L_x_2509) ;  /* 0x0000032000037945 */ /* 0x000fd80003800000 */
[----:B0-----:R-:W-:Y:S05]  /*4380*/  @P3 BRA `(.L_x_2510) ;  /* 0x0000000000c03947 */ /* 0x001fea0003800000 */
        /* <DEDUP_REMOVED lines=16> */
[----:B------:R-:W-:Y:S01]  /*4490*/  MOV R32, R35 ;  /* 0x0000002300207202 */ /* 0x000fe20000000f00 */
[----:B------:R-:W-:-:S02]  /*44a0*/  HADD2.F32 R35, -RZ, R84.H0_H0 ;  /* 0x20000054ff237230 */ /* 0x000fc40000004100 */
[----:B------:R-:W-:Y:S02]  /*44b0*/  F2FP.F16.F32.PACK_AB R86, R86, R87 ;  /* 0x000000575656723e */ /* 0x000fe400000000ff */
[--C-:B------:R-:W-:Y:S02]  /*44c0*/  HADD2.F32 R33, -RZ, R32.reuse.H1_H1 ;  /* 0x30000020ff217230 */ /* 0x100fe40000004100 */
[----:B------:R-:W-:-:S03]  /*44d0*/  HADD2.F32 R32, -RZ, R32.H0_H0 ;  /* 0x20000020ff207230 */ /* 0x000fc60000004100 */
[CC--:B------:R-:W-:Y:S02]  /*44e0*/  FMUL.FTZ R84, R33.reuse, R35.reuse ;  /* 0x0000002321547220 */ /* 0x0c0fe40000410000 */
[C---:B------:R-:W-:Y:S02]  /*44f0*/  FMUL.FTZ R35, R32.reuse, R35 ;  /* 0x0000002320237220 */ /* 0x040fe40000410000 */
[-C--:B------:R-:W-:Y:S01]  /*4500*/  FFMA.FTZ R32, R32, R79.reuse, -R84 ;  /* 0x0000004f20207223 */ /* 0x080fe20000010854 */
[----:B------:R-:W-:Y:S02]  /*4510*/  HADD2.F32 R84, -RZ, R164.H0_H0 ;  /* 0x200000a4ff547230 */ /* 0x000fe40000004100 */
        /* <DEDUP_REMOVED lines=11> */
[----:B------:R-:W-:Y:S02]  /*45d0*/  HADD2.F32 R79, -RZ, R162.H1_H1 ;  /* 0x300000a2ff4f7230 */ /* 0x000fe40000004100 */
[-C--:B------:R-:W-:Y:S01]  /*45e0*/  FMUL.FTZ R85, R78, R114.reuse ;  /* 0x000000724e557220 */ /* 0x080fe20000410000 */
[----:B------:R-:W-:Y:S01]  /*45f0*/  F2FP.F16.F32.PACK_AB R34, R34, R35 ;  /* 0x000000232222723e */ /* 0x000fe200000000ff */
[----:B------:R-:W-:-:S02]  /*4600*/  FMUL.FTZ R114, R84, R114 ;  /* 0x0000007254727220 */ /* 0x000fc40000410000 */
[-C--:B------:R-:W-:Y:S02]  /*4610*/  FFMA.FTZ R85, R84, R79.reuse, -R85 ;  /* 0x0000004f54557223 */ /* 0x080fe40000010855 */
[----:B------:R-:W-:Y:S01]  /*4620*/  FFMA.FTZ R114, R78, R79, R114 ;  /* 0x0000004f4e727223 */ /* 0x000fe20000010072 */
[----:B------:R-:W-:Y:S01]  /*4630*/  F2FP.F16.F32.PACK_AB R78, R33, R32 ;  /* 0x00000020214e723e */ /* 0x000fe200000000ff */
[----:B------:R-:W-:Y:S02]  /*4640*/  IMAD.MOV.U32 R32, RZ, RZ, R34 ;  /* 0x000000ffff207224 */ /* 0x000fe400078e0022 */
[----:B------:R-:W-:Y:S01]  /*4650*/  IMAD.MOV.U32 R33, RZ, RZ, R86 ;  /* 0x000000ffff217224 */ /* 0x000fe200078e0056 */
[----:B------:R-:W-:Y:S02]  /*4660*/  F2FP.F16.F32.PACK_AB R85, R114, R85 ;  /* 0x000000557255723e */ /* 0x000fe400000000ff */
[----:B------:R-:W-:-:S03]  /*4670*/  MOV R35, R78 ;  /* 0x0000004e00237202 */ /* 0x000fc60000000f00 */
[----:B------:R-:W-:-:S07]  /*4680*/  IMAD.MOV.U32 R34, RZ, RZ, R85 ;  /* 0x000000ffff227224 */ /* 0x000fce00078e0055 */
.L_x_2510:
[----:B------:R-:W-:Y:S05]  /*4690*/  BSYNC B3 ;  /* 0x0000000000037941 */ /* 0x000fea0003800000 */
.L_x_2509:
[----:B--2---:R4:W-:Y:S02]  /*46a0*/  STG.E.128 desc[UR60][R44.64+0x80], R32 ;  /* 0x000080202c007986 */ /* 0x0049e4000c101d3c */
.L_x_2508:
[----:B------:R-:W-:Y:S05]  /*46b0*/  BSYNC B2 ;  /* 0x0000000000027941 */ /* 0x000fea0003800000 */
.L_x_2507:
[----:B------:R-:W-:Y:S01]  /*46c0*/  ISETP.NE.AND P3, PT, R8, RZ, PT ;  /* 0x000000ff0800720c */ /* 0x000fe20003f65270 */
[----:B------:R-:W-:-:S12]  /*46d0*/  BSSY B2, `(.L_x_2511) ;  /* 0x0000038000027945 */ /* 0x000fd80003800000 */
[----:B------:R-:W-:Y:S05]  /*46e0*/  @!P3 BRA `(.L_x_2512) ;  /* 0x0000000000d8b947 */ /* 0x000fea0003800000 */
[----:B0-234-:R0:W2:Y:S01]  /*46f0*/  LDS.128 R32, [R42+0x4000] ;  /* 0x004000002a207984 */ /* 0x01d0a20000000c00 */
[----:B------:R-:W-:Y:S01]  /*4700*/  ISETP.GE.AND P3, PT, R191, R117, PT ;  /* 0x00000075bf00720c */ /* 0x000fe20003f66270 */
[----:B------:R-:W-:-:S12]  /*4710*/  BSSY B3, `(.L_x_2513) ;  /* 0x0000032000037945 */ /* 0x000fd80003800000 */
[----:B0-----:R-:W-:Y:S05]  /*4720*/  @P3 BRA `(.L_x_2514) ;  /* 0x0000000000c03947 */ /* 0x001fea0003800000 */
        /* <DEDUP_REMOVED lines=43> */
[----:B------:R-:W-:Y:S01]  /*49e0*/  IMAD.MOV.U32 R33, RZ, RZ, R78 ;  /* 0x000000ffff217224 */ /* 0x000fe200078e004e */
[----:B------:R-:W-:Y:S02]  /*49f0*/  MOV R32, R34 ;  /* 0x0000002200207202 */ /* 0x000fe40000000f00 */
[----:B------:R-:W-:Y:S01]  /*4a00*/  F2FP.F16.F32.PACK_AB R77, R84, R77 ;  /* 0x0000004d544d723e */ /* 0x000fe200000000ff */
[----:B------:R-:W-:-:S04]  /*4a10*/  IMAD.MOV.U32 R35, RZ, RZ, R74 ;  /* 0x000000ffff237224 */ /* 0x000fc800078e004a */
[----:B------:R-:W-:-:S07]  /*4a20*/  IMAD.MOV.U32 R34, RZ, RZ, R77 ;  /* 0x000000ffff227224 */ /* 0x000fce00078e004d */
.L_x_2514:
[----:B------:R-:W-:Y:S05]  /*4a30*/  BSYNC B3 ;  /* 0x0000000000037941 */ /* 0x000fea0003800000 */
.L_x_2513:
[----:B--2---:R0:W-:Y:S02]  /*4a40*/  STG.E.128 desc[UR60][R44.64+0xc0], R32 ;  /* 0x0000c0202c007986 */ /* 0x0041e4000c101d3c */
.L_x_2512:
[----:B------:R-:W-:Y:S05]  /*4a50*/  BSYNC B2 ;  /* 0x0000000000027941 */ /* 0x000fea0003800000 */
.L_x_2511:
        /* <DEDUP_REMOVED lines=17> */
[----:B------:R-:W-:Y:S01]  /*4b70*/  SHF.R.U32.HI R72, RZ, 0x10, R73 ;  /* 0x00000010ff487819 */ /* 0x000fe20000011649 */
[----:B------:R-:W-:Y:S01]  /*4b80*/  FFMA.FTZ R75, R33, R70, R75 ;  /* 0x00000046214b7223 */ /* 0x000fe2000001004b */
[----:B------:R-:W-:Y:S02]  /*4b90*/  MOV R33, R35 ;  /* 0x0000002300217202 */ /* 0x000fe40000000f00 */
[----:B------:R-:W-:Y:S01]  /*4ba0*/  SHF.R.U32.HI R70, RZ, 0x10, R71 ;  /* 0x00000010ff467819 */ /* 0x000fe20000011647 */
        /* <DEDUP_REMOVED lines=8> */
[----:B------:R-:W-:Y:S02]  /*4c30*/  HADD2.F32 R33, -RZ, R157.H1_H1 ;  /* 0x3000009dff217230 */ /* 0x000fe40000004100 */
[----:B------:R-:W-:Y:S01]  /*4c40*/  FFMA.FTZ R72, R35, R70, R72 ;  /* 0x0000004623487223 */ /* 0x000fe20000010048 */
[--C-:B------:R-:W-:Y:S02]  /*4c50*/  HADD2.F32 R35, -RZ, R32.reuse.H1_H1 ;  /* 0x30000020ff237230 */ /* 0x100fe40000004100 */
[----:B------:R-:W-:Y:S02]  /*4c60*/  HADD2.F32 R32, -RZ, R32.H0_H0 ;  /* 0x20000020ff207230 */ /* 0x000fe40000004100 */
[--C-:B------:R-:W-:Y:S02]  /*4c70*/  HADD2.F32 R70, -RZ, R158.reuse.H0_H0 ;  /* 0x2000009eff467230 */ /* 0x100fe40000004100 */
[----:B------:R-:W-:Y:S01]  /*4c80*/  FMUL.FTZ R73, R35, R33 ;  /* 0x0000002123497220 */ /* 0x000fe20000410000 */
[----:B------:R-:W-:-:S02]  /*4c90*/  HADD2.F32 R158, -RZ, R158.H1_H1 ;  /* 0x3000009eff9e7230 */ /* 0x000fc40000004100 */
[C---:B------:R-:W-:Y:S01]  /*4ca0*/  FMUL.FTZ R33, R32.reuse, R33 ;  /* 0x0000002120217220 */ /* 0x040fe20000410000 */
[----:B------:R-:W-:Y:S02]  /*4cb0*/  HADD2.F32 R157, -RZ, R157.H0_H0 ;  /* 0x2000009dff9d7230 */ /* 0x000fe40000004100 */
[-C--:B------:R-:W-:Y:S01]  /*4cc0*/  FFMA.FTZ R73, R32, R70.reuse, -R73 ;  /* 0x0000004620497223 */ /* 0x080fe20000010849 */
[--C-:B------:R-:W-:Y:S02]  /*4cd0*/  HADD2.F32 R32, -RZ, R34.reuse.H1_H1 ;  /* 0x30000022ff207230 */ /* 0x100fe40000004100 */
[----:B------:R-:W-:Y:S01]  /*4ce0*/  FFMA.FTZ R33, R35, R70, R33 ;  /* 0x0000004623217223 */ /* 0x000fe20000010021 */
[----:B------:R-:W-:Y:S01]  /*4cf0*/  HADD2.F32 R34, -RZ, R34.H0_H0 ;  /* 0x20000022ff227230 */ /* 0x000fe20000004100 */
[----:B------:R-:W-:Y:S01]  /*4d00*/  F2FP.F16.F32.PACK_AB R71, R72, R71 ;  /* 0x000000474847723e */ /* 0x000fe200000000ff */
[-C--:B------:R-:W-:Y:S02]  /*4d10*/  FMUL.FTZ R35, R32, R158.reuse ;  /* 0x0000009e20237220 */ /* 0x080fe40000410000 */
[----:B------:R-:W-:Y:S01]  /*4d20*/  F2FP.F16.F32.PACK_AB R33, R33, R73 ;  /* 0x000000492121723e */ /* 0x000fe200000000ff */
[C---:B------:R-:W-:Y:S01]  /*4d30*/  FMUL.FTZ R158, R34.reuse, R158 ;  /* 0x0000009e229e7220 */ /* 0x040fe20000410000 */
[----:B------:R-:W-:-:S03]  /*4d40*/  FFMA.FTZ R35, R34, R157, -R35 ;  /* 0x0000009d22237223 */ /* 0x000fc60000010823 */
[----:B------:R-:W-:Y:S01]  /*4d50*/  FFMA.FTZ R158, R32, R157, R158 ;  /* 0x0000009d209e7223 */ /* 0x000fe2000001009e */
[----:B------:R-:W-:Y:S02]  /*4d60*/  IMAD.MOV.U32 R32, RZ, RZ, R33 ;  /* 0x000000ffff207224 */ /* 0x000fe400078e0021 */
[----:B------:R-:W-:Y:S02]  /*4d70*/  IMAD.MOV.U32 R33, RZ, RZ, R74 ;  /* 0x000000ffff217224 */ /* 0x000fe400078e004a */
[----:B------:R-:W-:-:S05]  /*4d80*/  F2FP.F16.F32.PACK_AB R35, R158, R35 ;  /* 0x000000239e23723e */ /* 0x000fca00000000ff */
[----:B------:R-:W-:Y:S02]  /*4d90*/  IMAD.MOV.U32 R34, RZ, RZ, R35 ;  /* 0x000000ffff227224 */ /* 0x000fe400078e0023 */
[----:B------:R-:W-:-:S07]  /*4da0*/  IMAD.MOV.U32 R35, RZ, RZ, R71 ;  /* 0x000000ffff237224 */ /* 0x000fce00078e0047 */
.L_x_2518:
[----:B------:R-:W-:Y:S05]  /*4db0*/  BSYNC B3 ;  /* 0x0000000000037941 */ /* 0x000fea0003800000 */
.L_x_2517:
[----:B--2---:R0:W-:Y:S02]  /*4dc0*/  STG.E.128 desc[UR60][R44.64+0x100], R32 ;  /* 0x000100202c007986 */ /* 0x0041e4000c101d3c */
.L_x_2516:
[----:B------:R-:W-:Y:S05]  /*4dd0*/  BSYNC B2 ;  /* 0x0000000000027941 */ /* 0x000fea0003800000 */
.L_x_2515:
[----:B------:R-:W-:-:S13]  /*4de0*/  ISETP.NE.AND P3, PT, R6, RZ, PT ;  /* 0x000000ff0600720c */ /* 0x000fda0003f65270 */
[----:B------:R-:W-:Y:S05]  /*4df0*/  @!P3 BRA `(.L_x_2498) ;  /* 0x0000000000c8b947 */ /* 0x000fea0003800000 */
[----:B0-234-:R0:W2:Y:S01]  /*4e00*/  LDS.128 R32, [R42+0x8000] ;  /* 0x008000002a207984 */ /* 0x01d0a20000000c00 */
[----:B------:R-:W-:Y:S01]  /*4e10*/  ISETP.GE.AND P3, PT, R193, R117, PT ;  /* 0x00000075c100720c */ /* 0x000fe20003f66270 */
[----:B------:R-:W-:-:S12]  /*4e20*/  BSSY B2, `(.L_x_2519) ;  /* 0x000002e000027945 */ /* 0x000fd80003800000 */
[----:B0-----:R-:W-:Y:S05]  /*4e30*/  @P3 BRA `(.L_x_2520) ;  /* 0x0000000000b03947 */ /* 0x001fea0003800000 */
[--C-:B------:R-:W-:Y:S01]  /*4e40*/  SHF.R.U64 R68, R68, 0x10, R69.reuse ;  /* 0x0000001044447819 */ /* 0x100fe20000001245 */
[--C-:B--2---:R-:W-:Y:S01]  /*4e50*/  HADD2.F32 R70, -RZ, R33.reuse.H1_H1 ;  /* 0x30000021ff467230 */ /* 0x104fe20000004100 */
[----:B------:R-:W-:Y:S01]  /*4e60*/  SHF.R.U32.HI R69, RZ, 0x10, R69 ;  /* 0x00000010ff457819 */ /* 0x000fe20000011645 */
[----:B------:R-:W-:Y:S01]  /*4e70*/  HADD2.F32 R33, -RZ, R33.H0_H0 ;  /* 0x20000021ff217230 */ /* 0x000fe20000004100 */
[--C-:B------:R-:W-:Y:S01]  /*4e80*/  SHF.R.U64 R66, R66, 0x10, R67.reuse ;  /* 0x0000001042427819 */ /* 0x100fe20000001243 */
[----:B------:R-:W-:Y:S01]  /*4e90*/  HADD2.F32 R68, -RZ, R68.H0_H0 ;  /* 0x20000044ff447230 */ /* 0x000fe20000004100 */
[----:B------:R-:W-:Y:S01]  /*4ea0*/  SHF.R.U32.HI R67, RZ, 0x10, R67 ;  /* 0x00000010ff437819 */ /* 0x000fe20000011643 */
[----:B------:R-:W-:Y:S02]  /*4eb0*/  HADD2.F32 R69, -RZ, R69.H0_H0 ;  /* 0x20000045ff457230 */ /* 0x000fe40000004100 */
[--C-:B------:R-:W-:Y:S02]  /*4ec0*/  HADD2.F32 R71, -RZ, R35.reuse.H1_H1 ;  /* 0x30000023ff477230 */ /* 0x100fe40000004100 */
[----:B------:R-:W-:Y:S01]  /*4ed0*/  FMUL.FTZ R73, R33, R68 ;  /* 0x0000004421497220 */ /* 0x000fe20000410000 */
[----:B------:R-:W-:-:S02]  /*4ee0*/  HADD2.F32 R35, -RZ, R35.H0_H0 ;  /* 0x20000023ff237230 */ /* 0x000fc40000004100 */
[----:B------:R-:W-:Y:S02]  /*4ef0*/  HADD2.F32 R66, -RZ, R66.H0_H0 ;  /* 0x20000042ff427230 */ /* 0x000fe40000004100 */
[----:B------:R-:W-:Y:S02]  /*4f00*/  HADD2.F32 R72, -RZ, R67.H0_H0 ;  /* 0x20000043ff487230 */ /* 0x000fe40000004100 */
[C---:B------:R-:W-:Y:S01]  /*4f10*/  FMUL.FTZ R67, R70.reuse, R68 ;  /* 0x0000004446437220 */ /* 0x040fe20000410000 */
[-C--:B------:R-:W-:Y:S01]  /*4f20*/  FMUL.FTZ R68, R71, R69.reuse ;  /* 0x0000004547447220 */ /* 0x080fe20000410000 */
[C---:B------:R-:W-:Y:S01]  /*4f30*/  FMUL.FTZ R69, R35.reuse, R69 ;  /* 0x0000004523457220 */ /* 0x040fe20000410000 */
[----:B------:R-:W-:Y:S01]  /*4f40*/  FFMA.FTZ R73, R70, R66, R73 ;  /* 0x0000004246497223 */ /* 0x000fe20000010049 */
[----:B------:R-:W-:Y:S02]  /*4f50*/  HADD2.F32 R70, -RZ, R32.H1_H1 ;  /* 0x30000020ff467230 */ /* 0x000fe40000004100 */
[----:B------:R-:W-:Y:S01]  /*4f60*/  FFMA.FTZ R68, R35, R72, -R68 ;  /* 0x0000004823447223 */ /* 0x000fe20000010844 */
[----:B------:R-:W-:Y:S01]  /*4f70*/  FFMA.FTZ R67, R33, R66, -R67 ;  /* 0x0000004221437223 */ /* 0x000fe20000010843 */
[----:B------:R-:W-:Y:S01]  /*4f80*/  FFMA.FTZ R69, R71, R72, R69 ;  /* 0x0000004847457223 */ /* 0x000fe20000010045 */
[----:B------:R-:W-:-:S02]  /*4f90*/  HADD2.F32 R35, -RZ, R155.H1_H1 ;  /* 0x3000009bff237230 */ /* 0x000fc40000004100 */
[----:B------:R-:W-:Y:S01]  /*4fa0*/  HADD2.F32 R32, -RZ, R32.H0_H0 ;  /* 0x20000020ff207230 */ /* 0x000fe20000004100 */
[----:B------:R-:W-:Y:S01]  /*4fb0*/  F2FP.F16.F32.PACK_AB R67, R73, R67 ;  /* 0x000000434943723e */ /* 0x000fe200000000ff */
[----:B------:R-:W-:Y:S02]  /*4fc0*/  HADD2.F32 R66, -RZ, R156.H0_H0 ;  /* 0x2000009cff427230 */ /* 0x000fe40000004100 */
[-C--:B------:R-:W-:Y:S01]  /*4fd0*/  FMUL.FTZ R72, R70, R35.reuse ;  /* 0x0000002346487220 */ /* 0x080fe20000410000 */
[--C-:B------:R-:W-:Y:S02]  /*4fe0*/  HADD2.F32 R71, -RZ, R34.reuse.H1_H1 ;  /* 0x30000022ff477230 */ /* 0x100fe40000004100 */
[----:B------:R-:W-:Y:S01]  /*4ff0*/  FMUL.FTZ R74, R32, R35 ;  /* 0x00000023204a7220 */ /* 0x000fe20000410000 */
[----:B------:R-:W-:Y:S01]  /*5000*/  HADD2.F32 R34, -RZ, R34.H0_H0 ;  /* 0x20000022ff227230 */ /* 0x000fe20000004100 */
[----:B------:R-:W-:Y:S01]  /*5010*/  F2FP.F16.F32.PACK_AB R68, R69, R68 ;  /* 0x000000444544723e */ /* 0x000fe200000000ff */
[----:B------:R-:W-:-:S02]  /*5020*/  HADD2.F32 R155, -RZ, R155.H0_H0 ;  /* 0x2000009bff9b7230 */ /* 0x000fc40000004100 */
[-C--:B------:R-:W-:Y:S01]  /*5030*/  FMUL.FTZ R35, R71, R66.reuse ;  /* 0x0000004247237220 */ /* 0x080fe20000410000 */
[----:B------:R-:W-:Y:S02]  /*5040*/  HADD2.F32 R33, -RZ, R154.H1_H1 ;  /* 0x3000009aff217230 */ /* 0x000fe40000004100 */
[C---:B------:R-:W-:Y:S01]  /*5050*/  FMUL.FTZ R66, R34.reuse, R66 ;  /* 0x0000004222427220 */ /* 0x040fe20000410000 */
[----:B------:R-:W-:-:S03]  /*5060*/  FFMA.FTZ R35, R34, R155, -R35 ;  /* 0x0000009b22237223 */ /* 0x000fc60000010823 */
[----:B------:R-:W-:Y:S01]  /*5070*/  FFMA.FTZ R66, R71, R155, R66 ;  /* 0x0000009b47427223 */ /* 0x000fe20000010042 */
[-C--:B------:R-:W-:Y:S01]  /*5080*/  FFMA.FTZ R72, R32, R33.reuse, -R72 ;  /* 0x0000002120487223 */ /* 0x080fe20000010848 */
[----:B------:R-:W-:Y:S01]  /*5090*/  FFMA.FTZ R74, R70, R33, R74 ;  /* 0x00000021464a7223 */ /* 0x000fe2000001004a */
[----:B------:R-:W-:Y:S02]  /*50a0*/  IMAD.MOV.U32 R33, RZ, RZ, R67 ;  /* 0x000000ffff217224 */ /* 0x000fe400078e0043 */
[----:B------:R-:W-:Y:S02]  /*50b0*/  F2FP.F16.F32.PACK_AB R35, R66, R35 ;  /* 0x000000234223723e */ /* 0x000fe400000000ff */
[----:B------:R-:W-:-:S03]  /*50c0*/  F2FP.F16.F32.PACK_AB R72, R74, R72 ;  /* 0x000000484a48723e */ /* 0x000fc600000000ff */
[----:B------:R-:W-:Y:S01]  /*50d0*/  IMAD.MOV.U32 R34, RZ, RZ, R35 ;  /* 0x000000ffff227224 */ /* 0x000fe200078e0023 */
[----:B------:R-:W-:Y:S01]  /*50e0*/  MOV R32, R72 ;  /* 0x0000004800207202 */ /* 0x000fe20000000f00 */
[----:B------:R-:W-:-:S07]  /*50f0*/  IMAD.MOV.U32 R35, RZ, RZ, R68 ;  /* 0x000000ffff237224 */ /* 0x000fce00078e0044 */
.L_x_2520:
[----:B------:R-:W-:Y:S05]  /*5100*/  BSYNC B2 ;  /* 0x0000000000027941 */ /* 0x000fea0003800000 */
.L_x_2519:
[----:B--2---:R0:W-:Y:S02]  /*5110*/  STG.E.128 desc[UR60][R44.64+0x140], R32 ;  /* 0x000140202c007986 */ /* 0x0041e4000c101d3c */
.L_x_2498:
[----:B------:R-:W-:Y:S05]  /*5120*/  BSYNC B1 ;  /* 0x0000000000017941 */ /* 0x000fea0003800000 */
.L_x_2497:
[----:B------:R-:W-:Y:S05]  /*5130*/  @P4 BRA `(.L_x_2521) ;  /* 0x0000005000a44947 */ /* 0x000fea0003800000 */
[----:B------:R-:W-:Y:S01]  /*5140*/  ISETP.NE.AND P3, PT, R11, RZ, PT ;  /* 0x000000ff0b00720c */ /* 0x000fe20003f65270 */
[----:B------:R-:W-:-:S12]  /*5150*/  BSSY B1, `(.L_x_2522) ;  /* 0x0000032000017945 */ /* 0x000fd80003800000 */
[----:B------:R-:W-:Y:S05]  /*5160*/  @!P3 BRA `(.L_x_2523) ;  /* 0x0000000000c0b947 */ /* 0x000fea0003800000 */
[----:B0-234-:R0:W2:Y:S01]  /*5170*/  LDS.128 R32, [R43+0x2000] ;  /* 0x002000002b207984 */ /* 0x01d0a20000000c00 */
[----:B------:R-:W-:Y:S01]  /*5180*/  ISETP.GE.AND P3, PT, R22, R117, PT ;  /* 0x000000751600720c */ /* 0x000fe20003f66270 */
[----:B------:R-:W-:-:S12]  /*5190*/  BSSY B2, `(.L_x_2524) ;  /* 0x000002c000027945 */ /* 0x000fd80003800000 */
[----:B0-----:R-:W-:Y:S05]  /*51a0*/  @P3 BRA `(.L_x_2525) ;  /* 0x0000000000a83947 */ /* 0x001fea0003800000 */
        /* <DEDUP_REMOVED lines=20> */
[--C-:B------:R-:W-:Y:S02]  /*52f0*/  HADD2.F32 R35, -RZ, R159.reuse.H0_H0 ;  /* 0x2000009fff237230 */ /* 0x100fe40000004100 */
[----:B------:R-:W-:Y:S02]  /*5300*/  HADD2.F32 R32, -RZ, R32.H0_H0 ;  /* 0x20000020ff207230 */ /* 0x000fe40000004100 */
[----:B------:R-:W-:Y:S01]  /*5310*/  FFMA.FTZ R64, R65, R66, R64 ;  /* 0x0000004241407223 */ /* 0x000fe20000010040 */
[----:B------:R-:W-:Y:S02]  /*5320*/  HADD2.F32 R159, -RZ, R159.H1_H1 ;  /* 0x3000009fff9f7230 */ /* 0x000fe40000004100 */
[----:B------:R-:W-:Y:S01]  /*5330*/  FMUL.FTZ R65, R44, R35 ;  /* 0x000000232c417220 */ /* 0x000fe20000410000 */
[----:B------:R-:W-:-:S02]  /*5340*/  HADD2.F32 R63, -RZ, R34.H1_H1 ;  /* 0x30000022ff3f7230 */ /* 0x000fc40000004100 */
[----:B------:R-:W-:Y:S01]  /*5350*/  FMUL.FTZ R66, R32, R35 ;  /* 0x0000002320427220 */ /* 0x000fe20000410000 */
[--C-:B------:R-:W-:Y:S01]  /*5360*/  HADD2.F32 R33, -RZ, R153.reuse.H0_H0 ;  /* 0x20000099ff217230 */ /* 0x100fe20000004100 */
[----:B------:R-:W-:Y:S01]  /*5370*/  F2FP.F16.F32.PACK_AB R45, R64, R45 ;  /* 0x0000002d402d723e */ /* 0x000fe200000000ff */
        /* <DEDUP_REMOVED lines=9> */
[----:B------:R-:W-:-:S04]  /*5410*/  F2FP.F16.F32.PACK_AB R66, R66, R65 ;  /* 0x000000414242723e */ /* 0x000fc800000000ff */
[----:B------:R-:W-:Y:S01]  /*5420*/  F2FP.F16.F32.PACK_AB R34, R32, R35 ;  /* 0x000000232022723e */ /* 0x000fe200000000ff */
[----:B------:R-:W-:Y:S01]  /*5430*/  IMAD.MOV.U32 R32, RZ, RZ, R66 ;  /* 0x000000ffff207224 */ /* 0x000fe200078e0042 */
[----:B------:R-:W-:-:S07]  /*5440*/  MOV R35, R45 ;  /* 0x0000002d00237202 */ /* 0x000fce0000000f00 */
.L_x_2525:
[----:B------:R-:W-:Y:S05]  /*5450*/  BSYNC B2 ;  /* 0x0000000000027941 */ /* 0x000fea0003800000 */
.L_x_2524:
[----:B--2---:R0:W-:Y:S02]  /*5460*/  STG.E.128 desc[UR60][R40.64], R32 ;  /* 0x0000002028007986 */ /* 0x0041e4000c101d3c */
.L_x_2523:
[----:B------:R-:W-:Y:S05]  /*5470*/  BSYNC B1 ;  /* 0x0000000000017941 */ /* 0x000fea0003800000 */
.L_x_2522:
        /* <DEDUP_REMOVED lines=8> */
[--C-:B--2---:R-:W-:Y:S01]  /*5500*/  HADD2.F32 R60, -RZ, R33.reuse.H0_H0 ;  /* 0x20000021ff3c7230 */ /* 0x104fe20000004100 */
[--C-:B------:R-:W-:Y:S01]  /*5510*/  SHF.R.U64 R45, R58, 0x10, R59.reuse ;  /* 0x000000103a2d7819 */ /* 0x100fe2000000123b */
[----:B------:R-:W-:Y:S01]  /*5520*/  HADD2.F32 R156, -RZ, R156.H1_H1 ;  /* 0x3000009cff9c7230 */ /* 0x000fe20000004100 */
[----:B------:R-:W-:Y:S01]  /*5530*/  SHF.R.U32.HI R58, RZ, 0x10, R59 ;  /* 0x00000010ff3a7819 */ /* 0x000fe2000001163b */
[----:B------:R-:W-:Y:S01]  /*5540*/  IMAD.MOV.U32 R59, RZ, RZ, R35 ;  /* 0x000000ffff3b7224 */ /* 0x000fe200078e0023 */
[----:B------:R-:W-:Y:S01]  /*5550*/  SHF.R.U32.HI R62, RZ, 0x10, R61 ;  /* 0x00000010ff3e7819 */ /* 0x000fe2000001163d */
[----:B------:R-:W-:Y:S02]  /*5560*/  HADD2.F32 R61, -RZ, R44.H0_H0 ;  /* 0x2000002cff3d7230 */ /* 0x000fe40000004100 */
[----:B------:R-:W-:Y:S02]  /*5570*/  HADD2.F32 R44, -RZ, R33.H1_H1 ;  /* 0x30000021ff2c7230 */ /* 0x000fe40000004100 */
[----:B------:R-:W-:-:S02]  /*5580*/  HADD2.F32 R35, -RZ, R45.H0_H0 ;  /* 0x2000002dff237230 */ /* 0x000fc40000004100 */
[----:B------:R-:W-:Y:S02]  /*5590*/  HADD2.F32 R62, -RZ, R62.H0_H0 ;  /* 0x2000003eff3e7230 */ /* 0x000fe40000004100 */
[-C--:B------:R-:W-:Y:S01]  /*55a0*/  FMUL.FTZ R33, R44, R61.reuse ;  /* 0x0000003d2c217220 */ /* 0x080fe20000410000 */
[--C-:B------:R-:W-:Y:S02]  /*55b0*/  HADD2.F32 R45, -RZ, R59.reuse.H1_H1 ;  /* 0x3000003bff2d7230 */ /* 0x100fe40000004100 */
[C---:B------:R-:W-:Y:S01]  /*55c0*/  FMUL.FTZ R61, R60.reuse, R61 ;  /* 0x0000003d3c3d7220 */ /* 0x040fe20000410000 */
[----:B------:R-:W-:Y:S02]  /*55d0*/  HADD2.F32 R59, -RZ, R59.H0_H0 ;  /* 0x2000003bff3b7230 */ /* 0x000fe40000004100 */
[-C--:B------:R-:W-:Y:S01]  /*55e0*/  FFMA.FTZ R33, R60, R35.reuse, -R33 ;  /* 0x000000233c217223 */ /* 0x080fe20000010821 */
[----:B------:R-:W-:Y:S02]  /*55f0*/  HADD2.F32 R58, -RZ, R58.H0_H0 ;  /* 0x2000003aff3a7230 */ /* 0x000fe40000004100 */
[-C--:B------:R-:W-:Y:S01]  /*5600*/  FMUL.FTZ R64, R45, R62.reuse ;  /* 0x0000003e2d407220 */ /* 0x080fe20000410000 */
        /* <DEDUP_REMOVED lines=16> */
[----:B------:R-:W-:Y:S01]  /*5710*/  F2FP.F16.F32.PACK_AB R35, R58, R35 ;  /* 0x000000233a23723e */ /* 0x000fe200000000ff */
[-C--:B------:R-:W-:Y:S01]  /*5720*/  FFMA.FTZ R63, R32, R45.reuse, -R63 ;  /* 0x0000002d203f7223 */ /* 0x080fe2000001083f */
[----:B------:R-:W-:Y:S01]  /*5730*/  FFMA.FTZ R60, R60, R45, R61 ;  /* 0x0000002d3c3c7223 */ /* 0x000fe2000001003d */
[-C--:B------:R-:W-:Y:S01]  /*5740*/  FFMA.FTZ R65, R34, R151.reuse, -R65 ;  /* 0x0000009722417223 */ /* 0x080fe20000010841 */
[----:B------:R-:W-:-:S03]  /*5750*/  FFMA.FTZ R156, R59, R151, R156 ;  /* 0x000000973b9c7223 */ /* 0x000fc6000001009c */
[----:B------:R-:W-:Y:S02]  /*5760*/  F2FP.F16.F32.PACK_AB R32, R60, R63 ;  /* 0x0000003f3c20723e */ /* 0x000fe400000000ff */
[----:B------:R-:W-:-:S07]  /*5770*/  F2FP.F16.F32.PACK_AB R34, R156, R65 ;  /* 0x000000419c22723e */ /* 0x000fce00000000ff */
.L_x_2529:
[----:B------:R-:W-:Y:S05]  /*5780*/  BSYNC B2 ;  /* 0x0000000000027941 */ /* 0x000fea0003800000 */
.L_x_2528:
[----:B--2---:R0:W-:Y:S02]  /*5790*/  STG.E.128 desc[UR60][R40.64+0x40], R32 ;  /* 0x0000402028007986 */ /* 0x0041e4000c101d3c */
.L_x_2527:
[----:B------:R-:W-:Y:S05]  /*57a0*/  BSYNC B1 ;  /* 0x0000000000017941 */ /* 0x000fea0003800000 */
.L_x_2526:
        /* <DEDUP_REMOVED lines=9> */
[--C-:B------:R-:W-:Y:S01]  /*5840*/  SHF.R.U64 R54, R56, 0x10, R57.reuse ;  /* 0x0000001038367819 */ /* 0x100fe20000001239 */
[----:B------:R-:W-:Y:S01]  /*5850*/  IMAD.MOV.U32 R44, RZ, RZ, R32 ;  /* 0x000000ffff2c7224 */ /* 0x000fe200078e0020 */
[----:B------:R-:W-:Y:S01]  /*5860*/  SHF.R.U32.HI R58, RZ, 0x10, R57 ;  /* 0x00000010ff3a7819 */ /* 0x000fe20000011639 */
[--C-:B------:R-:W-:Y:S01]  /*5870*/  HADD2.F32 R35, -RZ, R33.reuse.H1_H1 ;  /* 0x30000021ff237230 */ /* 0x100fe20000004100 */
[----:B------:R-:W-:Y:S01]  /*5880*/  SHF.R.U32.HI R59, RZ, 0x10, R55 ;  /* 0x00000010ff3b7819 */ /* 0x000fe20000011637 */
[----:B------:R-:W-:Y:S02]  /*5890*/  HADD2.F32 R57, -RZ, R54.H0_H0 ;  /* 0x20000036ff397230 */ /* 0x000fe40000004100 */
[----:B------:R-:W-:Y:S02]  /*58a0*/  HADD2.F32 R32, -RZ, R33.H0_H0 ;  /* 0x20000021ff207230 */ /* 0x000fe40000004100 */
[----:B------:R-:W-:-:S02]  /*58b0*/  HADD2.F32 R54, -RZ, R45.H1_H1 ;  /* 0x3000002dff367230 */ /* 0x000fc40000004100 */
[-C--:B------:R-:W-:Y:S01]  /*58c0*/  FMUL.FTZ R33, R35, R57.reuse ;  /* 0x0000003923217220 */ /* 0x080fe20000410000 */
[----:B------:R-:W-:Y:S02]  /*58d0*/  HADD2.F32 R58, -RZ, R58.H0_H0 ;  /* 0x2000003aff3a7230 */ /* 0x000fe40000004100 */
[----:B------:R-:W-:Y:S02]  /*58e0*/  HADD2.F32 R45, -RZ, R45.H0_H0 ;  /* 0x2000002dff2d7230 */ /* 0x000fe40000004100 */
[----:B------:R-:W-:Y:S02]  /*58f0*/  HADD2.F32 R55, -RZ, R60.H0_H0 ;  /* 0x2000003cff377230 */ /* 0x000fe40000004100 */
[----:B------:R-:W-:Y:S01]  /*5900*/  FMUL.FTZ R60, R32, R57 ;  /* 0x00000039203c7220 */ /* 0x000fe20000410000 */
[----:B------:R-:W-:Y:S02]  /*5910*/  HADD2.F32 R56, -RZ, R59.H0_H0 ;  /* 0x2000003bff387230 */ /* 0x000fe40000004100 */
        /* <DEDUP_REMOVED lines=26> */
.L_x_2533:
[----:B------:R-:W-:Y:S05]  /*5ac0*/  BSYNC B2 ;  /* 0x0000000000027941 */ /* 0x000fea0003800000 */
.L_x_2532:
[----:B--2---:R0:W-:Y:S02]  /*5ad0*/  STG.E.128 desc[UR60][R40.64+0x80], R32 ;  /* 0x0000802028007986 */ /* 0x0041e4000c101d3c */
.L_x_2531:
[----:B------:R-:W-:Y:S05]  /*5ae0*/  BSYNC B1 ;  /* 0x0000000000017941 */ /* 0x000fea0003800000 */
.L_x_2530:
[----:B------:R-:W-:Y:S01]  /*5af0*/  ISETP.NE.AND P3, PT, R8, RZ, PT ;  /* 0x000000ff0800720c */ /* 0x000fe20003f65270 */
[----:B------:R-:W-:-:S12]  /*5b00*/  BSSY B1, `(.L_x_2534) ;  /* 0x0000031000017945 */ /* 0x000fd80003800000 */
[----:B------:R-:W-:Y:S05]  /*5b10*/  @!P3 BRA `(.L_x_2535) ;  /* 0x0000000000bcb947 */ /* 0x000fea0003800000 */
[----:B0-234-:R0:W2:Y:S01]  /*5b20*/  LDS.128 R32, [R42+0x6000] ;  /* 0x006000002a207984 */ /* 0x01d0a20000000c00 */
[----:B------:R-:W-:Y:S01]  /*5b30*/  ISETP.GE.AND P3, PT, R191, R117, PT ;  /* 0x00000075bf00720c */ /* 0x000fe20003f66270 */
[----:B------:R-:W-:-:S12]  /*5b40*/  BSSY B2, `(.L_x_2536) ;  /* 0x000002b000027945 */ /* 0x000fd80003800000 */
[----:B0-----:R-:W-:Y:S05]  /*5b50*/  @P3 BRA `(.L_x_2537) ;  /* 0x0000000000a43947 */ /* 0x001fea0003800000 */
        /* <DEDUP_REMOVED lines=12> */
[----:B------:R-:W-:Y:S02]  /*5c20*/  HADD2.F32 R35, -RZ, R35.H0_H0 ;  /* 0x20000023ff237230 */ /* 0x000fe40000004100 */
[----:B------:R-:W-:Y:S01]  /*5c30*/  FMUL.FTZ R51, R33, R51 ;  /* 0x0000003321337220 */ /* 0x000fe20000410000 */
[----:B------:R-:W-:Y:S02]  /*5c40*/  HADD2.F32 R52, -RZ, R55.H0_H0 ;  /* 0x20000037ff347230 */ /* 0x000fe40000004100 */
[----:B------:R-:W-:Y:S01]  /*5c50*/  FMUL.FTZ R58, R45, R54 ;  /* 0x000000362d3a7220 */ /* 0x000fe20000410000 */
[-C--:B------:R-:W-:Y:S01]  /*5c60*/  FFMA.FTZ R56, R33, R50.reuse, -R56 ;  /* 0x0000003221387223 */ /* 0x080fe20000010838 */
[----:B------:R-:W-:Y:S01]  /*5c70*/  FFMA.FTZ R55, R34, R50, R51 ;  /* 0x0000003222377223 */ /* 0x000fe20000010033 */
[----:B------:R-:W-:Y:S01]  /*5c80*/  FMUL.FTZ R54, R35, R54 ;  /* 0x0000003623367220 */ /* 0x000fe20000410000 */
[----:B------:R-:W-:-:S02]  /*5c90*/  HADD2.F32 R51, -RZ, R144.H1_H1 ;  /* 0x30000090ff337230 */ /* 0x000fc40000004100 */
[-C--:B------:R-:W-:Y:S01]  /*5ca0*/  FFMA.FTZ R58, R35, R52.reuse, -R58 ;  /* 0x00000034233a7223 */ /* 0x080fe2000001083a */
[----:B------:R-:W-:Y:S02]  /*5cb0*/  HADD2.F32 R33, -RZ, R32.H1_H1 ;  /* 0x30000020ff217230 */ /* 0x000fe40000004100 */
[----:B------:R-:W-:Y:S01]  /*5cc0*/  FFMA.FTZ R59, R45, R52, R54 ;  /* 0x000000342d3b7223 */ /* 0x000fe20000010036 */
[----:B------:R-:W-:Y:S02]  /*5cd0*/  HADD2.F32 R34, -RZ, R44.H1_H1 ;  /* 0x3000002cff227230 */ /* 0x000fe40000004100 */
[----:B------:R-:W-:Y:S02]  /*5ce0*/  HADD2.F32 R131, -RZ, R131.H0_H0 ;  /* 0x20000083ff837230 */ /* 0x000fe40000004100 */
[----:B------:R-:W-:Y:S02]  /*5cf0*/  HADD2.F32 R32, -RZ, R32.H0_H0 ;  /* 0x20000020ff207230 */ /* 0x000fe40000004100 */
[----:B------:R-:W-:Y:S01]  /*5d00*/  FMUL.FTZ R57, R34, R51 ;  /* 0x0000003322397220 */ /* 0x000fe20000410000 */
[----:B------:R-:W-:-:S02]  /*5d10*/  HADD2.F32 R44, -RZ, R44.H0_H0 ;  /* 0x2000002cff2c7230 */ /* 0x000fc40000004100 */
[CC--:B------:R-:W-:Y:S01]  /*5d20*/  FMUL.FTZ R53, R33.reuse, R131.reuse ;  /* 0x0000008321357220 */ /* 0x0c0fe20000410000 */
        /* <DEDUP_REMOVED lines=12> */
.L_x_2537:
[----:B------:R-:W-:Y:S05]  /*5df0*/  BSYNC B2 ;  /* 0x0000000000027941 */ /* 0x000fea0003800000 */
.L_x_2536:
[----:B--2---:R0:W-:Y:S02]  /*5e00*/  STG.E.128 desc[UR60][R40.64+0xc0], R32 ;  /* 0x0000c02028007986 */ /* 0x0041e4000c101d3c */
.L_x_2535:
[----:B------:R-:W-:Y:S05]  /*5e10*/  BSYNC B1 ;  /* 0x0000000000017941 */ /* 0x000fea0003800000 */
.L_x_2534:
        /* <DEDUP_REMOVED lines=14> */
[----:B------:R-:W-:Y:S01]  /*5f00*/  HADD2.F32 R46, -RZ, R46.H0_H0 ;  /* 0x2000002eff2e7230 */ /* 0x000fe20000004100 */
[----:B------:R-:W-:Y:S01]  /*5f10*/  MOV R43, R34 ;  /* 0x00000022002b7202 */ /* 0x000fe20000000f00 */
[----:B------:R-:W-:Y:S02]  /*5f20*/  HADD2.F32 R47, -RZ, R47.H0_H0 ;  /* 0x2000002fff2f7230 */ /* 0x000fe40000004100 */
[----:B------:R-:W-:-:S02]  /*5f30*/  HADD2.F32 R48, -RZ, R48.H0_H0 ;  /* 0x20000030ff307230 */ /* 0x000fc40000004100 */
[--C-:B------:R-:W-:Y:S02]  /*5f40*/  HADD2.F32 R34, -RZ, R33.reuse.H1_H1 ;  /* 0x30000021ff227230 */ /* 0x100fe40000004100 */
[----:B------:R-:W-:Y:S02]  /*5f50*/  HADD2.F32 R33, -RZ, R33.H0_H0 ;  /* 0x20000021ff217230 */ /* 0x000fe40000004100 */
[-C--:B------:R-:W-:Y:S01]  /*5f60*/  FMUL.FTZ R49, R35, R48.reuse ;  /* 0x0000003023317220 */ /* 0x080fe20000410000 */
[----:B------:R-:W-:Y:S01]  /*5f70*/  FMUL.FTZ R52, R44, R48 ;  /* 0x000000302c347220 */ /* 0x000fe20000410000 */
[-C--:B------:R-:W-:Y:S01]  /*5f80*/  FMUL.FTZ R50, R34, R47.reuse ;  /* 0x0000002f22327220 */ /* 0x080fe20000410000 */
[C---:B------:R-:W-:Y:S01]  /*5f90*/  FMUL.FTZ R47, R33.reuse, R47 ;  /* 0x0000002f212f7220 */ /* 0x040fe20000410000 */
[----:B------:R-:W-:Y:S02]  /*5fa0*/  FFMA.FTZ R49, R44, R46, R49 ;  /* 0x0000002e2c317223 */ /* 0x000fe40000010031 */
[----:B------:R-:W-:Y:S01]  /*5fb0*/  FFMA.FTZ R50, R33, R45, -R50 ;  /* 0x0000002d21327223 */ /* 0x000fe20000010832 */
[----:B------:R-:W-:-:S02]  /*5fc0*/  HADD2.F32 R44, -RZ, R83.H0_H0 ;  /* 0x20000053ff2c7230 */ /* 0x000fc40000004100 */
        /* <DEDUP_REMOVED lines=21> */
.L_x_2541:
[----:B------:R-:W-:Y:S05]  /*6120*/  BSYNC B2 ;  /* 0x0000000000027941 */ /* 0x000fea0003800000 */
.L_x_2540:
[----:B--2---:R0:W-:Y:S02]  /*6130*/  STG.E.128 desc[UR60][R40.64+0x100], R32 ;  /* 0x0001002028007986 */ /* 0x0041e4000c101d3c */
.L_x_2539:
[----:B------:R-:W-:Y:S05]  /*6140*/  BSYNC B1 ;  /* 0x0000000000017941 */ /* 0x000fea0003800000 */
.L_x_2538:
[----:B------:R-:W-:-:S13]  /*6150*/  ISETP.NE.AND P3, PT, R6, RZ, PT ;  /* 0x000000ff0600720c */ /* 0x000fda0003f65270 */
        /* <DEDUP_REMOVED lines=46> */
.L_x_2543:
[----:B------:R-:W-:Y:S05]  /*6440*/  BSYNC B1 ;  /* 0x0000000000017941 */ /* 0x000fea0003800000 */
.L_x_2542:
[----:B--2---:R0:W-:Y:S01]  /*6450*/  STG.E.128 desc[UR60][R40.64+0x140], R32 ;  /* 0x0001402028007986 */ /* 0x0041e2000c101d3c */
[----:B------:R-:W-:Y:S05]  /*6460*/  BRA `(.L_x_2521) ;  /* 0x0000003c00d87947 */ /* 0x000fea0003800000 */
.L_x_2489:
[----:B------:R-:W-:Y:S01]  /*6470*/  ISETP.GE.AND P4, PT, R17, R4, PT ;  /* 0x000000041100720c */ /* 0x000fe20003f86270 */
[----:B------:R-:W-:Y:S01]  /*6480*/  BSSY B1, `(.L_x_2544) ;  /* 0x000002e000017945 */ /* 0x000fe20003800000 */
[----:B------:R-:W-:Y:S02]  /*6490*/  CS2R R58, SRZ ;  /* 0x00000000003a7805 */ /* 0x000fe4000001ff00 */
[----:B0-----:R-:W-:Y:S02]  /*64a0*/  CS2R R34, SRZ ;  /* 0x0000000000227805 */ /* 0x001fe4000001ff00 */
        /* <DEDUP_REMOVED lines=43> */
.L_x_2545:
[----:B------:R-:W-:Y:S05]  /*6760*/  BSYNC B1 ;  /* 0x0000000000017941 */ /* 0x000fea0003800000 */
.L_x_2544:
        /* <DEDUP_REMOVED lines=13> */
[----:B------:R-:W-:-:S02]  /*6840*/  MOV R85, R35 ;  /* 0x0000002300557202 */ /* 0x000fc40000000f00 */
        /* <DEDUP_REMOVED lines=33> */
.L_x_2547:
[----:B------:R-:W-:Y:S05]  /*6a60*/  BSYNC B1 ;  /* 0x0000000000017941 */ /* 0x000fea0003800000 */
.L_x_2546:
[----:B------:R-:W2:Y:S01]  /*6a70*/  LDL R0, [R1+0x18] ;  /* 0x0000180001007983 */ /* 0x000ea20000100800 */
[----:B------:R-:W-:Y:S01]  /*6a80*/  IMAD.MOV.U32 R3, RZ, RZ, R38 ;  /* 0x000000ffff037224 */ /* 0x000fe200078e0026 */
[----:B------:R-:W-:Y:S01]  /*6a90*/  PRMT R168, R86, 0x5410, R85 ;  /* 0x0000541056a87816 */ /* 0x000fe20000000055 */
[----:B0-----:R-:W-:Y:S02]  /*6aa0*/  IMAD.MOV.U32 R81, RZ, RZ, R32 ;  /* 0x000000ffff517224 */ /* 0x001fe400078e0020 */
        /* <DEDUP_REMOVED lines=8> */
[----:B------:R-:W-:Y:S02]  /*6b30*/  PRMT R176, R80, 0x7610, R176 ;  /* 0x0000761050b07816 */ /* 0x000fe400000000b0 */
[----:B------:R-:W-:-:S04]  /*6b40*/  MOV R80, R41 ;  /* 0x0000002900507202 */ /* 0x000fc80000000f00 */
[----:B------:R-:W-:Y:S02]  /*6b50*/  PRMT R161, R80, 0x7610, R161 ;  /* 0x0000761050a17816 */ /* 0x000fe400000000a1 */
[----:B--2---:R-:W-:Y:S01]  /*6b60*/  R2UR UR4, R0 ;  /* 0x00000000000472ca */ /* 0x004fe200000e0000 */
[----:B------:R-:W-:-:S05]  /*6b70*/  IMAD.MOV.U32 R0, RZ, RZ, R39 ;  /* 0x000000ffff007224 */ /* 0x000fca00078e0027 */
[----:B------:R-:W-:Y:S01]  /*6b80*/  PRMT R174, R0, 0x7610, R174 ;  /* 0x0000761000ae7816 */ /* 0x000fe200000000ae */
[----:B------:R-:W-:-:S05]  /*6b90*/  IMAD.MOV.U32 R0, RZ, RZ, R37 ;  /* 0x000000ffff007224 */ /* 0x000fca00078e0025 */
[----:B------:R-:W-:Y:S01]  /*6ba0*/  PRMT R175, R0, 0x5410, R3 ;  /* 0x0000541000af7816 */ /* 0x000fe20000000003 */
[----:B------:R-:W-:Y:S01]  /*6bb0*/  IMAD.MOV.U32 R3, RZ, RZ, R40 ;  /* 0x000000ffff037224 */ /* 0x000fe200078e0028 */
[----:B------:R-:W-:Y:S01]  /*6bc0*/  UISETP.NE.AND UP0, UPT, UR4, 0x3, UPT ;  /* 0x000000030400788c */ /* 0x000fe2000bf05270 */
[----:B------:R-:W-:-:S03]  /*6bd0*/  IMAD.MOV.U32 R0, RZ, RZ, R47 ;  /* 0x000000ffff007224 */ /* 0x000fc600078e002f */
[----:B------:R-:W-:Y:S01]  /*6be0*/  PRMT R176, R176, 0x5410, R3 ;  /* 0x00005410b0b07816 */ /* 0x000fe20000000003 */
[----:B------:R-:W-:Y:S01]  /*6bf0*/  IMAD.MOV.U32 R3, RZ, RZ, R44 ;  /* 0x000000ffff037224 */ /* 0x000fe200078e002c */
[----:B------:R-:W-:Y:S01]  /*6c00*/  PRMT R170, R81, 0x5410, R0 ;  /* 0x0000541051aa7816 */ /* 0x000fe20000000000 */
[----:B------:R-:W-:Y:S01]  /*6c10*/  IMAD.MOV.U32 R0, RZ, RZ, R45 ;  /* 0x000000ffff007224 */ /* 0x000fe200078e002d */
[----:B------:R-:W-:-:S04]  /*6c20*/  PLOP3.LUT P2, PT, PT, PT, UP0, 0x80, 0x0 ;  /* 0x000000000000781c */ /* 0x000fc80003f4f008 */
        /* <DEDUP_REMOVED lines=16> */
[----:B-----5:R-:W-:Y:S01]  /*6d30*/  IMAD.MOV.U32 R0, RZ, RZ, R59 ;  /* 0x000000ffff007224 */ /* 0x020fe200078e003b */
        /* <DEDUP_REMOVED lines=40> */
.L_x_2548:
[----:B------:R-:W-:Y:S01]  /*6fc0*/  IMAD R3, R16, 0x8, R2 ;  /* 0x0000000810037824 */ /* 0x000fe200078e0202 */
[----:B------:R-:W-:Y:S01]  /*6fd0*/  SHF.L.U32 R0, R188, 0x1f, RZ ;  /* 0x0000001fbc007819 */ /* 0x000fe200000006ff */
[----:B------:R-:W0:Y:S01]  /*6fe0*/  LDC R142, c[0x0][0x2f4] ;  /* 0x0000bd00ff8e7b82 */ /* 0x000e220000000800 */
[----:B------:R-:W-:Y:S01]  /*6ff0*/  BSSY B1, `(.L_x_2549) ;  /* 0x0000004000017945 */ /* 0x000fe20003800000 */
[----:B------:R-:W-:Y:S01]  /*7000*/  IMAD.MOV.U32 R125, RZ, RZ, R84 ;  /* 0x000000ffff7d7224 */ /* 0x000fe200078e0054 */
[----:B------:R-:W1:Y:S02]  /*7010*/  SYNCS.PHASECHK.TRANS64.TRYWAIT P5, [R3+URZ+0x34890], R0 ;  /* 0x03489000030075a7 */ /* 0x000e6400080a017f */
[----:B-1----:R-:W-:Y:S05]  /*7020*/  @!P5 BRA `(.L_x_2550) ;  /* 0x000001f00088d947 */ /* 0x002fea0003800000 */
.L_x_2873:
[----:B------:R-:W-:Y:S05]  /*7030*/  BSYNC B1 ;  /* 0x0000000000017941 */ /* 0x000fea0003800000 */
.L_x_2549:
        /* <DEDUP_REMOVED lines=8> */
[----:B------:R-:W-:-:S05]  /*70c0*/  IMAD R153, R17, R127, R153 ;  /* 0x0000007f11997224 */ /* 0x000fca00078e0299 */
[----:B------:R-:W-:Y:S01]  /*70d0*/  IADD3 R153, R153, R131, RZ ;  /* 0x0000008399997210 */ /* 0x000fe20007ffe0ff */
[----:B------:R-:W-:Y:S06]  /*70e0*/  @!P4 BRA `(.L_x_2554) ;  /* 0x0000000400f4c947 */ /* 0x000fec0003800000 */
        /* <DEDUP_REMOVED lines=8> */
[----:B------:R-:W-:-:S04]  /*7170*/  IMAD.SHL.U32 R157, R157, 0x8, RZ ;  /* 0x000000089d9d7824 */ /* 0x000fc800078e00ff */
[----:B------:R-:W-:Y:S01]  /*7180*/  IMAD.SHL.U32 R80, R80, 0x400, RZ ;  /* 0x0000040050507824 */ /* 0x000fe200078e00ff */
[----:B------:R-:W-:-:S04]  /*7190*/  LOP3.LUT R81, R195, 0x38, R157, 0xf8, !PT ;  /* 0x00000038c3517812 */ /* 0x000fc800078ef89d */
[----:B------:R-:W-:Y:S02]  /*71a0*/  LOP3.LUT R80, R80, 0x7fffe000, RZ, 0xc0, !PT ;  /* 0x7fffe00050507812 */ /* 0x000fe400078ec0ff */
[----:B------:R-:W-:-:S03]  /*71b0*/  LOP3.LUT R81, R81, R197, RZ, 0x3c, !PT ;  /* 0x000000c551517212 */ /* 0x000fc600078e3cff */
[----:B------:R-:W-:-:S04]  /*71c0*/  IMAD R80, R196, 0x200, R80 ;  /* 0x00000200c4507824 */ /* 0x000fc800078e0250 */
[----:B------:R-:W-:-:S04]  /*71d0*/  IMAD.IADD R80, R80, 0x1, R81 ;  /* 0x0000000150507824 */ /* 0x000fc800078e0251 */
[C---:B------:R-:W-:Y:S02]  /*71e0*/  IMAD R84, R16.reuse, 0x6000, R80 ;  /* 0x0000600010547824 */ /* 0x040fe400078e0250 */
[----:B------:R-:W-:Y:S02]  /*71f0*/  IMAD R80, R16, 0x6000, R140 ;  /* 0x0000600010507824 */ /* 0x000fe400078e028c */
[----:B------:R-:W-:-:S03]  /*7200*/  IMAD R84, R84, 0x2, R2 ;  /* 0x0000000254547824 */ /* 0x000fc600078e0202 */
[----:B------:R-:W-:-:S03]  /*7210*/  LEA R80, R80, R2, 0x1 ;  /* 0x0000000250507211 */ /* 0x000fc600078e08ff */
        /* <DEDUP_REMOVED lines=12> */
[CC--:B------:R-:W-:Y:S01]  /*72e0*/  FMUL.FTZ R85, R81.reuse, R158.reuse ;  /* 0x0000009e51557220 */ /* 0x0c0fe20000410000 */
        /* <DEDUP_REMOVED lines=77> */
[----:B------:R-:W-:-:S03]  /*77c0*/  F2FP.F16.F32.PACK_AB R43, R43, R158 ;  /* 0x0000009e2b2b723e */ /* 0x000fc600000000ff */
[----:B------:R-:W-:Y:S01]  /*77d0*/  IMAD.MOV.U32 R82, RZ, RZ, R55 ;  /* 0x000000ffff527224 */ /* 0x000fe200078e0037 */
[----:B------:R-:W-:-:S07]  /*77e0*/  MOV R86, R43 ;  /* 0x0000002b00567202 */ /* 0x000fce0000000f00 */
.L_x_2556:
[----:B------:R-:W-:Y:S05]  /*77f0*/  BSYNC B3 ;  /* 0x0000000000037941 */ /* 0x000fea0003800000 */
.L_x_2555:
        /* <DEDUP_REMOVED lines=12> */
.L_x_2554:
[----:B------:R-:W-:Y:S05]  /*78c0*/  BSYNC B2 ;  /* 0x0000000000027941 */ /* 0x000fea0003800000 */
.L_x_2553:
        /* <DEDUP_REMOVED lines=16> */
[----:B------:R-:W-:-:S05]  /*79d0*/  IMAD R40, R196, 0x200, R40 ;  /* 0x00000200c4287824 */ /* 0x000fca00078e0228 */
[----:B------:R-:W-:-:S05]  /*79e0*/  IADD3 R40, R40, R41, RZ ;  /* 0x0000002928287210 */ /* 0x000fca0007ffe0ff */
[C---:B------:R-:W-:Y:S02]  /*79f0*/  IMAD R52, R16.reuse, 0x6000, R40 ;  /* 0x0000600010347824 */ /* 0x040fe400078e0228 */
[----:B------:R-:W-:Y:S02]  /*7a00*/  IMAD R40, R16, 0x6000, R139 ;  /* 0x0000600010287824 */ /* 0x000fe400078e028b */
[--C-:B------:R-:W-:Y:S02]  /*7a10*/  IMAD R52, R52, 0x2, R2.reuse ;  /* 0x0000000234347824 */ /* 0x100fe400078e0202 */
[----:B------:R-:W-:-:S04]  /*7a20*/  IMAD R40, R40, 0x2, R2 ;  /* 0x0000000228287824 */ /* 0x000fc800078e0202 */
        /* <DEDUP_REMOVED lines=45> */
[----:B------:R-:W-:-:S02]  /*7d00*/  HADD2.F32 R81, -RZ, R81.H0_H0 ;  /* 0x20000051ff517230 */ /* 0x000fc40000004100 */
[----:B------:R-:W-:Y:S02]  /*7d10*/  HADD2.F32 R39, -RZ, R39.H0_H0 ;  /* 0x20000027ff277230 */ /* 0x000fe40000004100 */
[----:B------:R-:W-:Y:S02]  /*7d20*/  HADD2.F32 R51, -RZ, R51.H0_H0 ;  /* 0x20000033ff337230 */ /* 0x000fe40000004100 */
[----:B------:R-:W-:-:S03]  /*7d30*/  IMAD.MOV.U32 R53, RZ, RZ, R37 ;  /* 0x000000ffff357224 */ /* 0x000fc600078e0025 */
        /* <DEDUP_REMOVED lines=30> */
[C---:B------:R-:W-:Y:S01]  /*7f20*/  FMUL.FTZ R81, R51.reuse, R81 ;  /* 0x0000005133517220 */ /* 0x040fe20000410000 */
[----:B------:R-:W-:Y:S02]  /*7f30*/  F2FP.F16.F32.PACK_AB R84, R40, R84 ;  /* 0x000000542854723e */ /* 0x000fe400000000ff */
[-C--:B------:R-:W-:Y:S01]  /*7f40*/  FFMA.FTZ R52, R51, R50.reuse, -R52 ;  /* 0x0000003233347223 */ /* 0x080fe20000010834 */
[----:B------:R-:W-:Y:S01]  /*7f50*/  FFMA.FTZ R81, R49, R50, R81 ;  /* 0x0000003231517223 */ /* 0x000fe20000010051 */
[-C--:B------:R-:W-:Y:S01]  /*7f60*/  FMUL.FTZ R49, R54, R39.reuse ;  /* 0x0000002736317220 */ /* 0x080fe20000410000 */
[----:B------:R-:W-:Y:S01]  /*7f70*/  FMUL.FTZ R39, R42, R39 ;  /* 0x000000272a277220 */ /* 0x000fe20000410000 */
[----:B------:R-:W-:-:S02]  /*7f80*/  MOV R40, R36 ;  /* 0x0000002400287202 */ /* 0x000fc40000000f00 */
[-C--:B------:R-:W-:Y:S01]  /*7f90*/  FFMA.FTZ R49, R42, R38.reuse, -R49 ;  /* 0x000000262a317223 */ /* 0x080fe20000010831 */
[----:B------:R-:W-:-:S04]  /*7fa0*/  FFMA.FTZ R39, R54, R38, R39 ;  /* 0x0000002636277223 */ /* 0x000fc80000010027 */
[----:B------:R-:W-:Y:S01]  /*7fb0*/  F2FP.F16.F32.PACK_AB R49, R49, R52 ;  /* 0x000000343131723e */ /* 0x000fe200000000ff */
[----:B------:R-:W-:Y:S01]  /*7fc0*/  IMAD.MOV.U32 R52, RZ, RZ, R84 ;  /* 0x000000ffff347224 */ /* 0x000fe200078e0054 */
[----:B------:R-:W-:-:S03]  /*7fd0*/  F2FP.F16.F32.PACK_AB R39, R39, R81 ;  /* 0x000000512727723e */ /* 0x000fc600000000ff */
[----:B------:R-:W-:Y:S02]  /*7fe0*/  IMAD.MOV.U32 R42, RZ, RZ, R49 ;  /* 0x000000ffff2a7224 */ /* 0x000fe400078e0031 */
[----:B------:R-:W-:-:S07]  /*7ff0*/  IMAD.MOV.U32 R54, RZ, RZ, R39 ;  /* 0x000000ffff367224 */ /* 0x000fce00078e0027 */
.L_x_2560:
[----:B------:R-:W-:Y:S05]  /*8000*/  BSYNC B3 ;  /* 0x0000000000037941 */ /* 0x000fea0003800000 */
.L_x_2559:
        /* <DEDUP_REMOVED lines=12> */
.L_x_2558:
[----:B------:R-:W-:Y:S05]  /*80d0*/  BSYNC B2 ;  /* 0x0000000000027941 */ /* 0x000fea0003800000 */
.L_x_2557:
[----:B------:R-:W-:-:S13]  /*80e0*/  ISETP.NE.AND P4, PT, R9, RZ, PT ;  /* 0x000000ff0900720c */ /* 0x000fda0003f85270 */
[----:B------:R-:W-:Y:S05]  /*80f0*/  @!P4 BRA `(.L_x_2552) ;  /* 0x0000000400fcc947 */ /* 0x000fea0003800000 */
[----:B---3--:R-:W3:Y:S01]  /*8100*/  LDL R36, [R1+0x1c] ;  /* 0x00001c0001247983 */ /* 0x008ee20000100800 */
[----:B------:R-:W-:Y:S01]  /*8110*/  BSSY B2, `(.L_x_2561) ;  /* 0x000007b000027945 */ /* 0x000fe20003800000 */
[----:B---3--:R-:W-:-:S04]  /*8120*/  LOP3.LUT P5, RZ, R36, 0x1, RZ, 0xc0, !PT ;  /* 0x0000000124ff7812 */ /* 0x008fc800078ac0ff */
[----:B------:R-:W-:-:S04]  /*8130*/  SEL R36, R120, R144, !P5 ;  /* 0x0000009078247207 */ /* 0x000fc80006800000 */
[----:B------:R-:W-:-:S04]  /*8140*/  SHF.R.S32.HI R37, RZ, 0x1f, R36 ;  /* 0x0000001fff257819 */ /* 0x000fc80000011424 */
[----:B------:R-:W-:-:S04]  /*8150*/  LEA.HI R36, R37, R36, RZ, 0x4 ;  /* 0x0000002425247211 */ /* 0x000fc800078f20ff */
[----:B------:R-:W-:-:S05]  /*8160*/  LEA.HI.SX32 R36, R36, R110, 0x1c ;  /* 0x0000006e24247211 */ /* 0x000fca00078fe2ff */
[----:B------:R-:W-:-:S05]  /*8170*/  IMAD.SHL.U32 R37, R36, 0x8, RZ ;  /* 0x0000000824257824 */ /* 0x000fca00078e00ff */
[----:B------:R-:W-:-:S13]  /*8180*/  ISETP.GE.AND P4, PT, R37, R142, PT ;  /* 0x0000008e2500720c */ /* 0x000fda0003f86270 */
[--C-:B------:R-:W-:Y:S02]  /*8190*/  @!P4 SHF.R.S32.HI R39, RZ, 0x1f, R37.reuse ;  /* 0x0000001fff27c819 */ /* 0x100fe40000011425 */
[-CC-:B------:R-:W-:Y:S02]  /*81a0*/  @!P4 IADD3 R38, P5, P6, R92, R130.reuse, R37.reuse ;  /* 0x000000825c26c210 */ /* 0x180fe40007ebe025 */
        /* <DEDUP_REMOVED lines=11> */
[----:B------:R-:W-:-:S05]  /*8260*/  LEA.HI R36, R38, R36, RZ, 0x3 ;  /* 0x0000002426247211 */ /* 0x000fca00078f18ff */
[----:B------:R-:W-:-:S05]  /*8270*/  IMAD.SHL.U32 R36, R36, 0x400, RZ ;  /* 0x0000040024247824 */ /* 0x000fca00078e00ff */
[----:B------:R-:W-:-:S04]  /*8280*/  LOP3.LUT R36, R36, 0x7fffe000, RZ, 0xc0, !PT ;  /* 0x7fffe00024247812 */ /* 0x000fc800078ec0ff */
[----:B------:R-:W-:-:S05]  /*8290*/  LEA R36, R196, R36, 0x9 ;  /* 0x00000024c4247211 */ /* 0x000fca00078e48ff */
[----:B------:R-:W-:-:S04]  /*82a0*/  IMAD.IADD R36, R36, 0x1, R37 ;  /* 0x0000000124247824 */ /* 0x000fc800078e0225 */
[C---:B--2---:R-:W-:Y:S02]  /*82b0*/  IMAD R40, R16.reuse, 0x6000, R36 ;  /* 0x0000600010287824 */ /* 0x044fe400078e0224 */
[----:B------:R-:W-:Y:S02]  /*82c0*/  IMAD R36, R16, 0x6000, R137 ;  /* 0x0000600010247824 */ /* 0x000fe400078e0289 */
[--C-:B------:R-:W-:Y:S02]  /*82d0*/  IMAD R40, R40, 0x2, R2.reuse ;  /* 0x0000000228287824 */ /* 0x100fe400078e0202 */
[----:B------:R-:W-:-:S04]  /*82e0*/  IMAD R36, R36, 0x2, R2 ;  /* 0x0000000224247824 */ /* 0x000fc800078e0202 */
[----:B------:R-:W0:Y:S04]  /*82f0*/  LDS.128 R40, [R40+0x1c400] ;  /* 0x01c4000028287984 */ /* 0x000e280000000c00 */
[----:B------:R-:W2:Y:S01]  /*8300*/  LDS.128 R36, [R36+0x1c400] ;  /* 0x01c4000024247984 */ /* 0x000ea20000000c00 */
[----:B------:R-:W-:Y:S05]  /*8310*/  @P5 BRA `(.L_x_2562) ;  /* 0x0000000400685947 */ /* 0x000fea0003800000 */
[----:B------:R-:W-:Y:S01]  /*8320*/  HADD2.F32 R54, -RZ, R171.H1_H1 ;  /* 0x300000abff367230 */ /* 0x000fe20000004100 */
[----:B------:R-:W-:Y:S01]  /*8330*/  SHF.R.U64 R32, R32, 0x10, R33 ;  /* 0x0000001020207819 */ /* 0x000fe20000001221 */
[----:B0-----:R-:W-:Y:S01]  /*8340*/  HADD2.F32 R52, -RZ, R41.H0_H0 ;  /* 0x20000029ff347230 */ /* 0x001fe20000004100 */
[----:B------:R-:W-:Y:S01]  /*8350*/  SHF.R.U64 R44, R44, 0x10, R45 ;  /* 0x000000102c2c7819 */ /* 0x000fe2000000122d */
[----:B--2---:R-:W-:Y:S01]  /*8360*/  HADD2.F32 R53, -RZ, R37.H0_H0 ;  /* 0x20000025ff357230 */ /* 0x004fe20000004100 */
[----:B------:R-:W-:Y:S01]  /*8370*/  SHF.R.U64 R46, R46, 0x10, R47 ;  /* 0x000000102e2e7819 */ /* 0x000fe2000000122f */
[----:B------:R-:W-:Y:S02]  /*8380*/  HADD2.F32 R55, -RZ, R169.H1_H1 ;  /* 0x300000a9ff377230 */ /* 0x000fe40000004100 */
[-C--:B------:R-:W-:Y:S01]  /*8390*/  FMUL.FTZ R80, R52, R54.reuse ;  /* 0x0000003634507220 */ /* 0x080fe20000410000 */
[----:B------:R-:W-:Y:S02]  /*83a0*/  HADD2.F32 R41, -RZ, R41.H1_H1 ;  /* 0x30000029ff297230 */ /* 0x000fe40000004100 */
[----:B------:R-:W-:Y:S01]  /*83b0*/  FMUL.FTZ R54, R53, R54 ;  /* 0x0000003635367220 */ /* 0x000fe20000410000 */
[----:B------:R-:W-:-:S02]  /*83c0*/  HADD2.F32 R171, -RZ, R171.H0_H0 ;  /* 0x200000abffab7230 */ /* 0x000fc40000004100 */
[-C--:B------:R-:W-:Y:S01]  /*83d0*/  FFMA.FTZ R80, R53, R55.reuse, -R80 ;  /* 0x0000003735507223 */ /* 0x080fe20000010850 */
[----:B------:R-:W-:Y:S02]  /*83e0*/  HADD2.F32 R53, -RZ, R37.H1_H1 ;  /* 0x30000025ff357230 */ /* 0x000fe40000004100 */
[----:B------:R-:W-:Y:S01]  /*83f0*/  FFMA.FTZ R54, R52, R55, R54 ;  /* 0x0000003734367223 */ /* 0x000fe20000010036 */
[----:B------:R-:W-:Y:S01]  /*8400*/  SHF.R.U32.HI R52, RZ, 0x10, R45 ;  /* 0x00000010ff347819 */ /* 0x000fe2000001162d */
[----:B------:R-:W-:Y:S01]  /*8410*/  HADD2.F32 R169, -RZ, R169.H0_H0 ;  /* 0x200000a9ffa97230 */ /* 0x000fe20000004100 */
[----:B------:R-:W-:Y:S01]  /*8420*/  SHF.R.U32.HI R55, RZ, 0x10, R33 ;  /* 0x00000010ff377819 */ /* 0x000fe20000011621 */
[----:B------:R-:W-:Y:S01]  /*8430*/  IMAD.MOV.U32 R33, RZ, RZ, R43 ;  /* 0x000000ffff217224 */ /* 0x000fe200078e002b */
[----:B------:R-:W-:Y:S01]  /*8440*/  SHF.R.U64 R34, R34, 0x10, R35 ;  /* 0x0000001022227819 */ /* 0x000fe20000001223 */
[----:B------:R-:W-:Y:S02]  /*8450*/  HADD2.F32 R52, -RZ, R52.H0_H0 ;  /* 0x20000034ff347230 */ /* 0x000fe40000004100 */
[----:B------:R-:W-:-:S02]  /*8460*/  HADD2.F32 R37, -RZ, R55.H0_H0 ;  /* 0x20000037ff257230 */ /* 0x000fc40000004100 */
[----:B------:R-:W-:Y:S02]  /*8470*/  HADD2.F32 R43, -RZ, R168.H1_H1 ;  /* 0x300000a8ff2b7230 */ /* 0x000fe40000004100 */
[-C--:B------:R-:W-:Y:S01]  /*8480*/  FMUL.FTZ R55, R41, R52.reuse ;  /* 0x0000003429377220 */ /* 0x080fe20000410000 */
[C---:B------:R-:W-:Y:S01]  /*8490*/  FMUL.FTZ R52, R53.reuse, R52 ;  /* 0x0000003435347220 */ /* 0x040fe20000410000 */
[----:B------:R-:W-:Y:S02]  /*84a0*/  HADD2.F32 R44, -RZ, R44.H0_H0 ;  /* 0x2000002cff2c7230 */ /* 0x000fe40000004100 */
[-C--:B------:R-:W-:Y:S01]  /*84b0*/  FFMA.FTZ R55, R53, R37.reuse, -R55 ;  /* 0x0000002535377223 */ /* 0x080fe20000010837 */
[----:B------:R-:W-:Y:S01]  /*84c0*/  FFMA.FTZ R52, R41, R37, R52 ;  /* 0x0000002529347223 */ /* 0x000fe20000010034 */
[----:B------:R-:W-:Y:S01]  /*84d0*/  MOV R37, R39 ;  /* 0x0000002700257202 */ /* 0x000fe20000000f00 */
[----:B------:R-:W-:Y:S02]  /*84e0*/  HADD2.F32 R41, -RZ, R170.H1_H1 ;  /* 0x300000aaff297230 */ /* 0x000fe40000004100 */
[----:B------:R-:W-:Y:S01]  /*84f0*/  HADD2.F32 R39, -RZ, R33.H0_H0 ;  /* 0x20000021ff277230 */ /* 0x000fe20000004100 */
[----:B------:R-:W-:Y:S01]  /*8500*/  F2FP.F16.F32.PACK_AB R55, R55, R80 ;  /* 0x000000503737723e */ /* 0x000fe200000000ff */
[----:B------:R-:W-:Y:S01]  /*8510*/  HADD2.F32 R45, -RZ, R37.H0_H0 ;  /* 0x20000025ff2d7230 */ /* 0x000fe20000004100 */
[----:B------:R-:W-:Y:S01]  /*8520*/  F2FP.F16.F32.PACK_AB R52, R52, R54 ;  /* 0x000000363434723e */ /* 0x000fe200000000ff */
[----:B------:R-:W-:-:S02]  /*8530*/  HADD2.F32 R33, -RZ, R33.H1_H1 ;  /* 0x30000021ff217230 */ /* 0x000fc40000004100 */
[-C--:B------:R-:W-:Y:S01]  /*8540*/  FMUL.FTZ R53, R39, R41.reuse ;  /* 0x0000002927357220 */ /* 0x080fe20000410000 */
[----:B------:R-:W-:Y:S02]  /*8550*/  HADD2.F32 R32, -RZ, R32.H0_H0 ;  /* 0x20000020ff207230 */ /* 0x000fe40000004100 */
[C---:B------:R-:W-:Y:S01]  /*8560*/  FMUL.FTZ R41, R45.reuse, R41 ;  /* 0x000000292d297220 */ /* 0x040fe20000410000 */
[----:B------:R-:W-:Y:S02]  /*8570*/  HADD2.F32 R170, -RZ, R170.H0_H0 ;  /* 0x200000aaffaa7230 */ /* 0x000fe40000004100 */
[-C--:B------:R-:W-:Y:S01]  /*8580*/  FFMA.FTZ R53, R45, R43.reuse, -R53 ;  /* 0x0000002b2d357223 */ /* 0x080fe20000010835 */
[----:B------:R-:W-:Y:S01]  /*8590*/  SHF.R.U32.HI R45, RZ, 0x10, R35 ;  /* 0x00000010ff2d7819 */ /* 0x000fe20000011623 */
[----:B------:R-:W-:Y:S01]  /*85a0*/  FFMA.FTZ R41, R39, R43, R41 ;  /* 0x0000002b27297223 */ /* 0x000fe20000010029 */
[----:B------:R-:W-:Y:S01]  /*85b0*/  SHF.R.U32.HI R39, RZ, 0x10, R47 ;  /* 0x00000010ff277819 */ /* 0x000fe2000001162f */
[----:B------:R-:W-:-:S02]  /*85c0*/  HADD2.F32 R43, -RZ, R37.H1_H1 ;  /* 0x30000025ff2b7230 */ /* 0x000fc40000004100 */
[----:B------:R-:W-:Y:S02]  /*85d0*/  HADD2.F32 R37, -RZ, R45.H0_H0 ;  /* 0x2000002dff257230 */ /* 0x000fe40000004100 */
[----:B------:R-:W-:Y:S02]  /*85e0*/  HADD2.F32 R39, -RZ, R39.H0_H0 ;  /* 0x20000027ff277230 */ /* 0x000fe40000004100 */
[----:B------:R-:W-:Y:S02]  /*85f0*/  HADD2.F32 R168, -RZ, R168.H0_H0 ;  /* 0x200000a8ffa87230 */ /* 0x000fe40000004100 */
[----:B------:R-:W-:Y:S02]  /*8600*/  HADD2.F32 R46, -RZ, R46.H0_H0 ;  /* 0x2000002eff2e7230 */ /* 0x000fe40000004100 */
[-C--:B------:R-:W-:Y:S01]  /*8610*/  FMUL.FTZ R45, R33, R39.reuse ;  /* 0x00000027212d7220 */ /* 0x080fe20000410000 */
[----:B------:R-:W-:Y:S01]  /*8620*/  FMUL.FTZ R39, R43, R39 ;  /* 0x000000272b277220 */ /* 0x000fe20000410000 */
[----:B------:R-:W-:-:S02]  /*8630*/  HADD2.F32 R34, -RZ, R34.H0_H0 ;  /* 0x20000022ff227230 */ /* 0x000fc40000004100 */
        /* <DEDUP_REMOVED lines=8> */
[C---:B------:R-:W-:Y:S01]  /*86c0*/  FMUL.FTZ R171, R37.reuse, R171 ;  /* 0x000000ab25ab7220 */ /* 0x040fe20000410000 */
[----:B------:R-:W-:-:S03]  /*86d0*/  FFMA.FTZ R43, R37, R169, -R43 ;  /* 0x000000a9252b7223 */ /* 0x000fc6000001082b */
        /* <DEDUP_REMOVED lines=20> */
[----:B------:R-:W-:Y:S01]  /*8820*/  FFMA.FTZ R46, R42, R34, R46 ;  /* 0x000000222a2e7223 */ /* 0x000fe2000001002e */
[----:B------:R-:W-:Y:S01]  /*8830*/  F2FP.F16.F32.PACK_AB R42, R39, R41 ;  /* 0x00000029272a723e */ /* 0x000fe200000000ff */
[----:B------:R-:W-:Y:S02]  /*8840*/  IMAD.MOV.U32 R41, RZ, RZ, R52 ;  /* 0x000000ffff297224 */ /* 0x000fe400078e0034 */
[----:B------:R-:W-:Y:S01]  /*8850*/  F2FP.F16.F32.PACK_AB R32, R32, R37 ;  /* 0x000000252020723e */ /* 0x000fe200000000ff */
[----:B------:R-:W-:Y:S01]  /*8860*/  IMAD.MOV.U32 R37, RZ, RZ, R55 ;  /* 0x000000ffff257224 */ /* 0x000fe200078e0037 */
[----:B------:R-:W-:Y:S01]  /*8870*/  F2FP.F16.F32.PACK_AB R46, R46, R170 ;  /* 0x000000aa2e2e723e */ /* 0x000fe200000000ff */
[----:B------:R-:W-:Y:S01]  /*8880*/  IMAD.MOV.U32 R43, RZ, RZ, R42 ;  /* 0x000000ffff2b7224 */ /* 0x000fe200078e002a */
[----:B------:R-:W-:Y:S01]  /*8890*/  MOV R38, R32 ;  /* 0x0000002000267202 */ /* 0x000fe20000000f00 */
[----:B------:R-:W-:-:S02]  /*88a0*/  IMAD.MOV.U32 R39, RZ, RZ, R45 ;  /* 0x000000ffff277224 */ /* 0x000fc400078e002d */
[----:B------:R-:W-:-:S07]  /*88b0*/  IMAD.MOV.U32 R42, RZ, RZ, R46 ;  /* 0x000000ffff2a7224 */ /* 0x000fce00078e002e */
.L_x_2562:
[----:B------:R-:W-:Y:S05]  /*88c0*/  BSYNC B2 ;  /* 0x0000000000027941 */ /* 0x000fea0003800000 */
.L_x_2561:
[----:B--2---:R4:W-:Y:S04]  /*88d0*/  STG.E.128 desc[UR60][R48.64], R36 ;  /* 0x0000002430007986 */ /* 0x0049e8000c101d3c */
[----:B0-----:R4:W-:Y:S02]  /*88e0*/  @!P4 STG.E.128 desc[UR60][R50.64], R40 ;  /* 0x000000283200c986 */ /* 0x0019e4000c101d3c */
.L_x_2552:
[----:B------:R-:W-:Y:S05]  /*88f0*/  BSYNC B1 ;  /* 0x0000000000017941 */ /* 0x000fea0003800000 */
.L_x_2551:
        /* <DEDUP_REMOVED lines=16> */
[----:B------:R-:W-:Y:S02]  /*8a00*/  SHF.L.U32 R36, R34, 0x3, RZ ;  /* 0x0000000322247819 */ /* 0x000fe400000006ff */
[----:B------:R-:W-:Y:S02]  /*8a10*/  SHF.R.S32.HI R38, RZ, 0x1f, R34 ;  /* 0x0000001fff267819 */ /* 0x000fe40000011422 */
[----:B------:R-:W-:Y:S02]  /*8a20*/  ISETP.GE.AND P3, PT, R36, R142, PT ;  /* 0x0000008e2400720c */ /* 0x000fe40003f66270 */
[----:B------:R-:W-:Y:S01]  /*8a30*/  LEA.HI R38, R38, R34, RZ, 0x3 ;  /* 0x0000002226267211 */ /* 0x000fe200078f18ff */
[----:B------:R-:W-:-:S04]  /*8a40*/  IMAD R34, R16, 0x6000, R138 ;  /* 0x0000600010227824 */ /* 0x000fc800078e028a */
[----:B------:R-:W-:Y:S02]  /*8a50*/  IMAD.SHL.U32 R38, R38, 0x400, RZ ;  /* 0x0000040026267824 */ /* 0x000fe400078e00ff */
[----:B------:R-:W-:-:S03]  /*8a60*/  IMAD R34, R34, 0x2, R2 ;  /* 0x0000000222227824 */ /* 0x000fc600078e0202 */
[----:B------:R-:W-:Y:S02]  /*8a70*/  LOP3.LUT R38, R38, 0x7fffe000, RZ, 0xc0, !PT ;  /* 0x7fffe00026267812 */ /* 0x000fe400078ec0ff */
[--C-:B------:R-:W-:Y:S02]  /*8a80*/  @!P3 SHF.R.S32.HI R32, RZ, 0x1f, R36.reuse ;  /* 0x0000001fff20b819 */ /* 0x100fe40000011424 */
[--C-:B------:R-:W-:Y:S02]  /*8a90*/  @!P3 IADD3 R33, P4, P5, R92, R124, R36.reuse ;  /* 0x0000007c5c21b210 */ /* 0x100fe40007d9e024 */
[----:B------:R-:W-:Y:S02]  /*8aa0*/  LOP3.LUT R36, R194, 0x38, R36, 0xf8, !PT ;  /* 0x00000038c2247812 */ /* 0x000fe400078ef824 */
[----:B------:R-:W-:Y:S02]  /*8ab0*/  @!P3 IADD3.X R32, R90, R44, R32, P4, P5 ;  /* 0x0000002c5a20b210 */ /* 0x000fe400027ea420 */
[----:B------:R-:W-:-:S02]  /*8ac0*/  LOP3.LUT R36, R36, R39, RZ, 0x3c, !PT ;  /* 0x0000002724247212 */ /* 0x000fc400078e3cff */
[C---:B------:R-:W-:Y:S02]  /*8ad0*/  LEA R40, P4, R35.reuse, R114, 0x1 ;  /* 0x0000007223287211 */ /* 0x040fe400078808ff */
[----:B------:R-:W-:Y:S02]  /*8ae0*/  IADD3 R36, R36, R38, R198 ;  /* 0x0000002624247210 */ /* 0x000fe40007ffe0c6 */
[----:B------:R-:W-:Y:S02]  /*8af0*/  LEA.HI.X R41, R35, R115, R37, 0x1, P4 ;  /* 0x0000007323297211 */ /* 0x000fe400020f0c25 */
[----:B------:R-:W-:Y:S01]  /*8b00*/  @!P3 LEA R42, P4, R33, R114, 0x1 ;  /* 0x00000072212ab211 */ /* 0x000fe200078808ff */
[----:B------:R-:W-:-:S03]  /*8b10*/  IMAD R36, R16, 0x6000, R36 ;  /* 0x0000600010247824 */ /* 0x000fc600078e0224 */
[----:B------:R-:W-:Y:S01]  /*8b20*/  @!P3 LEA.HI.X R43, R33, R115, R32, 0x1, P4 ;  /* 0x00000073212bb211 */ /* 0x000fe200020f0c20 */
[----:B------:R-:W-:Y:S01]  /*8b30*/  IMAD R36, R36, 0x2, R2 ;  /* 0x0000000224247824 */ /* 0x000fe200078e0202 */
[----:B------:R-:W0:Y:S01]  /*8b40*/  LDS.128 R32, [R34+0x1c400] ;  /* 0x01c4000022207984 */ /* 0x000e220000000c00 */
[----:B------:R-:W-:-:S04]  /*8b50*/  ISETP.GE.AND P4, PT, R18, R117, PT ;  /* 0x000000751200720c */ /* 0x000fc80003f86270 */
[----:B------:R-:W2:Y:S09]  /*8b60*/  LDS.128 R36, [R36+0x1c400] ;  /* 0x01c4000024247984 */ /* 0x000eb20000000c00 */
[----:B------:R-:W-:Y:S05]  /*8b70*/  @P4 BRA `(.L_x_2566) ;  /* 0x0000000400544947 */ /* 0x000fea0003800000 */
[--C-:B------:R-:W-:Y:S01]  /*8b80*/  SHF.R.U64 R46, R76, 0x10, R77.reuse ;  /* 0x000000104c2e7819 */ /* 0x100fe2000000124d */
[----:B------:R-:W-:Y:S01]  /*8b90*/  HADD2.F32 R49, -RZ, R167.H1_H1 ;  /* 0x300000a7ff317230 */ /* 0x000fe20000004100 */
[----:B------:R-:W-:Y:S01]  /*8ba0*/  SHF.R.U32.HI R76, RZ, 0x10, R77 ;  /* 0x00000010ff4c7819 */ /* 0x000fe2000001164d */
[----:B--2---:R-:W-:Y:S01]  /*8bb0*/  HADD2.F32 R50, -RZ, R37.H0_H0 ;  /* 0x20000025ff327230 */ /* 0x004fe20000004100 */
        /* <DEDUP_REMOVED lines=9> */
[----:B------:R-:W-:Y:S02]  /*8c50*/  HADD2.F32 R33, -RZ, R33.H1_H1 ;  /* 0x30000021ff217230 */ /* 0x000fe40000004100 */
[-C--:B------:R-:W-:Y:S01]  /*8c60*/  FFMA.FTZ R37, R52, R51.reuse, -R37 ;  /* 0x0000003334257223 */ /* 0x080fe20000010825 */
[----:B------:R-:W-:Y:S02]  /*8c70*/  HADD2.F32 R64, -RZ, R64.H0_H0 ;  /* 0x20000040ff407230 */ /* 0x000fe40000004100 */
[-C--:B------:R-:W-:Y:S01]  /*8c80*/  FMUL.FTZ R52, R53, R76.reuse ;  /* 0x0000004c35347220 */ /* 0x080fe20000410000 */
[----:B------:R-:W-:Y:S01]  /*8c90*/  SHF.R.U32.HI R78, RZ, 0x10, R79 ;  /* 0x00000010ff4e7819 */ /* 0x000fe2000001164f */
[----:B------:R-:W-:Y:S01]  /*8ca0*/  FMUL.FTZ R76, R33, R76 ;  /* 0x0000004c214c7220 */ /* 0x000fe20000410000 */
[----:B------:R-:W-:Y:S01]  /*8cb0*/  FFMA.FTZ R49, R50, R51, R49 ;  /* 0x0000003332317223 */ /* 0x000fe20000010031 */
[----:B------:R-:W-:Y:S01]  /*8cc0*/  SHF.R.U64 R47, R66, 0x10, R67 ;  /* 0x00000010422f7819 */ /* 0x000fe20000001243 */
[----:B------:R-:W-:-:S02]  /*8cd0*/  HADD2.F32 R51, -RZ, R39.H0_H0 ;  /* 0x20000027ff337230 */ /* 0x000fc40000004100 */
[-C--:B------:R-:W-:Y:S01]  /*8ce0*/  FFMA.FTZ R76, R53, R64.reuse, R76 ;  /* 0x00000040354c7223 */ /* 0x080fe2000001004c */
[----:B------:R-:W-:Y:S01]  /*8cf0*/  HADD2.F32 R53, -RZ, R39.H1_H1 ;  /* 0x30000027ff357230 */ /* 0x000fe20000004100 */
[----:B------:R-:W-:Y:S01]  /*8d00*/  SHF.R.U32.HI R66, RZ, 0x10, R67 ;  /* 0x00000010ff427819 */ /* 0x000fe20000011643 */
[----:B------:R-:W-:Y:S02]  /*8d10*/  HADD2.F32 R50, -RZ, R166.H1_H1 ;  /* 0x300000a6ff327230 */ /* 0x000fe40000004100 */
[----:B------:R-:W-:Y:S01]  /*8d20*/  FFMA.FTZ R52, R33, R64, -R52 ;  /* 0x0000004021347223 */ /* 0x000fe20000010834 */
[--C-:B------:R-:W-:Y:S01]  /*8d30*/  HADD2.F32 R39, -RZ, R35.reuse.H0_H0 ;  /* 0x20000023ff277230 */ /* 0x100fe20000004100 */
[----:B------:R-:W-:Y:S01]  /*8d40*/  F2FP.F16.F32.PACK_AB R49, R76, R49 ;  /* 0x000000314c31723e */ /* 0x000fe200000000ff */
[----:B------:R-:W-:Y:S02]  /*8d50*/  HADD2.F32 R78, -RZ, R78.H0_H0 ;  /* 0x2000004eff4e7230 */ /* 0x000fe40000004100 */
[----:B------:R-:W-:Y:S01]  /*8d60*/  FMUL.FTZ R54, R51, R50 ;  /* 0x0000003233367220 */ /* 0x000fe20000410000 */
[----:B------:R-:W-:-:S02]  /*8d70*/  HADD2.F32 R35, -RZ, R35.H1_H1 ;  /* 0x30000023ff237230 */ /* 0x000fc40000004100 */
[----:B------:R-:W-:Y:S01]  /*8d80*/  FMUL.FTZ R55, R39, R50 ;  /* 0x0000003227377220 */ /* 0x000fe20000410000 */
[----:B------:R-:W-:Y:S02]  /*8d90*/  HADD2.F32 R66, -RZ, R66.H0_H0 ;  /* 0x20000042ff427230 */ /* 0x000fe40000004100 */
[-C--:B------:R-:W-:Y:S01]  /*8da0*/  FMUL.FTZ R50, R53, R78.reuse ;  /* 0x0000004e35327220 */ /* 0x080fe20000410000 */
[----:B------:R-:W-:Y:S02]  /*8db0*/  HADD2.F32 R33, -RZ, R164.H1_H1 ;  /* 0x300000a4ff217230 */ /* 0x000fe40000004100 */
[C---:B------:R-:W-:Y:S01]  /*8dc0*/  FMUL.FTZ R78, R35.reuse, R78 ;  /* 0x0000004e234e7220 */ /* 0x040fe20000410000 */
[----:B------:R-:W-:Y:S02]  /*8dd0*/  HADD2.F32 R167, -RZ, R167.H0_H0 ;  /* 0x200000a7ffa77230 */ /* 0x000fe40000004100 */
[----:B------:R-:W-:Y:S01]  /*8de0*/  FFMA.FTZ R50, R35, R66, -R50 ;  /* 0x0000004223327223 */ /* 0x000fe20000010832 */
[----:B------:R-:W-:-:S02]  /*8df0*/  HADD2.F32 R35, -RZ, R36.H0_H0 ;  /* 0x20000024ff237230 */ /* 0x000fc40000004100 */
[-C--:B------:R-:W-:Y:S01]  /*8e00*/  FFMA.FTZ R54, R39, R33.reuse, -R54 ;  /* 0x0000002127367223 */ /* 0x080fe20000010836 */
[----:B------:R-:W-:Y:S02]  /*8e10*/  HADD2.F32 R46, -RZ, R46.H0_H0 ;  /* 0x2000002eff2e7230 */ /* 0x000fe40000004100 */
[----:B------:R-:W-:Y:S01]  /*8e20*/  FFMA.FTZ R55, R51, R33, R55 ;  /* 0x0000002133377223 */ /* 0x000fe20000010037 */
[----:B------:R-:W-:Y:S02]  /*8e30*/  HADD2.F32 R36, -RZ, R36.H1_H1 ;  /* 0x30000024ff247230 */ /* 0x000fe40000004100 */
[----:B------:R-:W-:Y:S01]  /*8e40*/  FMUL.FTZ R39, R35, R167 ;  /* 0x000000a723277220 */ /* 0x000fe20000410000 */
[----:B------:R-:W-:Y:S02]  /*8e50*/  HADD2.F32 R165, -RZ, R165.H0_H0 ;  /* 0x200000a5ffa57230 */ /* 0x000fe40000004100 */
[----:B------:R-:W-:Y:S01]  /*8e60*/  FFMA.FTZ R78, R53, R66, R78 ;  /* 0x00000042354e7223 */ /* 0x000fe2000001004e */
[----:B------:R-:W-:-:S02]  /*8e70*/  HADD2.F32 R33, -RZ, R32.H0_H0 ;  /* 0x20000020ff217230 */ /* 0x000fc40000004100 */
[-C--:B------:R-:W-:Y:S01]  /*8e80*/  FMUL.FTZ R51, R36, R46.reuse ;  /* 0x0000002e24337220 */ /* 0x080fe20000410000 */
[----:B------:R-:W-:Y:S01]  /*8e90*/  HADD2.F32 R32, -RZ, R32.H1_H1 ;  /* 0x30000020ff207230 */ /* 0x000fe20000004100 */
[----:B------:R-:W-:Y:S01]  /*8ea0*/  F2FP.F16.F32.PACK_AB R37, R52, R37 ;  /* 0x000000253425723e */ /* 0x000fe200000000ff */
[----:B------:R-:W-:Y:S02]  /*8eb0*/  HADD2.F32 R45, -RZ, R45.H0_H0 ;  /* 0x2000002dff2d7230 */ /* 0x000fe40000004100 */
[C---:B------:R-:W-:Y:S01]  /*8ec0*/  FMUL.FTZ R167, R33.reuse, R167 ;  /* 0x000000a721a77220 */ /* 0x040fe20000410000 */
[----:B------:R-:W-:Y:S01]  /*8ed0*/  FFMA.FTZ R39, R33, R165, -R39 ;  /* 0x000000a521277223 */ /* 0x000fe20000010827 */
[C---:B------:R-:W-:Y:S01]  /*8ee0*/  FMUL.FTZ R46, R32.reuse, R46 ;  /* 0x0000002e202e7220 */ /* 0x040fe20000410000 */
[----:B------:R-:W-:Y:S02]  /*8ef0*/  HADD2.F32 R33, -RZ, R38.H0_H0 ;  /* 0x20000026ff217230 */ /* 0x000fe40000004100 */
[----:B------:R-:W-:Y:S01]  /*8f00*/  FFMA.FTZ R51, R32, R45, -R51 ;  /* 0x0000002d20337223 */ /* 0x000fe20000010833 */
[----:B------:R-:W-:-:S02]  /*8f10*/  HADD2.F32 R166, -RZ, R166.H0_H0 ;  /* 0x200000a6ffa67230 */ /* 0x000fc40000004100 */
[----:B------:R-:W-:Y:S01]  /*8f20*/  FFMA.FTZ R167, R35, R165, R167 ;  /* 0x000000a523a77223 */ /* 0x000fe200000100a7 */
[----:B------:R-:W-:Y:S02]  /*8f30*/  HADD2.F32 R48, -RZ, R48.H0_H0 ;  /* 0x20000030ff307230 */ /* 0x000fe40000004100 */
[----:B------:R-:W-:Y:S01]  /*8f40*/  FFMA.FTZ R46, R36, R45, R46 ;  /* 0x0000002d242e7223 */ /* 0x000fe2000001002e */
        /* <DEDUP_REMOVED lines=10> */
[----:B------:R-:W-:Y:S01]  /*8ff0*/  F2FP.F16.F32.PACK_AB R55, R78, R55 ;  /* 0x000000374e37723e */ /* 0x000fe200000000ff */
[-C--:B------:R-:W-:Y:S01]  /*9000*/  FFMA.FTZ R35, R32, R164.reuse, -R35 ;  /* 0x000000a420237223 */ /* 0x080fe20000010823 */
[----:B------:R-:W-:Y:S01]  /*9010*/  FFMA.FTZ R166, R33, R164, R166 ;  /* 0x000000a421a67223 */ /* 0x000fe200000100a6 */
[-C--:B------:R-:W-:Y:S01]  /*9020*/  FFMA.FTZ R36, R34, R47.reuse, -R36 ;  /* 0x0000002f22247223 */ /* 0x080fe20000010824 */
[----:B------:R-:W-:Y:S01]  /*9030*/  FFMA.FTZ R48, R38, R47, R48 ;  /* 0x0000002f26307223 */ /* 0x000fe20000010030 */
[----:B------:R-:W-:Y:S01]  /*9040*/  F2FP.F16.F32.PACK_AB R46, R46, R167 ;  /* 0x000000a72e2e723e */ /* 0x000fe200000000ff */
[----:B------:R-:W-:Y:S01]  /*9050*/  IMAD.MOV.U32 R33, RZ, RZ, R37 ;  /* 0x000000ffff217224 */ /* 0x000fe200078e0025 */
[----:B------:R-:W-:Y:S01]  /*9060*/  F2FP.F16.F32.PACK_AB R32, R51, R39 ;  /* 0x000000273320723e */ /* 0x000fe200000000ff */
[----:B------:R-:W-:Y:S01]  /*9070*/  IMAD.MOV.U32 R37, RZ, RZ, R49 ;  /* 0x000000ffff257224 */ /* 0x000fe200078e0031 */
[----:B------:R-:W-:Y:S01]  /*9080*/  F2FP.F16.F32.PACK_AB R34, R36, R35 ;  /* 0x000000232422723e */ /* 0x000fe200000000ff */
[----:B------:R-:W-:Y:S01]  /*9090*/  IMAD.MOV.U32 R35, RZ, RZ, R50 ;  /* 0x000000ffff237224 */ /* 0x000fe200078e0032 */
[----:B------:R-:W-:Y:S01]  /*90a0*/  F2FP.F16.F32.PACK_AB R38, R48, R166 ;  /* 0x000000a63026723e */ /* 0x000fe200000000ff */
[----:B------:R-:W-:Y:S01]  /*90b0*/  IMAD.MOV.U32 R39, RZ, RZ, R55 ;  /* 0x000000ffff277224 */ /* 0x000fe200078e0037 */
[----:B------:R-:W-:-:S07]  /*90c0*/  MOV R36, R46 ;  /* 0x0000002e00247202 */ /* 0x000fce0000000f00 */
.L_x_2566:
[----:B------:R-:W-:Y:S05]  /*90d0*/  BSYNC B2 ;  /* 0x0000000000027941 */ /* 0x000fea0003800000 */
.L_x_2565:
[----:B0-----:R0:W-:Y:S04]  /*90e0*/  STG.E.128 desc[UR60][R40.64], R32 ;  /* 0x0000002028007986 */ /* 0x0011e8000c101d3c */
[----:B--2---:R0:W-:Y:S02]  /*90f0*/  @!P3 STG.E.128 desc[UR60][R42.64], R36 ;  /* 0x000000242a00b986 */ /* 0x0041e4000c101d3c */
.L_x_2564:
[----:B------:R-:W-:Y:S05]  /*9100*/  BSYNC B1 ;  /* 0x0000000000017941 */ /* 0x000fea0003800000 */
.L_x_2563:
[----:B------:R-:W-:Y:S01]  /*9110*/  ISETP.NE.AND P3, PT, R10, RZ, PT ;  /* 0x000000ff0a00720c */ /* 0x000fe20003f65270 */
[----:B------:R-:W-:-:S12]  /*9120*/  BSSY B1, `(.L_x_2567) ;  /* 0x0000075000017945 */ /* 0x000fd80003800000 */
[----:B------:R-:W-:Y:S05]  /*9130*/  @!P3 BRA `(.L_x_2568) ;  /* 0x0000000400ccb947 */ /* 0x000fea0003800000 */
[----:B0-----:R-:W-:Y:S01]  /*9140*/  SEL R32, R120, R144, !P1 ;  /* 0x0000009078207207 */ /* 0x001fe20004800000 */
[----:B------:R-:W-:Y:S01]  /*9150*/  BSSY B2, `(.L_x_2569) ;  /* 0x000006f000027945 */ /* 0x000fe20003800000 */
[----:B---34-:R-:W-:Y:S02]  /*9160*/  IADD3 R36, P3, P4, R92, R124, R13 ;  /* 0x0000007c5c247210 */ /* 0x018fe40007c7e00d */
[----:B------:R-:W-:Y:S02]  /*9170*/  SHF.R.S32.HI R33, RZ, 0x1f, R32 ;  /* 0x0000001fff217819 */ /* 0x000fe40000011420 */
[----:B------:R-:W-:Y:S02]  /*9180*/  IADD3.X R38, R90, R44, R108, P3, P4 ;  /* 0x0000002c5a267210 */ /* 0x000fe40001fe846c */
[----:B------:R-:W-:Y:S02]  /*9190*/  LEA.HI R32, R33, R32, RZ, 0x4 ;  /* 0x0000002021207211 */ /* 0x000fe400078f20ff */
[----:B------:R-:W-:-:S02]  /*91a0*/  SHF.R.U32.HI R39, RZ, 0x3, R194 ;  /* 0x00000003ff277819 */ /* 0x000fc400000116c2 */
[----:B------:R-:W-:-:S04]  /*91b0*/  LEA.HI.SX32 R34, R32, R111, 0x1c ;  /* 0x0000006f20227211 */ /* 0x000fc800078fe2ff */
[----:B------:R-:W-:Y:S01]  /*91c0*/  SHF.R.S32.HI R37, RZ, 0x1f, R34 ;  /* 0x0000001fff257819 */ /* 0x000fe20000011422 */
[----:B------:R-:W-:-:S03]  /*91d0*/  IMAD.SHL.U32 R35, R34, 0x8, RZ ;  /* 0x0000000822237824 */ /* 0x000fc600078e00ff */
[----:B------:R-:W-:Y:S02]  /*91e0*/  LEA.HI R37, R37, R34, RZ, 0x3 ;  /* 0x0000002225257211 */ /* 0x000fe400078f18ff */
[----:B------:R-:W-:Y:S02]  /*91f0*/  ISETP.GE.AND P3, PT, R35, R142, PT ;  /* 0x0000008e2300720c */ /* 0x000fe40003f66270 */
[----:B------:R-:W-:Y:S02]  /*9200*/  LOP3.LUT R34, R194, 0x38, R35, 0xf8, !PT ;  /* 0x00000038c2227812 */ /* 0x000fe400078ef823 */
[----:B------:R-:W-:-:S04]  /*9210*/  SHF.L.U32 R37, R37, 0xa, RZ ;  /* 0x0000000a25257819 */ /* 0x000fc800000006ff */
[----:B------:R-:W-:-:S05]  /*9220*/  LOP3.LUT R37, R37, 0x7fffe000, RZ, 0xc0, !PT ;  /* 0x7fffe00025257812 */ /* 0x000fca00078ec0ff */
[--C-:B------:R-:W-:Y:S02]  /*9230*/  @!P3 SHF.R.S32.HI R33, RZ, 0x1f, R35.reuse ;  /* 0x0000001fff21b819 */ /* 0x100fe40000011423 */
[----:B------:R-:W-:Y:S02]  /*9240*/  @!P3 IADD3 R32, P4, P5, R92, R124, R35 ;  /* 0x0000007c5c20b210 */ /* 0x000fe40007d9e023 */
[----:B------:R-:W-:Y:S02]  /*9250*/  LOP3.LUT R35, R34, R39, RZ, 0x3c, !PT ;  /* 0x0000002722237212 */ /* 0x000fe400078e3cff */
[----:B------:R-:W-:Y:S02]  /*9260*/  @!P3 IADD3.X R33, R90, R44, R33, P4, P5 ;  /* 0x0000002c5a21b210 */ /* 0x000fe400027ea421 */
[----:B------:R-:W-:Y:S01]  /*9270*/  IADD3 R37, R35, R37, R198 ;  /* 0x0000002523257210 */ /* 0x000fe20007ffe0c6 */
[----:B------:R-:W-:Y:S01]  /*9280*/  IMAD R35, R16, 0x6000, R136 ;  /* 0x0000600010237824 */ /* 0x000fe200078e0288 */
[----:B------:R-:W-:-:S03]  /*9290*/  LEA R40, P4, R36, R114, 0x1 ;  /* 0x0000007224287211 */ /* 0x000fc600078808ff */
        /* <DEDUP_REMOVED lines=11> */
[----:B------:R-:W-:Y:S01]  /*9350*/  HADD2.F32 R55, -RZ, R163.H1_H1 ;  /* 0x300000a3ff377230 */ /* 0x000fe20000004100 */
[----:B------:R-:W-:Y:S01]  /*9360*/  SHF.R.U32.HI R72, RZ, 0x10, R73 ;  /* 0x00000010ff487819 */ /* 0x000fe20000011649 */
[----:B0-----:R-:W-:Y:S01]  /*9370*/  HADD2.F32 R52, -RZ, R33.H0_H0 ;  /* 0x20000021ff347230 */ /* 0x001fe20000004100 */
[--C-:B------:R-:W-:Y:S01]  /*9380*/  SHF.R.U64 R45, R60, 0x10, R61.reuse ;  /* 0x000000103c2d7819 */ /* 0x100fe2000000123d */
[--C-:B--2---:R-:W-:Y:S01]  /*9390*/  HADD2.F32 R50, -RZ, R37.reuse.H0_H0 ;  /* 0x20000025ff327230 */ /* 0x104fe20000004100 */
[----:B------:R-:W-:Y:S01]  /*93a0*/  SHF.R.U32.HI R60, RZ, 0x10, R61 ;  /* 0x00000010ff3c7819 */ /* 0x000fe2000001163d */
[----:B------:R-:W-:Y:S02]  /*93b0*/  HADD2.F32 R51, -RZ, R37.H1_H1 ;  /* 0x30000025ff337230 */ /* 0x000fe40000004100 */
[----:B------:R-:W-:Y:S01]  /*93c0*/  FMUL.FTZ R37, R52, R55 ;  /* 0x0000003734257220 */ /* 0x000fe20000410000 */
[----:B------:R-:W-:Y:S01]  /*93d0*/  HADD2.F32 R72, -RZ, R72.H0_H0 ;  /* 0x20000048ff487230 */ /* 0x000fe20000004100 */
[--C-:B------:R-:W-:Y:S01]  /*93e0*/  SHF.R.U64 R48, R74, 0x10, R75.reuse ;  /* 0x000000104a307819 */ /* 0x100fe2000000124b */
[----:B------:R-:W-:Y:S01]  /*93f0*/  HADD2.F32 R49, -RZ, R155.H1_H1 ;  /* 0x3000009bff317230 */ /* 0x000fe20000004100 */
[----:B------:R-:W-:Y:S01]  /*9400*/  SHF.R.U32.HI R74, RZ, 0x10, R75 ;  /* 0x00000010ff4a7819 */ /* 0x000fe2000001164b */
[----:B------:R-:W-:-:S02]  /*9410*/  HADD2.F32 R53, -RZ, R33.H1_H1 ;  /* 0x30000021ff357230 */ /* 0x000fc40000004100 */
[C---:B------:R-:W-:Y:S01]  /*9420*/  FMUL.FTZ R33, R50.reuse, R55 ;  /* 0x0000003732217220 */ /* 0x040fe20000410000 */
[----:B------:R-:W-:Y:S02]  /*9430*/  HADD2.F32 R60, -RZ, R60.H0_H0 ;  /* 0x2000003cff3c7230 */ /* 0x000fe40000004100 */
[-C--:B------:R-:W-:Y:S01]  /*9440*/  FMUL.FTZ R54, R51, R72.reuse ;  /* 0x0000004833367220 */ /* 0x080fe20000410000 */
[-C--:B------:R-:W-:Y:S01]  /*9450*/  FFMA.FTZ R37, R50, R49.reuse, R37 ;  /* 0x0000003132257223 */ /* 0x080fe20000010025 */
[C---:B------:R-:W-:Y:S01]  /*9460*/  FMUL.FTZ R72, R53.reuse, R72 ;  /* 0x0000004835487220 */ /* 0x040fe20000410000 */
[----:B------:R-:W-:Y:S01]  /*9470*/  FFMA.FTZ R33, R52, R49, -R33 ;  /* 0x0000003134217223 */ /* 0x000fe20000010821 */
[----:B------:R-:W-:Y:S01]  /*9480*/  FFMA.FTZ R50, R53, R60, -R54 ;  /* 0x0000003c35327223 */ /* 0x000fe20000010836 */
[----:B------:R-:W-:Y:S01]  /*9490*/  HADD2.F32 R53, -RZ, R156.H1_H1 ;  /* 0x3000009cff357230 */ /* 0x000fe20000004100 */
[--C-:B------:R-:W-:Y:S01]  /*94a0*/  SHF.R.U64 R47, R62, 0x10, R63.reuse ;  /* 0x000000103e2f7819 */ /* 0x100fe2000000123f */
[----:B------:R-:W-:Y:S01]  /*94b0*/  HADD2.F32 R52, -RZ, R39.H0_H0 ;  /* 0x20000027ff347230 */ /* 0x000fe20000004100 */
[----:B------:R-:W-:Y:S01]  /*94c0*/  SHF.R.U32.HI R62, RZ, 0x10, R63 ;  /* 0x00000010ff3e7819 */ /* 0x000fe2000001163f */
[----:B------:R-:W-:-:S02]  /*94d0*/  HADD2.F32 R66, -RZ, R35.H0_H0 ;  /* 0x20000023ff427230 */ /* 0x000fc40000004100 */
[----:B------:R-:W-:Y:S01]  /*94e0*/  FFMA.FTZ R60, R51, R60, R72 ;  /* 0x0000003c333c7223 */ /* 0x000fe20000010048 */
[----:B------:R-:W-:Y:S01]  /*94f0*/  HADD2.F32 R54, -RZ, R39.H1_H1 ;  /* 0x30000027ff367230 */ /* 0x000fe20000004100 */
[----:B------:R-:W-:Y:S01]  /*9500*/  F2FP.F16.F32.PACK_AB R33, R50, R33 ;  /* 0x000000213221723e */ /* 0x000fe200000000ff */
[----:B------:R-:W-:Y:S02]  /*9510*/  HADD2.F32 R39, -RZ, R74.H0_H0 ;  /* 0x2000004aff277230 */ /* 0x000fe40000004100 */
[----:B------:R-:W-:Y:S02]  /*9520*/  HADD2.F32 R64, -RZ, R35.H1_H1 ;  /* 0x30000023ff407230 */ /* 0x000fe40000004100 */
[-C--:B------:R-:W-:Y:S01]  /*9530*/  FMUL.FTZ R35, R52, R53.reuse ;  /* 0x0000003534237220 */ /* 0x080fe20000410000 */
[----:B------:R-:W-:Y:S02]  /*9540*/  HADD2.F32 R49, -RZ, R154.H1_H1 ;  /* 0x3000009aff317230 */ /* 0x000fe40000004100 */
[----:B------:R-:W-:Y:S01]  /*9550*/  FMUL.FTZ R53, R66, R53 ;  /* 0x0000003542357220 */ /* 0x000fe20000410000 */
[----:B------:R-:W-:-:S02]  /*9560*/  HADD2.F32 R51, -RZ, R62.H0_H0 ;  /* 0x2000003eff337230 */ /* 0x000fc40000004100 */
[-C--:B------:R-:W-:Y:S01]  /*9570*/  FMUL.FTZ R55, R54, R39.reuse ;  /* 0x0000002736377220 */ /* 0x080fe20000410000 */
[----:B------:R-:W-:Y:S01]  /*9580*/  FMUL.FTZ R61, R64, R39 ;  /* 0x00000027403d7220 */ /* 0x000fe20000410000 */
[-C--:B------:R-:W-:Y:S01]  /*9590*/  FFMA.FTZ R39, R52, R49.reuse, R53 ;  /* 0x0000003134277223 */ /* 0x080fe20000010035 */
[----:B------:R-:W-:Y:S02]  /*95a0*/  HADD2.F32 R62, -RZ, R36.H0_H0 ;  /* 0x20000024ff3e7230 */ /* 0x000fe40000004100 */
[----:B------:R-:W-:Y:S01]  /*95b0*/  FFMA.FTZ R35, R66, R49, -R35 ;  /* 0x0000003142237223 */ /* 0x000fe20000010823 */
[----:B------:R-:W-:Y:S02]  /*95c0*/  HADD2.F32 R53, -RZ, R46.H0_H0 ;  /* 0x2000002eff357230 */ /* 0x000fe40000004100 */
[-C--:B------:R-:W-:Y:S01]  /*95d0*/  FFMA.FTZ R52, R64, R51.reuse, -R55 ;  /* 0x0000003340347223 */ /* 0x080fe20000010837 */
[----:B------:R-:W-:Y:S02]  /*95e0*/  HADD2.F32 R36, -RZ, R36.H1_H1 ;  /* 0x30000024ff247230 */ /* 0x000fe40000004100 */
[----:B------:R-:W-:Y:S01]  /*95f0*/  FFMA.FTZ R54, R54, R51, R61 ;  /* 0x0000003336367223 */ /* 0x000fe2000001003d */
[----:B------:R-:W-:Y:S01]  /*9600*/  HADD2.F32 R49, -RZ, R32.H1_H1 ;  /* 0x30000020ff317230 */ /* 0x000fe20000004100 */
[----:B------:R-:W-:Y:S01]  /*9610*/  F2FP.F16.F32.PACK_AB R37, R60, R37 ;  /* 0x000000253c25723e */ /* 0x000fe200000000ff */
[----:B------:R-:W-:-:S02]  /*9620*/  HADD2.F32 R163, -RZ, R163.H0_H0 ;  /* 0x200000a3ffa37230 */ /* 0x000fc40000004100 */
[-C--:B------:R-:W-:Y:S01]  /*9630*/  FMUL.FTZ R64, R36, R53.reuse ;  /* 0x0000003524407220 */ /* 0x080fe20000410000 */
[----:B------:R-:W-:Y:S02]  /*9640*/  HADD2.F32 R51, -RZ, R45.H0_H0 ;  /* 0x2000002dff337230 */ /* 0x000fe40000004100 */
[----:B------:R-:W-:Y:S01]  /*9650*/  FMUL.FTZ R53, R49, R53 ;  /* 0x0000003531357220 */ /* 0x000fe20000410000 */
[----:B------:R-:W-:Y:S02]  /*9660*/  HADD2.F32 R155, -RZ, R155.H0_H0 ;  /* 0x2000009bff9b7230 */ /* 0x000fe40000004100 */
[----:B------:R-:W-:Y:S01]  /*9670*/  FMUL.FTZ R45, R62, R163 ;  /* 0x000000a33e2d7220 */ /* 0x000fe20000410000 */
[----:B------:R-:W-:Y:S02]  /*9680*/  HADD2.F32 R46, -RZ, R32.H0_H0 ;  /* 0x20000020ff2e7230 */ /* 0x000fe40000004100 */
[----:B------:R-:W-:Y:S01]  /*9690*/  FFMA.FTZ R36, R36, R51, R53 ;  /* 0x0000003324247223 */ /* 0x000fe20000010035 */
[----:B------:R-:W-:Y:S01]  /*96a0*/  HADD2.F32 R53, -RZ, R48.H0_H0 ;  /* 0x20000030ff357230 */ /* 0x000fe20000004100 */
[----:B------:R-:W-:Y:S01]  /*96b0*/  F2FP.F16.F32.PACK_AB R35, R52, R35 ;  /* 0x000000233423723e */ /* 0x000fe200000000ff */
[----:B------:R-:W-:-:S02]  /*96c0*/  HADD2.F32 R48, -RZ, R38.H0_H0 ;  /* 0x20000026ff307230 */ /* 0x000fc40000004100 */
[C---:B------:R-:W-:Y:S01]  /*96d0*/  FFMA.FTZ R32, R46.reuse, R155, -R45 ;  /* 0x0000009b2e207223 */ /* 0x040fe2000001082d */
[----:B------:R-:W-:Y:S01]  /*96e0*/  FMUL.FTZ R163, R46, R163 ;  /* 0x000000a32ea37220 */ /* 0x000fe20000410000 */
[----:B------:R-:W-:Y:S01]  /*96f0*/  FFMA.FTZ R45, R49, R51, -R64 ;  /* 0x00000033312d7223 */ /* 0x000fe20000010840 */
[----:B------:R-:W-:Y:S01]  /*9700*/  HADD2.F32 R51, -RZ, R156.H0_H0 ;  /* 0x2000009cff337230 */ /* 0x000fe20000004100 */
[----:B------:R-:W-:Y:S01]  /*9710*/  F2FP.F16.F32.PACK_AB R39, R54, R39 ;  /* 0x000000273627723e */ /* 0x000fe200000000ff */
[----:B------:R-:W-:Y:S02]  /*9720*/  HADD2.F32 R46, -RZ, R34.H0_H0 ;  /* 0x20000022ff2e7230 */ /* 0x000fe40000004100 */
[----:B------:R-:W-:Y:S01]  /*9730*/  FFMA.FTZ R155, R62, R155, R163 ;  /* 0x0000009b3e9b7223 */ /* 0x000fe200000100a3 */
[----:B------:R-:W-:Y:S02]  /*9740*/  HADD2.F32 R38, -RZ, R38.H1_H1 ;  /* 0x30000026ff267230 */ /* 0x000fe40000004100 */
[----:B------:R-:W-:Y:S01]  /*9750*/  FMUL.FTZ R55, R48, R51 ;  /* 0x0000003330377220 */ /* 0x000fe20000410000 */
[----:B------:R-:W-:-:S02]  /*9760*/  HADD2.F32 R34, -RZ, R34.H1_H1 ;  /* 0x30000022ff227230 */ /* 0x000fc40000004100 */
[----:B------:R-:W-:Y:S01]  /*9770*/  FMUL.FTZ R51, R46, R51 ;  /* 0x000000332e337220 */ /* 0x000fe20000410000 */
[----:B------:R-:W-:Y:S02]  /*9780*/  HADD2.F32 R49, -RZ, R154.H0_H0 ;  /* 0x2000009aff317230 */ /* 0x000fe40000004100 */
        /* <DEDUP_REMOVED lines=8> */
[----:B------:R-:W-:-:S03]  /*9810*/  F2FP.F16.F32.PACK_AB R36, R36, R155 ;  /* 0x0000009b2424723e */ /* 0x000fc600000000ff */
[----:B------:R-:W-:Y:S02]  /*9820*/  F2FP.F16.F32.PACK_AB R34, R34, R55 ;  /* 0x000000372222723e */ /* 0x000fe400000000ff */
[----:B------:R-:W-:-:S07]  /*9830*/  F2FP.F16.F32.PACK_AB R38, R38, R51 ;  /* 0x000000332626723e */ /* 0x000fce00000000ff */
.L_x_2570:
[----:B------:R-:W-:Y:S05]  /*9840*/  BSYNC B2 ;  /* 0x0000000000027941 */ /* 0x000fea0003800000 */
.L_x_2569:
[----:B0-----:R0:W-:Y:S04]  /*9850*/  STG.E.128 desc[UR60][R40.64], R32 ;  /* 0x0000002028007986 */ /* 0x0011e8000c101d3c */
[----:B--2---:R0:W-:Y:S02]  /*9860*/  @!P3 STG.E.128 desc[UR60][R42.64], R36 ;  /* 0x000000242a00b986 */ /* 0x0041e4000c101d3c */
.L_x_2568:
[----:B------:R-:W-:Y:S05]  /*9870*/  BSYNC B1 ;  /* 0x0000000000017941 */ /* 0x000fea0003800000 */
.L_x_2567:
[----:B------:R-:W-:-:S13]  /*9880*/  ISETP.NE.AND P3, PT, R9, RZ, PT ;  /* 0x000000ff0900720c */ /* 0x000fda0003f65270 */
[----:B------:R-:W-:Y:S05]  /*9890*/  @!P3 BRA `(.L_x_2521) ;  /* 0x0000000800ccb947 */ /* 0x000fea0003800000 */
[----:B0-----:R-:W2:Y:S01]  /*98a0*/  LDL R32, [R1+0x1c] ;  /* 0x00001c0001207983 */ /* 0x001ea20000100800 */
[----:B------:R-:W-:Y:S01]  /*98b0*/  SHF.R.U32.HI R35, RZ, 0x3, R194 ;  /* 0x00000003ff237819 */ /* 0x000fe200000116c2 */
[----:B------:R-:W-:Y:S01]  /*98c0*/  BSSY B1, `(.L_x_2571) ;  /* 0x000006e000017945 */ /* 0x000fe20003800000 */
[----:B--2---:R-:W-:-:S04]  /*98d0*/  LOP3.LUT P4, RZ, R32, 0x1, RZ, 0xc0, !PT ;  /* 0x0000000120ff7812 */ /* 0x004fc8000788c0ff */
[----:B------:R-:W-:Y:S02]  /*98e0*/  SEL R144, R120, R144, !P4 ;  /* 0x0000009078907207 */ /* 0x000fe40006000000 */
[----:B---34-:R-:W-:Y:S02]  /*98f0*/  IADD3 R41, P3, P4, R92, R124, R12 ;  /* 0x0000007c5c297210 */ /* 0x018fe40007c7e00c */
[----:B------:R-:W-:Y:S02]  /*9900*/  SHF.R.S32.HI R33, RZ, 0x1f, R144 ;  /* 0x0000001fff217819 */ /* 0x000fe40000011490 */
[----:B------:R-:W-:Y:S02]  /*9910*/  IADD3.X R42, R90, R44, R107, P3, P4 ;  /* 0x0000002c5a2a7210 */ /* 0x000fe40001fe846b */
[----:B------:R-:W-:Y:S02]  /*9920*/  LEA.HI R33, R33, R144, RZ, 0x4 ;  /* 0x0000009021217211 */ /* 0x000fe400078f20ff */
[----:B------:R-:W-:-:S02]  /*9930*/  ISETP.GE.AND P4, PT, R186, R117, PT ;  /* 0x00000075ba00720c */ /* 0x000fc40003f86270 */
[----:B------:R-:W-:Y:S02]  /*9940*/  LEA.HI.SX32 R33, R33, R110, 0x1c ;  /* 0x0000006e21217211 */ /* 0x000fe400078fe2ff */
[----:B------:R-:W-:Y:S02]  /*9950*/  LEA R40, P3, R41, R114, 0x1 ;  /* 0x0000007229287211 */ /* 0x000fe400078608ff */
[----:B------:R-:W-:Y:S01]  /*9960*/  SHF.R.S32.HI R32, RZ, 0x1f, R33 ;  /* 0x0000001fff207819 */ /* 0x000fe20000011421 */
[----:B------:R-:W-:Y:S01]  /*9970*/  IMAD.SHL.U32 R43, R33, 0x8, RZ ;  /* 0x00000008212b7824 */ /* 0x000fe200078e00ff */
[----:B------:R-:W-:Y:S02]  /*9980*/  LEA.HI.X R41, R41, R115, R42, 0x1, P3 ;  /* 0x0000007329297211 */ /* 0x000fe400018f0c2a */
[----:B------:R-:W-:Y:S02]  /*9990*/  LEA.HI R33, R32, R33, RZ, 0x3 ;  /* 0x0000002120217211 */ /* 0x000fe400078f18ff */
[----:B------:R-:W-:-:S03]  /*99a0*/  LOP3.LUT R32, R194, 0x38, R43, 0xf8, !PT ;  /* 0x00000038c2207812 */ /* 0x000fc600078ef82b */
[----:B------:R-:W-:Y:S01]  /*99b0*/  IMAD.SHL.U32 R34, R33, 0x400, RZ ;  /* 0x0000040021227824 */ /* 0x000fe200078e00ff */
[----:B------:R-:W-:-:S04]  /*99c0*/  LOP3.LUT R33, R32, R35, RZ, 0x3c, !PT ;  /* 0x0000002320217212 */ /* 0x000fc800078e3cff */
[----:B------:R-:W-:-:S04]  /*99d0*/  LOP3.LUT R34, R34, 0x7fffe000, RZ, 0xc0, !PT ;  /* 0x7fffe00022227812 */ /* 0x000fc800078ec0ff */
[----:B------:R-:W-:Y:S01]  /*99e0*/  IADD3 R35, R33, R34, R198 ;  /* 0x0000002221237210 */ /* 0x000fe20007ffe0c6 */
[----:B------:R-:W-:-:S04]  /*99f0*/  IMAD R33, R16, 0x6000, R135 ;  /* 0x0000600010217824 */ /* 0x000fc800078e0287 */
[----:B------:R-:W-:Y:S01]  /*9a00*/  IMAD R35, R16, 0x6000, R35 ;  /* 0x0000600010237824 */ /* 0x000fe200078e0223 */
[----:B------:R-:W-:-:S03]  /*9a10*/  LEA R33, R33, R2, 0x1 ;  /* 0x0000000221217211 */ /* 0x000fc600078e08ff */
[----:B------:R-:W-:-:S03]  /*9a20*/  IMAD R36, R35, 0x2, R2 ;  /* 0x0000000223247824 */ /* 0x000fc600078e0202 */
[----:B------:R-:W0:Y:S04]  /*9a30*/  LDS.128 R32, [R33+0x1c400] ;  /* 0x01c4000021207984 */ /* 0x000e280000000c00 */
[----:B------:R-:W2:Y:S01]  /*9a40*/  LDS.128 R36, [R36+0x1c400] ;  /* 0x01c4000024247984 */ /* 0x000ea20000000c00 */
[----:B------:R-:W-:Y:S05]  /*9a50*/  @P4 BRA `(.L_x_2572) ;  /* 0x0000000400504947 */ /* 0x000fea0003800000 */
[----:B------:R-:W-:Y:S01]  /*9a60*/  SHF.R.U32.HI R53, RZ, 0x10, R69 ;  /* 0x00000010ff357819 */ /* 0x000fe20000011645 */
[----:B--2---:R-:W-:Y:S01]  /*9a70*/  IMAD.MOV.U32 R48, RZ, RZ, R37 ;  /* 0x000000ffff307224 */ /* 0x004fe200078e0025 */
[----:B------:R-:W-:Y:S01]  /*9a80*/  SHF.R.U32.HI R51, RZ, 0x10, R57 ;  /* 0x00000010ff337819 */ /* 0x000fe20000011639 */
[----:B------:R-:W-:Y:S01]  /*9a90*/  IMAD.MOV.U32 R49, RZ, RZ, R39 ;  /* 0x000000ffff317224 */ /* 0x000fe200078e0027 */
[----:B------:R-:W-:Y:S01]  /*9aa0*/  SHF.R.U64 R42, R56, 0x10, R57 ;  /* 0x00000010382a7819 */ /* 0x000fe20000001239 */
[----:B------:R-:W-:Y:S01]  /*9ab0*/  HADD2.F32 R53, -RZ, R53.H0_H0 ;  /* 0x20000035ff357230 */ /* 0x000fe20000004100 */
[--C-:B------:R-:W-:Y:S01]  /*9ac0*/  SHF.R.U64 R47, R70, 0x10, R71.reuse ;  /* 0x00000010462f7819 */ /* 0x100fe20000001247 */
[--C-:B------:R-:W-:Y:S01]  /*9ad0*/  HADD2.F32 R39, -RZ, R48.reuse.H0_H0 ;  /* 0x20000030ff277230 */ /* 0x100fe20000004100 */
[----:B------:R-:W-:Y:S01]  /*9ae0*/  SHF.R.U32.HI R70, RZ, 0x10, R71 ;  /* 0x00000010ff467819 */ /* 0x000fe20000011647 */
[----:B------:R-:W-:Y:S01]  /*9af0*/  HADD2.F32 R50, -RZ, R48.H1_H1 ;  /* 0x30000030ff327230 */ /* 0x000fe20000004100 */
[----:B------:R-:W-:Y:S01]  /*9b00*/  SHF.R.U64 R45, R58, 0x10, R59 ;  /* 0x000000103a2d7819 */ /* 0x000fe2000000123b */
[----:B0-----:R-:W-:Y:S01]  /*9b10*/  IMAD.MOV.U32 R37, RZ, RZ, R35 ;  /* 0x000000ffff257224 */ /* 0x001fe200078e0023 */
[----:B------:R-:W-:Y:S01]  /*9b20*/  SHF.R.U32.HI R58, RZ, 0x10, R59 ;  /* 0x00000010ff3a7819 */ /* 0x000fe2000001163b */
[----:B------:R-:W-:-:S02]  /*9b30*/  HADD2.F32 R54, -RZ, R152.H1_H1 ;  /* 0x30000098ff367230 */ /* 0x000fc40000004100 */
[-C--:B------:R-:W-:Y:S01]  /*9b40*/  FMUL.FTZ R55, R50, R53.reuse ;  /* 0x0000003532377220 */ /* 0x080fe20000410000 */
[--C-:B------:R-:W-:Y:S01]  /*9b50*/  HADD2.F32 R48, -RZ, R33.reuse.H1_H1 ;  /* 0x30000021ff307230 */ /* 0x100fe20000004100 */
[----:B------:R-:W-:Y:S01]  /*9b60*/  SHF.R.U64 R46, R68, 0x10, R69 ;  /* 0x00000010442e7819 */ /* 0x000fe20000001245 */
[----:B------:R-:W-:Y:S02]  /*9b70*/  HADD2.F32 R35, -RZ, R33.H0_H0 ;  /* 0x20000021ff237230 */ /* 0x000fe40000004100 */
[-C--:B------:R-:W-:Y:S01]  /*9b80*/  FMUL.FTZ R56, R39, R54.reuse ;  /* 0x0000003627387220 */ /* 0x080fe20000410000 */
[----:B------:R-:W-:Y:S02]  /*9b90*/  HADD2.F32 R52, -RZ, R150.H1_H1 ;  /* 0x30000096ff347230 */ /* 0x000fe40000004100 */
[----:B------:R-:W-:Y:S01]  /*9ba0*/  FMUL.FTZ R53, R48, R53 ;  /* 0x0000003530357220 */ /* 0x000fe20000410000 */
[----:B------:R-:W-:Y:S02]  /*9bb0*/  HADD2.F32 R51, -RZ, R51.H0_H0 ;  /* 0x20000033ff337230 */ /* 0x000fe40000004100 */
[----:B------:R-:W-:Y:S01]  /*9bc0*/  FMUL.FTZ R54, R35, R54 ;  /* 0x0000003623367220 */ /* 0x000fe20000410000 */
[----:B------:R-:W-:-:S02]  /*9bd0*/  HADD2.F32 R70, -RZ, R70.H0_H0 ;  /* 0x20000046ff467230 */ /* 0x000fc40000004100 */
[-C--:B------:R-:W-:Y:S01]  /*9be0*/  FFMA.FTZ R33, R35, R52.reuse, -R56 ;  /* 0x0000003423217223 */ /* 0x080fe20000010838 */
[----:B------:R-:W-:Y:S02]  /*9bf0*/  HADD2.F32 R56, -RZ, R151.H1_H1 ;  /* 0x30000097ff387230 */ /* 0x000fe40000004100 */
[-C--:B------:R-:W-:Y:S01]  /*9c00*/  FFMA.FTZ R48, R48, R51.reuse, -R55 ;  /* 0x0000003330307223 */ /* 0x080fe20000010837 */
[----:B------:R-:W-:Y:S01]  /*9c10*/  FFMA.FTZ R50, R50, R51, R53 ;  /* 0x0000003332327223 */ /* 0x000fe20000010035 */
[----:B------:R-:W-:Y:S01]  /*9c20*/  FFMA.FTZ R35, R39, R52, R54 ;  /* 0x0000003427237223 */ /* 0x000fe20000010036 */
[--C-:B------:R-:W-:Y:S02]  /*9c30*/  HADD2.F32 R51, -RZ, R49.reuse.H0_H0 ;  /* 0x20000031ff337230 */ /* 0x100fe40000004100 */
[----:B------:R-:W-:Y:S01]  /*9c40*/  HADD2.F32 R49, -RZ, R49.H1_H1 ;  /* 0x30000031ff317230 */ /* 0x000fe20000004100 */
[----:B------:R-:W-:Y:S01]  /*9c50*/  F2FP.F16.F32.PACK_AB R33, R48, R33 ;  /* 0x000000213021723e */ /* 0x000fe200000000ff */
[----:B------:R-:W-:-:S02]  /*9c60*/  HADD2.F32 R39, -RZ, R37.H0_H0 ;  /* 0x20000025ff277230 */ /* 0x000fc40000004100 */
[----:B------:R-:W-:Y:S01]  /*9c70*/  FMUL.FTZ R60, R51, R56 ;  /* 0x00000038333c7220 */ /* 0x000fe20000410000 */
[----:B------:R-:W-:Y:S02]  /*9c80*/  HADD2.F32 R52, -RZ, R37.H1_H1 ;  /* 0x30000025ff347230 */ /* 0x000fe40000004100 */
[----:B------:R-:W-:Y:S01]  /*9c90*/  FMUL.FTZ R53, R49, R70 ;  /* 0x0000004631357220 */ /* 0x000fe20000410000 */
[----:B------:R-:W-:Y:S02]  /*9ca0*/  HADD2.F32 R54, -RZ, R149.H1_H1 ;  /* 0x30000095ff367230 */ /* 0x000fe40000004100 */
[----:B------:R-:W-:Y:S01]  /*9cb0*/  FMUL.FTZ R56, R39, R56 ;  /* 0x0000003827387220 */ /* 0x000fe20000410000 */
[----:B------:R-:W-:Y:S02]  /*9cc0*/  HADD2.F32 R58, -RZ, R58.H0_H0 ;  /* 0x2000003aff3a7230 */ /* 0x000fe40000004100 */
[----:B------:R-:W-:Y:S01]  /*9cd0*/  FMUL.FTZ R70, R52, R70 ;  /* 0x0000004634467220 */ /* 0x000fe20000410000 */
[----:B------:R-:W-:-:S02]  /*9ce0*/  HADD2.F32 R152, -RZ, R152.H0_H0 ;  /* 0x20000098ff987230 */ /* 0x000fc40000004100 */
        /* <DEDUP_REMOVED lines=9> */
[----:B------:R-:W-:-:S02]  /*9d80*/  HADD2.F32 R36, -RZ, R36.H1_H1 ;  /* 0x30000024ff247230 */ /* 0x000fc40000004100 */
[-C--:B------:R-:W-:Y:S01]  /*9d90*/  FMUL.FTZ R55, R49, R152.reuse ;  /* 0x0000009831377220 */ /* 0x080fe20000410000 */
[----:B------:R-:W-:Y:S02]  /*9da0*/  HADD2.F32 R32, -RZ, R32.H1_H1 ;  /* 0x30000020ff207230 */ /* 0x000fe40000004100 */
[----:B------:R-:W-:Y:S01]  /*9db0*/  FMUL.FTZ R152, R46, R152 ;  /* 0x000000982e987220 */ /* 0x000fe20000410000 */
[----:B------:R-:W-:Y:S02]  /*9dc0*/  HADD2.F32 R51, -RZ, R42.H0_H0 ;  /* 0x2000002aff337230 */ /* 0x000fe40000004100 */
[-C--:B------:R-:W-:Y:S01]  /*9dd0*/  FMUL.FTZ R57, R36, R53.reuse ;  /* 0x0000003524397220 */ /* 0x080fe20000410000 */
[----:B------:R-:W-:Y:S02]  /*9de0*/  HADD2.F32 R150, -RZ, R150.H0_H0 ;  /* 0x20000096ff967230 */ /* 0x000fe40000004100 */
[----:B------:R-:W-:Y:S01]  /*9df0*/  FMUL.FTZ R53, R32, R53 ;  /* 0x0000003520357220 */ /* 0x000fe20000410000 */
[----:B------:R-:W-:-:S02]  /*9e00*/  HADD2.F32 R151, -RZ, R151.H0_H0 ;  /* 0x20000097ff977230 */ /* 0x000fc40000004100 */
[-C--:B------:R-:W-:Y:S01]  /*9e10*/  FFMA.FTZ R42, R32, R51.reuse, -R57 ;  /* 0x00000033202a7223 */ /* 0x080fe20000010839 */
[----:B------:R-:W-:Y:S02]  /*9e20*/  HADD2.F32 R47, -RZ, R47.H0_H0 ;  /* 0x2000002fff2f7230 */ /* 0x000fe40000004100 */
[----:B------:R-:W-:Y:S01]  /*9e30*/  FFMA.FTZ R53, R36, R51, R53 ;  /* 0x0000003324357223 */ /* 0x000fe20000010035 */
[----:B------:R-:W-:Y:S02]  /*9e40*/  HADD2.F32 R36, -RZ, R38.H0_H0 ;  /* 0x20000026ff247230 */ /* 0x000fe40000004100 */
[-C--:B------:R-:W-:Y:S01]  /*9e50*/  FFMA.FTZ R152, R49, R150.reuse, R152 ;  /* 0x0000009631987223 */ /* 0x080fe20000010098 */
[----:B------:R-:W-:Y:S02]  /*9e60*/  HADD2.F32 R32, -RZ, R34.H0_H0 ;  /* 0x20000022ff207230 */ /* 0x000fe40000004100 */
[----:B------:R-:W-:Y:S01]  /*9e70*/  FFMA.FTZ R55, R46, R150, -R55 ;  /* 0x000000962e377223 */ /* 0x000fe20000010837 */
        /* <DEDUP_REMOVED lines=17> */
[----:B------:R-:W-:-:S07]  /*9f90*/  MOV R35, R52 ;  /* 0x0000003400237202 */ /* 0x000fce0000000f00 */
.L_x_2572:
[----:B------:R-:W-:Y:S05]  /*9fa0*/  BSYNC B1 ;  /* 0x0000000000017941 */ /* 0x000fea0003800000 */
.L_x_2571:
        /* <DEDUP_REMOVED lines=10> */
.L_x_2488:
[----:B------:R-:W2:Y:S02]  /*a050*/  LDL R32, [R1+0x18] ;  /* 0x0000180001207983 */ /* 0x000ea40000100800 */
[----:B--2---:R-:W-:-:S13]  /*a060*/  R2UR UR4, R32 ;  /* 0x00000000200472ca */ /* 0x004fda00000e0000 */
[----:B------:R-:W-:-:S06]  /*a070*/  UISETP.NE.AND UP0, UPT, UR4, 0x3, UPT ;  /* 0x000000030400788c */ /* 0x000fcc000bf05270 */
[----:B------:R-:W-:-:S13]  /*a080*/  PLOP3.LUT P2, PT, PT, PT, UP0, 0x80, 0x0 ;  /* 0x000000000000781c */ /* 0x000fda0003f4f008 */
[----:B------:R-:W-:Y:S05]  /*a090*/  @!P2 BRA `(.L_x_2573) ;  /* 0x000000000004a947 */ /* 0x000fea0003800000 */
[----:B------:R-:W-:Y:S01]  /*a0a0*/  BPT.TRAP 0x1 ;  /* 0x000000040000795c */ /* 0x000fe20000300000 */
.L_x_2573:
[----:B------:R-:W-:Y:S01]  /*a0b0*/  IMAD R3, R16, 0x8, R2 ;  /* 0x0000000810037824 */ /* 0x000fe200078e0202 */
[----:B------:R-:W-:Y:S01]  /*a0c0*/  SHF.L.U32 R0, R188, 0x1f, RZ ;  /* 0x0000001fbc007819 */ /* 0x000fe200000006ff */
[----:B------:R-:W-:Y:S01]  /*a0d0*/  IMAD R4, R24, -0x80, R25 ;  /* 0xffffff8018047824 */ /* 0x000fe200078e0219 */
[----:B------:R-:W-:Y:S02]  /*a0e0*/  BSSY B1, `(.L_x_2574) ;  /* 0x0000005000017945 */ /* 0x000fe40003800000 */
[----:B------:R-:W1:Y:S02]  /*a0f0*/  SYNCS.PHASECHK.TRANS64.TRYWAIT P4, [R3+URZ+0x34890], R0 ;  /* 0x03489000030075a7 */ /* 0x000e64000808017f */
[----:B------:R-:W-:-:S04]  /*a100*/  VIMNMX R4, R4, 0x80, PT ;  /* 0x0000008004047848 */ /* 0x000fc80003fe0100 */
[----:B------:R-:W-:Y:S01]  /*a110*/  ISETP.GE.AND P3, PT, R17, R4, PT ;  /* 0x000000041100720c */ /* 0x000fe20003f66270 */
[----:B-1----:R-:W-:-:S12]  /*a120*/  @!P4 BRA `(.L_x_2575) ;  /* 0x000001c0005cc947 */ /* 0x002fd80003800000 */
.L_x_2874:
[----:B------:R-:W-:Y:S05]  /*a130*/  BSYNC B1 ;  /* 0x0000000000017941 */ /* 0x000fea0003800000 */
.L_x_2574:
[----:B------:R-:W-:Y:S04]  /*a140*/  BSSY B1, `(.L_x_2576) ;  /* 0x0000014000017945 */ /* 0x000fe80003800000 */
[----:B------:R-:W-:Y:S05]  /*a150*/  @P3 BRA `(.L_x_2577) ;  /* 0x0000000000483947 */ /* 0x000fea0003800000 */
[----:B------:R-:W-:Y:S02]  /*a160*/  ISETP.NE.AND P4, PT, R11, RZ, PT ;  /* 0x000000ff0b00720c */ /* 0x000fe40003f85270 */
[----:B------:R-:W-:-:S11]  /*a170*/  ISETP.NE.AND P3, PT, R10, RZ, PT ;  /* 0x000000ff0a00720c */ /* 0x000fd60003f65270 */
[----:B0-----:R-:W0:Y:S04]  /*a180*/  @P4 LDS.128 R32, [R43] ;  /* 0x000000002b204984 */ /* 0x001e280000000c00 */
[----:B------:R-:W2:Y:S04]  /*a190*/  @P3 LDS.128 R36, [R42] ;  /* 0x000000002a243984 */ /* 0x000ea80000000c00 */
[----:B0-----:R-:W-:Y:S01]  /*a1a0*/  @P4 STG.E.128 desc[UR60][R44.64], R32 ;  /* 0x000000202c004986 */ /* 0x001fe2000c101d3c */
[----:B------:R-:W-:-:S03]  /*a1b0*/  ISETP.NE.AND P4, PT, R9, RZ, PT ;  /* 0x000000ff0900720c */ /* 0x000fc60003f85270 */
[----:B--2---:R-:W-:Y:S01]  /*a1c0*/  @P3 STG.E.128 desc[UR60][R44.64+0x40], R36 ;  /* 0x000040242c003986 */ /* 0x004fe2000c101d3c */
[----:B------:R-:W-:-:S09]  /*a1d0*/  ISETP.NE.AND P3, PT, R8, RZ, PT ;  /* 0x000000ff0800720c */ /* 0x000fd20003f65270 */
[----:B------:R-:W0:Y:S04]  /*a1e0*/  @P4 LDS.128 R32, [R43+0x4000] ;  /* 0x004000002b204984 */ /* 0x000e280000000c00 */
[----:B------:R-:W2:Y:S04]  /*a1f0*/  @P3 LDS.128 R36, [R42+0x4000] ;  /* 0x004000002a243984 */ /* 0x000ea80000000c00 */
[----:B0-----:R-:W-:Y:S01]  /*a200*/  @P4 STG.E.128 desc[UR60][R44.64+0x80], R32 ;  /* 0x000080202c004986 */ /* 0x001fe2000c101d3c */
[----:B------:R-:W-:-:S03]  /*a210*/  ISETP.NE.AND P4, PT, R6, RZ, PT ;  /* 0x000000ff0600720c */ /* 0x000fc60003f85270 */
[----:B--2---:R-:W-:Y:S01]  /*a220*/  @P3 STG.E.128 desc[UR60][R44.64+0xc0], R36 ;  /* 0x0000c0242c003986 */ /* 0x004fe2000c101d3c */
[----:B------:R-:W-:-:S09]  /*a230*/  ISETP.NE.AND P3, PT, R7, RZ, PT ;  /* 0x000000ff0700720c */ /* 0x000fd20003f65270 */
[----:B------:R-:W0:Y:S04]  /*a240*/  @P4 LDS.128 R36, [R42+0x8000] ;  /* 0x008000002a244984 */ /* 0x000e280000000c00 */
[----:B------:R-:W2:Y:S04]  /*a250*/  @P3 LDS.128 R32, [R43+0x8000] ;  /* 0x008000002b203984 */ /* 0x000ea80000000c00 */
[----:B0-----:R3:W-:Y:S04]  /*a260*/  @P4 STG.E.128 desc[UR60][R44.64+0x140], R36 ;  /* 0x000140242c004986 */ /* 0x0017e8000c101d3c */
[----:B--2---:R3:W-:Y:S02]  /*a270*/  @P3 STG.E.128 desc[UR60][R44.64+0x100], R32 ;  /* 0x000100202c003986 */ /* 0x0047e4000c101d3c */
.L_x_2577:
[----:B------:R-:W-:Y:S05]  /*a280*/  BSYNC B1 ;  /* 0x0000000000017941 */ /* 0x000fea0003800000 */
.L_x_2576:
[----:B------:R-:W-:-:S13]  /*a290*/  ISETP.GE.AND P3, PT, R214, R4, PT ;  /* 0x00000004d600720c */ /* 0x000fda0003f66270 */
[----:B------:R-:W-:Y:S05]  /*a2a0*/  @P3 BRA `(.L_x_2521) ;  /* 0x0000000000483947 */ /* 0x000fea0003800000 */
[----:B------:R-:W-:Y:S02]  /*a2b0*/  ISETP.NE.AND P4, PT, R11, RZ, PT ;  /* 0x000000ff0b00720c */ /* 0x000fe40003f85270 */
[----:B------:R-:W-:-:S11]  /*a2c0*/  ISETP.NE.AND P3, PT, R9, RZ, PT ;  /* 0x000000ff0900720c */ /* 0x000fd60003f65270 */
[----:B0--3--:R-:W0:Y:S04]  /*a2d0*/  @P4 LDS.128 R32, [R43+0x2000] ;  /* 0x002000002b204984 */ /* 0x009e280000000c00 */
[----:B------:R-:W2:Y:S04]  /*a2e0*/  @P3 LDS.128 R36, [R43+0x6000] ;  /* 0x006000002b243984 */ /* 0x000ea80000000c00 */
        /* <DEDUP_REMOVED lines=14> */
.L_x_2521:
[----:B------:R-:W-:Y:S05]  /*a3d0*/  BSYNC B0 ;  /* 0x0000000000007941 */ /* 0x000fea0003800000 */
.L_x_2487:
[----:B0-234-:R-:W0:Y:S01]  /*a3e0*/  S2R R32, SR_TID.X ;  /* 0x0000000000207919 */ /* 0x01de220000002100 */
[----:B------:R-:W-:Y:S01]  /*a3f0*/  @!PT LDS RZ, [RZ] ;  /* 0x00000000fffff984 */ /* 0x000fe20000000800 */
[----:B------:R-:W-:Y:S01]  /*a400*/  @!PT LDS RZ, [RZ] ;  /* 0x00000000fffff984 */ /* 0x000fe20000000800 */
[----:B------:R-:W-:Y:S01]  /*a410*/  @!PT LDS RZ, [RZ] ;  /* 0x00000000fffff984 */ /* 0x000fe20000000800 */
[----:B------:R-:W-:Y:S01]  /*a420*/  @!PT LDS RZ, [RZ] ;  /* 0x00000000fffff984 */ /* 0x000fe20000000800 */
[----:B------:R2:W-:Y:S06]  /*a430*/  MEMBAR.ALL.CTA ;  /* 0x0000000000007992 */ /* 0x0005ec0000008000 */
[----:B--2---:R-:W2:Y:S01]  /*a440*/  FENCE.VIEW.ASYNC.S ;  /* 0x00000000000073c6 */ /* 0x004ea20000000000 */
[----:B------:R-:W-:Y:S05]  /*a450*/  WARPSYNC.ALL ;  /* 0x0000000000007948 */ /* 0x000fea0003800000 */
[----:B------:R-:W-:Y:S01]  /*a460*/  BSSY B0, `(.L_x_2578) ;  /* 0x0000009000007945 */ /* 0x000fe20003800000 */
[----:B0-----:R-:W-:Y:S01]  /*a470*/  LOP3.LUT R32, R32, 0x7f, RZ, 0xc0, !PT ;  /* 0x0000007f20207812 */ /* 0x001fe200078ec0ff */
[----:B--2---:R0:W-:Y:S03]  /*a480*/  BAR.SYNC.DEFER_BLOCKING R148, 0x80 ;  /* 0x000200940000751d */ /* 0x0041e60000010000 */
[----:B------:R-:W-:-:S13]  /*a490*/  ISETP.NE.AND P3, PT, R32, RZ, PT ;  /* 0x000000ff2000720c */ /* 0x000fda0003f65270 */
[----:B------:R-:W-:-:S05]  /*a4a0*/  @!P3 VIADD R32, R3, 0x348a0 ;  /* 0x000348a00320b836 */ /* 0x000fca0000000000 */
[----:B------:R-:W-:-:S04]  /*a4b0*/  @!P3 PRMT R32, RZ, 0x654, R32 ;  /* 0x00000654ff20b816 */ /* 0x000fc80000000020 */
[----:B------:R0:W-:Y:S01]  /*a4c0*/  @!P3 SYNCS.ARRIVE.TRANS64.RED.A1T0 RZ, [R32+URZ], RZ ;  /* 0x000000ff20ffb9a7 */ /* 0x0001e2000810043f */
[----:B------:R-:W-:Y:S05]  /*a4d0*/  @!P2 BRA `(.L_x_2579) ;  /* 0x000000000004a947 */ /* 0x000fea0003800000 */
[----:B------:R-:W-:Y:S01]  /*a4e0*/  BPT.TRAP 0x1 ;  /* 0x000000040000795c */ /* 0x000fe20000300000 */
.L_x_2579:
[----:B------:R-:W-:Y:S05]  /*a4f0*/  BSYNC B0 ;  /* 0x0000000000007941 */ /* 0x000fea0003800000 */
.L_x_2578:
[----:B------:R-:W2:Y:S01]  /*a500*/  SYNCS.PHASECHK.TRANS64.TRYWAIT P4, [R3+URZ+0x348b0], R0 ;  /* 0x0348b000030075a7 */ /* 0x000ea2000808017f */
[----:B0-----:R-:W-:Y:S01]  /*a510*/  IMAD R32, R16, 0x4000, R27 ;  /* 0x0000400010207824 */ /* 0x001fe200078e021b */
[----:B------:R-:W-:Y:S01]  /*a520*/  ULDC.64 UR42, c[0x0][0x328] ;  /* 0x0000ca00002a7ab9 */ /* 0x000fe20000000a00 */
[----:B------:R-:W-:Y:S01]  /*a530*/  ULDC.64 UR40, c[0x0][0x318] ;  /* 0x0000c60000287ab9 */ /* 0x000fe20000000a00 */
[----:B------:R-:W-:Y:S01]  /*a540*/  BSSY B0, `(.L_x_2580) ;  /* 0x0000004000007945 */ /* 0x000fe20003800000 */
[----:B------:R-:W-:Y:S01]  /*a550*/  ISETP.GE.AND P2, PT, R17, R4, PT ;  /* 0x000000041100720c */ /* 0x000fe20003f46270 */
[----:B------:R-:W-:Y:S02]  /*a560*/  IMAD.IADD R34, R122, 0x1, R32 ;  /* 0x000000017a227824 */ /* 0x000fe400078e0220 */
[----:B--2---:R-:W-:Y:S10]  /*a570*/  @!P4 BRA `(.L_x_2581) ;  /* 0x000001bc005cc947 */ /* 0x004ff40003800000 */
.L_x_2875:
[----:B------:R-:W-:Y:S05]  /*a580*/  BSYNC B0 ;  /* 0x0000000000007941 */ /* 0x000fea0003800000 */
.L_x_2580:
[----:B------:R-:W-:Y:S01]  /*a590*/  BSSY B0, `(.L_x_2582) ;  /* 0x000001a000007945 */ /* 0x000fe20003800000 */
[----:B01----:R-:W-:Y:S01]  /*a5a0*/  LEA R0, R32, R113, 0x1 ;  /* 0x0000007120007211 */ /* 0x003fe200078e08ff */
        /* <DEDUP_REMOVED lines=24> */
.L_x_2583:
[----:B------:R-:W-:Y:S05]  /*a730*/  BSYNC B0 ;  /* 0x0000000000007941 */ /* 0x000fea0003800000 */
.L_x_2582:
        /* <DEDUP_REMOVED lines=25> */
.L_x_2585:
[----:B------:R-:W-:Y:S05]  /*a8d0*/  BSYNC B0 ;  /* 0x0000000000007941 */ /* 0x000fea0003800000 */
.L_x_2584:
[----:B------:R-:W3:Y:S01]  /*a8e0*/  LDL R0, [R1+0x1c] ;  /* 0x00001c0001007983 */ /* 0x000ee20000100800 */
[----:B------:R-:W-:Y:S01]  /*a8f0*/  @!P3 VIADD R3, R3, 0x348c0 ;  /* 0x000348c00303b836 */ /* 0x000fe20000000000 */
[----:B------:R-:W-:Y:S01]  /*a900*/  PLOP3.LUT P2, PT, PT, PT, PT, 0x8, 0x0 ;  /* 0x000000000000781c */ /* 0x000fe20003f4e170 */
[----:B------:R-:W-:Y:S01]  /*a910*/  VIADD R16, R16, 0x1 ;  /* 0x0000000110107836 */ /* 0x000fe20000000000 */
[----:B------:R-:W-:Y:S01]  /*a920*/  @!PT LDS RZ, [RZ] ;  /* 0x00000000fffff984 */ /* 0x000fe20000000800 */
[----:B------:R-:W-:Y:S01]  /*a930*/  @!PT LDS RZ, [RZ] ;  /* 0x00000000fffff984 */ /* 0x000fe20000000800 */
[----:B------:R-:W-:Y:S01]  /*a940*/  @!PT LDS RZ, [RZ] ;  /* 0x00000000fffff984 */ /* 0x000fe20000000800 */
[----:B------:R-:W-:Y:S01]  /*a950*/  @!PT LDS RZ, [RZ] ;  /* 0x00000000fffff984 */ /* 0x000fe20000000800 */
[----:B------:R1:W-:Y:S06]  /*a960*/  MEMBAR.ALL.CTA ;  /* 0x0000000000007992 */ /* 0x0003ec0000008000 */
[----:B-1----:R-:W1:Y:S01]  /*a970*/  FENCE.VIEW.ASYNC.S ;  /* 0x00000000000073c6 */ /* 0x002e620000000000 */
[----:B------:R-:W-:Y:S01]  /*a980*/  @!P3 PRMT R3, RZ, 0x654, R3 ;  /* 0x00000654ff03b816 */ /* 0x000fe20000000003 */
[----:B-1----:R1:W-:Y:S06]  /*a990*/  BAR.SYNC.DEFER_BLOCKING R148, 0x80 ;  /* 0x000200940000751d */ /* 0x0023ec0000010000 */
[----:B------:R4:W-:Y:S01]  /*a9a0*/  @!P3 SYNCS.ARRIVE.TRANS64.RED.A1T0 RZ, [R3+URZ], RZ ;  /* 0x000000ff03ffb9a7 */ /* 0x0009e2000810043f */
[----:B------:R-:W-:-:S04]  /*a9b0*/  ISETP.NE.AND P3, PT, R16, 0x2, PT ;  /* 0x000000021000780c */ /* 0x000fc80003f65270 */
[----:B------:R-:W-:Y:S02]  /*a9c0*/  SEL R16, R16, RZ, P3 ;  /* 0x000000ff10107207 */ /* 0x000fe40001800000 */
[----:B----4-:R-:W-:-:S04]  /*a9d0*/  SEL R3, RZ, 0x1, P3 ;  /* 0x00000001ff037807 */ /* 0x010fc80001800000 */
[----:B------:R-:W-:Y:S02]  /*a9e0*/  LOP3.LUT R188, R188, R3, RZ, 0x3c, !PT ;  /* 0x00000003bcbc7212 */ /* 0x000fe400078e3cff */
[----:B---3--:R-:W-:-:S13]  /*a9f0*/  LOP3.LUT P4, RZ, R0, 0x2, RZ, 0xc0, !PT ;  /* 0x0000000200ff7812 */ /* 0x008fda000788c0ff */
[----:B-1----:R-:W-:Y:S05]  /*aa00*/  @P4 BRA `(.L_x_2586) ;  /* 0xffffff8000ac4947 */ /* 0x002fea000383ffff */
.L_x_2482:
[----:B------:R-:W1:Y:S01]  /*aa10*/  LDC R0, c[0x0][0x448] ;  /* 0x00011200ff007b82 */ /* 0x000e620000000800 */
[----:B------:R-:W-:Y:S01]  /*aa20*/  IADD3 R3, R200, 0x7f, RZ ;  /* 0x0000007fc8037810 */ /* 0x000fe20007ffe0ff */
[----:B------:R-:W-:Y:S01]  /*aa30*/  BSSY B0, `(.L_x_2587) ;  /* 0x0000010000007945 */ /* 0x000fe20003800000 */
[----:B------:R-:W-:Y:S01]  /*aa40*/  IMAD.MOV.U32 R88, RZ, RZ, RZ ;  /* 0x000000ffff587224 */ /* 0x000fe200078e00ff */
[----:B-1----:R-:W-:-:S13]  /*aa50*/  ISETP.NE.AND P0, PT, R0, 0x1, PT ;  /* 0x000000010000780c */ /* 0x002fda0003f05270 */
[----:B------:R-:W1:Y:S08]  /*aa60*/  @P0 LDC R0, c[0x0][0x44c] ;  /* 0x00011300ff000b82 */ /* 0x000e700000000800 */
[----:B------:R-:W3:Y:S01]  /*aa70*/  @P0 LDC R5, c[0x0][0x450] ;  /* 0x00011400ff050b82 */ /* 0x000ee20000000800 */
[----:B-1----:R-:W-:-:S05]  /*aa80*/  @P0 IMAD.HI.U32 R0, R3, R0, RZ ;  /* 0x0000000003000227 */ /* 0x002fca00078e00ff */
[----:B---3--:R-:W-:-:S05]  /*aa90*/  @P0 SHF.R.U32.HI R3, RZ, R5, R0 ;  /* 0x00000005ff030219 */ /* 0x008fca0000011600 */
[----:B------:R-:W-:-:S05]  /*aaa0*/  IMAD.IADD R3, R146, 0x1, R3 ;  /* 0x0000000192037824 */ /* 0x000fca00078e0203 */
[----:B------:R-:W-:-:S04]  /*aab0*/  SHF.R.S32.HI R0, RZ, 0x1f, R3 ;  /* 0x0000001fff007819 */ /* 0x000fc80000011403 */
[----:B------:R-:W-:-:S04]  /*aac0*/  LEA.HI R0, R0, R3, RZ, 0x7 ;  /* 0x0000000300007211 */ /* 0x000fc800078f38ff */
[----:B------:R-:W-:-:S04]  /*aad0*/  SHF.R.S32.HI R0, RZ, 0x7, R0 ;  /* 0x00000007ff007819 */ /* 0x000fc80000011400 */
[----:B------:R-:W-:-:S04]  /*aae0*/  VIMNMX R147, R147, R0, PT ;  /* 0x0000000093937248 */ /* 0x000fc80003fe0100 */
[----:B------:R-:W-:Y:S01]  /*aaf0*/  ISETP.GE.AND P0, PT, R147, 0x1, PT ;  /* 0x000000019300780c */ /* 0x000fe20003f06270 */
[----:B------:R-:W-:-:S12]  /*ab00*/  @P2 BRA `(.L_x_2588) ;  /* 0x0000000000082947 */ /* 0x000fd80003800000 */
[----:B------:R-:W1:Y:S02]  /*ab10*/  FENCE.VIEW.ASYNC.G ;  /* 0x00000000000073c6 */ /* 0x000e640000000100 */
[----:B-1----:R-:W-:Y:S06]  /*ab20*/  BAR.ARV 0xc, 0x180 ;  /* 0x0306000000007b1d */ /* 0x002fec0000002000 */
.L_x_2588:
[----:B------:R-:W-:Y:S05]  /*ab30*/  BSYNC B0 ;  /* 0x0000000000007941 */ /* 0x000fea0003800000 */
.L_x_2587:
[----:B------:R-:W-:Y:S04]  /*ab40*/  BSSY B0, `(.L_x_2589) ;  /* 0x000001f000007945 */ /* 0x000fe80003800000 */
[----:B------:R-:W-:Y:S05]  /*ab50*/  @!P0 BRA `(.L_x_2590) ;  /* 0x0000000000748947 */ /* 0x000fea0003800000 */
[----:B------:R-:W-:Y:S01]  /*ab60*/  ISETP.NE.AND P0, PT, R209, RZ, PT ;  /* 0x000000ffd100720c */ /* 0x000fe20003f05270 */
[----:B------:R-:W-:-:S03]  /*ab70*/  ULDC UR4, c[0x0][0x9f0] ;  /* 0x00027c0000047ab9 */ /* 0x000fc60000000800 */
[----:B------:R-:W-:-:S04]  /*ab80*/  SEL R9, R209, UR4, P0 ;  /* 0x00000004d1097c07 */ /* 0x000fc80008000000 */
[-C--:B------:R-:W-:Y:S02]  /*ab90*/  IABS R6, R9.reuse ;  /* 0x0000000900067213 */ /* 0x080fe40000000000 */
[----:B------:R-:W-:Y:S02]  /*aba0*/  IADD3 R0, R9, -0x1, R147 ;  /* 0xffffffff09007810 */ /* 0x000fe40007ffe093 */
[----:B------:R-:W1:Y:S01]  /*abb0*/  I2F.RP R3, R6 ;  /* 0x0000000600037306 */ /* 0x000e620000209400 */
[-C--:B------:R-:W-:Y:S02]  /*abc0*/  IABS R10, R9.reuse ;  /* 0x00000009000a7213 */ /* 0x080fe40000000000 */
[----:B------:R-:W-:Y:S02]  /*abd0*/  IABS R8, R0 ;  /* 0x0000000000087213 */ /* 0x000fe40000000000 */
[----:B------:R-:W-:-:S04]  /*abe0*/  LOP3.LUT R0, R0, R9, RZ, 0x3c, !PT ;  /* 0x0000000900007212 */ /* 0x000fc800078e3cff */
[----:B------:R-:W-:Y:S01]  /*abf0*/  ISETP.GE.AND P2, PT, R0, RZ, PT ;  /* 0x000000ff0000720c */ /* 0x000fe20003f46270 */
[----:B-1----:R-:W1:Y:S02]  /*ac00*/  MUFU.RCP R3, R3 ;  /* 0x0000000300037308 */ /* 0x002e640000001000 */
[----:B-1----:R-:W-:Y:S01]  /*ac10*/  VIADD R4, R3, 0xffffffe ;  /* 0x0ffffffe03047836 */ /* 0x002fe20000000000 */
[----:B------:R-:W-:-:S05]  /*ac20*/  IADD3 R3, RZ, -R10, RZ ;  /* 0x8000000aff037210 */ /* 0x000fca0007ffe0ff */
[----:B------:R1:W3:Y:S02]  /*ac30*/  F2I.FTZ.U32.TRUNC.NTZ R5, R4 ;  /* 0x0000000400057305 */ /* 0x0002e4000021f000 */
[----:B-1----:R-:W-:Y:S02]  /*ac40*/  IMAD.MOV.U32 R4, RZ, RZ, RZ ;  /* 0x000000ffff047224 */ /* 0x002fe400078e00ff */
[----:B---3--:R-:W-:-:S04]  /*ac50*/  IMAD.MOV R7, RZ, RZ, -R5 ;  /* 0x000000ffff077224 */ /* 0x008fc800078e0a05 */
        /* <DEDUP_REMOVED lines=10> */
[----:B------:R-:W-:Y:S02]  /*ad00*/  @!P2 IADD3 R5, -R5, RZ, RZ ;  /* 0x000000ff0505a210 */ /* 0x000fe40007ffe1ff */
[----:B------:R-:W-:-:S05]  /*ad10*/  @!P1 LOP3.LUT R5, RZ, R9, RZ, 0x33, !PT ;  /* 0x00000009ff059212 */ /* 0x000fca00078e33ff */
[----:B------:R-:W-:-:S07]  /*ad20*/  IMAD.MOV.U32 R88, RZ, RZ, R5 ;  /* 0x000000ffff587224 */ /* 0x000fce00078e0005 */
.L_x_2590:
[----:B------:R-:W-:Y:S05]  /*ad30*/  BSYNC B0 ;  /* 0x0000000000007941 */ /* 0x000fea0003800000 */
.L_x_2589:
        /* <DEDUP_REMOVED lines=27> */
[----:B0-----:R-:W-:Y:S02]  /*aef0*/  CS2R R42, SRZ ;  /* 0x00000000002a7805 */ /* 0x001fe4000001ff00 */
[----:B--2---:R-:W-:Y:S02]  /*af00*/  CS2R R40, SRZ ;  /* 0x0000000000287805 */ /* 0x004fe4000001ff00 */
        /* <DEDUP_REMOVED lines=12> */
[----:B---3--:R-:W-:Y:S02]  /*afd0*/  R2UR UR4, R3 ;  /* 0x00000000030472ca */ /* 0x008fe400000e0000 */
[----:B0-----:R-:W-:-:S04]  /*afe0*/  LEA.HI R3, R0, R0, RZ, 0x1 ;  /* 0x0000000000037211 */ /* 0x001fc800078f08ff */
[----:B------:R-:W-:-:S05]  /*aff0*/  LOP3.LUT R3, R3, 0x1e, RZ, 0xc0, !PT ;  /* 0x0000001e03037812 */ /* 0x000fca00078ec0ff */
[----:B------:R-:W-:Y:S02]  /*b000*/  IMAD.IADD R3, R0, 0x1, -R3 ;  /* 0x0000000100037824 */ /* 0x000fe400078e0a03 */
[----:B------:R-:W-:-:S05]  /*b010*/  IMAD.U32 R0, RZ, RZ, UR4 ;  /* 0x00000004ff007e24 */ /* 0x000fca000f8e00ff */
[----:B------:R-:W-:Y:S02]  /*b020*/  LOP3.LUT P0, RZ, R0, 0x3ff, RZ, 0xc0, !PT ;  /* 0x000003ff00ff7812 */ /* 0x000fe4000780c0ff */
[----:B------:R-:W-:-:S04]  /*b030*/  LEA R3, R3, UR4, 0xd ;  /* 0x0000000403037c11 */ /* 0x000fc8000f8e68ff */
[----:B------:R-:W-:Y:S02]  /*b040*/  SHF.R.U32.HI R3, RZ, 0x4, R3 ;  /* 0x00000004ff037819 */ /* 0x000fe40000011603 */
[----:B------:R-:W-:Y:S02]  /*b050*/  P2R R24, PR, RZ, 0x1 ;  /* 0x00000001ff187803 */ /* 0x000fe40000000000 */
[----:B------:R-:W-:-:S03]  /*b060*/  LOP3.LUT R68, R3, 0x3fff, RZ, 0xc0, !PT ;  /* 0x00003fff03447812 */ /* 0x000fc600078ec0ff */
        /* <DEDUP_REMOVED lines=17> */
.L_x_2592:
        /* <DEDUP_REMOVED lines=12> */
.L_x_2596:
[----:B-1----:R1:W2:Y:S02]  /*b240*/  SYNCS.PHASECHK.TRANS64.TRYWAIT P0, [R2+URZ+0x34800], R3 ;  /* 0x03480003020075a7 */ /* 0x0022a4000800017f */
[----:B--2---:R-:W-:Y:S05]  /*b250*/  @!P0 NANOSLEEP.SYNCS 0x989680 ;  /* 0x009896800000895d */ /* 0x004fea0003900000 */
[----:B------:R-:W2:Y:S02]  /*b260*/  @!P0 SYNCS.PHASECHK.TRANS64 P0, [R2+URZ+0x34800], R3 ;  /* 0x03480003020085a7 */ /* 0x000ea4000800007f */
[----:B--2---:R-:W-:Y:S05]  /*b270*/  @!P0 BRA `(.L_x_2596) ;  /* 0xfffffffc00f08947 */ /* 0x004fea000383ffff */
.L_x_2595:
[----:B------:R-:W-:Y:S05]  /*b280*/  BSYNC B0 ;  /* 0x0000000000007941 */ /* 0x000fea0003800000 */
.L_x_2594:
[----:B------:R-:W-:Y:S05]  /*b290*/  BRA `(.L_x_2597) ;  /* 0x0000006c001c7947 */ /* 0x000fea0003800000 */
.L_x_2593:
[----:B------:R-:W-:Y:S01]  /*b2a0*/  ISETP.NE.AND P0, PT, R24, RZ, PT ;  /* 0x000000ff1800720c */ /* 0x000fe20003f05270 */
[----:B------:R-:W-:Y:S01]  /*b2b0*/  ULDC.64 UR4, c[0x0][0x3f8] ;  /* 0x0000fe0000047ab9 */ /* 0x000fe20000000a00 */
[----:B-----5:R-:W-:Y:S01]  /*b2c0*/  SHF.R.S32.HI R0, RZ, 0x1f, R141 ;  /* 0x0000001fff007819 */ /* 0x020fe2000001148d */
[----:B------:R-:W-:Y:S01]  /*b2d0*/  ULDC.64 UR6, c[0x0][0x408] ;  /* 0x0001020000067ab9 */ /* 0x000fe20000000a00 */
[----:B------:R-:W-:-:S04]  /*b2e0*/  IMAD.WIDE.U32 R24, R141, UR4, RZ ;  /* 0x000000048d187c25 */ /* 0x000fc8000f8e00ff */
[C---:B------:R-:W-:Y:S02]  /*b2f0*/  IMAD R4, R0.reuse, UR4, RZ ;  /* 0x0000000400047c24 */ /* 0x040fe4000f8e02ff */
[----:B------:R-:W-:Y:S02]  /*b300*/  IMAD R0, R0, UR6, RZ ;  /* 0x0000000600007c24 */ /* 0x000fe4000f8e02ff */
[----:B------:R-:W-:-:S04]  /*b310*/  IMAD.WIDE.U32 R26, R141, UR6, RZ ;  /* 0x000000068d1a7c25 */ /* 0x000fc8000f8e00ff */
[C---:B------:R-:W-:Y:S02]  /*b320*/  IMAD R31, R141.reuse, UR7, R0 ;  /* 0x000000078d1f7c24 */ /* 0x040fe4000f8e0200 */
[----:B------:R-:W-:-:S03]  /*b330*/  IMAD R29, R141, UR5, R4 ;  /* 0x000000058d1d7c24 */ /* 0x000fc6000f8e0204 */
[----:B------:R-:W-:Y:S01]  /*b340*/  IADD3 R31, R31, R27, RZ ;  /* 0x0000001b1f1f7210 */ /* 0x000fe20007ffe0ff */
[----:B------:R-:W-:Y:S01]  /*b350*/  IMAD.IADD R29, R29, 0x1, R25 ;  /* 0x000000011d1d7824 */ /* 0x000fe200078e0219 */
        /* <DEDUP_REMOVED lines=9> */
[----:B------:R-:W-:Y:S01]  /*b3f0*/  MOV R10, UR4 ;  /* 0x00000004000a7c02 */ /* 0x000fe20008000f00 */
[----:B------:R-:W-:Y:S02]  /*b400*/  IMAD.U32 R7, RZ, RZ, UR7 ;  /* 0x00000007ff077e24 */ /* 0x000fe4000f8e00ff */
[----:B------:R-:W-:-:S02]  /*b410*/  IMAD.U32 R11, RZ, RZ, UR5 ;  /* 0x00000005ff0b7e24 */ /* 0x000fc4000f8e00ff */
[----:B------:R-:W-:Y:S02]  /*b420*/  IMAD.MOV.U32 R8, RZ, RZ, 0x70 ;  /* 0x00000070ff087424 */ /* 0x000fe400078e00ff */
[----:B------:R-:W-:Y:S02]  /*b430*/  IMAD.MOV.U32 R12, RZ, RZ, 0x1 ;  /* 0x00000001ff0c7424 */ /* 0x000fe400078e00ff */
[----:B0-----:R-:W-:-:S07]  /*b440*/  IMAD.MOV.U32 R13, RZ, RZ, RZ ;  /* 0x000000ffff0d7224 */ /* 0x001fce00078e00ff */
[----:B------:R-:W-:-:S07]  /*b450*/  LEPC R20, `(.L_x_2598) ;  /* 0x000000001014794e */ /* 0x000fce0000000000 */
[----:B-1----:R-:W-:Y:S05]  /*b460*/  CALL.ABS.NOINC R14 ;  /* 0x000000000e007343 */ /* 0x002fea0003c00000 */
.L_x_2598:
[----:B------:R-:W-:Y:S01]  /*b470*/  ULDC.U8 UR4, c[0x0][0x410] ;  /* 0x0001040000047ab9 */ /* 0x000fe20000000000 */
[----:B------:R-:W-:Y:S01]  /*b480*/  BSSY B0, `(.L_x_2599) ;  /* 0x00006a0000007945 */ /* 0x000fe20003800000 */
[----:B------:R-:W-:Y:S02]  /*b490*/  ISETP.NE.AND P0, PT, RZ, UR4, PT ;  /* 0x00000004ff007c0c */ /* 0x000fe4000bf05270 */
[----:B------:R-:W-:-:S11]  /*b4a0*/  IADD3 R64, R17, R200, RZ ;  /* 0x000000c811407210 */ /* 0x000fd60007ffe0ff */
[----:B------:R-:W-:Y:S05]  /*b4b0*/  @!P0 BRA `(.L_x_2600) ;  /* 0x0000003400788947 */ /* 0x000fea0003800000 */
[----:B------:R-:W0:Y:S01]  /*b4c0*/  LDC R10, c[0x0][0x448] ;  /* 0x00011200ff0a7b82 */ /* 0x000e220000000800 */
[----:B------:R-:W-:Y:S01]  /*b4d0*/  IMAD R3, R217, 0x40, R64 ;  /* 0x00000040d9037824 */ /* 0x000fe200078e0240 */
[----:B------:R-:W-:Y:S01]  /*b4e0*/  ULDC.64 UR4, c[0x0][0x3f8] ;  /* 0x0000fe0000047ab9 */ /* 0x000fe20000000a00 */
[----:B------:R-:W-:Y:S01]  /*b4f0*/  ULDC.64 UR6, c[0x0][0x408] ;  /* 0x0001020000067ab9 */ /* 0x000fe20000000a00 */
[----:B------:R-:W-:Y:S01]  /*b500*/  MOV R9, R31 ;  /* 0x0000001f00097202 */ /* 0x000fe20000000f00 */
[----:B------:R-:W-:Y:S01]  /*b510*/  IMAD.MOV.U32 R6, RZ, RZ, R24 ;  /* 0x000000ffff067224 */ /* 0x000fe200078e0018 */
[----:B------:R-:W-:Y:S01]  /*b520*/  SHF.R.S32.HI R73, RZ, 0x1f, R192 ;  /* 0x0000001fff497819 */ /* 0x000fe200000114c0 */
[----:B------:R-:W-:Y:S01]  /*b530*/  IMAD.MOV.U32 R7, RZ, RZ, R29 ;  /* 0x000000ffff077224 */ /* 0x000fe200078e001d */
[----:B------:R-:W-:Y:S01]  /*b540*/  SHF.R.S32.HI R79, RZ, 0x1f, R190 ;  /* 0x0000001fff4f7819 */ /* 0x000fe200000114be */
[----:B------:R-:W-:Y:S01]  /*b550*/  IMAD.MOV.U32 R8, RZ, RZ, R26 ;  /* 0x000000ffff087224 */ /* 0x000fe200078e001a */
[----:B------:R-:W-:-:S02]  /*b560*/  SHF.R.S32.HI R72, RZ, 0x1f, R189 ;  /* 0x0000001fff487819 */ /* 0x000fc400000114bd */
[----:B------:R-:W-:Y:S02]  /*b570*/  SHF.R.S32.HI R76, RZ, 0x1f, R191 ;  /* 0x0000001fff4c7819 */ /* 0x000fe400000114bf */
[----:B0-----:R-:W-:-:S13]  /*b580*/  ISETP.NE.AND P0, PT, R10, 0x1, PT ;  /* 0x000000010a00780c */ /* 0x001fda0003f05270 */
[----:B------:R-:W0:Y:S08]  /*b590*/  @P0 LDC R0, c[0x0][0x44c] ;  /* 0x00011300ff000b82 */ /* 0x000e300000000800 */
[----:B------:R-:W1:Y:S01]  /*b5a0*/  @P0 LDC R5, c[0x0][0x450] ;  /* 0x00011400ff050b82 */ /* 0x000e620000000800 */
[----:B0-----:R-:W-:-:S05]  /*b5b0*/  @P0 IMAD.HI.U32 R0, R3, R0, RZ ;  /* 0x0000000003000227 */ /* 0x001fca00078e00ff */
[----:B-1----:R-:W-:-:S04]  /*b5c0*/  @P0 SHF.R.U32.HI R3, RZ, R5, R0 ;  /* 0x00000005ff030219 */ /* 0x002fc80000011600 */
        /* <DEDUP_REMOVED lines=17> */
[----:B------:R0:W1:Y:S04]  /*b6e0*/  SHFL.IDX PT, R5, R0, RZ, 0x1c1f ;  /* 0x001c1fff00057589 */ /* 0x00006800000e0000 */
[----:B------:R0:W2:Y:S04]  /*b6f0*/  SHFL.IDX PT, R8, R4, RZ, 0x1c1f ;  /* 0x001c1fff04087589 */ /* 0x0000a800000e0000 */
[----:B------:R0:W3:Y:S04]  /*b700*/  SHFL.IDX PT, R33, R63, RZ, 0x1c1f ;  /* 0x001c1fff3f217589 */ /* 0x0000e800000e0000 */
[----:B------:R0:W4:Y:S02]  /*b710*/  SHFL.IDX PT, R32, R3, RZ, 0x1c1f ;  /* 0x001c1fff03207589 */ /* 0x00012400000e0000 */
.L_x_2881:
        /* <DEDUP_REMOVED lines=27> */
[----:B------:R-:W-:Y:S02]  /*b8d0*/  @!P2 SHF.L.U64.HI R10, R190, 0x1, R79 ;  /* 0x00000001be0aa819 */ /* 0x000fe4000001024f */
[-C--:B--2---:R-:W-:Y:S01]  /*b8e0*/  @!P3 IADD3 R30, P6, R8, R29.reuse, RZ ;  /* 0x0000001d081eb210 */ /* 0x084fe20007fde0ff */
[----:B------:R-:W-:Y:S01]  /*b8f0*/  @!P0 IMAD.SHL.U32 R7, R189, 0x2, RZ ;  /* 0x00000002bd078824 */ /* 0x000fe200078e00ff */
[----:B----4-:R-:W-:Y:S01]  /*b900*/  @!P3 IADD3 R28, P5, R32, R29, RZ ;  /* 0x0000001d201cb210 */ /* 0x010fe20007fbe0ff */
[----:B-1----:R-:W-:Y:S01]  /*b910*/  @!P4 IMAD.MOV.U32 R9, RZ, RZ, R5 ;  /* 0x000000ffff09c224 */ /* 0x002fe200078e0005 */
[----:B------:R-:W-:Y:S01]  /*b920*/  @!P1 SHF.L.U32 R15, R191, 0x1, RZ ;  /* 0x00000001bf0f9819 */ /* 0x000fe200000006ff */
[--C-:B------:R-:W-:Y:S01]  /*b930*/  @!P3 IMAD.X R31, R5, 0x1, R6.reuse, P6 ;  /* 0x00000001051fb824 */ /* 0x100fe200030e0606 */
[-C--:B------:R-:W-:Y:S01]  /*b940*/  @!P2 IADD3 R26, P6, R8, R25.reuse, RZ ;  /* 0x00000019081aa210 */ /* 0x080fe20007fde0ff */
[----:B---3--:R-:W-:Y:S01]  /*b950*/  @!P3 IMAD.X R29, R33, 0x1, R6, P5 ;  /* 0x00000001211db824 */ /* 0x008fe200028e0606 */
[----:B------:R-:W-:Y:S01]  /*b960*/  @!P2 IADD3 R24, P5, R32, R25, RZ ;  /* 0x000000192018a210 */ /* 0x000fe20007fbe0ff */
[----:B------:R-:W-:Y:S01]  /*b970*/  @!P4 IMAD.WIDE R36, R22, 0x2, R8 ;  /* 0x000000021624c825 */ /* 0x000fe200078e0208 */
[----:B------:R-:W-:-:S03]  /*b980*/  @!P1 SHF.L.U64.HI R6, R191, 0x1, R76 ;  /* 0x00000001bf069819 */ /* 0x000fc6000001024c */
[--C-:B------:R-:W-:Y:S01]  /*b990*/  @!P2 IMAD.X R27, R5, 0x1, R10.reuse, P6 ;  /* 0x00000001051ba824 */ /* 0x100fe200030e060a */
[-C--:B------:R-:W-:Y:S01]  /*b9a0*/  @!P1 IADD3 R20, P6, R8, R15.reuse, RZ ;  /* 0x0000000f08149210 */ /* 0x080fe20007fde0ff */
[----:B------:R-:W-:Y:S01]  /*b9b0*/  @!P2 IMAD.X R25, R33, 0x1, R10, P5 ;  /* 0x000000012119a824 */ /* 0x000fe200028e060a */
[----:B------:R-:W-:Y:S01]  /*b9c0*/  ISETP.GE.AND P5, PT, R193, UR4, PT ;  /* 0x00000004c1007c0c */ /* 0x000fe2000bfa6270 */
[----:B------:R-:W-:Y:S01]  /*b9d0*/  @!P4 IMAD.WIDE R34, R22, 0x2, R32 ;  /* 0x000000021622c825 */ /* 0x000fe200078e0220 */
[----:B------:R-:W-:Y:S01]  /*b9e0*/  @!P1 IADD3.X R21, R5, R6, RZ, P6, !PT ;  /* 0x0000000605159210 */ /* 0x000fe200037fe4ff */
[----:B------:R1:W5:Y:S01]  /*b9f0*/  @!P4 LD.E.64 R60, desc[UR60][R36.64] ;  /* 0x0000003c243cc980 */ /* 0x000362000c101b00 */
[----:B------:R-:W-:Y:S02]  /*ba00*/  @!P1 IADD3 R14, P6, R32, R15, RZ ;  /* 0x0000000f200e9210 */ /* 0x000fe40007fde0ff */
[----:B------:R-:W-:Y:S01]  /*ba10*/  @!P0 SHF.L.U64.HI R10, R189, 0x1, R72 ;  /* 0x00000001bd0a8819 */ /* 0x000fe20000010248 */
[----:B------:R2:W5:Y:S02]  /*ba20*/  @!P4 LD.E.64 R58, desc[UR60][R34.64] ;  /* 0x0000003c223ac980 */ /* 0x000564000c101b00 */
[----:B------:R-:W-:Y:S01]  /*ba30*/  @!P1 IMAD.X R15, R33, 0x1, R6, P6 ;  /* 0x00000001210f9824 */ /* 0x000fe200030e0606 */
[----:B------:R-:W-:-:S05]  /*ba40*/  @!P0 IADD3 R12, P6, R8, R7, RZ ;  /* 0x00000007080c8210 */ /* 0x000fca0007fde0ff */
[----:B------:R-:W-:Y:S01]  /*ba50*/  @!P0 IMAD.X R13, R5, 0x1, R10, P6 ;  /* 0x00000001050d8824 */ /* 0x000fe200030e060a */
[----:B------:R-:W-:Y:S02]  /*ba60*/  @!P0 IADD3 R6, P6, R32, R7, RZ ;  /* 0x0000000720068210 */ /* 0x000fe40007fde0ff */
[C---:B------:R-:W-:Y:S02]  /*ba70*/  @!P5 SHF.L.U32 R11, R193.reuse, 0x1, RZ ;  /* 0x00000001c10bd819 */ /* 0x040fe400000006ff */
[----:B------:R-:W-:Y:S01]  /*ba80*/  @!P5 SHF.L.U64.HI R38, R193, 0x1, R236 ;  /* 0x00000001c126d819 */ /* 0x000fe200000102ec */
[----:B------:R-:W-:Y:S01]  /*ba90*/  @!P0 IMAD.X R7, R33, 0x1, R10, P6 ;  /* 0x0000000121078824 */ /* 0x000fe200030e060a */
[-C--:B------:R-:W-:Y:S02]  /*baa0*/  @!P5 IADD3 R8, P4, R8, R11.reuse, RZ ;  /* 0x0000000b0808d210 */ /* 0x080fe40007f9e0ff */
[----:B------:R-:W-:Y:S02]  /*bab0*/  @!P5 IADD3 R10, P6, R32, R11, RZ ;  /* 0x0000000b200ad210 */ /* 0x000fe40007fde0ff */
[----:B------:R-:W-:-:S02]  /*bac0*/  CS2R R56, SRZ ;  /* 0x0000000000387805 */ /* 0x000fc4000001ff00 */
[----:B------:R-:W-:Y:S01]  /*bad0*/  CS2R R54, SRZ ;  /* 0x0000000000367805 */ /* 0x000fe2000001ff00 */
[--C-:B------:R-:W-:Y:S01]  /*bae0*/  @!P5 IMAD.X R9, R5, 0x1, R38.reuse, P4 ;  /* 0x000000010509d824 */ /* 0x100fe200020e0626 */
[----:B------:R-:W-:Y:S01]  /*baf0*/  CS2R R52, SRZ ;  /* 0x0000000000347805 */ /* 0x000fe2000001ff00 */
[----:B------:R-:W-:Y:S01]  /*bb00*/  @!P5 IMAD.X R11, R33, 0x1, R38, P6 ;  /* 0x00000001210bd824 */ /* 0x000fe200030e0626 */
[----:B------:R-:W-:Y:S02]  /*bb10*/  CS2R R50, SRZ ;  /* 0x0000000000327805 */ /* 0x000fe4000001ff00 */
[----:B------:R-:W-:Y:S02]  /*bb20*/  CS2R R48, SRZ ;  /* 0x0000000000307805 */ /* 0x000fe4000001ff00 */
[----:B------:R-:W-:Y:S02]  /*bb30*/  CS2R R46, SRZ ;  /* 0x00000000002e7805 */ /* 0x000fe4000001ff00 */
[----:B------:R-:W-:-:S02]  /*bb40*/  CS2R R44, SRZ ;  /* 0x00000000002c7805 */ /* 0x000fc4000001ff00 */
[----:B------:R-:W-:Y:S02]  /*bb50*/  CS2R R42, SRZ ;  /* 0x00000000002a7805 */ /* 0x000fe4000001ff00 */
[----:B-1----:R-:W-:Y:S02]  /*bb60*/  CS2R R36, SRZ ;  /* 0x0000000000247805 */ /* 0x002fe4000001ff00 */
        /* <DEDUP_REMOVED lines=11> */
.L_x_2603:
[----:B------:R-:W-:Y:S05]  /*bc20*/  BSYNC B1 ;  /* 0x0000000000017941 */ /* 0x000fea0003800000 */
.L_x_2602:
[----:B-1---5:R-:W-:Y:S01]  /*bc30*/  IMAD.MOV.U32 R5, RZ, RZ, R58 ;  /* 0x000000ffff057224 */ /* 0x022fe200078e003a */
[----:B--2---:R-:W-:Y:S01]  /*bc40*/  MOV R6, R59 ;  /* 0x0000003b00067202 */ /* 0x004fe20000000f00 */
[----:B------:R-:W-:Y:S01]  /*bc50*/  IMAD.MOV.U32 R8, RZ, RZ, R55 ;  /* 0x000000ffff087224 */ /* 0x000fe200078e0037 */
[----:B------:R-:W-:Y:S01]  /*bc60*/  UMOV UR4, 0xffffffff ;  /* 0xffffffff00047882 */ /* 0x000fe20000000000 */
[----:B------:R-:W-:Y:S01]  /*bc70*/  IMAD.MOV.U32 R7, RZ, RZ, R54 ;  /* 0x000000ffff077224 */ /* 0x000fe200078e0036 */
[----:B------:R-:W-:Y:S01]  /*bc80*/  PRMT R87, R5, 0x7610, R87 ;  /* 0x0000761005577816 */ /* 0x000fe20000000057 */
[----:B------:R-:W-:Y:S01]  /*bc90*/  IMAD.MOV.U32 R5, RZ, RZ, R50 ;  /* 0x000000ffff057224 */ /* 0x000fe200078e0032 */
[----:B------:R-:W-:Y:S01]  /*bca0*/  PRMT R86, R86, 0x5410, R6 ;  /* 0x0000541056567816 */ /* 0x000fe20000000006 */
[----:B------:R-:W-:Y:S01]  /*bcb0*/  IMAD.MOV.U32 R6, RZ, RZ, R51 ;  /* 0x000000ffff067224 */ /* 0x000fe200078e0033 */
[----:B------:R-:W-:Y:S01]  /*bcc0*/  PRMT R82, R8, 0x7610, R82 ;  /* 0x0000761008527816 */ /* 0x000fe20000000052 */
[----:B------:R-:W-:Y:S01]  /*bcd0*/  IMAD.MOV.U32 R8, RZ, RZ, R47 ;  /* 0x000000ffff087224 */ /* 0x000fe200078e002f */
[----:B------:R-:W-:-:S02]  /*bce0*/  PRMT R81, R81, 0x5410, R7 ;  /* 0x0000541051517816 */ /* 0x000fc40000000007 */
[----:B------:R-:W-:Y:S02]  /*bcf0*/  CS2R R30, SRZ ;  /* 0x00000000001e7805 */ /* 0x000fe4000001ff00 */
        /* <DEDUP_REMOVED lines=24> */
[----:B------:R-:W-:Y:S01]  /*be80*/  IMAD.MOV.U32 R7, RZ, RZ, R36 ;  /* 0x000000ffff077224 */ /* 0x000fe200078e0024 */
[----:B------:R-:W-:Y:S01]  /*be90*/  MOV R6, R45 ;  /* 0x0000002d00067202 */ /* 0x000fe20000000f00 */
[----:B------:R-:W-:-:S03]  /*bea0*/  IMAD.MOV.U32 R8, RZ, RZ, R37 ;  /* 0x000000ffff087224 */ /* 0x000fc600078e0025 */
[----:B------:R-:W-:Y:S02]  /*beb0*/  PRMT R70, R6, 0x5410, R5 ;  /* 0x0000541006467816 */ /* 0x000fe40000000005 */
[----:B------:R-:W-:Y:S01]  /*bec0*/  PRMT R66, R8, 0x5410, R7 ;  /* 0x0000541008427816 */ /* 0x000fe20000000007 */
[----:B------:R-:W-:Y:S06]  /*bed0*/  BRA.DIV UR4, `(.L_x_2604) ;  /* 0x000001a6048c7947 */ /* 0x000fec000b800000 */
[----:B0-----:R-:W0:Y:S04]  /*bee0*/  SHFL.IDX PT, R0, R0, 0x1, 0x1c1f ;  /* 0x003c1f0000007f89 */ /* 0x001e2800000e0000 */
[----:B------:R1:W2:Y:S04]  /*bef0*/  SHFL.IDX PT, R65, R4, 0x1, 0x1c1f ;  /* 0x003c1f0004417f89 */ /* 0x0002a800000e0000 */
[----:B------:R-:W0:Y:S04]  /*bf00*/  SHFL.IDX PT, R63, R63, 0x1, 0x1c1f ;  /* 0x003c1f003f3f7f89 */ /* 0x000e2800000e0000 */
[----:B------:R1:W0:Y:S02]  /*bf10*/  SHFL.IDX PT, R62, R3, 0x1, 0x1c1f ;  /* 0x003c1f00033e7f89 */ /* 0x00022400000e0000 */
.L_x_2887:
[----:B------:R-:W-:Y:S01]  /*bf20*/  VIADD R64, R64, 0x40 ;  /* 0x0000004040407836 */ /* 0x000fe20000000000 */
[----:B-1----:R-:W-:Y:S01]  /*bf30*/  LOP3.LUT R4, R195, 0x18, R18, 0xf8, !PT ;  /* 0x00000018c3047812 */ /* 0x002fe200078ef812 */
[----:B------:R-:W-:Y:S01]  /*bf40*/  BSSY B1, `(.L_x_2605) ;  /* 0x0000055000017945 */ /* 0x000fe20003800000 */
[----:B------:R-:W-:Y:S02]  /*bf50*/  LOP3.LUT P0, RZ, R237, 0x4, RZ, 0xc0, !PT ;  /* 0x00000004edff7812 */ /* 0x000fe4000780c0ff */
[----:B---34-:R-:W-:Y:S02]  /*bf60*/  CS2R R32, SRZ ;  /* 0x0000000000207805 */ /* 0x018fe4000001ff00 */
[----:B------:R-:W-:Y:S02]  /*bf70*/  ISETP.GE.AND P1, PT, R64, R67, PT ;  /* 0x000000434000720c */ /* 0x000fe40003f26270 */
[----:B------:R-:W-:Y:S02]  /*bf80*/  CS2R R26, SRZ ;  /* 0x00000000001a7805 */ /* 0x000fe4000001ff00 */
[----:B------:R-:W-:-:S02]  /*bf90*/  LOP3.LUT R3, R4, R197, RZ, 0x3c, !PT ;  /* 0x000000c504037212 */ /* 0x000fc400078e3cff */
[----:B------:R-:W-:Y:S02]  /*bfa0*/  CS2R R20, SRZ ;  /* 0x0000000000147805 */ /* 0x000fe4000001ff00 */
[----:B------:R-:W-:Y:S02]  /*bfb0*/  CS2R R12, SRZ ;  /* 0x00000000000c7805 */ /* 0x000fe4000001ff00 */
[----:B------:R-:W-:Y:S02]  /*bfc0*/  CS2R R8, SRZ ;  /* 0x0000000000087805 */ /* 0x000fe4000001ff00 */
[----:B------:R-:W-:Y:S01]  /*bfd0*/  CS2R R40, SRZ ;  /* 0x0000000000287805 */ /* 0x000fe2000001ff00 */
[----:B------:R-:W-:Y:S01]  /*bfe0*/  IMAD R3, R196, 0x200, R3 ;  /* 0x00000200c4037824 */ /* 0x000fe200078e0203 */
        /* <DEDUP_REMOVED lines=19> */
[-C--:B--2---:R-:W-:Y:S01]  /*c120*/  @!P4 IADD3 R26, P5, R65, R24.reuse, RZ ;  /* 0x00000018411ac210 */ /* 0x084fe20007fbe0ff */
[----:B------:R-:W-:Y:S01]  /*c130*/  @!P1 IMAD.SHL.U32 R4, R189, 0x2, RZ ;  /* 0x00000002bd049824 */ /* 0x000fe200078e00ff */
[----:B0-----:R-:W-:Y:S02]  /*c140*/  @!P4 IADD3 R24, P6, R62, R24, RZ ;  /* 0x000000183e18c210 */ /* 0x001fe40007fde0ff */
[----:B------:R-:W-:Y:S01]  /*c150*/  @!P2 SHF.L.U64.HI R76, R191, 0x1, R76 ;  /* 0x00000001bf4ca819 */ /* 0x000fe2000001024c */
[----:B------:R-:W-:Y:S01]  /*c160*/  @!P4 IMAD.X R27, R0, 0x1, R73, P5 ;  /* 0x00000001001bc824 */ /* 0x000fe200028e0649 */
[----:B------:R-:W-:Y:S02]  /*c170*/  @!P3 IADD3 R20, P5, R65, R14, RZ ;  /* 0x0000000e4114b210 */ /* 0x000fe40007fbe0ff */
[----:B------:R-:W-:-:S02]  /*c180*/  @!P4 IADD3.X R25, R63, R73, RZ, P6, !PT ;  /* 0x000000493f19c210 */ /* 0x000fc400037fe4ff */
[----:B------:R-:W-:Y:S01]  /*c190*/  @!P3 IADD3 R14, P6, R62, R14, RZ ;  /* 0x0000000e3e0eb210 */ /* 0x000fe20007fde0ff */
[--C-:B------:R-:W-:Y:S01]  /*c1a0*/  @!P3 IMAD.X R21, R0, 0x1, R79.reuse, P5 ;  /* 0x000000010015b824 */ /* 0x100fe200028e064f */
[-C--:B------:R-:W-:Y:S02]  /*c1b0*/  @!P2 IADD3 R12, P5, R65, R10.reuse, RZ ;  /* 0x0000000a410ca210 */ /* 0x080fe40007fbe0ff */
[----:B------:R-:W-:Y:S01]  /*c1c0*/  @!P1 SHF.L.U64.HI R72, R189, 0x1, R72 ;  /* 0x00000001bd489819 */ /* 0x000fe20000010248 */
[----:B------:R-:W-:Y:S01]  /*c1d0*/  @!P3 IMAD.X R15, R63, 0x1, R79, P6 ;  /* 0x000000013f0fb824 */ /* 0x000fe200030e064f */
[----:B------:R-:W-:Y:S01]  /*c1e0*/  @!P2 IADD3 R10, P6, R62, R10, RZ ;  /* 0x0000000a3e0aa210 */ /* 0x000fe20007fde0ff */
[----:B------:R-:W-:Y:S01]  /*c1f0*/  @!P2 IMAD.X R13, R0, 0x1, R76, P5 ;  /* 0x00000001000da824 */ /* 0x000fe200028e064c */
[----:B------:R-:W-:Y:S02]  /*c200*/  @!P1 IADD3 R8, P5, R65, R4, RZ ;  /* 0x0000000441089210 */ /* 0x000fe40007fbe0ff */
[----:B------:R-:W-:-:S02]  /*c210*/  @!P2 IADD3.X R11, R63, R76, RZ, P6, !PT ;  /* 0x0000004c3f0ba210 */ /* 0x000fc400037fe4ff */
[----:B------:R-:W-:Y:S01]  /*c220*/  ISETP.GE.AND P6, PT, R22, UR4, PT ;  /* 0x0000000416007c0c */ /* 0x000fe2000bfc6270 */
[----:B------:R-:W-:Y:S01]  /*c230*/  @!P1 IMAD.X R9, R0, 0x1, R72, P5 ;  /* 0x0000000100099824 */ /* 0x000fe200028e0648 */
[----:B------:R-:W-:-:S05]  /*c240*/  @!P1 IADD3 R4, P5, R62, R4, RZ ;  /* 0x000000043e049210 */ /* 0x000fca0007fbe0ff */
[----:B------:R-:W-:Y:S01]  /*c250*/  @!P1 IMAD.X R5, R63, 0x1, R72, P5 ;  /* 0x000000013f059824 */ /* 0x000fe200028e0648 */
[----:B------:R-:W-:-:S05]  /*c260*/  ISETP.GE.AND P5, PT, R193, UR4, PT ;  /* 0x00000004c1007c0c */ /* 0x000fca000bfa6270 */
[----:B------:R-:W-:Y:S01]  /*c270*/  @!P6 MOV R6, R62 ;  /* 0x0000003e0006e202 */ /* 0x000fe20000000f00 */
        /* <DEDUP_REMOVED lines=33> */
.L_x_2606:
[----:B------:R-:W-:Y:S05]  /*c490*/  BSYNC B1 ;  /* 0x0000000000017941 */ /* 0x000fea0003800000 */
.L_x_2605:
[----:B---3--:R-:W-:Y:S01]  /*c4a0*/  LEA.HI R4, R213, R213, RZ, 0x1 ;  /* 0x000000d5d5047211 */ /* 0x008fe200078f08ff */
[----:B-----5:R-:W-:Y:S01]  /*c4b0*/  IMAD.MOV.U32 R5, RZ, RZ, R30 ;  /* 0x000000ffff057224 */ /* 0x020fe200078e001e */
[C---:B------:R-:W-:Y:S01]  /*c4c0*/  IADD3 R6, R3.reuse, 0x10400, RZ ;  /* 0x0001040003067810 */ /* 0x040fe20007ffe0ff */
[----:B0-----:R-:W-:Y:S01]  /*c4d0*/  VIADD R0, R3, 0x10440 ;  /* 0x0001044003007836 */ /* 0x001fe20000000000 */
[----:B------:R-:W-:Y:S01]  /*c4e0*/  LOP3.LUT R4, R4, 0xfffffffe, RZ, 0xc0, !PT ;  /* 0xfffffffe04047812 */ /* 0x000fe200078ec0ff */
[----:B------:R-:W-:Y:S01]  /*c4f0*/  IMAD.MOV.U32 R7, RZ, RZ, R33 ;  /* 0x000000ffff077224 */ /* 0x000fe200078e0021 */
[----:B------:R-:W-:Y:S01]  /*c500*/  PRMT R84, R5, 0x7610, R84 ;  /* 0x0000761005547816 */ /* 0x000fe20000000054 */
[----:B------:R-:W-:Y:S01]  /*c510*/  IMAD.MOV.U32 R5, RZ, RZ, R31 ;  /* 0x000000ffff057224 */ /* 0x000fe200078e001f */
[----:B------:R-:W-:Y:S01]  /*c520*/  MOV R62, R20 ;  /* 0x00000014003e7202 */ /* 0x000fe20000000f00 */
[----:B------:R-:W-:Y:S01]  /*c530*/  IMAD.IADD R4, R213, 0x1, -R4 ;  /* 0x00000001d5047824 */ /* 0x000fe200078e0a04 */
[----:B------:R-:W-:Y:S01]  /*c540*/  VIADDMNMX R67, R67, -R200, 0x80, PT ;  /* 0x0000008043437446 */ /* 0x000fe200038009c8 */
[----:B------:R-:W-:Y:S01]  /*c550*/  @P0 VIADD R0, R6, 0xffffffc0 ;  /* 0xffffffc006000836 */ /* 0x000fe20000000000 */
[----:B------:R-:W-:Y:S01]  /*c560*/  PRMT R84, R84, 0x5410, R5 ;  /* 0x0000541054547816 */ /* 0x000fe20000000005 */
[----:B------:R-:W-:Y:S01]  /*c570*/  IMAD.MOV.U32 R63, RZ, RZ, R34 ;  /* 0x000000ffff3f7224 */ /* 0x000fe200078e0022 */
[----:B------:R-:W-:Y:S01]  /*c580*/  SHF.L.U32 R5, R4, 0x1f, RZ ;  /* 0x0000001f04057819 */ /* 0x000fe200000006ff */
[----:B------:R-:W-:Y:S01]  /*c590*/  IMAD.MOV.U32 R4, RZ, RZ, R21 ;  /* 0x000000ffff047224 */ /* 0x000fe200078e0015 */
[----:B------:R-:W-:Y:S01]  /*c5a0*/  MOV R6, R32 ;  /* 0x0000002000067202 */ /* 0x000fe20000000f00 */
[----:B------:R-:W-:Y:S01]  /*c5b0*/  BSSY B1, `(.L_x_2607) ;  /* 0x0000021000017945 */ /* 0x000fe20003800000 */
[----:B------:R-:W0:Y:S01]  /*c5c0*/  SYNCS.PHASECHK.TRANS64.TRYWAIT P0, [R2+URZ+0x34800], R5 ;  /* 0x03480005020075a7 */ /* 0x000e22000800017f */
        /* <DEDUP_REMOVED lines=12> */
[----:B------:R-:W-:Y:S01]  /*c690*/  MOV R63, R15 ;  /* 0x0000000f003f7202 */ /* 0x000fe20000000f00 */
[----:B------:R-:W-:Y:S01]  /*c6a0*/  IMAD.MOV.U32 R4, RZ, RZ, R35 ;  /* 0x000000ffff047224 */ /* 0x000fe200078e0023 */
[----:B------:R-:W-:Y:S02]  /*c6b0*/  ISETP.GE.AND P1, PT, R17, R67, PT ;  /* 0x000000431100720c */ /* 0x000fe40003f26270 */
[----:B------:R-:W-:Y:S01]  /*c6c0*/  PRMT R64, R7, 0x5410, R6 ;  /* 0x0000541007407816 */ /* 0x000fe20000000006 */
[----:B------:R-:W-:Y:S01]  /*c6d0*/  IMAD.MOV.U32 R6, RZ, RZ, R40 ;  /* 0x000000ffff067224 */ /* 0x000fe200078e0028 */
[----:B------:R-:W-:Y:S01]  /*c6e0*/  PRMT R83, R83, 0x5410, R4 ;  /* 0x0000541053537816 */ /* 0x000fe20000000004 */
[----:B------:R-:W-:-:S02]  /*c6f0*/  IMAD.MOV.U32 R7, RZ, RZ, R41 ;  /* 0x000000ffff077224 */ /* 0x000fc400078e0029 */
[----:B------:R-:W-:-:S03]  /*c700*/  IMAD.MOV.U32 R4, RZ, RZ, R24 ;  /* 0x000000ffff047224 */ /* 0x000fc600078e0018 */
        /* <DEDUP_REMOVED lines=8> */
[----:B--2---:R-:W-:Y:S01]  /*c790*/  PRMT R65, R7, 0x5410, R63 ;  /* 0x0000541007417816 */ /* 0x004fe2000000003f */
[----:B------:R-:W-:Y:S01]  /*c7a0*/  IMAD.MOV.U32 R6, RZ, RZ, R11 ;  /* 0x000000ffff067224 */ /* 0x000fe200078e000b */
[----:B0-----:R-:W-:Y:S06]  /*c7b0*/  @!P0 BRA `(.L_x_2608) ;  /* 0x0000019c00c88947 */ /* 0x001fec0003800000 */
.L_x_2888:
[----:B------:R-:W-:Y:S05]  /*c7c0*/  BSYNC B1 ;  /* 0x0000000000017941 */ /* 0x000fea0003800000 */
.L_x_2607:
[----:B------:R-:W-:Y:S01]  /*c7d0*/  BSSY B1, `(.L_x_2609) ;  /* 0x0000116000017945 */ /* 0x000fe20003800000 */
[----:B------:R-:W-:-:S03]  /*c7e0*/  PRMT R63, R4, 0x5410, R6 ;  /* 0x00005410043f7816 */ /* 0x000fc60000000006 */
[----:B------:R-:W-:Y:S05]  /*c7f0*/  @P1 BRA `(.L_x_2610) ;  /* 0x00000010004c1947 */ /* 0x000fea0003800000 */
[----:B------:R-:W1:Y:S01]  /*c800*/  LDC R4, c[0x0][0x3f4] ;  /* 0x0000fd00ff047b82 */ /* 0x000e620000000800 */
[----:B------:R-:W-:Y:S01]  /*c810*/  BSSY B2, `(.L_x_2611) ;  /* 0x0000032000027945 */ /* 0x000fe20003800000 */
[-C--:B-1----:R-:W-:Y:S02]  /*c820*/  ISETP.GE.AND P0, PT, R22, R4.reuse, PT ;  /* 0x000000041600720c */ /* 0x082fe40003f06270 */
[-C--:B------:R-:W-:Y:S02]  /*c830*/  ISETP.GE.AND P1, PT, R192, R4.reuse, PT ;  /* 0x00000004c000720c */ /* 0x080fe40003f26270 */
[-C--:B------:R-:W-:Y:S02]  /*c840*/  ISETP.GE.AND P2, PT, R190, R4.reuse, PT ;  /* 0x00000004be00720c */ /* 0x080fe40003f46270 */
[-C--:B------:R-:W-:Y:S02]  /*c850*/  ISETP.GE.AND P3, PT, R191, R4.reuse, PT ;  /* 0x00000004bf00720c */ /* 0x080fe40003f66270 */
[----:B------:R-:W-:-:S02]  /*c860*/  ISETP.GE.AND P4, PT, R189, R4, PT ;  /* 0x00000004bd00720c */ /* 0x000fc40003f86270 */
[----:B------:R-:W-:-:S03]  /*c870*/  ISETP.GE.AND P5, PT, R193, R4, PT ;  /* 0x00000004c100720c */ /* 0x000fc60003fa6270 */
[----:B------:R-:W-:Y:S10]  /*c880*/  @P0 BRA `(.L_x_2612) ;  /* 0x0000000000a80947 */ /* 0x000ff40003800000 */
[----:B0-----:R-:W0:Y:S01]  /*c890*/  LDS.128 R4, [R3+0x10400] ;  /* 0x0104000003047984 */ /* 0x001e220000000c00 */
        /* <DEDUP_REMOVED lines=8> */
[----:B0-----:R-:W-:-:S02]  /*c920*/  HADD2.F32 R61, -RZ, R7.H1_H1 ;  /* 0x30000007ff3d7230 */ /* 0x001fc40000004100 */
[----:B------:R-:W-:Y:S02]  /*c930*/  HADD2.F32 R60, -RZ, R7.H0_H0 ;  /* 0x20000007ff3c7230 */ /* 0x000fe40000004100 */
[--C-:B------:R-:W-:Y:S02]  /*c940*/  HADD2.F32 R7, -RZ, R4.reuse.H0_H0 ;  /* 0x20000004ff077230 */ /* 0x100fe40000004100 */
[C---:B------:R-:W-:Y:S01]  /*c950*/  FMUL.FTZ R94, R61.reuse, R87 ;  /* 0x000000573d5e7220 */ /* 0x040fe20000410000 */
[----:B------:R-:W-:Y:S02]  /*c960*/  HADD2.F32 R4, -RZ, R4.H1_H1 ;  /* 0x30000004ff047230 */ /* 0x000fe40000004100 */
[-C--:B------:R-:W-:Y:S01]  /*c970*/  FMUL.FTZ R93, R61, R91.reuse ;  /* 0x0000005b3d5d7220 */ /* 0x080fe20000410000 */
[--C-:B------:R-:W-:Y:S02]  /*c980*/  HADD2.F32 R58, -RZ, R6.reuse.H0_H0 ;  /* 0x20000006ff3a7230 */ /* 0x100fe40000004100 */
[----:B------:R-:W-:Y:S01]  /*c990*/  FFMA.FTZ R96, R60, R91, R94 ;  /* 0x0000005b3c607223 */ /* 0x000fe2000001005e */
[----:B------:R-:W-:-:S02]  /*c9a0*/  HADD2.F32 R59, -RZ, R6.H1_H1 ;  /* 0x30000006ff3b7230 */ /* 0x000fc40000004100 */
[----:B------:R-:W-:Y:S01]  /*c9b0*/  FMUL.FTZ R92, R4, R90 ;  /* 0x0000005a045c7220 */ /* 0x000fe20000410000 */
[--C-:B------:R-:W-:Y:S02]  /*c9c0*/  HADD2.F32 R61, -RZ, R86.reuse.H1_H1 ;  /* 0x30000056ff3d7230 */ /* 0x100fe40000004100 */
[----:B------:R-:W-:Y:S01]  /*c9d0*/  FFMA.FTZ R93, R60, R87, -R93 ;  /* 0x000000573c5d7223 */ /* 0x000fe2000001085d */
[--C-:B------:R-:W-:Y:S02]  /*c9e0*/  HADD2.F32 R6, -RZ, R5.reuse.H0_H0 ;  /* 0x20000005ff067230 */ /* 0x100fe40000004100 */
[-C--:B------:R-:W-:Y:S01]  /*c9f0*/  FMUL.FTZ R94, R4, R89.reuse ;  /* 0x00000059045e7220 */ /* 0x080fe20000410000 */
[----:B------:R-:W-:Y:S02]  /*ca00*/  HADD2.F32 R86, -RZ, R86.H0_H0 ;  /* 0x20000056ff567230 */ /* 0x000fe40000004100 */
[----:B------:R-:W-:Y:S01]  /*ca10*/  FFMA.FTZ R92, R7, R89, -R92 ;  /* 0x00000059075c7223 */ /* 0x000fe2000001085c */
[----:B------:R-:W-:-:S02]  /*ca20*/  HADD2.F32 R5, -RZ, R5.H1_H1 ;  /* 0x30000005ff057230 */ /* 0x000fc40000004100 */
[----:B------:R-:W-:Y:S01]  /*ca30*/  FFMA.FTZ R87, R7, R90, R94 ;  /* 0x0000005a07577223 */ /* 0x000fe2000001005e */
[----:B------:R-:W-:Y:S02]  /*ca40*/  HADD2.F32 R60, -RZ, R95.H0_H0 ;  /* 0x2000005fff3c7230 */ /* 0x000fe40000004100 */
[CC--:B------:R-:W-:Y:S01]  /*ca50*/  FMUL.FTZ R89, R59.reuse, R61.reuse ;  /* 0x0000003d3b597220 */ /* 0x0c0fe20000410000 */
[----:B------:R-:W-:Y:S02]  /*ca60*/  HADD2.F32 R4, -RZ, R97.H0_H0 ;  /* 0x20000061ff047230 */ /* 0x000fe40000004100 */
[----:B------:R-:W-:Y:S01]  /*ca70*/  FMUL.FTZ R90, R59, R86 ;  /* 0x000000563b5a7220 */ /* 0x000fe20000410000 */
[C---:B------:R-:W-:Y:S01]  /*ca80*/  FMUL.FTZ R7, R5.reuse, R60 ;  /* 0x0000003c05077220 */ /* 0x040fe20000410000 */
[C---:B------:R-:W-:Y:S01]  /*ca90*/  FFMA.FTZ R89, R58.reuse, R86, -R89 ;  /* 0x000000563a597223 */ /* 0x040fe20000010859 */
[-C--:B------:R-:W-:Y:S01]  /*caa0*/  FMUL.FTZ R59, R5, R4.reuse ;  /* 0x00000004053b7220 */ /* 0x080fe20000410000 */
[----:B------:R-:W-:Y:S01]  /*cab0*/  FFMA.FTZ R90, R58, R61, R90 ;  /* 0x0000003d3a5a7223 */ /* 0x000fe2000001005a */
[----:B------:R-:W-:Y:S01]  /*cac0*/  FFMA.FTZ R5, R6, R4, -R7 ;  /* 0x0000000406057223 */ /* 0x000fe20000010807 */
[----:B------:R-:W-:Y:S01]  /*cad0*/  F2FP.F16.F32.PACK_AB R7, R96, R93 ;  /* 0x0000005d6007723e */ /* 0x000fe200000000ff */
[----:B------:R-:W-:Y:S01]  /*cae0*/  FFMA.FTZ R60, R6, R60, R59 ;  /* 0x0000003c063c7223 */ /* 0x000fe2000001003b */
[----:B------:R-:W-:-:S02]  /*caf0*/  F2FP.F16.F32.PACK_AB R4, R87, R92 ;  /* 0x0000005c5704723e */ /* 0x000fc400000000ff */
[----:B------:R-:W-:Y:S02]  /*cb00*/  F2FP.F16.F32.PACK_AB R6, R90, R89 ;  /* 0x000000595a06723e */ /* 0x000fe400000000ff */
[----:B------:R-:W-:-:S05]  /*cb10*/  F2FP.F16.F32.PACK_AB R5, R60, R5 ;  /* 0x000000053c05723e */ /* 0x000fca00000000ff */
[----:B------:R1:W-:Y:S02]  /*cb20*/  STS.128 [R3+0x10400], R4 ;  /* 0x0104000403007388 */ /* 0x0003e40000000c00 */
.L_x_2612:
[----:B------:R-:W-:Y:S05]  /*cb30*/  BSYNC B2 ;  /* 0x0000000000027941 */ /* 0x000fea0003800000 */
.L_x_2611:
[----:B------:R-:W-:Y:S04]  /*cb40*/  BSSY B2, `(.L_x_2613) ;  /* 0x000002c000027945 */ /* 0x000fe80003800000 */
[----:B------:R-:W-:Y:S05]  /*cb50*/  @P1 BRA `(.L_x_2614) ;  /* 0x0000000000a81947 */ /* 0x000fea0003800000 */
[----:B01----:R-:W0:Y:S01]  /*cb60*/  LDS.128 R4, [R0] ;  /* 0x0000000000047984 */ /* 0x003e220000000c00 */
[----:B------:R-:W-:Y:S01]  /*cb70*/  SHF.R.U32.HI R59, RZ, 0x10, R57 ;  /* 0x00000010ff3b7819 */ /* 0x000fe20000011639 */
[--C-:B------:R-:W-:Y:S01]  /*cb80*/  HADD2.F32 R58, -RZ, R82.reuse.H1_H1 ;  /* 0x30000052ff3a7230 */ /* 0x100fe20000004100 */
[----:B------:R-:W-:Y:S01]  /*cb90*/  SHF.R.U32.HI R61, RZ, 0x10, R55 ;  /* 0x00000010ff3d7819 */ /* 0x000fe20000011637 */
[----:B------:R-:W-:Y:S01]  /*cba0*/  HADD2.F32 R60, -RZ, R81.H1_H1 ;  /* 0x30000051ff3c7230 */ /* 0x000fe20000004100 */
[----:B------:R-:W-:Y:S01]  /*cbb0*/  SHF.R.U64 R91, R56, 0x10, R57 ;  /* 0x00000010385b7819 */ /* 0x000fe20000001239 */
[----:B------:R-:W-:Y:S01]  /*cbc0*/  HADD2.F32 R59, -RZ, R59.H0_H0 ;  /* 0x2000003bff3b7230 */ /* 0x000fe20000004100 */
[----:B------:R-:W-:Y:S01]  /*cbd0*/  SHF.R.U64 R89, R54, 0x10, R55 ;  /* 0x0000001036597819 */ /* 0x000fe20000001237 */
[----:B------:R-:W-:Y:S02]  /*cbe0*/  HADD2.F32 R61, -RZ, R61.H0_H0 ;  /* 0x2000003dff3d7230 */ /* 0x000fe40000004100 */
[----:B------:R-:W-:-:S02]  /*cbf0*/  HADD2.F32 R82, -RZ, R82.H0_H0 ;  /* 0x20000052ff527230 */ /* 0x000fc40000004100 */
        /* <DEDUP_REMOVED lines=19> */
[----:B------:R-:W-:Y:S02]  /*cd30*/  HADD2.F32 R4, -RZ, R91.H0_H0 ;  /* 0x2000005bff047230 */ /* 0x000fe40000004100 */
[-C--:B------:R-:W-:Y:S01]  /*cd40*/  FMUL.FTZ R55, R55, R56.reuse ;  /* 0x0000003837377220 */ /* 0x080fe20000410000 */
[C---:B------:R-:W-:Y:S01]  /*cd50*/  FMUL.FTZ R7, R5.reuse, R57 ;  /* 0x0000003905077220 */ /* 0x040fe20000410000 */
[C---:B------:R-:W-:Y:S01]  /*cd60*/  FFMA.FTZ R61, R54.reuse, R56, -R61 ;  /* 0x00000038363d7223 */ /* 0x040fe2000001083d */
[----:B------:R-:W-:Y:S01]  /*cd70*/  FMUL.FTZ R58, R5, R4 ;  /* 0x00000004053a7220 */ /* 0x000fe20000410000 */
[----:B------:R-:W-:Y:S01]  /*cd80*/  FFMA.FTZ R54, R54, R82, R55 ;  /* 0x0000005236367223 */ /* 0x000fe20000010037 */
[----:B------:R-:W-:Y:S01]  /*cd90*/  FFMA.FTZ R5, R6, R4, -R7 ;  /* 0x0000000406057223 */ /* 0x000fe20000010807 */
[----:B------:R-:W-:Y:S01]  /*cda0*/  F2FP.F16.F32.PACK_AB R7, R92, R87 ;  /* 0x000000575c07723e */ /* 0x000fe200000000ff */
[----:B------:R-:W-:Y:S01]  /*cdb0*/  FFMA.FTZ R58, R6, R57, R58 ;  /* 0x00000039063a7223 */ /* 0x000fe2000001003a */
[----:B------:R-:W-:-:S02]  /*cdc0*/  F2FP.F16.F32.PACK_AB R4, R59, R86 ;  /* 0x000000563b04723e */ /* 0x000fc400000000ff */
[----:B------:R-:W-:Y:S02]  /*cdd0*/  F2FP.F16.F32.PACK_AB R6, R54, R61 ;  /* 0x0000003d3606723e */ /* 0x000fe400000000ff */
[----:B------:R-:W-:-:S05]  /*cde0*/  F2FP.F16.F32.PACK_AB R5, R58, R5 ;  /* 0x000000053a05723e */ /* 0x000fca00000000ff */
[----:B------:R2:W-:Y:S02]  /*cdf0*/  STS.128 [R0], R4 ;  /* 0x0000000400007388 */ /* 0x0005e40000000c00 */
.L_x_2614:
[----:B------:R-:W-:Y:S05]  /*ce00*/  BSYNC B2 ;  /* 0x0000000000027941 */ /* 0x000fea0003800000 */
.L_x_2613:
        /* <DEDUP_REMOVED lines=44> */
.L_x_2616:
[----:B------:R-:W-:Y:S05]  /*d0d0*/  BSYNC B2 ;  /* 0x0000000000027941 */ /* 0x000fea0003800000 */
.L_x_2615:
[----:B------:R-:W-:Y:S04]  /*d0e0*/  BSSY B2, `(.L_x_2617) ;  /* 0x000002c000027945 */ /* 0x000fe80003800000 */
[----:B------:R-:W-:Y:S05]  /*d0f0*/  @P3 BRA `(.L_x_2618) ;  /* 0x0000000000a83947 */ /* 0x000fea0003800000 */
[----:B0123--:R-:W0:Y:S01]  /*d100*/  LDS.128 R4, [R0+0x4000] ;  /* 0x0040000000047984 */ /* 0x00fe220000000c00 */
[----:B------:R-:W-:Y:S01]  /*d110*/  SHF.R.U32.HI R51, RZ, 0x10, R49 ;  /* 0x00000010ff337819 */ /* 0x000fe20000011631 */
[----:B------:R-:W-:Y:S01]  /*d120*/  HADD2.F32 R50, -RZ, R75.H0_H0 ;  /* 0x2000004bff327230 */ /* 0x000fe20000004100 */
[----:B------:R-:W-:Y:S01]  /*d130*/  SHF.R.U32.HI R53, RZ, 0x10, R47 ;  /* 0x00000010ff357819 */ /* 0x000fe2000001162f */
[--C-:B------:R-:W-:Y:S01]  /*d140*/  HADD2.F32 R52, -RZ, R74.reuse.H0_H0 ;  /* 0x2000004aff347230 */ /* 0x100fe20000004100 */
        /* <DEDUP_REMOVED lines=37> */
.L_x_2618:
[----:B------:R-:W-:Y:S05]  /*d3a0*/  BSYNC B2 ;  /* 0x0000000000027941 */ /* 0x000fea0003800000 */
.L_x_2617:
[----:B------:R-:W-:Y:S04]  /*d3b0*/  BSSY B2, `(.L_x_2619) ;  /* 0x000002c000027945 */ /* 0x000fe80003800000 */
[----:B------:R-:W-:Y:S05]  /*d3c0*/  @P4 BRA `(.L_x_2620) ;  /* 0x0000000000a84947 */ /* 0x000fea0003800000 */
[----:B01234-:R-:W0:Y:S01]  /*d3d0*/  LDS.128 R4, [R3+0x18400] ;  /* 0x0184000003047984 */ /* 0x01fe220000000c00 */
        /* <DEDUP_REMOVED lines=41> */
.L_x_2620:
[----:B------:R-:W-:Y:S05]  /*d670*/  BSYNC B2 ;  /* 0x0000000000027941 */ /* 0x000fea0003800000 */
.L_x_2619:
        /* <DEDUP_REMOVED lines=43> */
.L_x_2610:
[----:B------:R-:W-:Y:S05]  /*d930*/  BSYNC B1 ;  /* 0x0000000000017941 */ /* 0x000fea0003800000 */
.L_x_2609:
        /* <DEDUP_REMOVED lines=53> */
.L_x_2623:
[----:B------:R-:W-:Y:S05]  /*dc90*/  BSYNC B1 ;  /* 0x0000000000017941 */ /* 0x000fea0003800000 */
.L_x_2622:
[----:B------:R-:W-:Y:S04]  /*dca0*/  BSSY B1, `(.L_x_2624) ;  /* 0x000002c000017945 */ /* 0x000fe80003800000 */
[----:B------:R-:W-:Y:S05]  /*dcb0*/  @P1 BRA `(.L_x_2625) ;  /* 0x0000000000a81947 */ /* 0x000fea0003800000 */
[----:B0-----:R-:W0:Y:S01]  /*dcc0*/  LDS.128 R4, [R0+0x2000] ;  /* 0x0020000000047984 */ /* 0x001e220000000c00 */
[----:B------:R-:W-:Y:S01]  /*dcd0*/  SHF.R.U64 R41, R34, 0x10, R35 ;  /* 0x0000001022297819 */ /* 0x000fe20000001223 */
[----:B------:R-:W-:Y:S01]  /*dce0*/  HADD2.F32 R81, -RZ, R81.H0_H0 ;  /* 0x20000051ff517230 */ /* 0x000fe20000004100 */
[----:B------:R-:W-:Y:S01]  /*dcf0*/  SHF.R.U32.HI R36, RZ, 0x10, R33 ;  /* 0x00000010ff247819 */ /* 0x000fe20000011621 */
[----:B------:R-:W-:Y:S01]  /*dd00*/  HADD2.F32 R83, -RZ, R83.H1_H1 ;  /* 0x30000053ff537230 */ /* 0x000fe20000004100 */
[----:B------:R-:W-:Y:S01]  /*dd10*/  SHF.R.U32.HI R34, RZ, 0x10, R35 ;  /* 0x00000010ff227819 */ /* 0x000fe20000011623 */
        /* <DEDUP_REMOVED lines=12> */
[----:B------:R-:W-:Y:S01]  /*dde0*/  FFMA.FTZ R39, R32, R34, -R37 ;  /* 0x0000002220277223 */ /* 0x000fe20000010825 */
[----:B------:R-:W-:Y:S02]  /*ddf0*/  HADD2.F32 R31, -RZ, R6.H1_H1 ;  /* 0x30000006ff1f7230 */ /* 0x000fe40000004100 */
[----:B------:R-:W-:Y:S01]  /*de00*/  FMUL.FTZ R38, R4, R35 ;  /* 0x0000002304267220 */ /* 0x000fe20000410000 */
        /* <DEDUP_REMOVED lines=21> */
.L_x_2625:
[----:B------:R-:W-:Y:S05]  /*df60*/  BSYNC B1 ;  /* 0x0000000000017941 */ /* 0x000fea0003800000 */
.L_x_2624:
[----:B------:R-:W-:Y:S04]  /*df70*/  BSSY B1, `(.L_x_2626) ;  /* 0x000002c000017945 */ /* 0x000fe80003800000 */
[----:B------:R-:W-:Y:S05]  /*df80*/  @P2 BRA `(.L_x_2627) ;  /* 0x0000000000a82947 */ /* 0x000fea0003800000 */
[----:B01----:R-:W0:Y:S01]  /*df90*/  LDS.128 R4, [R3+0x16400] ;  /* 0x0164000003047984 */ /* 0x003e220000000c00 */
        /* <DEDUP_REMOVED lines=41> */
.L_x_2627:
[----:B------:R-:W-:Y:S05]  /*e230*/  BSYNC B1 ;  /* 0x0000000000017941 */ /* 0x000fea0003800000 */
.L_x_2626:
[----:B------:R-:W-:Y:S04]  /*e240*/  BSSY B1, `(.L_x_2628) ;  /* 0x000002c000017945 */ /* 0x000fe80003800000 */
[----:B------:R-:W-:Y:S05]  /*e250*/  @P3 BRA `(.L_x_2629) ;  /* 0x0000000000a83947 */ /* 0x000fea0003800000 */
[----:B012---:R-:W0:Y:S01]  /*e260*/  LDS.128 R4, [R0+0x6000] ;  /* 0x0060000000047984 */ /* 0x007e220000000c00 */
        /* <DEDUP_REMOVED lines=41> */
.L_x_2629:
[----:B------:R-:W-:Y:S05]  /*e500*/  BSYNC B1 ;  /* 0x0000000000017941 */ /* 0x000fea0003800000 */
.L_x_2628:
        /* <DEDUP_REMOVED lines=44> */
.L_x_2631:
[----:B------:R-:W-:Y:S05]  /*e7d0*/  BSYNC B1 ;  /* 0x0000000000017941 */ /* 0x000fea0003800000 */
.L_x_2630:
[----:B------:R-:W-:Y:S05]  /*e7e0*/  @P5 BRA `(.L_x_2621) ;  /* 0x0000003400a45947 */ /* 0x000fea0003800000 */
[----:B01234-:R-:W0:Y:S01]  /*e7f0*/  LDS.128 R4, [R0+0xa000] ;  /* 0x00a0000000047984 */ /* 0x01fe220000000c00 */
[----:B------:R-:W-:Y:S01]  /*e800*/  SHF.R.U32.HI R14, RZ, 0x10, R9 ;  /* 0x00000010ff0e7819 */ /* 0x000fe20000011609 */
[--C-:B------:R-:W-:Y:S01]  /*e810*/  HADD2.F32 R13, -RZ, R62.reuse.H0_H0 ;  /* 0x2000003eff0d7230 */ /* 0x100fe20000004100 */
[--C-:B------:R-:W-:Y:S01]  /*e820*/  SHF.R.U32.HI R12, RZ, 0x10, R11.reuse ;  /* 0x00000010ff0c7819 */ /* 0x100fe2000001160b */
        /* <DEDUP_REMOVED lines=39> */
.L_x_2600:
        /* <DEDUP_REMOVED lines=11> */
[----:B-1----:R-:W-:Y:S02]  /*eb50*/  @P0 SHF.R.U32.HI R3, RZ, R5, R0 ;  /* 0x00000005ff030219 */ /* 0x002fe40000011600 */
[----:B------:R-:W-:Y:S02]  /*eb60*/  MOV R5, R29 ;  /* 0x0000001d00057202 */ /* 0x000fe40000000f00 */
[----:B------:R-:W-:Y:S01]  /*eb70*/  SHF.R.S32.HI R0, RZ, 0x1f, R3 ;  /* 0x0000001fff007819 */ /* 0x000fe20000011403 */
[----:B------:R-:W-:-:S04]  /*eb80*/  IMAD.WIDE.U32 R6, R3, UR6, R6 ;  /* 0x0000000603067c25 */ /* 0x000fc8000f8e0006 */
[C---:B------:R-:W-:Y:S02]  /*eb90*/  IMAD R8, R0.reuse, UR4, RZ ;  /* 0x0000000400087c24 */ /* 0x040fe4000f8e02ff */
[----:B------:R-:W-:Y:S02]  /*eba0*/  IMAD R0, R0, UR6, RZ ;  /* 0x0000000600007c24 */ /* 0x000fe4000f8e02ff */
[----:B------:R-:W-:-:S04]  /*ebb0*/  IMAD.WIDE.U32 R4, R3, UR4, R4 ;  /* 0x0000000403047c25 */ /* 0x000fc8000f8e0004 */
[C---:B------:R-:W-:Y:S01]  /*ebc0*/  IMAD R61, R3.reuse, UR5, R8 ;  /* 0x00000005033d7c24 */ /* 0x040fe2000f8e0208 */
[----:B------:R-:W-:Y:S01]  /*ebd0*/  ULDC.64 UR4, c[0x0][0x3e8] ;  /* 0x0000fa0000047ab9 */ /* 0x000fe20000000a00 */
[----:B------:R-:W-:Y:S01]  /*ebe0*/  IMAD R67, R3, UR7, R0 ;  /* 0x0000000703437c24 */ /* 0x000fe2000f8e0200 */
[----:B------:R-:W-:Y:S01]  /*ebf0*/  ULDC.64 UR6, c[0x0][0x400] ;  /* 0x0001000000067ab9 */ /* 0x000fe20000000a00 */
[----:B------:R-:W-:Y:S01]  /*ec00*/  IMAD.IADD R61, R5, 0x1, R61 ;  /* 0x00000001053d7824 */ /* 0x000fe200078e023d */
[----:B------:R-:W-:Y:S01]  /*ec10*/  LEA R60, P0, R4, UR4, 0x1 ;  /* 0x00000004043c7c11 */ /* 0x000fe2000f8008ff */
[----:B------:R-:W-:Y:S01]  /*ec20*/  IMAD.IADD R67, R7, 0x1, R67 ;  /* 0x0000000107437824 */ /* 0x000fe200078e0243 */
[----:B------:R-:W-:Y:S01]  /*ec30*/  LEA R66, P1, R6, UR6, 0x1 ;  /* 0x0000000606427c11 */ /* 0x000fe2000f8208ff */
[----:B------:R-:W-:Y:S01]  /*ec40*/  UMOV UR4, 0xffffffff ;  /* 0xffffffff00047882 */ /* 0x000fe20000000000 */
[----:B------:R-:W-:Y:S02]  /*ec50*/  LEA.HI.X R61, R4, UR5, R61, 0x1, P0 ;  /* 0x00000005043d7c11 */ /* 0x000fe400080f0c3d */
[----:B------:R-:W-:Y:S01]  /*ec60*/  LEA.HI.X R67, R6, UR7, R67, 0x1, P1 ;  /* 0x0000000706437c11 */ /* 0x000fe200088f0c43 */
[----:B------:R-:W-:Y:S08]  /*ec70*/  BRA.DIV UR4, `(.L_x_2632) ;  /* 0x0000017a04ac7947 */ /* 0x000ff0000b800000 */
[----:B------:R-:W0:Y:S04]  /*ec80*/  SHFL.IDX PT, R3, R61, RZ, 0x1c1f ;  /* 0x001c1fff3d037589 */ /* 0x000e2800000e0000 */
[----:B------:R-:W1:Y:S04]  /*ec90*/  SHFL.IDX PT, R0, R60, RZ, 0x1c1f ;  /* 0x001c1fff3c007589 */ /* 0x000e6800000e0000 */
[----:B------:R2:W3:Y:S04]  /*eca0*/  SHFL.IDX PT, R5, R67, RZ, 0x1c1f ;  /* 0x001c1fff43057589 */ /* 0x0004e800000e0000 */
[----:B------:R2:W4:Y:S01]  /*ecb0*/  SHFL.IDX PT, R14, R66, RZ, 0x1c1f ;  /* 0x001c1fff420e7589 */ /* 0x00052200000e0000 */
[----:B0-----:R-:W-:Y:S01]  /*ecc0*/  IMAD.MOV.U32 R7, RZ, RZ, R3 ;  /* 0x000000ffff077224 */ /* 0x001fe200078e0003 */
[----:B-12---:R-:W-:-:S07]  /*ecd0*/  MOV R6, R0 ;  /* 0x0000000000067202 */ /* 0x006fce0000000f00 */
.L_x_2894:
[----:B------:R-:W-:Y:S01]  /*ece0*/  IMAD R69, R201, R10, RZ ;  /* 0x0000000ac9457224 */ /* 0x000fe200078e02ff */
[----:B------:R-:W-:Y:S01]  /*ecf0*/  BSSY B1, `(.L_x_2633) ;  /* 0x000002e000017945 */ /* 0x000fe20003800000 */
[----:B---3--:R-:W-:Y:S01]  /*ed00*/  IMAD.MOV.U32 R15, RZ, RZ, R5 ;  /* 0x000000ffff0f7224 */ /* 0x008fe200078e0005 */
[----:B------:R-:W-:Y:S02]  /*ed10*/  CS2R R44, SRZ ;  /* 0x00000000002c7805 */ /* 0x000fe4000001ff00 */
[----:B------:R-:W-:Y:S02]  /*ed20*/  CS2R R46, SRZ ;  /* 0x00000000002e7805 */ /* 0x000fe4000001ff00 */
[----:B------:R-:W-:Y:S02]  /*ed30*/  ISETP.GE.AND P0, PT, R64, R69, PT ;  /* 0x000000454000720c */ /* 0x000fe40003f06270 */
        /* <DEDUP_REMOVED lines=33> */
[--C-:B----4-:R-:W-:Y:S01]  /*ef50*/  @!P1 IMAD.WIDE R8, R3, 0x2, R14.reuse ;  /* 0x0000000203089825 */ /* 0x110fe200078e020e */
[----:B------:R0:W5:Y:S03]  /*ef60*/  @!P1 LD.E.128 R28, desc[UR60][R4.64] ;  /* 0x0000003c041c9980 */ /* 0x000166000c101d00 */
[--C-:B------:R-:W-:Y:S01]  /*ef70*/  @!P2 IMAD.WIDE R10, R11, 0x2, R14.reuse ;  /* 0x000000020b0aa825 */ /* 0x100fe200078e020e */
[----:B------:R0:W5:Y:S03]  /*ef80*/  @!P1 LD.E.128 R40, desc[UR60][R8.64] ;  /* 0x0000003c08289980 */ /* 0x000166000c101d00 */
[----:B------:R-:W-:Y:S01]  /*ef90*/  @!P0 IMAD.WIDE R14, R18, 0x2, R14 ;  /* 0x00000002120e8825 */ /* 0x000fe200078e020e */
[----:B------:R0:W5:Y:S04]  /*efa0*/  @!P2 LD.E.128 R24, desc[UR60][R6.64] ;  /* 0x0000003c0618a980 */ /* 0x000168000c101d00 */
[----:B------:R0:W5:Y:S04]  /*efb0*/  @!P0 LD.E.128 R44, desc[UR60][R14.64] ;  /* 0x0000003c0e2c8980 */ /* 0x000168000c101d00 */
[----:B------:R0:W5:Y:S02]  /*efc0*/  @!P2 LD.E.128 R36, desc[UR60][R10.64] ;  /* 0x0000003c0a24a980 */ /* 0x000164000c101d00 */
.L_x_2634:
[----:B------:R-:W-:Y:S05]  /*efd0*/  BSYNC B1 ;  /* 0x0000000000017941 */ /* 0x000fea0003800000 */
.L_x_2633:
[----:B0----5:R-:W-:Y:S01]  /*efe0*/  IMAD.MOV.U32 R4, RZ, RZ, R46 ;  /* 0x000000ffff047224 */ /* 0x021fe200078e002e */
[----:B------:R-:W-:Y:S01]  /*eff0*/  MOV R0, R44 ;  /* 0x0000002c00007202 */ /* 0x000fe20000000f00 */
        /* <DEDUP_REMOVED lines=35> */
[----:B------:R-:W-:Y:S01]  /*f230*/  IMAD.MOV.U32 R3, RZ, RZ, R25 ;  /* 0x000000ffff037224 */ /* 0x000fe200078e0019 */
[----:B------:R-:W-:Y:S02]  /*f240*/  MOV R0, R24 ;  /* 0x0000001800007202 */ /* 0x000fe40000000f00 */
[----:B------:R-:W-:Y:S02]  /*f250*/  PRMT R78, R4, 0x5410, R5 ;  /* 0x00005410044e7816 */ /* 0x000fe40000000005 */
[----:B------:R-:W-:Y:S02]  /*f260*/  CS2R R4, SRZ ;  /* 0x0000000000047805 */ /* 0x000fe4000001ff00 */
[----:B------:R-:W-:Y:S01]  /*f270*/  PRMT R77, R0, 0x5410, R3 ;  /* 0x00005410004d7816 */ /* 0x000fe20000000003 */
[----:B------:R-:W-:Y:S06]  /*f280*/  BRA.DIV UR4, `(.L_x_2635) ;  /* 0x0000017604a07947 */ /* 0x000fec000b800000 */
[----:B------:R-:W0:Y:S04]  /*f290*/  SHFL.IDX PT, R61, R61, 0x1, 0x1c1f ;  /* 0x003c1f003d3d7f89 */ /* 0x000e2800000e0000 */
[----:B------:R-:W1:Y:S04]  /*f2a0*/  SHFL.IDX PT, R60, R60, 0x1, 0x1c1f ;  /* 0x003c1f003c3c7f89 */ /* 0x000e6800000e0000 */
[----:B------:R-:W2:Y:S04]  /*f2b0*/  SHFL.IDX PT, R67, R67, 0x1, 0x1c1f ;  /* 0x003c1f0043437f89 */ /* 0x000ea800000e0000 */
[----:B------:R-:W3:Y:S02]  /*f2c0*/  SHFL.IDX PT, R66, R66, 0x1, 0x1c1f ;  /* 0x003c1f0042427f89 */ /* 0x000ee400000e0000 */
.L_x_2900:
[----:B------:R-:W-:Y:S01]  /*f2d0*/  VIADD R64, R64, 0x40 ;  /* 0x0000004040407836 */ /* 0x000fe20000000000 */
[----:B------:R-:W-:Y:S01]  /*f2e0*/  BSSY B1, `(.L_x_2636) ;  /* 0x000002c000017945 */ /* 0x000fe20003800000 */
[----:B------:R-:W-:Y:S02]  /*f2f0*/  CS2R R6, SRZ ;  /* 0x0000000000067805 */ /* 0x000fe4000001ff00 */
[----:B------:R-:W-:Y:S02]  /*f300*/  CS2R R8, SRZ ;  /* 0x0000000000087805 */ /* 0x000fe4000001ff00 */
[----:B------:R-:W-:Y:S02]  /*f310*/  CS2R R10, SRZ ;  /* 0x00000000000a7805 */ /* 0x000fe4000001ff00 */
[----:B------:R-:W-:Y:S02]  /*f320*/  ISETP.GE.AND P0, PT, R64, R69, PT ;  /* 0x000000454000720c */ /* 0x000fe40003f06270 */
[----:B------:R-:W-:-:S02]  /*f330*/  CS2R R12, SRZ ;  /* 0x00000000000c7805 */ /* 0x000fc4000001ff00 */
[----:B----4-:R-:W-:Y:S02]  /*f340*/  CS2R R14, SRZ ;  /* 0x00000000000e7805 */ /* 0x010fe4000001ff00 */
        /* <DEDUP_REMOVED lines=14> */
[----:B------:R-:W-:-:S03]  /*f430*/  CS2R R6, SRZ ;  /* 0x0000000000067805 */ /* 0x000fc6000001ff00 */
[----:B------:R-:W-:-:S04]  /*f440*/  @!P1 SHF.L.U32 R63, R234, 0x3, RZ ;  /* 0x00000003ea3f9819 */ /* 0x000fc800000006ff */
[----:B01----:R-:W-:-:S04]  /*f450*/  @!P0 IMAD.WIDE R12, R18, 0x2, R60 ;  /* 0x00000002120c8825 */ /* 0x003fc800078e023c */
[----:B------:R-:W-:Y:S01]  /*f460*/  @!P2 IMAD.SHL.U32 R65, R235, 0x8, RZ ;  /* 0x00000008eb41a824 */ /* 0x000fe200078e00ff */
[----:B------:R0:W5:Y:S01]  /*f470*/  @!P0 LD.E.128 R48, desc[UR60][R12.64] ;  /* 0x0000003c0c308980 */ /* 0x000162000c101d00 */
[--C-:B------:R-:W-:Y:S01]  /*f480*/  @!P1 IMAD.WIDE R20, R63, 0x2, R60.reuse ;  /* 0x000000023f149825 */ /* 0x100fe200078e023c */
[----:B------:R-:W-:Y:S02]  /*f490*/  CS2R R52, SRZ ;  /* 0x0000000000347805 */ /* 0x000fe4000001ff00 */
[----:B------:R-:W-:Y:S02]  /*f4a0*/  CS2R R54, SRZ ;  /* 0x0000000000367805 */ /* 0x000fe4000001ff00 */
[----:B------:R-:W-:Y:S01]  /*f4b0*/  CS2R R8, SRZ ;  /* 0x0000000000087805 */ /* 0x000fe2000001ff00 */
[----:B------:R-:W-:Y:S01]  /*f4c0*/  @!P2 IMAD.WIDE R60, R65, 0x2, R60 ;  /* 0x00000002413ca825 */ /* 0x000fe200078e023c */
[----:B------:R-:W-:Y:S02]  /*f4d0*/  CS2R R10, SRZ ;  /* 0x00000000000a7805 */ /* 0x000fe4000001ff00 */
[----:B------:R-:W-:-:S02]  /*f4e0*/  CS2R R56, SRZ ;  /* 0x0000000000387805 */ /* 0x000fc4000001ff00 */
[----:B------:R-:W-:Y:S01]  /*f4f0*/  CS2R R58, SRZ ;  /* 0x00000000003a7805 */ /* 0x000fe2000001ff00 */
[--C-:B--23--:R-:W-:Y:S01]  /*f500*/  @!P1 IMAD.WIDE R62, R63, 0x2, R66.reuse ;  /* 0x000000023f3e9825 */ /* 0x10cfe200078e0242 */
[----:B0-----:R-:W-:Y:S02]  /*f510*/  CS2R R12, SRZ ;  /* 0x00000000000c7805 */ /* 0x001fe4000001ff00 */
[----:B------:R-:W-:Y:S01]  /*f520*/  CS2R R14, SRZ ;  /* 0x00000000000e7805 */ /* 0x000fe2000001ff00 */
[----:B------:R4:W5:Y:S01]  /*f530*/  @!P1 LD.E.128 R52, desc[UR60][R20.64] ;  /* 0x0000003c14349980 */ /* 0x000962000c101d00 */
[----:B------:R-:W-:-:S03]  /*f540*/  @!P2 IMAD.WIDE R64, R65, 0x2, R66 ;  /* 0x000000024140a825 */ /* 0x000fc600078e0242 */
[----:B------:R4:W5:Y:S01]  /*f550*/  @!P1 LD.E.128 R8, desc[UR60][R62.64] ;  /* 0x0000003c3e089980 */ /* 0x000962000c101d00 */
[----:B------:R-:W-:-:S03]  /*f560*/  @!P0 IMAD.WIDE R66, R18, 0x2, R66 ;  /* 0x0000000212428825 */ /* 0x000fc600078e0242 */
[----:B------:R4:W5:Y:S04]  /*f570*/  @!P2 LD.E.128 R56, desc[UR60][R60.64] ;  /* 0x0000003c3c38a980 */ /* 0x000968000c101d00 */
[----:B------:R4:W5:Y:S04]  /*f580*/  @!P0 LD.E.128 R4, desc[UR60][R66.64] ;  /* 0x0000003c42048980 */ /* 0x000968000c101d00 */
[----:B------:R4:W5:Y:S02]  /*f590*/  @!P2 LD.E.128 R12, desc[UR60][R64.64] ;  /* 0x0000003c400ca980 */ /* 0x000964000c101d00 */
.L_x_2637:
[----:B------:R-:W-:Y:S05]  /*f5a0*/  BSYNC B1 ;  /* 0x0000000000017941 */ /* 0x000fea0003800000 */
.L_x_2636:
[----:B------:R-:W-:Y:S01]  /*f5b0*/  LEA.HI R0, R213, R213, RZ, 0x1 ;  /* 0x000000d5d5007211 */ /* 0x000fe200078f08ff */
[----:B-----5:R-:W-:Y:S01]  /*f5c0*/  IMAD.MOV.U32 R3, RZ, RZ, R4 ;  /* 0x000000ffff037224 */ /* 0x020fe200078e0004 */
[----:B----4-:R-:W-:Y:S01]  /*f5d0*/  MOV R21, R7 ;  /* 0x0000000700157202 */ /* 0x010fe20000000f00 */
[----:B------:R-:W-:Y:S01]  /*f5e0*/  IMAD.MOV.U32 R20, RZ, RZ, R5 ;  /* 0x000000ffff147224 */ /* 0x000fe200078e0005 */
[----:B------:R-:W-:Y:S01]  /*f5f0*/  LOP3.LUT R0, R0, 0xfffffffe, RZ, 0xc0, !PT ;  /* 0xfffffffe00007812 */ /* 0x000fe200078ec0ff */
[----:B-1----:R-:W-:Y:S01]  /*f600*/  IMAD.MOV.U32 R60, RZ, RZ, R49 ;  /* 0x000000ffff3c7224 */ /* 0x002fe200078e0031 */
[----:B------:R-:W-:Y:S01]  /*f610*/  BSSY B1, `(.L_x_2638) ;  /* 0x0000029000017945 */ /* 0x000fe20003800000 */
[----:B------:R-:W-:Y:S01]  /*f620*/  IMAD.MOV.U32 R62, RZ, RZ, R50 ;  /* 0x000000ffff3e7224 */ /* 0x000fe200078e0032 */
[----:B------:R-:W-:Y:S01]  /*f630*/  PRMT R79, R3, 0x5410, R20 ;  /* 0x00005410034f7816 */ /* 0x000fe20000000014 */
[----:B------:R-:W-:Y:S02]  /*f640*/  IMAD.IADD R0, R213, 0x1, -R0 ;  /* 0x00000001d5007824 */ /* 0x000fe400078e0a00 */
[----:B------:R-:W-:Y:S01]  /*f650*/  IMAD.MOV.U32 R3, RZ, RZ, R6 ;  /* 0x000000ffff037224 */ /* 0x000fe200078e0006 */
[----:B------:R-:W-:Y:S01]  /*f660*/  PRMT R82, R62, 0x7610, R82 ;  /* 0x000076103e527816 */ /* 0x000fe20000000052 */
[----:B------:R-:W-:Y:S01]  /*f670*/  IMAD.MOV.U32 R20, RZ, RZ, R9 ;  /* 0x000000ffff147224 */ /* 0x000fe200078e0009 */
[----:B0-----:R-:W-:Y:S01]  /*f680*/  SHF.L.U32 R61, R0, 0x1f, RZ ;  /* 0x0000001f003d7819 */ /* 0x001fe200000006ff */
[----:B------:R-:W-:Y:S01]  /*f690*/  IMAD.MOV.U32 R63, RZ, RZ, R57 ;  /* 0x000000ffff3f7224 */ /* 0x000fe200078e0039 */
[----:B------:R-:W-:Y:S01]  /*f6a0*/  PRMT R80, R3, 0x5410, R21 ;  /* 0x0000541003507816 */ /* 0x000fe20000000015 */
[----:B------:R-:W-:Y:S01]  /*f6b0*/  IMAD.MOV.U32 R3, RZ, RZ, R8 ;  /* 0x000000ffff037224 */ /* 0x000fe200078e0008 */
[----:B------:R-:W0:Y:S01]  /*f6c0*/  SYNCS.PHASECHK.TRANS64.TRYWAIT P0, [R2+URZ+0x34800], R61 ;  /* 0x0348003d020075a7 */ /* 0x000e22000800017f */
[----:B------:R-:W-:Y:S01]  /*f6d0*/  IMAD.MOV.U32 R21, RZ, RZ, R10 ;  /* 0x000000ffff157224 */ /* 0x000fe200078e000a */
[----:B------:R-:W-:-:S02]  /*f6e0*/  MOV R0, R11 ;  /* 0x0000000b00007202 */ /* 0x000fc40000000f00 */
[----:B------:R-:W-:Y:S01]  /*f6f0*/  PRMT R70, R3, 0x5410, R20 ;  /* 0x0000541003467816 */ /* 0x000fe20000000014 */
[----:B------:R-:W-:Y:S01]  /*f700*/  IMAD.MOV.U32 R3, RZ, RZ, R12 ;  /* 0x000000ffff037224 */ /* 0x000fe200078e000c */
[----:B------:R-:W-:Y:S01]  /*f710*/  PRMT R71, R21, 0x7610, R71 ;  /* 0x0000761015477816 */ /* 0x000fe20000000047 */
[----:B------:R-:W-:Y:S01]  /*f720*/  IMAD.MOV.U32 R20, RZ, RZ, R13 ;  /* 0x000000ffff147224 */ /* 0x000fe200078e000d */
[----:B------:R-:W-:Y:S01]  /*f730*/  MOV R62, R53 ;  /* 0x00000035003e7202 */ /* 0x000fe20000000f00 */
[----:B------:R-:W-:Y:S01]  /*f740*/  IMAD.MOV.U32 R21, RZ, RZ, R14 ;  /* 0x000000ffff157224 */ /* 0x000fe200078e000e */
[----:B------:R-:W-:Y:S02]  /*f750*/  PRMT R71, R71, 0x5410, R0 ;  /* 0x0000541047477816 */ /* 0x000fe40000000000 */
[----:B------:R-:W-:Y:S01]  /*f760*/  PRMT R0, R3, 0x5410, R20 ;  /* 0x0000541003007816 */ /* 0x000fe20000000014 */
[----:B------:R-:W-:Y:S01]  /*f770*/  IMAD.MOV.U32 R20, RZ, RZ, R15 ;  /* 0x000000ffff147224 */ /* 0x000fe200078e000f */
[----:B------:R-:W-:-:S02]  /*f780*/  PRMT R3, R21, 0x7610, R3 ;  /* 0x0000761015037816 */ /* 0x000fc40000000003 */
[----:B------:R-:W-:Y:S02]  /*f790*/  MOV R21, R48 ;  /* 0x0000003000157202 */ /* 0x000fe40000000f00 */
[----:B------:R-:W-:Y:S02]  /*f7a0*/  PRMT R3, R3, 0x5410, R20 ;  /* 0x0000541003037816 */ /* 0x000fe40000000014 */
        /* <DEDUP_REMOVED lines=9> */
[----:B------:R-:W-:-:S03]  /*f840*/  IMAD.MOV.U32 R62, RZ, RZ, R56 ;  /* 0x000000ffff3e7224 */ /* 0x000fc600078e0038 */
[----:B------:R-:W-:Y:S02]  /*f850*/  PRMT R74, R21, 0x5410, R60 ;  /* 0x00005410154a7816 */ /* 0x000fe4000000003c */
[----:B------:R-:W-:Y:S01]  /*f860*/  PRMT R21, R62, 0x5410, R63 ;  /* 0x000054103e157816 */ /* 0x000fe2000000003f */
[----:B------:R-:W-:Y:S01]  /*f870*/  IMAD.MOV.U32 R62, RZ, RZ, R59 ;  /* 0x000000ffff3e7224 */ /* 0x000fe200078e003b */
[----:B------:R-:W-:Y:S01]  /*f880*/  MOV R60, R58 ;  /* 0x0000003a003c7202 */ /* 0x000fe20000000f00 */
[----:B0-----:R-:W-:Y:S06]  /*f890*/  @!P0 BRA `(.L_x_2639) ;  /* 0x0000017000908947 */ /* 0x001fec0003800000 */
.L_x_2901:
[----:B------:R-:W-:Y:S05]  /*f8a0*/  BSYNC B1 ;  /* 0x0000000000017941 */ /* 0x000fea0003800000 */
.L_x_2638:
        /* <DEDUP_REMOVED lines=10> */
[--C-:B------:R-:W-:Y:S01]  /*f950*/  HADD2.F32 R105, -RZ, R96.reuse.H0_H0 ;  /* 0x20000060ff697230 */ /* 0x100fe20000004100 */
[----:B------:R-:W-:Y:S01]  /*f960*/  LOP3.LUT R60, R195, 0x38, R18, 0xf8, !PT ;  /* 0x00000038c33c7812 */ /* 0x000fe200078ef812 */
[----:B------:R-:W-:Y:S01]  /*f970*/  HADD2.F32 R103, -RZ, R96.H1_H1 ;  /* 0x30000060ff677230 */ /* 0x000fe20000004100 */
[----:B0-----:R-:W-:Y:S01]  /*f980*/  SHF.R.S32.HI R61, RZ, 0x1f, R62 ;  /* 0x0000001fff3d7819 */ /* 0x001fe2000001143e */
[----:B------:R-:W-:Y:S01]  /*f990*/  HADD2.F32 R102, -RZ, R92.H1_H1 ;  /* 0x3000005cff667230 */ /* 0x000fe20000004100 */
[----:B------:R-:W-:Y:S01]  /*f9a0*/  SHF.R.U32.HI R95, RZ, 0x10, R45 ;  /* 0x00000010ff5f7819 */ /* 0x000fe2000001162d */
[----:B------:R-:W-:Y:S01]  /*f9b0*/  HADD2.F32 R104, -RZ, R91.H1_H1 ;  /* 0x3000005bff687230 */ /* 0x000fe20000004100 */
[----:B------:R-:W-:Y:S01]  /*f9c0*/  LEA.HI R63, R61, R62, RZ, 0x3 ;  /* 0x0000003e3d3f7211 */ /* 0x000fe200078f18ff */
[----:B------:R-:W-:Y:S01]  /*f9d0*/  IMAD.SHL.U32 R62, R62, 0x8, RZ ;  /* 0x000000083e3e7824 */ /* 0x000fe200078e00ff */
[----:B------:R-:W-:Y:S01]  /*f9e0*/  LOP3.LUT R61, R60, R197, RZ, 0x3c, !PT ;  /* 0x000000c53c3d7212 */ /* 0x000fe200078e3cff */
[----:B------:R-:W-:Y:S01]  /*f9f0*/  HADD2.F32 R95, -RZ, R95.H0_H0 ;  /* 0x2000005fff5f7230 */ /* 0x000fe20000004100 */
[----:B------:R-:W-:Y:S01]  /*fa00*/  SHF.R.U32.HI R93, RZ, 0x10, R33 ;  /* 0x00000010ff5d7819 */ /* 0x000fe20000011621 */
[----:B------:R-:W-:Y:S01]  /*fa10*/  IMAD.SHL.U32 R63, R63, 0x400, RZ ;  /* 0x000004003f3f7824 */ /* 0x000fe200078e00ff */
[----:B------:R-:W-:Y:S01]  /*fa20*/  LOP3.LUT R62, R195, 0x38, R62, 0xf8, !PT ;  /* 0x00000038c33e7812 */ /* 0x000fe200078ef83e */
[----:B------:R-:W-:Y:S01]  /*fa30*/  IMAD R61, R196, 0x200, R61 ;  /* 0x00000200c43d7824 */ /* 0x000fe200078e023d */
[----:B------:R-:W-:Y:S01]  /*fa40*/  SHF.R.U64 R32, R32, 0x10, R33 ;  /* 0x0000001020207819 */ /* 0x000fe20000001221 */
[----:B------:R-:W-:Y:S01]  /*fa50*/  HADD2.F32 R93, -RZ, R93.H0_H0 ;  /* 0x2000005dff5d7230 */ /* 0x000fe20000004100 */
[----:B------:R-:W-:-:S02]  /*fa60*/  LOP3.LUT R63, R63, 0x7fffe000, RZ, 0xc0, !PT ;  /* 0x7fffe0003f3f7812 */ /* 0x000fc400078ec0ff */
[----:B------:R-:W-:Y:S02]  /*fa70*/  LOP3.LUT R65, R62, R197, RZ, 0x3c, !PT ;  /* 0x000000c53e417212 */ /* 0x000fe400078e3cff */
[----:B------:R-:W-:Y:S01]  /*fa80*/  LEA R83, R61, R2, 0x1 ;  /* 0x000000023d537211 */ /* 0x000fe200078e08ff */
[----:B------:R-:W-:Y:S01]  /*fa90*/  IMAD R64, R196, 0x200, R63 ;  /* 0x00000200c4407824 */ /* 0x000fe200078e023f */
[----:B------:R-:W-:Y:S02]  /*faa0*/  SHF.R.U64 R33, R44, 0x10, R45 ;  /* 0x000000102c217819 */ /* 0x000fe4000000122d */
[----:B------:R-:W-:Y:S01]  /*fab0*/  SHF.R.U64 R34, R34, 0x10, R35 ;  /* 0x0000001022227819 */ /* 0x000fe20000001223 */
[----:B------:R-:W-:Y:S01]  /*fac0*/  IMAD.IADD R65, R64, 0x1, R65 ;  /* 0x0000000140417824 */ /* 0x000fe200078e0241 */
[----:B------:R-:W0:Y:S01]  /*fad0*/  LDS.128 R60, [R83+0x10400] ;  /* 0x01040000533c7984 */ /* 0x000e220000000c00 */
[----:B------:R-:W-:Y:S02]  /*fae0*/  SHF.R.U32.HI R44, RZ, 0x10, R35 ;  /* 0x00000010ff2c7819 */ /* 0x000fe40000011623 */
[----:B------:R-:W-:Y:S01]  /*faf0*/  IMAD R84, R65, 0x2, R2 ;  /* 0x0000000241547824 */ /* 0x000fe200078e0202 */
[----:B------:R-:W-:-:S02]  /*fb00*/  SHF.R.U64 R35, R46, 0x10, R47 ;  /* 0x000000102e237819 */ /* 0x000fc4000000122f */
[----:B------:R-:W-:Y:S01]  /*fb10*/  SHF.R.U32.HI R46, RZ, 0x10, R47 ;  /* 0x00000010ff2e7819 */ /* 0x000fe2000001162f */
[----:B------:R-:W-:Y:S01]  /*fb20*/  HADD2.F32 R44, -RZ, R44.H0_H0 ;  /* 0x2000002cff2c7230 */ /* 0x000fe20000004100 */
[----:B--23--:R-:W1:Y:S01]  /*fb30*/  LDS.128 R64, [R84+0x10400] ;  /* 0x0104000054407984 */ /* 0x00ce620000000c00 */
[--C-:B0-----:R-:W-:Y:S02]  /*fb40*/  HADD2.F32 R98, -RZ, R61.reuse.H0_H0 ;  /* 0x2000003dff627230 */ /* 0x101fe40000004100 */
[----:B------:R-:W-:Y:S02]  /*fb50*/  HADD2.F32 R94, -RZ, R61.H1_H1 ;  /* 0x3000003dff5e7230 */ /* 0x000fe40000004100 */
[----:B------:R-:W-:Y:S02]  /*fb60*/  HADD2.F32 R61, -RZ, R60.H0_H0 ;  /* 0x2000003cff3d7230 */ /* 0x000fe40000004100 */
[----:B------:R-:W-:Y:S02]  /*fb70*/  HADD2.F32 R47, -RZ, R62.H0_H0 ;  /* 0x2000003eff2f7230 */ /* 0x000fe40000004100 */
[----:B-1----:R-:W-:-:S02]  /*fb80*/  HADD2.F32 R100, -RZ, R65.H0_H0 ;  /* 0x20000041ff647230 */ /* 0x002fc40000004100 */
[----:B------:R-:W-:Y:S02]  /*fb90*/  HADD2.F32 R101, -RZ, R65.H1_H1 ;  /* 0x30000041ff657230 */ /* 0x000fe40000004100 */
[----:B------:R-:W-:Y:S02]  /*fba0*/  HADD2.F32 R99, -RZ, R64.H0_H0 ;  /* 0x20000040ff637230 */ /* 0x000fe40000004100 */
[C---:B------:R-:W-:Y:S01]  /*fbb0*/  FMUL.FTZ R65, R100.reuse, R105 ;  /* 0x0000006964417220 */ /* 0x040fe20000410000 */
[-C--:B------:R-:W-:Y:S01]  /*fbc0*/  FMUL.FTZ R107, R100, R103.reuse ;  /* 0x00000067646b7220 */ /* 0x080fe20000410000 */
[----:B------:R-:W-:Y:S02]  /*fbd0*/  HADD2.F32 R100, -RZ, R92.H0_H0 ;  /* 0x2000005cff647230 */ /* 0x000fe40000004100 */
[----:B------:R-:W-:Y:S01]  /*fbe0*/  FFMA.FTZ R65, R98, R103, -R65 ;  /* 0x0000006762417223 */ /* 0x000fe20000010841 */
[C---:B------:R-:W-:Y:S01]  /*fbf0*/  FMUL.FTZ R103, R101.reuse, R95 ;  /* 0x0000005f65677220 */ /* 0x040fe20000410000 */
[----:B------:R-:W-:Y:S01]  /*fc00*/  FMUL.FTZ R101, R101, R93 ;  /* 0x0000005d65657220 */ /* 0x000fe20000410000 */
[----:B------:R-:W-:Y:S01]  /*fc10*/  FMUL.FTZ R106, R99, R102 ;  /* 0x00000066636a7220 */ /* 0x000fe20000410000 */
[----:B------:R-:W-:-:S02]  /*fc20*/  HADD2.F32 R97, -RZ, R66.H0_H0 ;  /* 0x20000042ff617230 */ /* 0x000fc40000004100 */
[-C--:B------:R-:W-:Y:S01]  /*fc30*/  FMUL.FTZ R99, R99, R100.reuse ;  /* 0x0000006463637220 */ /* 0x080fe20000410000 */
[C---:B------:R-:W-:Y:S01]  /*fc40*/  FFMA.FTZ R92, R94.reuse, R93, -R103 ;  /* 0x0000005d5e5c7223 */ /* 0x040fe20000010867 */
[----:B------:R-:W-:Y:S01]  /*fc50*/  FFMA.FTZ R93, R94, R95, R101 ;  /* 0x0000005f5e5d7223 */ /* 0x000fe20000010065 */
[C---:B------:R-:W-:Y:S01]  /*fc60*/  FFMA.FTZ R94, R61.reuse, R100, -R106 ;  /* 0x000000643d5e7223 */ /* 0x040fe2000001086a */
[----:B------:R-:W-:Y:S02]  /*fc70*/  HADD2.F32 R100, -RZ, R91.H0_H0 ;  /* 0x2000005bff647230 */ /* 0x000fe40000004100 */
[----:B------:R-:W-:Y:S01]  /*fc80*/  FFMA.FTZ R61, R61, R102, R99 ;  /* 0x000000663d3d7223 */ /* 0x000fe20000010063 */
[----:B------:R-:W-:Y:S02]  /*fc90*/  HADD2.F32 R96, -RZ, R67.H0_H0 ;  /* 0x20000043ff607230 */ /* 0x000fe40000004100 */
[----:B------:R-:W-:Y:S01]  /*fca0*/  FMUL.FTZ R102, R97, R104 ;  /* 0x0000006861667220 */ /* 0x000fe20000410000 */
[----:B------:R-:W-:-:S02]  /*fcb0*/  HADD2.F32 R95, -RZ, R90.H1_H1 ;  /* 0x3000005aff5f7230 */ /* 0x000fc40000004100 */
[-C--:B------:R-:W-:Y:S01]  /*fcc0*/  FMUL.FTZ R106, R97, R100.reuse ;  /* 0x00000064616a7220 */ /* 0x080fe20000410000 */
[----:B------:R-:W-:Y:S02]  /*fcd0*/  HADD2.F32 R91, -RZ, R90.H0_H0 ;  /* 0x2000005aff5b7230 */ /* 0x000fe40000004100 */
[----:B------:R-:W-:Y:S01]  /*fce0*/  FFMA.FTZ R90, R47, R100, -R102 ;  /* 0x000000642f5a7223 */ /* 0x000fe20000010866 */
[----:B------:R-:W-:Y:S02]  /*fcf0*/  HADD2.F32 R45, -RZ, R63.H0_H0 ;  /* 0x2000003fff2d7230 */ /* 0x000fe40000004100 */
[C---:B------:R-:W-:Y:S01]  /*fd00*/  FMUL.FTZ R102, R96.reuse, R95 ;  /* 0x0000005f60667220 */ /* 0x040fe20000410000 */
[----:B------:R-:W-:Y:S02]  /*fd10*/  HADD2.F32 R67, -RZ, R67.H1_H1 ;  /* 0x30000043ff437230 */ /* 0x000fe40000004100 */
[----:B------:R-:W-:Y:S01]  /*fd20*/  FMUL.FTZ R96, R96, R91 ;  /* 0x0000005b60607220 */ /* 0x000fe20000410000 */
[----:B------:R-:W-:-:S02]  /*fd30*/  HADD2.F32 R100, -RZ, R46.H0_H0 ;  /* 0x2000002eff647230 */ /* 0x000fc40000004100 */
[----:B------:R-:W-:Y:S01]  /*fd40*/  FFMA.FTZ R46, R47, R104, R106 ;  /* 0x000000682f2e7223 */ /* 0x000fe2000001006a */
[----:B------:R-:W-:Y:S02]  /*fd50*/  HADD2.F32 R63, -RZ, R63.H1_H1 ;  /* 0x3000003fff3f7230 */ /* 0x000fe40000004100 */
[C---:B------:R-:W-:Y:S01]  /*fd60*/  FFMA.FTZ R102, R45.reuse, R91, -R102 ;  /* 0x0000005b2d667223 */ /* 0x040fe20000010866 */
[----:B------:R-:W-:Y:S01]  /*fd70*/  FFMA.FTZ R96, R45, R95, R96 ;  /* 0x0000005f2d607223 */ /* 0x000fe20000010060 */
[----:B------:R-:W-:Y:S02]  /*fd80*/  HADD2.F32 R64, -RZ, R64.H1_H1 ;  /* 0x30000040ff407230 */ /* 0x000fe40000004100 */
[C---:B------:R-:W-:Y:S01]  /*fd90*/  FMUL.FTZ R104, R67.reuse, R100 ;  /* 0x0000006443687220 */ /* 0x040fe20000410000 */
[----:B------:R-:W-:Y:S02]  /*fda0*/  HADD2.F32 R66, -RZ, R66.H1_H1 ;  /* 0x30000042ff427230 */ /* 0x000fe40000004100 */
[----:B------:R-:W-:Y:S01]  /*fdb0*/  FMUL.FTZ R106, R67, R44 ;  /* 0x0000002c436a7220 */ /* 0x000fe20000410000 */
[----:B------:R-:W-:-:S02]  /*fdc0*/  HADD2.F32 R45, -RZ, R33.H0_H0 ;  /* 0x20000021ff2d7230 */ /* 0x000fc40000004100 */
[C---:B------:R-:W-:Y:S01]  /*fdd0*/  FFMA.FTZ R95, R63.reuse, R44, -R104 ;  /* 0x0000002c3f5f7223 */ /* 0x040fe20000010868 */
[----:B------:R-:W-:Y:S02]  /*fde0*/  HADD2.F32 R47, -RZ, R35.H0_H0 ;  /* 0x20000023ff2f7230 */ /* 0x000fe40000004100 */
[----:B------:R-:W-:Y:S01]  /*fdf0*/  FFMA.FTZ R97, R63, R100, R106 ;  /* 0x000000643f617223 */ /* 0x000fe2000001006a */
[----:B------:R-:W-:Y:S02]  /*fe00*/  HADD2.F32 R33, -RZ, R32.H0_H0 ;  /* 0x20000020ff217230 */ /* 0x000fe40000004100 */
[----:B------:R-:W-:Y:S01]  /*fe10*/  FMUL.FTZ R63, R64, R45 ;  /* 0x0000002d403f7220 */ /* 0x000fe20000410000 */
[----:B------:R-:W-:Y:S02]  /*fe20*/  HADD2.F32 R35, -RZ, R34.H0_H0 ;  /* 0x20000022ff237230 */ /* 0x000fe40000004100 */
[----:B------:R-:W-:Y:S01]  /*fe30*/  FMUL.FTZ R67, R66, R47 ;  /* 0x0000002f42437220 */ /* 0x000fe20000410000 */
[----:B------:R-:W-:-:S02]  /*fe40*/  HADD2.F32 R60, -RZ, R60.H1_H1 ;  /* 0x3000003cff3c7230 */ /* 0x000fc40000004100 */
[----:B------:R-:W-:Y:S01]  /*fe50*/  FMUL.FTZ R64, R64, R33 ;  /* 0x0000002140407220 */ /* 0x000fe20000410000 */
[----:B------:R-:W-:Y:S02]  /*fe60*/  HADD2.F32 R62, -RZ, R62.H1_H1 ;  /* 0x3000003eff3e7230 */ /* 0x000fe40000004100 */
[----:B------:R-:W-:Y:S01]  /*fe70*/  FMUL.FTZ R66, R66, R35 ;  /* 0x0000002342427220 */ /* 0x000fe20000410000 */
[----:B------:R-:W-:Y:S01]  /*fe80*/  FFMA.FTZ R98, R98, R105, R107 ;  /* 0x0000006962627223 */ /* 0x000fe2000001006b */
        /* <DEDUP_REMOVED lines=14> */
.L_x_2643:
[----:B------:R-:W-:Y:S05]  /*ff70*/  BSYNC B2 ;  /* 0x0000000000027941 */ /* 0x000fea0003800000 */
.L_x_2642:
[----:B------:R-:W-:Y:S04]  /*ff80*/  BSSY B2, `(.L_x_2644) ;  /* 0x0000062000027945 */ /* 0x000fe80003800000 */
[----:B------:R-:W-:Y:S05]  /*ff90*/  @P1 BRA `(.L_x_2645) ;  /* 0x0000000400801947 */ /* 0x000fea0003800000 */
[----:B------:R-:W4:Y:S01]  /*ffa0*/  LDL R95, [R1+0x78] ;  /* 0x00007800015f7983 */ /* 0x000f220000100800 */
[----:B-1----:R-:W-:Y:S01]  /*ffb0*/  LEA.HI R32, R72, R234, RZ, 0x1d ;  /* 0x000000ea48207211 */ /* 0x002fe200078fe8ff */
[----:B------:R-:W-:Y:S01]  /*ffc0*/  HADD2.F32 R84, -RZ, R85.H1_H1 ;  /* 0x30000055ff547230 */ /* 0x000fe20000004100 */
[--C-:B------:R-:W-:Y:S01]  /*ffd0*/  SHF.R.U64 R28, R28, 0x10, R29.reuse ;  /* 0x000000101c1c7819 */ /* 0x100fe2000000121d */
[----:B------:R-:W-:Y:S01]  /*ffe0*/  HADD2.F32 R83, -RZ, R87.H1_H1 ;  /* 0x30000057ff537230 */ /* 0x000fe20000004100 */
[----:B------:R-:W-:Y:S02]  /*fff0*/  SHF.R.S32.HI R33, RZ, 0x1f, R32 ;  /* 0x0000001fff217819 */ /* 0x000fe40000011420 */
[----:B------:R-:W-:Y:S02]  /*10000*/  SHF.R.U32.HI R90, RZ, 0x10, R29 ;  /* 0x00000010ff5a7819 */ /* 0x000fe4000001161d */
[----:B------:R-:W-:Y:S01]  /*10010*/  LEA.HI R33, R33, R32, RZ, 0x3 ;  /* 0x0000002021217211 */ /* 0x000fe200078f18ff */
[----:B------:R-:W-:Y:S01]  /*10020*/  IMAD.SHL.U32 R32, R32, 0x8, RZ ;  /* 0x0000000820207824 */ /* 0x000fe200078e00ff */
[----:B------:R-:W-:-:S02]  /*10030*/  SHF.R.U64 R29, R30, 0x10, R31 ;  /* 0x000000101e1d7819 */ /* 0x000fc4000000121f */
[----:B------:R-:W-:Y:S02]  /*10040*/  SHF.L.U32 R33, R33, 0xa, RZ ;  /* 0x0000000a21217819 */ /* 0x000fe400000006ff */
[----:B------:R-:W-:Y:S01]  /*10050*/  LOP3.LUT R32, R195, 0x38, R32, 0xf8, !PT ;  /* 0x00000038c3207812 */ /* 0x000fe200078ef820 */
[----:B------:R-:W-:Y:S01]  /*10060*/  HADD2.F32 R29, -RZ, R29.H0_H0 ;  /* 0x2000001dff1d7230 */ /* 0x000fe20000004100 */
[----:B------:R-:W-:Y:S02]  /*10070*/  LOP3.LUT R33, R33, 0x7fffe000, RZ, 0xc0, !PT ;  /* 0x7fffe00021217812 */ /* 0x000fe400078ec0ff */
[----:B------:R-:W-:Y:S02]  /*10080*/  LOP3.LUT R45, R32, R197, RZ, 0x3c, !PT ;  /* 0x000000c5202d7212 */ /* 0x000fe400078e3cff */
[----:B------:R-:W-:Y:S01]  /*10090*/  SHF.R.U64 R30, R42, 0x10, R43 ;  /* 0x000000102a1e7819 */ /* 0x000fe2000000122b */
[----:B------:R-:W-:Y:S01]  /*100a0*/  IMAD R44, R196, 0x200, R33 ;  /* 0x00000200c42c7824 */ /* 0x000fe200078e0221 */
[----:B------:R-:W-:-:S02]  /*100b0*/  SHF.R.U32.HI R42, RZ, 0x10, R43 ;  /* 0x00000010ff2a7819 */ /* 0x000fc4000001162b */
[----:B------:R-:W-:Y:S01]  /*100c0*/  SHF.R.U32.HI R91, RZ, 0x10, R41 ;  /* 0x00000010ff5b7819 */ /* 0x000fe20000011629 */
[----:B------:R-:W-:Y:S01]  /*100d0*/  IMAD.IADD R45, R44, 0x1, R45 ;  /* 0x000000012c2d7824 */ /* 0x000fe200078e022d */
[----:B------:R-:W-:Y:S02]  /*100e0*/  SHF.R.U32.HI R31, RZ, 0x10, R31 ;  /* 0x00000010ff1f7819 */ /* 0x000fe4000001161f */
[----:B------:R-:W-:Y:S01]  /*100f0*/  SHF.R.U64 R40, R40, 0x10, R41 ;  /* 0x0000001028287819 */ /* 0x000fe20000001229 */
[----:B------:R-:W-:Y:S02]  /*10100*/  IMAD R60, R45, 0x2, R2 ;  /* 0x000000022d3c7824 */ /* 0x000fe400078e0202 */
[----:B------:R-:W-:-:S03]  /*10110*/  HADD2.F32 R91, -RZ, R91.H0_H0 ;  /* 0x2000005bff5b7230 */ /* 0x000fc60000004100 */
[----:B------:R-:W1:Y:S02]  /*10120*/  LDS.128 R44, [R60+0x10400] ;  /* 0x010400003c2c7984 */ /* 0x000e640000000c00 */
[--C-:B-1----:R-:W-:Y:S02]  /*10130*/  HADD2.F32 R43, -RZ, R45.reuse.H0_H0 ;  /* 0x2000002dff2b7230 */ /* 0x102fe40000004100 */
[----:B------:R-:W-:Y:S02]  /*10140*/  HADD2.F32 R65, -RZ, R45.H1_H1 ;  /* 0x3000002dff417230 */ /* 0x000fe40000004100 */
[----:B------:R-:W-:Y:S02]  /*10150*/  HADD2.F32 R63, -RZ, R44.H0_H0 ;  /* 0x2000002cff3f7230 */ /* 0x000fe40000004100 */
[C---:B------:R-:W-:Y:S01]  /*10160*/  FMUL.FTZ R45, R43.reuse, R84 ;  /* 0x000000542b2d7220 */ /* 0x040fe20000410000 */
[----:B------:R-:W-:Y:S01]  /*10170*/  FMUL.FTZ R93, R43, R83 ;  /* 0x000000532b5d7220 */ /* 0x000fe20000410000 */
[----:B---3--:R-:W-:-:S02]  /*10180*/  HADD2.F32 R66, -RZ, R46.H0_H0 ;  /* 0x2000002eff427230 */ /* 0x008fc40000004100 */
[--C-:B--2---:R-:W-:Y:S02]  /*10190*/  HADD2.F32 R67, -RZ, R47.reuse.H0_H0 ;  /* 0x2000002fff437230 */ /* 0x104fe40000004100 */
[----:B------:R-:W-:Y:S02]  /*101a0*/  HADD2.F32 R47, -RZ, R47.H1_H1 ;  /* 0x3000002fff2f7230 */ /* 0x000fe40000004100 */
[----:B------:R-:W-:Y:S02]  /*101b0*/  HADD2.F32 R44, -RZ, R44.H1_H1 ;  /* 0x3000002cff2c7230 */ /* 0x000fe40000004100 */
[----:B------:R-:W-:Y:S01]  /*101c0*/  HADD2.F32 R46, -RZ, R46.H1_H1 ;  /* 0x3000002eff2e7230 */ /* 0x000fe20000004100 */
[----:B----4-:R-:W1:Y:S02]  /*101d0*/  LDS.128 R32, [R95] ;  /* 0x000000005f207984 */ /* 0x010e640000000c00 */
[--C-:B-1----:R-:W-:Y:S02]  /*101e0*/  HADD2.F32 R62, -RZ, R33.reuse.H0_H0 ;  /* 0x20000021ff3e7230 */ /* 0x102fe40000004100 */
[----:B------:R-:W-:-:S02]  /*101f0*/  HADD2.F32 R64, -RZ, R33.H1_H1 ;  /* 0x30000021ff407230 */ /* 0x000fc40000004100 */
[----:B0-----:R-:W-:Y:S02]  /*10200*/  HADD2.F32 R61, -RZ, R32.H0_H0 ;  /* 0x20000020ff3d7230 */ /* 0x001fe40000004100 */
[C---:B------:R-:W-:Y:S01]  /*10210*/  FFMA.FTZ R43, R62.reuse, R83, -R45 ;  /* 0x000000533e2b7223 */ /* 0x040fe2000001082d */
[----:B------:R-:W-:Y:S02]  /*10220*/  HADD2.F32 R83, -RZ, R90.H0_H0 ;  /* 0x2000005aff537230 */ /* 0x000fe40000004100 */
[----:B------:R-:W-:Y:S01]  /*10230*/  FFMA.FTZ R45, R62, R84, R93 ;  /* 0x000000543e2d7223 */ /* 0x000fe2000001005d */
[----:B------:R-:W-:Y:S02]  /*10240*/  HADD2.F32 R90, -RZ, R85.H0_H0 ;  /* 0x20000055ff5a7230 */ /* 0x000fe40000004100 */
[C---:B------:R-:W-:Y:S01]  /*10250*/  FMUL.FTZ R85, R65.reuse, R91 ;  /* 0x0000005b41557220 */ /* 0x040fe20000410000 */
[----:B------:R-:W-:Y:S02]  /*10260*/  HADD2.F32 R84, -RZ, R87.H0_H0 ;  /* 0x20000057ff547230 */ /* 0x000fe40000004100 */
[----:B------:R-:W-:Y:S01]  /*10270*/  FMUL.FTZ R87, R65, R83 ;  /* 0x0000005341577220 */ /* 0x000fe20000410000 */
[----:B------:R-:W-:-:S02]  /*10280*/  HADD2.F32 R65, -RZ, R86.H0_H0 ;  /* 0x20000056ff417230 */ /* 0x000fc40000004100 */
[C---:B------:R-:W-:Y:S01]  /*10290*/  FMUL.FTZ R92, R63.reuse, R90 ;  /* 0x0000005a3f5c7220 */ /* 0x040fe20000410000 */
[----:B------:R-:W-:Y:S01]  /*102a0*/  FFMA.FTZ R62, R64, R83, -R85 ;  /* 0x00000053403e7223 */ /* 0x000fe20000010855 */
[-C--:B------:R-:W-:Y:S01]  /*102b0*/  FMUL.FTZ R83, R63, R84.reuse ;  /* 0x000000543f537220 */ /* 0x080fe20000410000 */
[--C-:B------:R-:W-:Y:S02]  /*102c0*/  HADD2.F32 R63, -RZ, R89.reuse.H0_H0 ;  /* 0x20000059ff3f7230 */ /* 0x100fe40000004100 */
[C---:B------:R-:W-:Y:S01]  /*102d0*/  FFMA.FTZ R92, R61.reuse, R84, -R92 ;  /* 0x000000543d5c7223 */ /* 0x040fe2000001085c */
[----:B------:R-:W-:Y:S02]  /*102e0*/  HADD2.F32 R86, -RZ, R86.H1_H1 ;  /* 0x30000056ff567230 */ /* 0x000fe40000004100 */
[----:B------:R-:W-:Y:S01]  /*102f0*/  FFMA.FTZ R83, R61, R90, R83 ;  /* 0x0000005a3d537223 */ /* 0x000fe20000010053 */
[----:B------:R-:W-:Y:S02]  /*10300*/  HADD2.F32 R84, -RZ, R89.H1_H1 ;  /* 0x30000059ff547230 */ /* 0x000fe40000004100 */
[C---:B------:R-:W-:Y:S01]  /*10310*/  FMUL.FTZ R90, R66.reuse, R65 ;  /* 0x00000041425a7220 */ /* 0x040fe20000410000 */
        /* <DEDUP_REMOVED lines=10> */
[C---:B------:R-:W-:Y:S01]  /*103c0*/  FFMA.FTZ R96, R41.reuse, R84, -R96 ;  /* 0x0000005429607223 */ /* 0x040fe20000010860 */
[----:B------:R-:W-:Y:S01]  /*103d0*/  FFMA.FTZ R67, R41, R86, R67 ;  /* 0x0000005629437223 */ /* 0x000fe20000010043 */
[C---:B------:R-:W-:Y:S01]  /*103e0*/  FMUL.FTZ R98, R47.reuse, R66 ;  /* 0x000000422f627220 */ /* 0x040fe20000410000 */
[-C--:B------:R-:W-:Y:S01]  /*103f0*/  FMUL.FTZ R84, R47, R42.reuse ;  /* 0x0000002a2f547220 */ /* 0x080fe20000410000 */
[----:B------:R-:W-:Y:S02]  /*10400*/  HADD2.F32 R33, -RZ, R40.H0_H0 ;  /* 0x20000028ff217230 */ /* 0x000fe40000004100 */
[----:B------:R-:W-:Y:S01]  /*10410*/  FFMA.FTZ R64, R64, R91, R87 ;  /* 0x0000005b40407223 */ /* 0x000fe20000010057 */
[----:B------:R-:W-:Y:S02]  /*10420*/  HADD2.F32 R41, -RZ, R30.H0_H0 ;  /* 0x2000001eff297230 */ /* 0x000fe40000004100 */
[----:B------:R-:W-:Y:S01]  /*10430*/  FFMA.FTZ R63, R35, R42, -R98 ;  /* 0x0000002a233f7223 */ /* 0x000fe20000010862 */
[----:B------:R-:W-:-:S02]  /*10440*/  HADD2.F32 R31, -RZ, R28.H0_H0 ;  /* 0x2000001cff1f7230 */ /* 0x000fc40000004100 */
        /* <DEDUP_REMOVED lines=21> */
.L_x_2645:
[----:B------:R-:W-:Y:S05]  /*105a0*/  BSYNC B2 ;  /* 0x0000000000027941 */ /* 0x000fea0003800000 */
.L_x_2644:
[----:B------:R-:W-:Y:S05]  /*105b0*/  @P2 BRA `(.L_x_2641) ;  /* 0x0000000400802947 */ /* 0x000fea0003800000 */
[----:B------:R-:W5:Y:S01]  /*105c0*/  LDL R65, [R1+0x70] ;  /* 0x0000700001417983 */ /* 0x000f620000100800 */
[----:B------:R-:W-:Y:S01]  /*105d0*/  LEA.HI R72, R72, R235, RZ, 0x1d ;  /* 0x000000eb48487211 */ /* 0x000fe200078fe8ff */
[--C-:B-1----:R-:W-:Y:S01]  /*105e0*/  HADD2.F32 R44, -RZ, R77.reuse.H1_H1 ;  /* 0x3000004dff2c7230 */ /* 0x102fe20000004100 */
[--C-:B0-----:R-:W-:Y:S01]  /*105f0*/  SHF.R.U64 R61, R38, 0x10, R39.reuse ;  /* 0x00000010263d7819 */ /* 0x101fe20000001227 */
[--C-:B------:R-:W-:Y:S01]  /*10600*/  HADD2.F32 R46, -RZ, R76.reuse.H0_H0 ;  /* 0x2000004cff2e7230 */ /* 0x100fe20000004100 */
[----:B----4-:R-:W-:Y:S01]  /*10610*/  SHF.R.S32.HI R29, RZ, 0x1f, R72 ;  /* 0x0000001fff1d7819 */ /* 0x010fe20000011448 */
[----:B------:R-:W-:Y:S01]  /*10620*/  HADD2.F32 R76, -RZ, R76.H1_H1 ;  /* 0x3000004cff4c7230 */ /* 0x000fe20000004100 */
[----:B------:R-:W-:Y:S01]  /*10630*/  SHF.R.U32.HI R47, RZ, 0x10, R39 ;  /* 0x00000010ff2f7819 */ /* 0x000fe20000011627 */
[----:B------:R-:W-:Y:S01]  /*10640*/  HADD2.F32 R77, -RZ, R77.H0_H0 ;  /* 0x2000004dff4d7230 */ /* 0x000fe20000004100 */
[----:B------:R-:W-:Y:S01]  /*10650*/  LEA.HI R29, R29, R72, RZ, 0x3 ;  /* 0x000000481d1d7211 */ /* 0x000fe200078f18ff */
[----:B------:R-:W-:Y:S01]  /*10660*/  IMAD.SHL.U32 R72, R72, 0x8, RZ ;  /* 0x0000000848487824 */ /* 0x000fe200078e00ff */
[----:B------:R-:W-:-:S02]  /*10670*/  SHF.R.U64 R24, R24, 0x10, R25 ;  /* 0x0000001018187819 */ /* 0x000fc40000001219 */
[----:B------:R-:W-:Y:S02]  /*10680*/  SHF.L.U32 R29, R29, 0xa, RZ ;  /* 0x0000000a1d1d7819 */ /* 0x000fe400000006ff */
[----:B------:R-:W-:Y:S02]  /*10690*/  LOP3.LUT R72, R195, 0x38, R72, 0xf8, !PT ;  /* 0x00000038c3487812 */ /* 0x000fe400078ef848 */
[----:B------:R-:W-:Y:S02]  /*106a0*/  LOP3.LUT R29, R29, 0x7fffe000, RZ, 0xc0, !PT ;  /* 0x7fffe0001d1d7812 */ /* 0x000fe400078ec0ff */
[----:B------:R-:W-:Y:S02]  /*106b0*/  LOP3.LUT R33, R72, R197, RZ, 0x3c, !PT ;  /* 0x000000c548217212 */ /* 0x000fe400078e3cff */
[----:B------:R-:W-:Y:S01]  /*106c0*/  SHF.R.U32.HI R45, RZ, 0x10, R25 ;  /* 0x00000010ff2d7819 */ /* 0x000fe20000011619 */
[----:B------:R-:W-:Y:S01]  /*106d0*/  IMAD R32, R196, 0x200, R29 ;  /* 0x00000200c4207824 */ /* 0x000fe200078e021d */
[----:B------:R-:W-:-:S02]  /*106e0*/  SHF.R.U64 R25, R26, 0x10, R27 ;  /* 0x000000101a197819 */ /* 0x000fc4000000121b */
[----:B------:R-:W-:Y:S01]  /*106f0*/  SHF.R.U32.HI R63, RZ, 0x10, R27 ;  /* 0x00000010ff3f7819 */ /* 0x000fe2000001161b */
[----:B------:R-:W-:Y:S01]  /*10700*/  IMAD.IADD R33, R32, 0x1, R33 ;  /* 0x0000000120217824 */ /* 0x000fe200078e0221 */
[--C-:B------:R-:W-:Y:S01]  /*10710*/  SHF.R.U32.HI R60, RZ, 0x10, R37.reuse ;  /* 0x00000010ff3c7819 */ /* 0x100fe20000011625 */
[----:B------:R-:W-:Y:S01]  /*10720*/  HADD2.F32 R25, -RZ, R25.H0_H0 ;  /* 0x20000019ff197230 */ /* 0x000fe20000004100 */
[----:B------:R-:W-:Y:S01]  /*10730*/  SHF.R.U64 R36, R36, 0x10, R37 ;  /* 0x0000001024247819 */ /* 0x000fe20000001225 */
[----:B------:R-:W-:Y:S02]  /*10740*/  IMAD R40, R33, 0x2, R2 ;  /* 0x0000000221287824 */ /* 0x000fe400078e0202 */
[----:B------:R-:W-:-:S03]  /*10750*/  HADD2.F32 R60, -RZ, R60.H0_H0 ;  /* 0x2000003cff3c7230 */ /* 0x000fc60000004100 */
[----:B------:R-:W0:Y:S02]  /*10760*/  LDS.128 R32, [R40+0x10400] ;  /* 0x0104000028207984 */ /* 0x000e240000000c00 */
[--C-:B0-----:R-:W-:Y:S02]  /*10770*/  HADD2.F32 R39, -RZ, R33.reuse.H0_H0 ;  /* 0x20000021ff277230 */ /* 0x101fe40000004100 */
[----:B------:R-:W-:Y:S02]  /*10780*/  HADD2.F32 R41, -RZ, R33.H1_H1 ;  /* 0x30000021ff297230 */ /* 0x000fe40000004100 */
[----:B------:R-:W-:Y:S02]  /*10790*/  HADD2.F32 R33, -RZ, R32.H0_H0 ;  /* 0x20000020ff217230 */ /* 0x000fe40000004100 */
[C---:B------:R-:W-:Y:S01]  /*107a0*/  FMUL.FTZ R62, R39.reuse, R46 ;  /* 0x0000002e273e7220 */ /* 0x040fe20000410000 */
[----:B------:R-:W-:Y:S01]  /*107b0*/  FMUL.FTZ R64, R39, R44 ;  /* 0x0000002c27407220 */ /* 0x000fe20000410000 */
[----:B------:R-:W-:-:S02]  /*107c0*/  HADD2.F32 R42, -RZ, R34.H0_H0 ;  /* 0x20000022ff2a7230 */ /* 0x000fc40000004100 */
[----:B---3--:R-:W-:Y:S01]  /*107d0*/  FMUL.FTZ R66, R41, R60 ;  /* 0x0000003c29427220 */ /* 0x008fe20000410000 */
[----:B------:R-:W-:Y:S02]  /*107e0*/  HADD2.F32 R39, -RZ, R75.H1_H1 ;  /* 0x3000004bff277230 */ /* 0x000fe40000004100 */
[----:B------:R-:W-:Y:S02]  /*107f0*/  HADD2.F32 R43, -RZ, R35.H0_H0 ;  /* 0x20000023ff2b7230 */ /* 0x000fe40000004100 */
[----:B------:R-:W-:Y:S02]  /*10800*/  HADD2.F32 R75, -RZ, R75.H0_H0 ;  /* 0x2000004bff4b7230 */ /* 0x000fe40000004100 */
[----:B------:R-:W-:Y:S02]  /*10810*/  HADD2.F32 R35, -RZ, R35.H1_H1 ;  /* 0x30000023ff237230 */ /* 0x000fe40000004100 */
[----:B------:R-:W-:Y:S02]  /*10820*/  HADD2.F32 R32, -RZ, R32.H1_H1 ;  /* 0x30000020ff207230 */ /* 0x000fe40000004100 */
[----:B------:R-:W-:Y:S01]  /*10830*/  HADD2.F32 R34, -RZ, R34.H1_H1 ;  /* 0x30000022ff227230 */ /* 0x000fe20000004100 */
[----:B-----5:R-:W0:Y:S02]  /*10840*/  LDS.128 R28, [R65] ;  /* 0x00000000411c7984 */ /* 0x020e240000000c00 */
[----:B0-----:R-:W-:-:S02]  /*10850*/  HADD2.F32 R27, -RZ, R29.H0_H0 ;  /* 0x2000001dff1b7230 */ /* 0x001fc40000004100 */
[----:B------:R-:W-:Y:S02]  /*10860*/  HADD2.F32 R26, -RZ, R28.H0_H0 ;  /* 0x2000001cff1a7230 */ /* 0x000fe40000004100 */
[----:B------:R-:W-:Y:S02]  /*10870*/  HADD2.F32 R29, -RZ, R29.H1_H1 ;  /* 0x3000001dff1d7230 */ /* 0x000fe40000004100 */
[C---:B------:R-:W-:Y:S01]  /*10880*/  FFMA.FTZ R62, R27.reuse, R44, -R62 ;  /* 0x0000002c1b3e7223 */ /* 0x040fe2000001083e */
[----:B------:R-:W-:Y:S01]  /*10890*/  FFMA.FTZ R64, R27, R46, R64 ;  /* 0x0000002e1b407223 */ /* 0x000fe20000010040 */
[----:B------:R-:W-:Y:S02]  /*108a0*/  HADD2.F32 R44, -RZ, R45.H0_H0 ;  /* 0x2000002dff2c7230 */ /* 0x000fe40000004100 */
[C---:B------:R-:W-:Y:S01]  /*108b0*/  FMUL.FTZ R27, R33.reuse, R76 ;  /* 0x0000004c211b7220 */ /* 0x040fe20000410000 */
[----:B------:R-:W-:Y:S01]  /*108c0*/  FMUL.FTZ R33, R33, R77 ;  /* 0x0000004d21217220 */ /* 0x000fe20000410000 */
[----:B------:R-:W-:-:S02]  /*108d0*/  HADD2.F32 R37, -RZ, R30.H0_H0 ;  /* 0x2000001eff257230 */ /* 0x000fc40000004100 */
[C---:B------:R-:W-:Y:S01]  /*108e0*/  FFMA.FTZ R77, R26.reuse, R77, -R27 ;  /* 0x0000004d1a4d7223 */ /* 0x040fe2000001081b */
[----:B------:R-:W-:Y:S01]  /*108f0*/  FMUL.FTZ R46, R41, R44 ;  /* 0x0000002c292e7220 */ /* 0x000fe20000410000 */
[--C-:B------:R-:W-:Y:S02]  /*10900*/  HADD2.F32 R27, -RZ, R78.reuse.H0_H0 ;  /* 0x2000004eff1b7230 */ /* 0x100fe40000004100 */
[----:B------:R-:W-:Y:S01]  /*10910*/  FFMA.FTZ R76, R26, R76, R33 ;  /* 0x0000004c1a4c7223 */ /* 0x000fe20000010021 */
[----:B------:R-:W-:Y:S01]  /*10920*/  FMUL.FTZ R26, R42, R39 ;  /* 0x000000272a1a7220 */ /* 0x000fe20000410000 */
[----:B------:R-:W-:Y:S02]  /*10930*/  HADD2.F32 R78, -RZ, R78.H1_H1 ;  /* 0x3000004eff4e7230 */ /* 0x000fe40000004100 */
[C---:B------:R-:W-:Y:S01]  /*10940*/  FFMA.FTZ R41, R29.reuse, R44, -R66 ;  /* 0x0000002c1d297223 */ /* 0x040fe20000010842 */
[----:B------:R-:W-:Y:S01]  /*10950*/  FFMA.FTZ R45, R29, R60, R46 ;  /* 0x0000003c1d2d7223 */ /* 0x000fe2000001002e */
[----:B------:R-:W-:-:S02]  /*10960*/  HADD2.F32 R38, -RZ, R31.H0_H0 ;  /* 0x2000001fff267230 */ /* 0x000fc40000004100 */
[-C--:B------:R-:W-:Y:S01]  /*10970*/  FMUL.FTZ R46, R42, R27.reuse ;  /* 0x0000001b2a2e7220 */ /* 0x080fe20000410000 */
[----:B------:R-:W-:Y:S01]  /*10980*/  FFMA.FTZ R44, R37, R27, -R26 ;  /* 0x0000001b252c7223 */ /* 0x000fe2000001081a */
[----:B------:R-:W-:Y:S02]  /*10990*/  HADD2.F32 R42, -RZ, R47.H0_H0 ;  /* 0x2000002fff2a7230 */ /* 0x000fe40000004100 */
[CC--:B------:R-:W-:Y:S01]  /*109a0*/  FMUL.FTZ R27, R43.reuse, R75.reuse ;  /* 0x0000004b2b1b7220 */ /* 0x0c0fe20000410000 */
[----:B------:R-:W-:Y:S02]  /*109b0*/  HADD2.F32 R26, -RZ, R63.H0_H0 ;  /* 0x2000003fff1a7230 */ /* 0x000fe40000004100 */
[-C--:B------:R-:W-:Y:S01]  /*109c0*/  FMUL.FTZ R60, R43, R78.reuse ;  /* 0x0000004e2b3c7220 */ /* 0x080fe20000410000 */
[----:B------:R-:W-:Y:S02]  /*109d0*/  HADD2.F32 R31, -RZ, R31.H1_H1 ;  /* 0x3000001fff1f7230 */ /* 0x000fe40000004100 */
[C---:B------:R-:W-:Y:S01]  /*109e0*/  FFMA.FTZ R78, R38.reuse, R78, -R27 ;  /* 0x0000004e264e7223 */ /* 0x040fe2000001081b */
[C---:B------:R-:W-:Y:S01]  /*109f0*/  FMUL.FTZ R66, R35.reuse, R42 ;  /* 0x0000002a23427220 */ /* 0x040fe20000410000 */
        /* <DEDUP_REMOVED lines=8> */
[----:B------:R-:W-:Y:S02]  /*10a80*/  HADD2.F32 R28, -RZ, R28.H1_H1 ;  /* 0x3000001cff1c7230 */ /* 0x000fe40000004100 */
[----:B------:R-:W-:Y:S01]  /*10a90*/  FMUL.FTZ R31, R32, R29 ;  /* 0x0000001d201f7220 */ /* 0x000fe20000410000 */
[----:B------:R-:W-:-:S02]  /*10aa0*/  HADD2.F32 R30, -RZ, R30.H1_H1 ;  /* 0x3000001eff1e7230 */ /* 0x000fc40000004100 */
        /* <DEDUP_REMOVED lines=8> */
[----:B------:R-:W-:Y:S02]  /*10b30*/  F2FP.F16.F32.PACK_AB R25, R41, R62 ;  /* 0x0000003e2919723e */ /* 0x000fe400000000ff */
[----:B------:R-:W-:-:S02]  /*10b40*/  F2FP.F16.F32.PACK_AB R24, R24, R77 ;  /* 0x0000004d1818723e */ /* 0x000fc400000000ff */
[----:B------:R-:W-:Y:S02]  /*10b50*/  F2FP.F16.F32.PACK_AB R26, R37, R44 ;  /* 0x0000002c251a723e */ /* 0x000fe400000000ff */
[----:B------:R-:W-:Y:S02]  /*10b60*/  F2FP.F16.F32.PACK_AB R31, R43, R60 ;  /* 0x0000003c2b1f723e */ /* 0x000fe400000000ff */
[----:B------:R-:W-:Y:S01]  /*10b70*/  F2FP.F16.F32.PACK_AB R29, R45, R64 ;  /* 0x000000402d1d723e */ /* 0x000fe200000000ff */
[----:B------:R0:W-:Y:S01]  /*10b80*/  STS.128 [R65], R24 ;  /* 0x0000001841007388 */ /* 0x0001e20000000c00 */
[----:B------:R-:W-:Y:S02]  /*10b90*/  F2FP.F16.F32.PACK_AB R28, R35, R76 ;  /* 0x0000004c231c723e */ /* 0x000fe400000000ff */
[----:B------:R-:W-:-:S05]  /*10ba0*/  F2FP.F16.F32.PACK_AB R30, R33, R46 ;  /* 0x0000002e211e723e */ /* 0x000fca00000000ff */
[----:B------:R0:W-:Y:S02]  /*10bb0*/  STS.128 [R40+0x10400], R28 ;  /* 0x0104001c28007388 */ /* 0x0001e40000000c00 */
.L_x_2641:
[----:B------:R-:W-:Y:S05]  /*10bc0*/  BSYNC B1 ;  /* 0x0000000000017941 */ /* 0x000fea0003800000 */
.L_x_2640:
[----:B------:R-:W-:-:S13]  /*10bd0*/  ISETP.GE.AND P0, PT, R214, R20, PT ;  /* 0x00000014d600720c */ /* 0x000fda0003f06270 */
[----:B------:R-:W-:Y:S05]  /*10be0*/  @P0 BRA `(.L_x_2621) ;  /* 0x0000001000a40947 */ /* 0x000fea0003800000 */
[----:B------:R-:W5:Y:S01]  /*10bf0*/  LDC R20, c[0x0][0x3f4] ;  /* 0x0000fd00ff147b82 */ /* 0x000f620000000800 */
[----:B------:R-:W-:Y:S01]  /*10c00*/  BSSY B1, `(.L_x_2646) ;  /* 0x0000065000017945 */ /* 0x000fe20003800000 */
[----:B----4-:R-:W-:Y:S02]  /*10c10*/  SHF.R.U32.HI R60, RZ, 0x3, R194 ;  /* 0x00000003ff3c7819 */ /* 0x010fe400000116c2 */
[-C--:B-----5:R-:W-:Y:S02]  /*10c20*/  ISETP.GE.AND P0, PT, R18, R20.reuse, PT ;  /* 0x000000141200720c */ /* 0x0a0fe40003f06270 */
[-C--:B------:R-:W-:Y:S02]  /*10c30*/  ISETP.GE.AND P1, PT, R185, R20.reuse, PT ;  /* 0x00000014b900720c */ /* 0x080fe40003f26270 */
[----:B------:R-:W-:-:S09]  /*10c40*/  ISETP.GE.AND P2, PT, R186, R20, PT ;  /* 0x00000014ba00720c */ /* 0x000fd20003f46270 */
[----:B------:R-:W-:Y:S05]  /*10c50*/  @P0 BRA `(.L_x_2647) ;  /* 0x00000004007c0947 */ /* 0x000fea0003800000 */
[----:B0-----:R-:W4:Y:S01]  /*10c60*/  LDL R61, [R1+0x74] ;  /* 0x00007400013d7983 */ /* 0x001f220000100800 */
[----:B------:R-:W-:Y:S01]  /*10c70*/  LEA.HI R24, R20, R217, RZ, 0x1d ;  /* 0x000000d914187211 */ /* 0x000fe200078fe8ff */
[----:B------:R-:W-:Y:S01]  /*10c80*/  HADD2.F32 R40, -RZ, R79.H1_H1 ;  /* 0x3000004fff287230 */ /* 0x000fe20000004100 */
[----:B------:R-:W-:Y:S01]  /*10c90*/  SHF.R.U32.HI R37, RZ, 0x10, R5 ;  /* 0x00000010ff257819 */ /* 0x000fe20000011605 */
[----:B------:R-:W-:Y:S01]  /*10ca0*/  HADD2.F32 R38, -RZ, R81.H1_H1 ;  /* 0x30000051ff267230 */ /* 0x000fe20000004100 */
[----:B------:R-:W-:Y:S01]  /*10cb0*/  SHF.R.S32.HI R27, RZ, 0x1f, R24 ;  /* 0x0000001fff1b7819 */ /* 0x000fe20000011418 */
[----:B------:R-:W-:Y:S01]  /*10cc0*/  IMAD.SHL.U32 R25, R24, 0x8, RZ ;  /* 0x0000000818197824 */ /* 0x000fe200078e00ff */
[----:B-1----:R-:W-:Y:S01]  /*10cd0*/  SHF.R.U64 R47, R48, 0x10, R49 ;  /* 0x00000010302f7819 */ /* 0x002fe20000001231 */
[----:B------:R-:W-:Y:S01]  /*10ce0*/  HADD2.F32 R37, -RZ, R37.H0_H0 ;  /* 0x20000025ff257230 */ /* 0x000fe20000004100 */
[----:B------:R-:W-:Y:S01]  /*10cf0*/  LEA.HI R27, R27, R24, RZ, 0x3 ;  /* 0x000000181b1b7211 */ /* 0x000fe200078f18ff */
[----:B------:R-:W-:Y:S01]  /*10d00*/  HADD2.F32 R79, -RZ, R79.H0_H0 ;  /* 0x2000004fff4f7230 */ /* 0x000fe20000004100 */
[----:B------:R-:W-:Y:S01]  /*10d10*/  LOP3.LUT R24, R194, 0x38, R25, 0xf8, !PT ;  /* 0x00000038c2187812 */ /* 0x000fe200078ef819 */
[----:B------:R-:W-:Y:S01]  /*10d20*/  HADD2.F32 R81, -RZ, R81.H0_H0 ;  /* 0x20000051ff517230 */ /* 0x000fe20000004100 */
[----:B------:R-:W-:-:S02]  /*10d30*/  SHF.L.U32 R27, R27, 0xa, RZ ;  /* 0x0000000a1b1b7819 */ /* 0x000fc400000006ff */
[----:B------:R-:W-:Y:S02]  /*10d40*/  LOP3.LUT R29, R24, R60, RZ, 0x3c, !PT ;  /* 0x0000003c181d7212 */ /* 0x000fe400078e3cff */
[----:B------:R-:W-:Y:S02]  /*10d50*/  LOP3.LUT R28, R27, 0x7fffe000, RZ, 0xc0, !PT ;  /* 0x7fffe0001b1c7812 */ /* 0x000fe400078ec0ff */
[----:B------:R-:W-:Y:S02]  /*10d60*/  SHF.R.U64 R45, R4, 0x10, R5 ;  /* 0x00000010042d7819 */ /* 0x000fe40000001205 */
[----:B------:R-:W-:Y:S02]  /*10d70*/  IADD3 R29, R29, R28, R198 ;  /* 0x0000001c1d1d7210 */ /* 0x000fe40007ffe0c6 */
[----:B------:R-:W-:Y:S02]  /*10d80*/  SHF.R.U32.HI R48, RZ, 0x10, R49 ;  /* 0x00000010ff307819 */ /* 0x000fe40000011631 */
[----:B------:R-:W-:Y:S01]  /*10d90*/  SHF.R.U64 R46, R50, 0x10, R51 ;  /* 0x00000010322e7819 */ /* 0x000fe20000001233 */
[----:B------:R-:W-:Y:S01]  /*10da0*/  IMAD R32, R29, 0x2, R2 ;  /* 0x000000021d207824 */ /* 0x000fe200078e0202 */
[----:B------:R-:W-:-:S02]  /*10db0*/  SHF.R.U64 R43, R6, 0x10, R7 ;  /* 0x00000010062b7819 */ /* 0x000fc40000001207 */
[----:B------:R-:W-:Y:S02]  /*10dc0*/  SHF.R.U32.HI R50, RZ, 0x10, R51 ;  /* 0x00000010ff327819 */ /* 0x000fe40000011633 */
[----:B------:R-:W0:Y:S01]  /*10dd0*/  LDS.128 R28, [R32+0x10400] ;  /* 0x01040000201c7984 */ /* 0x000e220000000c00 */
[----:B------:R-:W-:Y:S01]  /*10de0*/  SHF.R.U32.HI R41, RZ, 0x10, R7 ;  /* 0x00000010ff297819 */ /* 0x000fe20000011607 */
        /* <DEDUP_REMOVED lines=11> */
[----:B----4-:R-:W0:Y:S02]  /*10ea0*/  LDS.128 R24, [R61] ;  /* 0x000000003d187984 */ /* 0x010e240000000c00 */
[----:B0-----:R-:W-:-:S02]  /*10eb0*/  HADD2.F32 R5, -RZ, R25.H0_H0 ;  /* 0x20000019ff057230 */ /* 0x001fc40000004100 */
[----:B------:R-:W-:Y:S02]  /*10ec0*/  HADD2.F32 R25, -RZ, R25.H1_H1 ;  /* 0x30000019ff197230 */ /* 0x000fe40000004100 */
[----:B------:R-:W-:Y:S02]  /*10ed0*/  HADD2.F32 R4, -RZ, R24.H0_H0 ;  /* 0x20000018ff047230 */ /* 0x000fe40000004100 */
[C---:B------:R-:W-:Y:S01]  /*10ee0*/  FFMA.FTZ R42, R5.reuse, R38, -R42 ;  /* 0x00000026052a7223 */ /* 0x040fe2000001082a */
[C---:B------:R-:W-:Y:S01]  /*10ef0*/  FMUL.FTZ R38, R34.reuse, R37 ;  /* 0x0000002522267220 */ /* 0x040fe20000410000 */
[----:B------:R-:W-:Y:S01]  /*10f00*/  FFMA.FTZ R44, R5, R40, R44 ;  /* 0x00000028052c7223 */ /* 0x000fe2000001002c */
[----:B------:R-:W-:Y:S01]  /*10f10*/  FMUL.FTZ R5, R29, R79 ;  /* 0x0000004f1d057220 */ /* 0x000fe20000410000 */
[-C--:B------:R-:W-:Y:S01]  /*10f20*/  FMUL.FTZ R40, R34, R33.reuse ;  /* 0x0000002122287220 */ /* 0x080fe20000410000 */
[----:B------:R-:W-:Y:S01]  /*10f30*/  FFMA.FTZ R39, R25, R33, -R38 ;  /* 0x0000002119277223 */ /* 0x000fe20000010826 */
[----:B------:R-:W-:-:S02]  /*10f40*/  HADD2.F32 R33, -RZ, R80.H0_H0 ;  /* 0x20000050ff217230 */ /* 0x000fc40000004100 */
[-C--:B------:R-:W-:Y:S01]  /*10f50*/  FMUL.FTZ R34, R29, R81.reuse ;  /* 0x000000511d227220 */ /* 0x080fe20000410000 */
[C---:B------:R-:W-:Y:S01]  /*10f60*/  FFMA.FTZ R81, R4.reuse, R81, -R5 ;  /* 0x0000005104517223 */ /* 0x040fe20000010805 */
[----:B------:R-:W-:Y:S02]  /*10f70*/  HADD2.F32 R5, -RZ, R82.H0_H0 ;  /* 0x20000052ff057230 */ /* 0x000fe40000004100 */
[----:B------:R-:W-:Y:S01]  /*10f80*/  FFMA.FTZ R37, R25, R37, R40 ;  /* 0x0000002519257223 */ /* 0x000fe20000010028 */
[----:B------:R-:W-:Y:S02]  /*10f90*/  HADD2.F32 R6, -RZ, R26.H0_H0 ;  /* 0x2000001aff067230 */ /* 0x000fe40000004100 */
[----:B------:R-:W-:Y:S01]  /*10fa0*/  FMUL.FTZ R25, R35, R33 ;  /* 0x0000002123197220 */ /* 0x000fe20000410000 */
[----:B------:R-:W-:Y:S02]  /*10fb0*/  HADD2.F32 R82, -RZ, R82.H1_H1 ;  /* 0x30000052ff527230 */ /* 0x000fe40000004100 */
[----:B------:R-:W-:Y:S01]  /*10fc0*/  FFMA.FTZ R79, R4, R79, R34 ;  /* 0x0000004f044f7223 */ /* 0x000fe20000010022 */
[----:B------:R-:W-:-:S02]  /*10fd0*/  HADD2.F32 R80, -RZ, R80.H1_H1 ;  /* 0x30000050ff507230 */ /* 0x000fc40000004100 */
        /* <DEDUP_REMOVED lines=39> */
.L_x_2647:
[----:B------:R-:W-:Y:S05]  /*11250*/  BSYNC B1 ;  /* 0x0000000000017941 */ /* 0x000fea0003800000 */
.L_x_2646:
[----:B------:R-:W-:Y:S04]  /*11260*/  BSSY B1, `(.L_x_2648) ;  /* 0x0000061000017945 */ /* 0x000fe80003800000 */
[----:B------:R-:W-:Y:S05]  /*11270*/  @P1 BRA `(.L_x_2649) ;  /* 0x00000004007c1947 */ /* 0x000fea0003800000 */
[----:B-1----:R-:W5:Y:S01]  /*11280*/  LDL R46, [R1+0x6c] ;  /* 0x00006c00012e7983 */ /* 0x002f620000100800 */
[----:B----4-:R-:W-:Y:S01]  /*11290*/  LEA.HI R4, R20, R234, RZ, 0x1d ;  /* 0x000000ea14047211 */ /* 0x010fe200078fe8ff */
[----:B------:R-:W-:Y:S01]  /*112a0*/  HADD2.F32 R33, -RZ, R73.H1_H1 ;  /* 0x30000049ff217230 */ /* 0x000fe20000004100 */
[----:B------:R-:W-:Y:S01]  /*112b0*/  SHF.R.U32.HI R35, RZ, 0x10, R9 ;  /* 0x00000010ff237819 */ /* 0x000fe20000011609 */
[--C-:B------:R-:W-:Y:S01]  /*112c0*/  HADD2.F32 R34, -RZ, R70.reuse.H1_H1 ;  /* 0x30000046ff227230 */ /* 0x100fe20000004100 */
[----:B------:R-:W-:Y:S01]  /*112d0*/  SHF.R.S32.HI R7, RZ, 0x1f, R4 ;  /* 0x0000001fff077819 */ /* 0x000fe20000011404 */
[----:B------:R-:W-:Y:S01]  /*112e0*/  IMAD.SHL.U32 R5, R4, 0x8, RZ ;  /* 0x0000000804057824 */ /* 0x000fe200078e00ff */
[----:B------:R-:W-:Y:S01]  /*112f0*/  SHF.R.U64 R45, R52, 0x10, R53 ;  /* 0x00000010342d7819 */ /* 0x000fe20000001235 */
[----:B------:R-:W-:Y:S01]  /*11300*/  HADD2.F32 R35, -RZ, R35.H0_H0 ;  /* 0x20000023ff237230 */ /* 0x000fe20000004100 */
[----:B------:R-:W-:Y:S01]  /*11310*/  LEA.HI R7, R7, R4, RZ, 0x3 ;  /* 0x0000000407077211 */ /* 0x000fe200078f18ff */
[----:B------:R-:W-:Y:S01]  /*11320*/  HADD2.F32 R70, -RZ, R70.H0_H0 ;  /* 0x20000046ff467230 */ /* 0x000fe20000004100 */
[----:B------:R-:W-:-:S02]  /*11330*/  LOP3.LUT R4, R194, 0x38, R5, 0xf8, !PT ;  /* 0x00000038c2047812 */ /* 0x000fc400078ef805 */
[----:B------:R-:W-:Y:S01]  /*11340*/  SHF.R.U32.HI R52, RZ, 0x10, R53 ;  /* 0x00000010ff347819 */ /* 0x000fe20000011635 */
[----:B------:R-:W-:Y:S01]  /*11350*/  IMAD.SHL.U32 R7, R7, 0x400, RZ ;  /* 0x0000040007077824 */ /* 0x000fe200078e00ff */
[----:B0-----:R-:W-:Y:S02]  /*11360*/  LOP3.LUT R25, R4, R60, RZ, 0x3c, !PT ;  /* 0x0000003c04197212 */ /* 0x001fe400078e3cff */
[----:B------:R-:W-:Y:S02]  /*11370*/  SHF.R.U64 R43, R8, 0x10, R9 ;  /* 0x00000010082b7819 */ /* 0x000fe40000001209 */
[----:B------:R-:W-:Y:S02]  /*11380*/  LOP3.LUT R24, R7, 0x7fffe000, RZ, 0xc0, !PT ;  /* 0x7fffe00007187812 */ /* 0x000fe400078ec0ff */
[----:B------:R-:W-:Y:S02]  /*11390*/  SHF.R.U64 R41, R10, 0x10, R11 ;  /* 0x000000100a297819 */ /* 0x000fe4000000120b */
[----:B------:R-:W-:-:S02]  /*113a0*/  IADD3 R25, R25, R24, R198 ;  /* 0x0000001819197210 */ /* 0x000fc40007ffe0c6 */
        /* <DEDUP_REMOVED lines=11> */
[----:B------:R-:W-:Y:S01]  /*11460*/  FMUL.FTZ R36, R30, R35 ;  /* 0x000000231e247220 */ /* 0x000fe20000410000 */
        /* <DEDUP_REMOVED lines=11> */
[----:B------:R-:W-:Y:S02]  /*11520*/  HADD2.F32 R8, -RZ, R73.H0_H0 ;  /* 0x20000049ff087230 */ /* 0x000fe40000004100 */
[-C--:B------:R-:W-:Y:S01]  /*11530*/  FMUL.FTZ R34, R30, R29.reuse ;  /* 0x0000001d1e227220 */ /* 0x080fe20000410000 */
[----:B------:R-:W-:Y:S01]  /*11540*/  FMUL.FTZ R30, R25, R70 ;  /* 0x00000046191e7220 */ /* 0x000fe20000410000 */
[----:B------:R-:W-:Y:S01]  /*11550*/  FFMA.FTZ R36, R9, R29, -R36 ;  /* 0x0000001d09247223 */ /* 0x000fe20000010824 */
[----:B------:R-:W-:-:S02]  /*11560*/  HADD2.F32 R29, -RZ, R71.H0_H0 ;  /* 0x20000047ff1d7230 */ /* 0x000fc40000004100 */
[-C--:B------:R-:W-:Y:S01]  /*11570*/  FMUL.FTZ R25, R25, R8.reuse ;  /* 0x0000000819197220 */ /* 0x080fe20000410000 */
[----:B------:R-:W-:Y:S01]  /*11580*/  FFMA.FTZ R33, R5, R8, -R30 ;  /* 0x0000000805217223 */ /* 0x000fe2000001081e */
[----:B------:R-:W-:Y:S02]  /*11590*/  HADD2.F32 R8, -RZ, R74.H0_H0 ;  /* 0x2000004aff087230 */ /* 0x000fe40000004100 */
[----:B------:R-:W-:Y:S01]  /*115a0*/  FFMA.FTZ R34, R9, R35, R34 ;  /* 0x0000002309227223 */ /* 0x000fe20000010022 */
[----:B------:R-:W-:Y:S02]  /*115b0*/  HADD2.F32 R10, -RZ, R6.H0_H0 ;  /* 0x20000006ff0a7230 */ /* 0x000fe40000004100 */
[----:B------:R-:W-:Y:S01]  /*115c0*/  FFMA.FTZ R70, R5, R70, R25 ;  /* 0x0000004605467223 */ /* 0x000fe20000010019 */
[----:B------:R-:W-:Y:S02]  /*115d0*/  HADD2.F32 R71, -RZ, R71.H1_H1 ;  /* 0x30000047ff477230 */ /* 0x000fe40000004100 */
[----:B------:R-:W-:Y:S01]  /*115e0*/  FMUL.FTZ R5, R31, R29 ;  /* 0x0000001d1f057220 */ /* 0x000fe20000410000 */
[----:B------:R-:W-:-:S02]  /*115f0*/  HADD2.F32 R74, -RZ, R74.H1_H1 ;  /* 0x3000004aff4a7230 */ /* 0x000fc40000004100 */
[-C--:B------:R-:W-:Y:S01]  /*11600*/  FMUL.FTZ R9, R31, R8.reuse ;  /* 0x000000081f097220 */ /* 0x080fe20000410000 */
[----:B------:R-:W-:Y:S02]  /*11610*/  HADD2.F32 R30, -RZ, R38.H0_H0 ;  /* 0x20000026ff1e7230 */ /* 0x000fe40000004100 */
[----:B------:R-:W-:Y:S01]  /*11620*/  FFMA.FTZ R31, R10, R8, -R5 ;  /* 0x000000080a1f7223 */ /* 0x000fe20000010805 */
[--C-:B------:R-:W-:Y:S02]  /*11630*/  HADD2.F32 R11, -RZ, R7.reuse.H0_H0 ;  /* 0x20000007ff0b7230 */ /* 0x100fe40000004100 */
[C---:B------:R-:W-:Y:S01]  /*11640*/  FMUL.FTZ R38, R32.reuse, R71 ;  /* 0x0000004720267220 */ /* 0x040fe20000410000 */
[----:B------:R-:W-:Y:S02]  /*11650*/  HADD2.F32 R8, -RZ, R54.H0_H0 ;  /* 0x20000036ff087230 */ /* 0x000fe40000004100 */
[----:B------:R-:W-:Y:S01]  /*11660*/  FMUL.FTZ R32, R32, R74 ;  /* 0x0000004a20207220 */ /* 0x000fe20000410000 */
[----:B------:R-:W-:-:S02]  /*11670*/  HADD2.F32 R7, -RZ, R7.H1_H1 ;  /* 0x30000007ff077230 */ /* 0x000fc40000004100 */
[----:B------:R-:W-:Y:S01]  /*11680*/  FFMA.FTZ R38, R11, R74, -R38 ;  /* 0x0000004a0b267223 */ /* 0x000fe20000010826 */
[----:B------:R-:W-:Y:S01]  /*11690*/  FMUL.FTZ R40, R27, R30 ;  /* 0x0000001e1b287220 */ /* 0x000fe20000410000 */
[----:B------:R-:W-:Y:S01]  /*116a0*/  FFMA.FTZ R32, R11, R71, R32 ;  /* 0x000000470b207223 */ /* 0x000fe20000010020 */
[-C--:B------:R-:W-:Y:S01]  /*116b0*/  FMUL.FTZ R42, R27, R8.reuse ;  /* 0x000000081b2a7220 */ /* 0x080fe20000410000 */
[----:B------:R-:W-:Y:S02]  /*116c0*/  HADD2.F32 R11, -RZ, R43.H0_H0 ;  /* 0x2000002bff0b7230 */ /* 0x000fe40000004100 */
[----:B------:R-:W-:Y:S01]  /*116d0*/  FFMA.FTZ R10, R10, R29, R9 ;  /* 0x0000001d0a0a7223 */ /* 0x000fe20000010009 */
[----:B------:R-:W-:Y:S02]  /*116e0*/  HADD2.F32 R5, -RZ, R45.H0_H0 ;  /* 0x2000002dff057230 */ /* 0x000fe40000004100 */
[----:B------:R-:W-:Y:S01]  /*116f0*/  FFMA.FTZ R35, R7, R8, -R40 ;  /* 0x0000000807237223 */ /* 0x000fe20000010828 */
[----:B------:R-:W-:-:S02]  /*11700*/  HADD2.F32 R25, -RZ, R41.H0_H0 ;  /* 0x20000029ff197230 */ /* 0x000fc40000004100 */
[----:B------:R-:W-:Y:S01]  /*11710*/  FFMA.FTZ R41, R7, R30, R42 ;  /* 0x0000001e07297223 */ /* 0x000fe2000001002a */
[----:B------:R-:W-:Y:S02]  /*11720*/  HADD2.F32 R9, -RZ, R44.H0_H0 ;  /* 0x2000002cff097230 */ /* 0x000fe40000004100 */
[C---:B------:R-:W-:Y:S01]  /*11730*/  FMUL.FTZ R7, R24.reuse, R11 ;  /* 0x0000000b18077220 */ /* 0x040fe20000410000 */
[----:B------:R-:W-:Y:S02]  /*11740*/  HADD2.F32 R4, -RZ, R4.H1_H1 ;  /* 0x30000004ff047230 */ /* 0x000fe40000004100 */
        /* <DEDUP_REMOVED lines=18> */
.L_x_2649:
[----:B------:R-:W-:Y:S05]  /*11870*/  BSYNC B1 ;  /* 0x0000000000017941 */ /* 0x000fea0003800000 */
.L_x_2648:
[----:B------:R-:W-:Y:S05]  /*11880*/  @P2 BRA `(.L_x_2621) ;  /* 0x00000004007c2947 */ /* 0x000fea0003800000 */
[----:B------:R-:W5:Y:S01]  /*11890*/  LDL R41, [R1+0x68] ;  /* 0x0000680001297983 */ /* 0x000f620000100800 */
[----:B------:R-:W-:Y:S01]  /*118a0*/  LEA.HI R20, R20, R235, RZ, 0x1d ;  /* 0x000000eb14147211 */ /* 0x000fe200078fe8ff */
[--C-:B0-----:R-:W-:Y:S01]  /*118b0*/  HADD2.F32 R29, -RZ, R21.reuse.H1_H1 ;  /* 0x30000015ff1d7230 */ /* 0x101fe20000004100 */
[----:B------:R-:W-:Y:S01]  /*118c0*/  SHF.R.U32.HI R30, RZ, 0x10, R13 ;  /* 0x00000010ff1e7819 */ /* 0x000fe2000001160d */
[--C-:B------:R-:W-:Y:S01]  /*118d0*/  HADD2.F32 R31, -RZ, R0.reuse.H1_H1 ;  /* 0x30000000ff1f7230 */ /* 0x100fe20000004100 */
[----:B----4-:R-:W-:Y:S01]  /*118e0*/  SHF.R.S32.HI R7, RZ, 0x1f, R20 ;  /* 0x0000001fff077819 */ /* 0x010fe20000011414 */
[----:B------:R-:W-:Y:S01]  /*118f0*/  HADD2.F32 R28, -RZ, R0.H0_H0 ;  /* 0x20000000ff1c7230 */ /* 0x000fe20000004100 */
[----:B------:R-:W-:Y:S01]  /*11900*/  SHF.L.U32 R5, R20, 0x3, RZ ;  /* 0x0000000314057819 */ /* 0x000fe200000006ff */
[----:B------:R-:W-:Y:S01]  /*11910*/  HADD2.F32 R30, -RZ, R30.H0_H0 ;  /* 0x2000001eff1e7230 */ /* 0x000fe20000004100 */
[----:B------:R-:W-:Y:S01]  /*11920*/  LEA.HI R7, R7, R20, RZ, 0x3 ;  /* 0x0000001407077211 */ /* 0x000fe200078f18ff */
[----:B------:R-:W-:Y:S01]  /*11930*/  HADD2.F32 R0, -RZ, R21.H0_H0 ;  /* 0x20000015ff007230 */ /* 0x000fe20000004100 */
[----:B------:R-:W-:Y:S01]  /*11940*/  LOP3.LUT R4, R194, 0x38, R5, 0xf8, !PT ;  /* 0x00000038c2047812 */ /* 0x000fe200078ef805 */
[----:B------:R-:W-:Y:S01]  /*11950*/  HADD2.F32 R21, -RZ, R3.H0_H0 ;  /* 0x20000003ff157230 */ /* 0x000fe20000004100 */
[----:B------:R-:W-:Y:S01]  /*11960*/  SHF.R.U64 R40, R56, 0x10, R57 ;  /* 0x0000001038287819 */ /* 0x000fe20000001239 */
[----:B------:R-:W-:Y:S01]  /*11970*/  IMAD.SHL.U32 R7, R7, 0x400, RZ ;  /* 0x0000040007077824 */ /* 0x000fe200078e00ff */
[----:B------:R-:W-:-:S02]  /*11980*/  LOP3.LUT R9, R4, R60, RZ, 0x3c, !PT ;  /* 0x0000003c04097212 */ /* 0x000fc400078e3cff */
[----:B------:R-:W-:Y:S02]  /*11990*/  SHF.R.U32.HI R56, RZ, 0x10, R57 ;  /* 0x00000010ff387819 */ /* 0x000fe40000011639 */
[----:B------:R-:W-:Y:S02]  /*119a0*/  LOP3.LUT R8, R7, 0x7fffe000, RZ, 0xc0, !PT ;  /* 0x7fffe00007087812 */ /* 0x000fe400078ec0ff */
[----:B------:R-:W-:Y:S02]  /*119b0*/  SHF.R.U64 R38, R12, 0x10, R13 ;  /* 0x000000100c267819 */ /* 0x000fe4000000120d */
[----:B------:R-:W-:Y:S02]  /*119c0*/  IADD3 R9, R9, R8, R198 ;  /* 0x0000000809097210 */ /* 0x000fe40007ffe0c6 */
[--C-:B------:R-:W-:Y:S02]  /*119d0*/  SHF.R.U64 R39, R58, 0x10, R59.reuse ;  /* 0x000000103a277819 */ /* 0x100fe4000000123b */
[----:B------:R-:W-:Y:S01]  /*119e0*/  SHF.R.U32.HI R58, RZ, 0x10, R59 ;  /* 0x00000010ff3a7819 */ /* 0x000fe2000001163b */
[----:B------:R-:W-:Y:S01]  /*119f0*/  IMAD R20, R9, 0x2, R2 ;  /* 0x0000000209147824 */ /* 0x000fe200078e0202 */
[----:B------:R-:W-:-:S02]  /*11a00*/  SHF.R.U32.HI R36, RZ, 0x10, R15 ;  /* 0x00000010ff247819 */ /* 0x000fc4000001160f */
[----:B------:R-:W-:Y:S02]  /*11a10*/  SHF.R.U64 R37, R14, 0x10, R15 ;  /* 0x000000100e257819 */ /* 0x000fe4000000120f */
[----:B------:R-:W0:Y:S02]  /*11a20*/  LDS.128 R8, [R20+0x10400] ;  /* 0x0104000014087984 */ /* 0x000e240000000c00 */
[--C-:B0-----:R-:W-:Y:S02]  /*11a30*/  HADD2.F32 R24, -RZ, R9.reuse.H0_H0 ;  /* 0x20000009ff187230 */ /* 0x101fe40000004100 */
[----:B------:R-:W-:Y:S02]  /*11a40*/  HADD2.F32 R25, -RZ, R9.H1_H1 ;  /* 0x30000009ff197230 */ /* 0x000fe40000004100 */
[----:B------:R-:W-:Y:S02]  /*11a50*/  HADD2.F32 R9, -RZ, R8.H0_H0 ;  /* 0x20000008ff097230 */ /* 0x000fe40000004100 */
[C---:B-1----:R-:W-:Y:S01]  /*11a60*/  FMUL.FTZ R33, R24.reuse, R31 ;  /* 0x0000001f18217220 */ /* 0x042fe20000410000 */
[----:B------:R-:W-:Y:S01]  /*11a70*/  FMUL.FTZ R35, R24, R29 ;  /* 0x0000001d18237220 */ /* 0x000fe20000410000 */
[----:B------:R-:W-:-:S02]  /*11a80*/  HADD2.F32 R24, -RZ, R56.H0_H0 ;  /* 0x20000038ff187230 */ /* 0x000fc40000004100 */
[C---:B------:R-:W-:Y:S01]  /*11a90*/  FMUL.FTZ R32, R25.reuse, R30 ;  /* 0x0000001e19207220 */ /* 0x040fe20000410000 */
[----:B------:R-:W-:Y:S02]  /*11aa0*/  HADD2.F32 R26, -RZ, R10.H0_H0 ;  /* 0x2000000aff1a7230 */ /* 0x000fe40000004100 */
[--C-:B------:R-:W-:Y:S02]  /*11ab0*/  HADD2.F32 R27, -RZ, R11.reuse.H0_H0 ;  /* 0x2000000bff1b7230 */ /* 0x100fe40000004100 */
[----:B------:R-:W-:Y:S01]  /*11ac0*/  FMUL.FTZ R34, R25, R24 ;  /* 0x0000001819227220 */ /* 0x000fe20000410000 */
        /* <DEDUP_REMOVED lines=11> */
[C---:B------:R-:W-:Y:S01]  /*11b80*/  FFMA.FTZ R32, R13.reuse, R24, -R32 ;  /* 0x000000180d207223 */ /* 0x040fe20000010820 */
[----:B------:R-:W-:Y:S02]  /*11b90*/  HADD2.F32 R9, -RZ, R69.H0_H0 ;  /* 0x20000045ff097230 */ /* 0x000fe40000004100 */
[----:B------:R-:W-:Y:S01]  /*11ba0*/  FFMA.FTZ R34, R13, R30, R34 ;  /* 0x0000001e0d227223 */ /* 0x000fe20000010022 */
[----:B------:R-:W-:-:S02]  /*11bb0*/  HADD2.F32 R24, -RZ, R3.H1_H1 ;  /* 0x30000003ff187230 */ /* 0x000fc40000004100 */
[C---:B------:R-:W-:Y:S01]  /*11bc0*/  FFMA.FTZ R13, R5.reuse, R0, -R12 ;  /* 0x00000000050d7223 */ /* 0x040fe2000001080c */
[----:B------:R-:W-:Y:S01]  /*11bd0*/  FFMA.FTZ R25, R5, R28, R25 ;  /* 0x0000001c05197223 */ /* 0x000fe20000010019 */
[----:B------:R-:W-:Y:S02]  /*11be0*/  HADD2.F32 R15, -RZ, R7.H0_H0 ;  /* 0x20000007ff0f7230 */ /* 0x000fe40000004100 */
        /* <DEDUP_REMOVED lines=8> */
[----:B------:R-:W-:Y:S01]  /*11c70*/  FFMA.FTZ R30, R15, R0, -R30 ;  /* 0x000000000f1e7223 */ /* 0x000fe2000001081e */
[----:B------:R-:W-:Y:S02]  /*11c80*/  HADD2.F32 R7, -RZ, R7.H1_H1 ;  /* 0x30000007ff077230 */ /* 0x000fe40000004100 */
[C---:B------:R-:W-:Y:S01]  /*11c90*/  FFMA.FTZ R28, R14.reuse, R9, -R5 ;  /* 0x000000090e1c7223 */ /* 0x040fe20000010805 */
[C---:B------:R-:W-:Y:S01]  /*11ca0*/  FMUL.FTZ R36, R11.reuse, R26 ;  /* 0x0000001a0b247220 */ /* 0x040fe20000410000 */
[----:B------:R-:W-:Y:S01]  /*11cb0*/  FMUL.FTZ R0, R11, R12 ;  /* 0x0000000c0b007220 */ /* 0x000fe20000410000 */
[----:B------:R-:W-:Y:S01]  /*11cc0*/  FFMA.FTZ R14, R14, R21, R3 ;  /* 0x000000150e0e7223 */ /* 0x000fe20000010003 */
        /* <DEDUP_REMOVED lines=27> */
.L_x_2621:
[----:B------:R-:W-:Y:S05]  /*11e80*/  BSYNC B0 ;  /* 0x0000000000007941 */ /* 0x000fea0003800000 */
.L_x_2599:
        /* <DEDUP_REMOVED lines=8> */
.L_x_2597:
[----:B01234-:R-:W2:Y:S02]  /*11f10*/  LDL R0, [R1+0x18] ;  /* 0x0000180001007983 */ /* 0x01fea40000100800 */
[----:B--2---:R-:W-:-:S13]  /*11f20*/  R2UR UR4, R0 ;  /* 0x00000000000472ca */ /* 0x004fda00000e0000 */
[----:B------:R-:W-:-:S05]  /*11f30*/  IMAD.U32 R0, RZ, RZ, UR4 ;  /* 0x00000004ff007e24 */ /* 0x000fca000f8e00ff */
[----:B------:R-:W-:-:S13]  /*11f40*/  ISETP.NE.AND P0, PT, R0, 0x3, PT ;  /* 0x000000030000780c */ /* 0x000fda0003f05270 */
[----:B------:R-:W-:Y:S05]  /*11f50*/  @!P0 BRA `(.L_x_2650) ;  /* 0x0000000000048947 */ /* 0x000fea0003800000 */
[----:B------:R-:W-:Y:S01]  /*11f60*/  BPT.TRAP 0x1 ;  /* 0x000000040000795c */ /* 0x000fe20000300000 */
.L_x_2650:
[----:B------:R-:W-:Y:S01]  /*11f70*/  IMAD R6, R184, 0x8, R2 ;  /* 0x00000008b8067824 */ /* 0x000fe200078e0202 */
[----:B------:R-:W-:-:S04]  /*11f80*/  SHF.L.U32 R3, R187, 0x1f, RZ ;  /* 0x0000001fbb037819 */ /* 0x000fc800000006ff */
[----:B------:R0:W1:Y:S01]  /*11f90*/  SYNCS.PHASECHK.TRANS64.TRYWAIT P2, [R6+URZ+0x34830], R3 ;  /* 0x03483003060075a7 */ /* 0x000062000804017f */
[----:B------:R-:W-:Y:S05]  /*11fa0*/  @!P0 BRA `(.L_x_2651) ;  /* 0x0000000000048947 */ /* 0x000fea0003800000 */
[----:B------:R-:W-:Y:S01]  /*11fb0*/  BPT.TRAP 0x1 ;  /* 0x000000040000795c */ /* 0x000fe20000300000 */
.L_x_2651:
[----:B------:R-:W2:Y:S02]  /*11fc0*/  S2R R0, SR_TID.X ;  /* 0x0000000000007919 */ /* 0x000ea40000002100 */
[----:B--2---:R-:W-:-:S04]  /*11fd0*/  LOP3.LUT R0, R0, 0x7f, RZ, 0xc0, !PT ;  /* 0x0000007f00007812 */ /* 0x004fc800078ec0ff */
[----:B------:R-:W-:Y:S01]  /*11fe0*/  ISETP.NE.AND P1, PT, R0, RZ, PT ;  /* 0x000000ff0000720c */ /* 0x000fe20003f25270 */
[----:B-1----:R-:W-:-:S12]  /*11ff0*/  @P2 BRA `(.L_x_2652) ;  /* 0x0000000000082947 */ /* 0x002fd80003800000 */
[----:B------:R-:W1:Y:S02]  /*12000*/  SYNCS.PHASECHK.TRANS64.TRYWAIT P2, [R6+URZ+0x34830], R3 ;  /* 0x03483003060075a7 */ /* 0x000e64000804017f */
[----:B-1----:R-:W-:Y:S05]  /*12010*/  @!P2 BRA `(.L_x_2653) ;  /* 0x0000014800c4a947 */ /* 0x002fea0003800000 */
.L_x_2652:
[----:B------:R-:W-:Y:S05]  /*12020*/  WARPSYNC.ALL ;  /* 0x0000000000007948 */ /* 0x000fea0003800000 */
[----:B------:R-:W-:Y:S01]  /*12030*/  IADD3 R0, R2, 0x1c400, RZ ;  /* 0x0001c40002007810 */ /* 0x000fe20007ffe0ff */
[----:B------:R-:W-:Y:S01]  /*12040*/  IMAD.MOV.U32 R5, RZ, RZ, 0x40000040 ;  /* 0x40000040ff057424 */ /* 0x000fe200078e00ff */
[----:B------:R-:W-:Y:S01]  /*12050*/  R2UR UR52, R68 ;  /* 0x00000000443472ca */ /* 0x000fe200000e0000 */
[----:B------:R-:W-:Y:S01]  /*12060*/  UMOV UR53, 0x40000040 ;  /* 0x4000004000357882 */ /* 0x000fe20000000000 */
[----:B------:R-:W-:Y:S01]  /*12070*/  SHF.R.U32.HI R0, RZ, 0x4, R0 ;  /* 0x00000004ff007819 */ /* 0x000fe20000011600 */
[----:B------:R-:W-:Y:S01]  /*12080*/  WARPGROUP.ARRIVE ;  /* 0x00000000000079c5 */ /* 0x000fe20000000000 */
[----:B------:R-:W-:Y:S01]  /*12090*/  R2UR UR55, R5 ;  /* 0x00000000053772ca */ /* 0x000fe200000e0000 */
[----:B------:R-:W-:Y:S01]  /*120a0*/  IMAD.MOV.U32 R9, RZ, RZ, 0x40000040 ;  /* 0x40000040ff097424 */ /* 0x000fe200078e00ff */
[----:B------:R-:W-:Y:S01]  /*120b0*/  LOP3.LUT R0, R0, 0x3fff, RZ, 0xc0, !PT ;  /* 0x00003fff00007812 */ /* 0x000fe200078ec0ff */
[----:B------:R-:W-:Y:S01]  /*120c0*/  UMOV UR49, 0x40000040 ;  /* 0x4000004000317882 */ /* 0x000fe20000000000 */
[----:B------:R-:W-:Y:S01]  /*120d0*/  UMOV UR45, 0x40000040 ;  /* 0x40000040002d7882 */ /* 0x000fe20000000000 */
[----:B------:R-:W-:Y:S01]  /*120e0*/  UMOV UR9, 0x40000040 ;  /* 0x4000004000097882 */ /* 0x000fe20000000000 */
[----:B------:R-:W-:Y:S01]  /*120f0*/  LOP3.LUT R7, R0, 0x10000, RZ, 0xfc, !PT ;  /* 0x0001000000077812 */ /* 0x000fe200078efcff */
[----:B------:R-:W-:Y:S01]  /*12100*/  IMAD.U32 R11, RZ, RZ, UR9 ;  /* 0x00000009ff0b7e24 */ /* 0x000fe2000f8e00ff */
[----:B------:R-:W-:Y:S01]  /*12110*/  R2UR UR51, R9 ;  /* 0x00000000093372ca */ /* 0x000fe200000e0000 */
[----:B------:R-:W-:Y:S01]  /*12120*/  ULOP3.LUT UR52, UR52, 0x10000, URZ, 0xfc, !UPT ;  /* 0x0001000034347892 */ /* 0x000fe2000f8efc3f */
[----:B------:R-:W-:Y:S01]  /*12130*/  MOV R9, 0x40000040 ;  /* 0x4000004000097802 */ /* 0x000fe20000000f00 */
[----:B------:R-:W-:Y:S01]  /*12140*/  IMAD R4, R184, 0xc00, R7 ;  /* 0x00000c00b8047824 */ /* 0x000fe200078e0207 */
[----:B------:R-:W-:Y:S01]  /*12150*/  UMOV UR57, 0x40000040 ;  /* 0x4000004000397882 */ /* 0x000fe20000000000 */
[----:B------:R-:W-:Y:S01]  /*12160*/  UIADD3 UR48, UR52, 0x2, URZ ;  /* 0x0000000234307890 */ /* 0x000fe2000fffe03f */
[----:B------:R-:W-:Y:S01]  /*12170*/  R2UR UR47, R9 ;  /* 0x00000000092f72ca */ /* 0x000fe200000e0000 */
[C---:B------:R-:W-:Y:S01]  /*12180*/  VIADD R8, R4.reuse, 0x2 ;  /* 0x0000000204087836 */ /* 0x040fe20000000000 */
[----:B------:R-:W-:Y:S01]  /*12190*/  R2UR UR54, R4 ;  /* 0x00000000043672ca */ /* 0x000fe200000e0000 */
[----:B------:R-:W-:Y:S01]  /*121a0*/  UIADD3 UR44, UR52, 0x4, URZ ;  /* 0x00000004342c7890 */ /* 0x000fe2000fffe03f */
[----:B------:R-:W-:Y:S01]  /*121b0*/  IMAD.MOV.U32 R9, RZ, RZ, 0x40000040 ;  /* 0x40000040ff097424 */ /* 0x000fe200078e00ff */
[----:B------:R-:W-:Y:S01]  /*121c0*/  UIADD3 UR4, UR52, 0x6, URZ ;  /* 0x0000000634047890 */ /* 0x000fe2000fffe03f */
[----:B------:R-:W-:Y:S01]  /*121d0*/  R2UR UR50, R8 ;  /* 0x00000000083272ca */ /* 0x000fe200000e0000 */
[----:B------:R-:W-:Y:S01]  /*121e0*/  VIADD R8, R4, 0x4 ;  /* 0x0000000404087836 */ /* 0x000fe20000000000 */
[----:B------:R-:W-:Y:S01]  /*121f0*/  UIADD3 UR56, UR52, 0x804, URZ ;  /* 0x0000080434387890 */ /* 0x000fe2000fffe03f */
[----:B------:R-:W-:Y:S01]  /*12200*/  R2UR UR11, R9 ;  /* 0x00000000090b72ca */ /* 0x000fe200000e0000 */
[----:B------:R-:W-:Y:S01]  /*12210*/  IMAD.MOV.U32 R9, RZ, RZ, 0x40000040 ;  /* 0x40000040ff097424 */ /* 0x000fe200078e00ff */
[----:B------:R-:W-:Y:S01]  /*12220*/  UIADD3 UR36, UR52, 0x806, URZ ;  /* 0x0000080634247890 */ /* 0x000fe2000fffe03f */
[----:B------:R-:W-:Y:S01]  /*12230*/  R2UR UR46, R8 ;  /* 0x00000000082e72ca */ /* 0x000fe200000e0000 */
[----:B------:R-:W-:Y:S01]  /*12240*/  VIADD R8, R4, 0x6 ;  /* 0x0000000604087836 */ /* 0x000fe20000000000 */
[----:B------:R-:W-:Y:S01]  /*12250*/  UMOV UR8, UR4 ;  /* 0x0000000400087c82 */ /* 0x000fe20008000000 */
[----:B------:R-:W-:Y:S01]  /*12260*/  HGMMA.64x128x16.F32 R24, gdesc[UR52], RZ, !UPT, gsb0 ;  /* 0x01e00000341879f0 */ /* 0x000fe2000c0008ff */
[----:B------:R-:W-:Y:S01]  /*12270*/  UIADD3 UR4, UR52, 0x400, URZ ;  /* 0x0000040034047890 */ /* 0x000fe2000fffe03f */
[----:B------:R-:W-:Y:S01]  /*12280*/  IMAD.U32 R10, RZ, RZ, UR8 ;  /* 0x00000008ff0a7e24 */ /* 0x000fe2000f8e00ff */
[----:B------:R-:W-:Y:S01]  /*12290*/  R2UR UR10, R8 ;  /* 0x00000000080a72ca */ /* 0x000fe200000e0000 */
[----:B------:R-:W-:Y:S01]  /*122a0*/  IMAD.MOV.U32 R5, RZ, RZ, 0x40000040 ;  /* 0x40000040ff057424 */ /* 0x000fe200078e00ff */
[----:B------:R-:W-:Y:S01]  /*122b0*/  IADD3 R8, R4, 0x400, RZ ;  /* 0x0000040004087810 */ /* 0x000fe20007ffe0ff */
[----:B------:R-:W-:Y:S01]  /*122c0*/  UMOV UR37, 0x40000040 ;  /* 0x4000004000257882 */ /* 0x000fe20000000000 */
[----:B------:R2:W-:Y:S01]  /*122d0*/  STL.64 [R1+0x38], R10 ;  /* 0x0000380a01007387 */ /* 0x0005e20000100a00 */
[----:B------:R-:W3:Y:S01]  /*122e0*/  LDC R0, c[0x0][0x448] ;  /* 0x00011200ff007b82 */ /* 0x000ee20000000800 */
[----:B------:R-:W-:Y:S01]  /*122f0*/  R2UR UR39, R5 ;  /* 0x00000000052772ca */ /* 0x000fe200000e0000 */
[----:B------:R-:W-:Y:S01]  /*12300*/  IMAD.IADD R12, R205, 0x1, R200 ;  /* 0x00000001cd0c7824 */ /* 0x000fe200078e02c8 */
[----:B------:R-:W-:Y:S01]  /*12310*/  BSSY B0, `(.L_x_2654) ;  /* 0x0000530000007945 */ /* 0x000fe20003800000 */
[----:B01----:R-:W-:Y:S01]  /*12320*/  @!P1 VIADD R6, R6, 0x34840 ;  /* 0x0003484006069836 */ /* 0x003fe20000000000 */
[----:B------:R-:W-:-:S02]  /*12330*/  CS2R R150, SRZ ;  /* 0x0000000000967805 */ /* 0x000fc4000001ff00 */
[----:B------:R-:W-:Y:S02]  /*12340*/  CS2R R148, SRZ ;  /* 0x0000000000947805 */ /* 0x000fe4000001ff00 */
[----:B------:R-:W-:Y:S02]  /*12350*/  CS2R R146, SRZ ;  /* 0x0000000000927805 */ /* 0x000fe4000001ff00 */
[----:B------:R-:W-:Y:S02]  /*12360*/  CS2R R144, SRZ ;  /* 0x0000000000907805 */ /* 0x000fe4000001ff00 */
[----:B------:R-:W-:Y:S02]  /*12370*/  @!P1 PRMT R6, RZ, 0x654, R6 ;  /* 0x00000654ff069816 */ /* 0x000fe40000000006 */
[----:B------:R-:W-:Y:S02]  /*12380*/  CS2R R142, SRZ ;  /* 0x00000000008e7805 */ /* 0x000fe4000001ff00 */
[----:B-----5:R-:W-:-:S02]  /*12390*/  CS2R R140, SRZ ;  /* 0x00000000008c7805 */ /* 0x020fc4000001ff00 */
        /* <DEDUP_REMOVED lines=12> */
[----:B---3--:R-:W-:Y:S02]  /*12460*/  ISETP.NE.AND P2, PT, R0, 0x1, PT ;  /* 0x000000010000780c */ /* 0x008fe40003f45270 */
[----:B------:R-:W-:-:S11]  /*12470*/  CS2R R114, SRZ ;  /* 0x0000000000727805 */ /* 0x000fd6000001ff00 */
[----:B------:R-:W0:Y:S08]  /*12480*/  @P2 LDC R3, c[0x0][0x44c] ;  /* 0x00011300ff032b82 */ /* 0x000e300000000800 */
[----:B------:R-:W1:Y:S01]  /*12490*/  @P2 LDC R5, c[0x0][0x450] ;  /* 0x00011400ff052b82 */ /* 0x000e620000000800 */
[----:B0-----:R-:W-:-:S04]  /*124a0*/  @P2 IMAD.HI.U32 R0, R12, R3, RZ ;  /* 0x000000030c002227 */ /* 0x001fc800078e00ff */
[----:B------:R-:W-:Y:S01]  /*124b0*/  IMAD.MOV.U32 R3, RZ, RZ, -0x80 ;  /* 0xffffff80ff037424 */ /* 0x000fe200078e00ff */
[----:B-1----:R-:W-:-:S03]  /*124c0*/  @P2 SHF.R.U32.HI R12, RZ, R5, R0 ;  /* 0x00000005ff0c2219 */ /* 0x002fc60000011600 */
[----:B------:R-:W-:Y:S02]  /*124d0*/  IMAD R3, R88, R3, 0x80 ;  /* 0x0000008058037424 */ /* 0x000fe400078e0203 */
[----:B------:R-:W0:Y:S03]  /*124e0*/  SHFL.IDX PT, R0, R12, 0x1, 0x1c1f ;  /* 0x003c1f000c007f89 */ /* 0x000e2600000e0000 */
[----:B------:R-:W-:-:S04]  /*124f0*/  IADD3 R107, -R204, 0x1, R3 ;  /* 0x00000001cc6b7810 */ /* 0x000fc80007ffe103 */
[----:B------:R-:W-:Y:S01]  /*12500*/  IADD3 R107, -R201, R107, R202 ;  /* 0x0000006bc96b7210 */ /* 0x000fe20007ffe1ca */
        /* <DEDUP_REMOVED lines=8> */
[----:B------:R-:W-:Y:S01]  /*12590*/  HGMMA.64x128x16.F32 R24, gdesc[UR8], R24, gsb0 ;  /* 0x01e00000081879f0 */ /* 0x000fe20008000818 */
[----:B------:R-:W-:Y:S01]  /*125a0*/  R2UR UR10, R8 ;  /* 0x00000000080a72ca */ /* 0x000fe200000e0000 */
[----:B------:R-:W-:Y:S01]  /*125b0*/  UMOV UR8, UR4 ;  /* 0x0000000400087c82 */ /* 0x000fe20008000000 */
[----:B------:R-:W-:Y:S01]  /*125c0*/  R2UR UR11, R9 ;  /* 0x00000000090b72ca */ /* 0x000fe200000e0000 */
[----:B------:R-:W-:Y:S01]  /*125d0*/  UMOV UR9, 0x40000040 ;  /* 0x4000004000097882 */ /* 0x000fe20000000000 */
[----:B------:R-:W-:Y:S01]  /*125e0*/  VIADD R8, R4, 0x402 ;  /* 0x0000040204087836 */ /* 0x000fe20000000000 */
[----:B------:R-:W-:Y:S01]  /*125f0*/  MOV R9, 0x40000040 ;  /* 0x4000004000097802 */ /* 0x000fe20000000f00 */
        /* <DEDUP_REMOVED lines=11> */
[----:B------:R-:W-:Y:S01]  /*126b0*/  VIADD R8, R4, 0x404 ;  /* 0x0000040404087836 */ /* 0x000fe20000000000 */
[----:B------:R-:W-:Y:S01]  /*126c0*/  UIADD3 UR4, UR52, 0x404, URZ ;  /* 0x0000040434047890 */ /* 0x000fe2000fffe03f */
[----:B------:R-:W-:Y:S02]  /*126d0*/  IMAD.MOV.U32 R9, RZ, RZ, 0x40000040 ;  /* 0x40000040ff097424 */ /* 0x000fe400078e00ff */
[----:B-1----:R-:W-:Y:S02]  /*126e0*/  IMAD.U32 R10, RZ, RZ, UR8 ;  /* 0x00000008ff0a7e24 */ /* 0x002fe4000f8e00ff */
        /* <DEDUP_REMOVED lines=11> */
[----:B------:R-:W-:Y:S01]  /*127a0*/  IMAD.MOV.U32 R9, RZ, RZ, 0x40000040 ;  /* 0x40000040ff097424 */ /* 0x000fe200078e00ff */
[----:B-1----:R-:W-:Y:S01]  /*127b0*/  MOV R10, UR8 ;  /* 0x00000008000a7c02 */ /* 0x002fe20008000f00 */
        /* <DEDUP_REMOVED lines=35> */
[C---:B------:R-:W-:Y:S01]  /*129f0*/  VIADD R8, R4.reuse, 0x804 ;  /* 0x0000080404087836 */ /* 0x040fe20000000000 */
[----:B------:R-:W-:Y:S01]  /*12a00*/  MOV R9, 0x40000040 ;  /* 0x4000004000097802 */ /* 0x000fe20000000f00 */
[----:B------:R-:W-:Y:S01]  /*12a10*/  VIADD R4, R4, 0x806 ;  /* 0x0000080604047836 */ /* 0x000fe20000000000 */
[----:B------:R-:W-:Y:S01]  /*12a20*/  ULDC UR4, c[0x0][0x988] ;  /* 0x0002620000047ab9 */ /* 0x000fe20000000800 */
[----:B-1----:R-:W-:Y:S01]  /*12a30*/  IMAD.U32 R10, RZ, RZ, UR8 ;  /* 0x00000008ff0a7e24 */ /* 0x002fe2000f8e00ff */
[----:B------:R-:W-:Y:S01]  /*12a40*/  R2UR UR58, R8 ;  /* 0x00000000083a72ca */ /* 0x000fe200000e0000 */
[----:B------:R-:W-:Y:S01]  /*12a50*/  IMAD.U32 R11, RZ, RZ, UR9 ;  /* 0x00000009ff0b7e24 */ /* 0x000fe2000f8e00ff */
[----:B------:R-:W-:-:S02]  /*12a60*/  R2UR UR59, R9 ;  /* 0x00000000093b72ca */ /* 0x000fc400000e0000 */
[----:B------:R-:W-:Y:S02]  /*12a70*/  R2UR UR38, R4 ;  /* 0x00000000042672ca */ /* 0x000fe400000e0000 */
[----:B------:R1:W-:Y:S02]  /*12a80*/  STL.64 [R1], R10 ;  /* 0x0000000a01007387 */ /* 0x0003e40000100a00 */
[----:B-1----:R-:W-:-:S04]  /*12a90*/  IADD3 R10, -R204, R202, R3 ;  /* 0x000000cacc0a7210 */ /* 0x002fc80007ffe103 */
[----:B0-----:R-:W-:-:S04]  /*12aa0*/  VIADDMNMX R0, R0, R107, R10, PT ;  /* 0x0000006b00007246 */ /* 0x001fc8000380010a */
        /* <DEDUP_REMOVED lines=8> */
[----:B------:R-:W-:Y:S01]  /*12b30*/  HGMMA.64x128x16.F32 R24, gdesc[UR56], R24, gsb0 ;  /* 0x01e00000381879f0 */ /* 0x000fe20008000818 */
[----:B------:R-:W-:Y:S01]  /*12b40*/  ULDC UR58, c[0x0][0x988] ;  /* 0x00026200003a7ab9 */ /* 0x000fe20000000800 */
[----:B------:R-:W-:Y:S01]  /*12b50*/  ULDC UR59, c[0x0][0x988] ;  /* 0x00026200003b7ab9 */ /* 0x000fe20000000800 */
        /* <DEDUP_REMOVED lines=9> */
[----:B------:R-:W-:Y:S01]  /*12bf0*/  FMNMX.FTZ R4, R113, R111, !PT ;  /* 0x0000006f71047209 */ /* 0x000fe20007810000 */
[----:B------:R-:W1:Y:S01]  /*12c00*/  SHFL.IDX PT, R30, R12, RZ, 0x1c1f ;  /* 0x001c1fff0c1e7589 */ /* 0x000e6200000e0000 */
        /* <DEDUP_REMOVED lines=85> */
[----:B------:R-:W-:Y:S02]  /*13160*/  FMNMX.FTZ R4, R27, R4, !PT ;  /* 0x000000041b047209 */ /* 0x000fe40007810000 */
[----:B------:R-:W-:Y:S02]  /*13170*/  MOV R0, UR4 ;  /* 0x0000000400007c02 */ /* 0x000fe40008000f00 */
[----:B------:R-:W-:Y:S02]  /*13180*/  FMNMX.FTZ R14, R87, R4, !PT ;  /* 0x00000004570e7209 */ /* 0x000fe40007810000 */
[----:B-1----:R-:W-:-:S02]  /*13190*/  VIADDMNMX R30, R30, R107, R10, PT ;  /* 0x0000006b1e1e7246 */ /* 0x002fc4000380010a */
[----:B------:R-:W-:Y:S01]  /*131a0*/  CS2R R106, SRZ ;  /* 0x00000000006a7805 */ /* 0x000fe2000001ff00 */
[----:B------:R-:W1:Y:S01]  /*131b0*/  SHFL.BFLY PT, R31, R14, 0x2, 0x1f ;  /* 0x0c401f000e1f7f89 */ /* 0x000e6200000e0000 */
[C---:B------:R-:W-:Y:S02]  /*131c0*/  ISETP.GT.AND P4, PT, R30.reuse, 0x1, PT ;  /* 0x000000011e00780c */ /* 0x040fe40003f84270 */
[----:B------:R-:W-:Y:S02]  /*131d0*/  ISETP.GT.AND P5, PT, R30, 0x8, PT ;  /* 0x000000081e00780c */ /* 0x000fe40003fa4270 */
[----:B------:R-:W-:Y:S02]  /*131e0*/  FSEL R25, R25, -INF , P4 ;  /* 0xff80000019197808 */ /* 0x000fe40002000000 */
[----:B------:R-:W-:Y:S02]  /*131f0*/  FSEL R35, R28, -INF , P5 ;  /* 0xff8000001c237808 */ /* 0x000fe40002800000 */
[----:B------:R-:W-:-:S02]  /*13200*/  ISETP.GT.AND P4, PT, R30, 0x10, PT ;  /* 0x000000101e00780c */ /* 0x000fc40003f84270 */
[----:B-1----:R-:W-:-:S05]  /*13210*/  FMNMX.FTZ R31, R14, R31, !PT ;  /* 0x0000001f0e1f7209 */ /* 0x002fca0007810000 */
[----:B------:R-:W1:Y:S02]  /*13220*/  SHFL.BFLY PT, R4, R31, 0x1, 0x1f ;  /* 0x0c201f001f047f89 */ /* 0x000e6400000e0000 */
        /* <DEDUP_REMOVED lines=8> */
[C---:B------:R-:W-:Y:S01]  /*132b0*/  ISETP.GT.AND P3, PT, R30.reuse, 0x9, PT ;  /* 0x000000091e00780c */ /* 0x040fe20003f64270 */
[-CC-:B------:R-:W-:Y:S01]  /*132c0*/  FFMA.FTZ R179, R101, R0.reuse, -R8.reuse ;  /* 0x0000000065b37223 */ /* 0x180fe20000010808 */
[----:B------:R-:W-:Y:S01]  /*132d0*/  FMNMX.FTZ R14, R31, R25, !PT ;  /* 0x000000191f0e7209 */ /* 0x000fe20007810000 */
[-CC-:B------:R-:W-:Y:S01]  /*132e0*/  FFMA.FTZ R26, R103, R0.reuse, -R8.reuse ;  /* 0x00000000671a7223 */ /* 0x180fe20000010808 */
        /* <DEDUP_REMOVED lines=10> */
[C---:B------:R-:W-:Y:S01]  /*13390*/  ISETP.GT.AND P4, PT, R30.reuse, 0x18, PT ;  /* 0x000000181e00780c */ /* 0x040fe20003f84270 */
        /* <DEDUP_REMOVED lines=12> */
[----:B------:R1:W-:Y:S01]  /*13460*/  MUFU.EX2 R14, R24 ;  /* 0x00000018000e7308 */ /* 0x0003e20000000800 */
        /* <DEDUP_REMOVED lines=10> */
[C---:B------:R-:W-:Y:S01]  /*13510*/  ISETP.GT.AND P4, PT, R30.reuse, 0x28, PT ;  /* 0x000000281e00780c */ /* 0x040fe20003f84270 */
[-CC-:B------:R-:W-:Y:S01]  /*13520*/  FFMA.FTZ R157, R13, R0.reuse, -R8.reuse ;  /* 0x000000000d9d7223 */ /* 0x180fe20000010808 */
[----:B------:R-:W-:Y:S01]  /*13530*/  FSEL R41, R41, -INF , P3 ;  /* 0xff80000029297808 */ /* 0x000fe20001800000 */
[--C-:B------:R-:W-:Y:S01]  /*13540*/  FFMA.FTZ R159, R15, R0, -R8.reuse ;  /* 0x000000000f9f7223 */ /* 0x100fe20000010808 */
[----:B------:R-:W-:Y:S01]  /*13550*/  FMNMX.FTZ R20, R93, R20, !PT ;  /* 0x000000145d147209 */ /* 0x000fe20007810000 */
[----:B------:R-:W2:Y:S01]  /*13560*/  MUFU.EX2 R10, R111 ;  /* 0x0000006f000a7308 */ /* 0x000ea20000000800 */
[----:B------:R-:W-:Y:S01]  /*13570*/  ISETP.GT.AND P3, PT, R30, 0x29, PT ;  /* 0x000000291e00780c */ /* 0x000fe20003f64270 */
[-CC-:B------:R-:W-:Y:S01]  /*13580*/  FFMA.FTZ R163, R11, R0.reuse, -R8.reuse ;  /* 0x000000000ba37223 */ /* 0x180fe20000010808 */
[----:B------:R-:W-:Y:S01]  /*13590*/  FSEL R101, R44, -INF , P4 ;  /* 0xff8000002c657808 */ /* 0x000fe20002000000 */
[--C-:B------:R-:W-:Y:S01]  /*135a0*/  FFMA.FTZ R153, R21, R0, -R8.reuse ;  /* 0x0000000015997223 */ /* 0x100fe20000010808 */
[----:B-1----:R-:W-:Y:S01]  /*135b0*/  FMNMX.FTZ R24, R41, R20, !PT ;  /* 0x0000001429187209 */ /* 0x002fe20007810000 */
        /* <DEDUP_REMOVED lines=8> */
[----:B------:R-:W-:Y:S01]  /*13640*/  FFMA.FTZ R83, R83, R0, -R8 ;  /* 0x0000000053537223 */ /* 0x000fe20000010808 */
[----:B------:R-:W-:Y:S01]  /*13650*/  FSEL R103, R48, -INF , P4 ;  /* 0xff80000030677808 */ /* 0x000fe20002000000 */
[----:B------:R-:W3:Y:S01]  /*13660*/  MUFU.EX2 R183, R183 ;  /* 0x000000b700b77308 */ /* 0x000ee20000000800 */
[----:B------:R-:W-:Y:S01]  /*13670*/  FMNMX.FTZ R24, R45, R24, !PT ;  /* 0x000000182d187209 */ /* 0x000fe20007810000 */
[----:B--2---:R-:W-:Y:S01]  /*13680*/  FADD.FTZ R48, R181, R10 ;  /* 0x0000000ab5307221 */ /* 0x004fe20000010000 */
[----:B------:R-:W-:-:S02]  /*13690*/  ISETP.GT.AND P4, PT, R30, 0x38, PT ;  /* 0x000000381e00780c */ /* 0x000fc40003f84270 */
[----:B------:R-:W-:Y:S02]  /*136a0*/  CS2R R112, SRZ ;  /* 0x0000000000707805 */ /* 0x000fe4000001ff00 */
[----:B------:R-:W-:Y:S02]  /*136b0*/  FSEL R49, R49, -INF , P3 ;  /* 0xff80000031317808 */ /* 0x000fe40001800000 */
[----:B------:R-:W-:Y:S02]  /*136c0*/  CS2R R110, SRZ ;  /* 0x00000000006e7805 */ /* 0x000fe4000001ff00 */
[----:B------:R-:W-:Y:S01]  /*136d0*/  FMNMX.FTZ R24, R103, R24, !PT ;  /* 0x0000001867187209 */ /* 0x000fe20007810000 */
[----:B------:R-:W2:Y:S01]  /*136e0*/  MUFU.EX2 R12, R12 ;  /* 0x0000000c000c7308 */ /* 0x000ea20000000800 */
[----:B------:R-:W-:Y:S02]  /*136f0*/  ISETP.GT.AND P3, PT, R30, 0x39, PT ;  /* 0x000000391e00780c */ /* 0x000fe40003f64270 */
[----:B------:R-:W-:-:S02]  /*13700*/  CS2R R108, SRZ ;  /* 0x00000000006c7805 */ /* 0x000fc4000001ff00 */
[----:B------:R-:W-:Y:S02]  /*13710*/  FSEL R99, R52, -INF , P4 ;  /* 0xff80000034637808 */ /* 0x000fe40002000000 */
[----:B-1----:R-:W-:Y:S01]  /*13720*/  FMNMX.FTZ R26, R49, R24, !PT ;  /* 0x00000018311a7209 */ /* 0x002fe20007810000 */
[----:B------:R-:W1:Y:S01]  /*13730*/  @P2 LDC R52, c[0x0][0x450] ;  /* 0x00011400ff342b82 */ /* 0x000e620000000800 */
[C---:B------:R-:W-:Y:S01]  /*13740*/  ISETP.GT.AND P4, PT, R30.reuse, 0x40, PT ;  /* 0x000000401e00780c */ /* 0x040fe20003f84270 */
[----:B------:R4:W-:Y:S01]  /*13750*/  MUFU.EX2 R24, R28 ;  /* 0x0000001c00187308 */ /* 0x0009e20000000800 */
[----:B------:R-:W-:Y:S02]  /*13760*/  FSEL R53, R53, -INF , P3 ;  /* 0xff80000035357808 */ /* 0x000fe40001800000 */
[----:B------:R-:W-:Y:S02]  /*13770*/  FMNMX.FTZ R26, R99, R26, !PT ;  /* 0x0000001a631a7209 */ /* 0x000fe40007810000 */
[----:B------:R-:W-:-:S02]  /*13780*/  ISETP.GT.AND P3, PT, R30, 0x41, PT ;  /* 0x000000411e00780c */ /* 0x000fc40003f64270 */
[----:B------:R-:W-:Y:S01]  /*13790*/  FSEL R97, R56, -INF , P4 ;  /* 0xff80000038617808 */ /* 0x000fe20002000000 */
[----:B------:R-:W0:Y:S01]  /*137a0*/  MUFU.EX2 R177, R177 ;  /* 0x000000b100b17308 */ /* 0x000e220000000800 */
[----:B------:R-:W-:Y:S02]  /*137b0*/  FMNMX.FTZ R26, R53, R26, !PT ;  /* 0x0000001a351a7209 */ /* 0x000fe40007810000 */
[C---:B------:R-:W-:Y:S02]  /*137c0*/  ISETP.GT.AND P4, PT, R30.reuse, 0x48, PT ;  /* 0x000000481e00780c */ /* 0x040fe40003f84270 */
[----:B------:R-:W-:Y:S02]  /*137d0*/  FSEL R57, R57, -INF , P3 ;  /* 0xff80000039397808 */ /* 0x000fe40001800000 */
[----:B------:R-:W-:Y:S01]  /*137e0*/  FMNMX.FTZ R26, R97, R26, !PT ;  /* 0x0000001a611a7209 */ /* 0x000fe20007810000 */
[----:B------:R-:W1:Y:S01]  /*137f0*/  MUFU.EX2 R179, R179 ;  /* 0x000000b300b37308 */ /* 0x000e620000000800 */
[----:B------:R-:W-:-:S02]  /*13800*/  ISETP.GT.AND P3, PT, R30, 0x49, PT ;  /* 0x000000491e00780c */ /* 0x000fc40003f64270 */
[----:B------:R-:W-:Y:S02]  /*13810*/  FSEL R95, R60, -INF , P4 ;  /* 0xff8000003c5f7808 */ /* 0x000fe40002000000 */
[----:B----4-:R-:W-:Y:S02]  /*13820*/  FMNMX.FTZ R28, R57, R26, !PT ;  /* 0x0000001a391c7209 */ /* 0x010fe40007810000 */
[C---:B------:R-:W-:Y:S01]  /*13830*/  ISETP.GT.AND P4, PT, R30.reuse, 0x50, PT ;  /* 0x000000501e00780c */ /* 0x040fe20003f84270 */
[----:B------:R4:W-:Y:S01]  /*13840*/  MUFU.EX2 R26, R32 ;  /* 0x00000020001a7308 */ /* 0x0009e20000000800 */
[----:B------:R-:W-:Y:S02]  /*13850*/  FSEL R61, R61, -INF , P3 ;  /* 0xff8000003d3d7808 */ /* 0x000fe40001800000 */
[----:B------:R-:W-:Y:S02]  /*13860*/  FMNMX.FTZ R28, R95, R28, !PT ;  /* 0x0000001c5f1c7209 */ /* 0x000fe40007810000 */
[----:B------:R-:W-:-:S02]  /*13870*/  ISETP.GT.AND P3, PT, R30, 0x51, PT ;  /* 0x000000511e00780c */ /* 0x000fc40003f64270 */
[----:B------:R-:W-:Y:S01]  /*13880*/  FSEL R91, R64, -INF , P4 ;  /* 0xff800000405b7808 */ /* 0x000fe20002000000 */
[----:B------:R-:W1:Y:S01]  /*13890*/  MUFU.EX2 R173, R173 ;  /* 0x000000ad00ad7308 */ /* 0x000e620000000800 */
[----:B------:R-:W-:Y:S02]  /*138a0*/  FMNMX.FTZ R28, R61, R28, !PT ;  /* 0x0000001c3d1c7209 */ /* 0x000fe40007810000 */
[C---:B------:R-:W-:Y:S02]  /*138b0*/  ISETP.GT.AND P4, PT, R30.reuse, 0x58, PT ;  /* 0x000000581e00780c */ /* 0x040fe40003f84270 */
[----:B------:R-:W-:Y:S02]  /*138c0*/  FSEL R65, R65, -INF , P3 ;  /* 0xff80000041417808 */ /* 0x000fe40001800000 */
[----:B------:R-:W-:Y:S01]  /*138d0*/  FMNMX.FTZ R28, R91, R28, !PT ;  /* 0x0000001c5b1c7209 */ /* 0x000fe20007810000 */
[----:B------:R-:W-:Y:S01]  /*138e0*/  MUFU.EX2 R175, R175 ;  /* 0x000000af00af7308 */ /* 0x000fe20000000800 */
        /* <DEDUP_REMOVED lines=9> */
[----:B------:R-:W-:Y:S01]  /*13980*/  MUFU.EX2 R169, R169 ;  /* 0x000000a900a97308 */ /* 0x000fe20000000800 */
        /* <DEDUP_REMOVED lines=15> */
[----:B------:R-:W-:Y:S01]  /*13a80*/  FMNMX.FTZ R34, R77, R34, !PT ;  /* 0x000000224d227209 */ /* 0x000fe20007810000 */
[--C-:B----4-:R-:W-:Y:S01]  /*13a90*/  FFMA.FTZ R36, R67, R0, -R8.reuse ;  /* 0x0000000043247223 */ /* 0x110fe20000010808 */
[C---:B------:R-:W-:Y:S02]  /*13aa0*/  ISETP.GT.AND P4, PT, R30.reuse, 0x78, PT ;  /* 0x000000781e00780c */ /* 0x040fe40003f84270 */
[----:B------:R-:W-:Y:S02]  /*13ab0*/  FSEL R81, R81, -INF , P3 ;  /* 0xff80000051517808 */ /* 0x000fe40001800000 */
[----:B------:R-:W-:Y:S01]  /*13ac0*/  FMNMX.FTZ R34, R55, R34, !PT ;  /* 0x0000002237227209 */ /* 0x000fe20007810000 */
[----:B------:R-:W-:Y:S01]  /*13ad0*/  MUFU.EX2 R167, R167 ;  /* 0x000000a700a77308 */ /* 0x000fe20000000800 */
[----:B------:R-:W-:Y:S01]  /*13ae0*/  ISETP.GT.AND P3, PT, R30, 0x79, PT ;  /* 0x000000791e00780c */ /* 0x000fe20003f64270 */
[----:B------:R-:W-:Y:S01]  /*13af0*/  FFMA.FTZ R30, R59, R0, -R8 ;  /* 0x000000003b1e7223 */ /* 0x000fe20000010808 */
[----:B------:R-:W-:-:S02]  /*13b00*/  FSEL R105, R84, -INF , P4 ;  /* 0xff80000054697808 */ /* 0x000fc40002000000 */
[----:B------:R-:W-:Y:S02]  /*13b10*/  FMNMX.FTZ R34, R81, R34, !PT ;  /* 0x0000002251227209 */ /* 0x000fe40007810000 */
[----:B------:R-:W-:Y:S01]  /*13b20*/  FSEL R85, R85, -INF , P3 ;  /* 0xff80000055557808 */ /* 0x000fe20001800000 */
[----:B------:R-:W-:Y:S01]  /*13b30*/  MUFU.EX2 R30, R30 ;  /* 0x0000001e001e7308 */ /* 0x000fe20000000800 */
[----:B------:R-:W-:Y:S02]  /*13b40*/  FMNMX.FTZ R34, R105, R34, !PT ;  /* 0x0000002269227209 */ /* 0x000fe40007810000 */
[----:B------:R-:W-:Y:S02]  /*13b50*/  F2FP.F16.F32.PACK_AB R181, R10, R181 ;  /* 0x000000b50ab5723e */ /* 0x000fe400000000ff */
[----:B------:R-:W-:Y:S01]  /*13b60*/  FMNMX.FTZ R3, R85, R34, !PT ;  /* 0x0000002255037209 */ /* 0x000fe20007810000 */
[--C-:B------:R-:W-:Y:S02]  /*13b70*/  FFMA.FTZ R34, R63, R0, -R8.reuse ;  /* 0x000000003f227223 */ /* 0x100fe40000010808 */
[----:B------:R-:W-:Y:S02]  /*13b80*/  MUFU.EX2 R161, R161 ;  /* 0x000000a100a17308 */ /* 0x000fe40000000800 */
[----:B------:R-:W4:Y:S06]  /*13b90*/  SHFL.BFLY PT, R40, R3, 0x2, 0x1f ;  /* 0x0c401f0003287f89 */ /* 0x000f2c00000e0000 */
[----:B------:R-:W-:Y:S08]  /*13ba0*/  MUFU.EX2 R34, R34 ;  /* 0x0000002200227308 */ /* 0x000ff00000000800 */
[----:B------:R-:W-:Y:S08]  /*13bb0*/  MUFU.EX2 R36, R36 ;  /* 0x0000002400247308 */ /* 0x000ff00000000800 */
[----:B------:R-:W-:Y:S01]  /*13bc0*/  MUFU.EX2 R163, R163 ;  /* 0x000000a300a37308 */ /* 0x000fe20000000800 */
[----:B----4-:R-:W-:Y:S01]  /*13bd0*/  FMNMX.FTZ R5, R3, R40, !PT ;  /* 0x0000002803057209 */ /* 0x010fe20007810000 */
[-CC-:B------:R-:W-:Y:S01]  /*13be0*/  FFMA.FTZ R40, R75, R0.reuse, -R8.reuse ;  /* 0x000000004b287223 */ /* 0x180fe20000010808 */
[----:B------:R-:W-:-:S03]  /*13bf0*/  FFMA.FTZ R8, R87, R0, -R8 ;  /* 0x0000000057087223 */ /* 0x000fc60000010808 */
[----:B------:R-:W4:Y:S02]  /*13c00*/  SHFL.BFLY PT, R44, R5, 0x1, 0x1f ;  /* 0x0c201f00052c7f89 */ /* 0x000f2400000e0000 */
[----:B------:R-:W-:Y:S08]  /*13c10*/  MUFU.EX2 R38, R38 ;  /* 0x0000002600267308 */ /* 0x000ff00000000800 */
[----:B------:R-:W-:Y:S08]  /*13c20*/  MUFU.EX2 R157, R157 ;  /* 0x0000009d009d7308 */ /* 0x000ff00000000800 */
[----:B------:R-:W-:Y:S01]  /*13c30*/  MUFU.EX2 R40, R40 ;  /* 0x0000002800287308 */ /* 0x000fe20000000800 */
[----:B----4-:R-:W-:Y:S01]  /*13c40*/  FMNMX.FTZ R3, R5, R44, !PT ;  /* 0x0000002c05037209 */ /* 0x010fe20007810000 */
[----:B---3--:R-:W-:-:S06]  /*13c50*/  FADD.FTZ R5, R183, R48 ;  /* 0x00000030b7057221 */ /* 0x008fcc0000010000 */
[----:B------:R-:W-:Y:S01]  /*13c60*/  MUFU.EX2 R159, R159 ;  /* 0x0000009f009f7308 */ /* 0x000fe20000000800 */
[C---:B--2---:R-:W-:Y:S01]  /*13c70*/  F2FP.F16.F32.PACK_AB R183, R12.reuse, R183 ;  /* 0x000000b70cb7723e */ /* 0x044fe200000000ff */
[C---:B------:R-:W-:Y:S01]  /*13c80*/  FMUL.FTZ R46, R3.reuse, R0 ;  /* 0x00000000032e7220 */ /* 0x040fe20000410000 */
[----:B------:R-:W-:Y:S01]  /*13c90*/  FSETP.NEU.FTZ.AND P3, PT, R3, -INF , PT ;  /* 0xff8000000300780b */ /* 0x000fe20003f7d000 */
[----:B------:R-:W-:Y:S01]  /*13ca0*/  FADD.FTZ R48, R12, R5 ;  /* 0x000000050c307221 */ /* 0x000fe20000010000 */
[----:B------:R-:W-:Y:S02]  /*13cb0*/  VIADD R12, R88, 0xfffffffe ;  /* 0xfffffffe580c7836 */ /* 0x000fe40000000000 */
[----:B------:R-:W-:Y:S01]  /*13cc0*/  FSEL R46, R46, RZ, P3 ;  /* 0x000000ff2e2e7208 */ /* 0x000fe20001800000 */
[----:B0-----:R-:W-:Y:S01]  /*13cd0*/  FADD.FTZ R5, R177, R48 ;  /* 0x00000030b1057221 */ /* 0x001fe20000010000 */
[----:B------:R-:W-:Y:S01]  /*13ce0*/  MUFU.EX2 R42, R42 ;  /* 0x0000002a002a7308 */ /* 0x000fe20000000800 */
[----:B------:R-:W-:-:S02]  /*13cf0*/  F2FP.F16.F32.PACK_AB R177, R14, R177 ;  /* 0x000000b10eb1723e */ /* 0x000fc400000000ff */
        /* <DEDUP_REMOVED lines=8> */
[----:B------:R-:W-:Y:S01]  /*13d80*/  FADD.FTZ R48, R14, R5 ;  /* 0x000000050e307221 */ /* 0x000fe20000010000 */
[-CC-:B------:R-:W-:Y:S01]  /*13d90*/  FFMA.FTZ R21, R37, R0.reuse, -R46.reuse ;  /* 0x0000000025157223 */ /* 0x180fe2000001082e */
[-CC-:B------:R-:W-:Y:S01]  /*13da0*/  FFMA.FTZ R172, R93, R0.reuse, -R46.reuse ;  /* 0x000000005dac7223 */ /* 0x180fe2000001082e */
[-C--:B------:R-:W-:Y:S01]  /*13db0*/  FFMA.FTZ R25, R41, R0.reuse, -R46 ;  /* 0x0000000029197223 */ /* 0x080fe2000001082e */
[----:B-1----:R-:W-:Y:S01]  /*13dc0*/  FADD.FTZ R11, R179, R48 ;  /* 0x00000030b30b7221 */ /* 0x002fe20000010000 */
[-CC-:B------:R-:W-:Y:S01]  /*13dd0*/  FFMA.FTZ R174, R101, R0.reuse, -R46.reuse ;  /* 0x0000000065ae7223 */ /* 0x180fe2000001082e */
[----:B------:R-:W0:Y:S01]  /*13de0*/  MUFU.EX2 R9, R9 ;  /* 0x0000000900097308 */ /* 0x000e220000000800 */
[-CC-:B------:R-:W-:Y:S01]  /*13df0*/  FFMA.FTZ R27, R45, R0.reuse, -R46.reuse ;  /* 0x000000002d1b7223 */ /* 0x180fe2000001082e */
[----:B------:R-:W-:Y:S01]  /*13e00*/  FADD.FTZ R50, R20, R11 ;  /* 0x0000000b14327221 */ /* 0x000fe20000010000 */
[-CC-:B------:R-:W-:Y:S01]  /*13e10*/  FFMA.FTZ R168, R103, R0.reuse, -R46.reuse ;  /* 0x0000000067a87223 */ /* 0x180fe2000001082e */
[-C--:B------:R-:W-:Y:S01]  /*13e20*/  FFMA.FTZ R29, R49, R0.reuse, -R46 ;  /* 0x00000000311d7223 */ /* 0x080fe2000001082e */
[----:B------:R-:W1:Y:S01]  /*13e30*/  @P2 LDC R37, c[0x0][0x44c] ;  /* 0x00011300ff252b82 */ /* 0x000e620000000800 */
[----:B------:R-:W-:Y:S01]  /*13e40*/  FADD.FTZ R11, R173, R50 ;  /* 0x00000032ad0b7221 */ /* 0x000fe20000010000 */
[-CC-:B------:R-:W-:Y:S01]  /*13e50*/  FFMA.FTZ R170, R99, R0.reuse, -R46.reuse ;  /* 0x0000000063aa7223 */ /* 0x180fe2000001082e */
[----:B------:R-:W2:Y:S01]  /*13e60*/  MUFU.EX2 R182, R182 ;  /* 0x000000b600b67308 */ /* 0x000ea20000000800 */
[-CC-:B------:R-:W-:Y:S01]  /*13e70*/  FFMA.FTZ R31, R53, R0.reuse, -R46.reuse ;  /* 0x00000000351f7223 */ /* 0x180fe2000001082e */
[-CC-:B------:R-:W-:Y:S01]  /*13e80*/  FFMA.FTZ R164, R97, R0.reuse, -R46.reuse ;  /* 0x0000000061a47223 */ /* 0x180fe2000001082e */
[-CC-:B------:R-:W-:Y:S01]  /*13e90*/  FFMA.FTZ R33, R57, R0.reuse, -R46.reuse ;  /* 0x0000000039217223 */ /* 0x180fe2000001082e */
[-CC-:B------:R-:W-:Y:S01]  /*13ea0*/  FFMA.FTZ R166, R95, R0.reuse, -R46.reuse ;  /* 0x000000005fa67223 */ /* 0x180fe2000001082e */
[-CC-:B------:R-:W-:Y:S01]  /*13eb0*/  FFMA.FTZ R35, R61, R0.reuse, -R46.reuse ;  /* 0x000000003d237223 */ /* 0x180fe2000001082e */
[-C--:B------:R-:W-:Y:S01]  /*13ec0*/  FFMA.FTZ R160, R91, R0.reuse, -R46 ;  /* 0x000000005ba07223 */ /* 0x080fe2000001082e */
[----:B------:R-:W-:Y:S01]  /*13ed0*/  IMAD.MOV.U32 R39, RZ, RZ, R200 ;  /* 0x000000ffff277224 */ /* 0x000fe200078e00c8 */
[----:B------:R-:W3:Y:S01]  /*13ee0*/  MUFU.EX2 R13, R13 ;  /* 0x0000000d000d7308 */ /* 0x000ee20000000800 */
[----:B0-----:R-:W-:Y:S01]  /*13ef0*/  FADD.FTZ R5, R180, R9 ;  /* 0x00000009b4057221 */ /* 0x001fe20000010000 */
[-CC-:B------:R-:W-:Y:S01]  /*13f00*/  FFMA.FTZ R162, R47, R0.reuse, -R46.reuse ;  /* 0x000000002fa27223 */ /* 0x180fe2000001082e */
[-CC-:B------:R-:W-:Y:S01]  /*13f10*/  FFMA.FTZ R156, R51, R0.reuse, -R46.reuse ;  /* 0x00000000339c7223 */ /* 0x180fe2000001082e */
[-CC-:B------:R-:W-:Y:S01]  /*13f20*/  FFMA.FTZ R41, R73, R0.reuse, -R46.reuse ;  /* 0x0000000049297223 */ /* 0x180fe2000001082e */
[-CC-:B------:R-:W-:Y:S01]  /*13f30*/  FFMA.FTZ R43, R43, R0.reuse, -R46.reuse ;  /* 0x000000002b2b7223 */ /* 0x180fe2000001082e */
[-CC-:B------:R-:W-:Y:S01]  /*13f40*/  FFMA.FTZ R77, R77, R0.reuse, -R46.reuse ;  /* 0x000000004d4d7223 */ /* 0x180fe2000001082e */
[-CC-:B------:R-:W-:Y:S01]  /*13f50*/  FFMA.FTZ R55, R55, R0.reuse, -R46.reuse ;  /* 0x0000000037377223 */ /* 0x180fe2000001082e */
[----:B------:R-:W0:Y:S01]  /*13f60*/  MUFU.EX2 R176, R176 ;  /* 0x000000b000b07308 */ /* 0x000e220000000800 */
[----:B--2---:R-:W-:Y:S01]  /*13f70*/  FADD.FTZ R48, R182, R5 ;  /* 0x00000005b6307221 */ /* 0x004fe20000010000 */
[-CC-:B------:R-:W-:Y:S01]  /*13f80*/  FFMA.FTZ R81, R81, R0.reuse, -R46.reuse ;  /* 0x0000000051517223 */ /* 0x180fe2000001082e */
[----:B------:R-:W-:Y:S01]  /*13f90*/  FFMA.FTZ R105, R105, R0, -R46 ;  /* 0x0000000069697223 */ /* 0x000fe2000001082e */
[----:B------:R-:W-:Y:S01]  /*13fa0*/  F2FP.F16.F32.PACK_AB R180, R9, R180 ;  /* 0x000000b409b4723e */ /* 0x000fe200000000ff */
[----:B-1----:R-:W-:Y:S01]  /*13fb0*/  @P2 IMAD.HI.U32 R37, R200, R37, RZ ;  /* 0x00000025c8252227 */ /* 0x002fe200078e00ff */
[----:B------:R-:W-:-:S02]  /*13fc0*/  F2FP.F16.F32.PACK_AB R179, R20, R179 ;  /* 0x000000b314b3723e */ /* 0x000fc400000000ff */
[----:B------:R-:W-:Y:S01]  /*13fd0*/  CS2R R102, SRZ ;  /* 0x0000000000667805 */ /* 0x000fe2000001ff00 */
[----:B------:R-:W1:Y:S01]  /*13fe0*/  MUFU.EX2 R15, R15 ;  /* 0x0000000f000f7308 */ /* 0x000e620000000800 */
[----:B---3--:R-:W-:Y:S01]  /*13ff0*/  FADD.FTZ R5, R13, R48 ;  /* 0x000000300d057221 */ /* 0x008fe20000010000 */
[C---:B------:R-:W-:Y:S01]  /*14000*/  FADD.FTZ R48, R24.reuse, R11 ;  /* 0x0000000b18307221 */ /* 0x040fe20000010000 */
[----:B------:R-:W-:Y:S01]  /*14010*/  @P2 SHF.R.U32.HI R39, RZ, R52, R37 ;  /* 0x00000034ff272219 */ /* 0x000fe20000011625 */
[----:B------:R-:W-:Y:S01]  /*14020*/  FFMA.FTZ R37, R65, R0, -R46 ;  /* 0x0000000041257223 */ /* 0x000fe2000001082e */
[----:B------:R-:W-:Y:S01]  /*14030*/  F2FP.F16.F32.PACK_AB R173, R24, R173 ;  /* 0x000000ad18ad723e */ /* 0x000fe200000000ff */
[----:B------:R-:W-:Y:S01]  /*14040*/  FADD.FTZ R11, R175, R48 ;  /* 0x00000030af0b7221 */ /* 0x000fe20000010000 */
[----:B------:R-:W-:Y:S01]  /*14050*/  IADD3 R49, R39, R202, -R201 ;  /* 0x000000ca27317210 */ /* 0x000fe20007ffe8c9 */
[----:B------:R-:W2:Y:S01]  /*14060*/  MUFU.EX2 R178, R178 ;  /* 0x000000b200b27308 */ /* 0x000ea20000000800 */
[----:B0-----:R-:W-:Y:S01]  /*14070*/  FADD.FTZ R6, R176, R5 ;  /* 0x00000005b0067221 */ /* 0x001fe20000010000 */
[C---:B------:R-:W-:Y:S01]  /*14080*/  FADD.FTZ R48, R26.reuse, R11 ;  /* 0x0000000b1a307221 */ /* 0x040fe20000010000 */
[-CC-:B------:R-:W-:Y:S01]  /*14090*/  FFMA.FTZ R39, R69, R0.reuse, -R46.reuse ;  /* 0x0000000045277223 */ /* 0x180fe2000001082e */
[----:B------:R-:W-:Y:S01]  /*140a0*/  SHF.R.S32.HI R50, RZ, 0x1f, R49 ;  /* 0x0000001fff327819 */ /* 0x000fe20000011431 */
[----:B------:R-:W-:Y:S01]  /*140b0*/  FFMA.FTZ R46, R85, R0, -R46 ;  /* 0x00000000552e7223 */ /* 0x000fe2000001082e */
[----:B------:R-:W-:Y:S01]  /*140c0*/  FADD.FTZ R11, R169, R48 ;  /* 0x00000030a90b7221 */ /* 0x000fe20000010000 */
[----:B------:R-:W-:Y:S01]  /*140d0*/  F2FP.F16.F32.PACK_AB R175, R26, R175 ;  /* 0x000000af1aaf723e */ /* 0x000fe200000000ff */
[----:B------:R-:W0:Y:S01]  /*140e0*/  MUFU.EX2 R21, R21 ;  /* 0x0000001500157308 */ /* 0x000e220000000800 */
[C---:B-1----:R-:W-:Y:S01]  /*140f0*/  FADD.FTZ R5, R15.reuse, R6 ;  /* 0x000000060f057221 */ /* 0x042fe20000010000 */
[----:B------:R-:W-:Y:S01]  /*14100*/  FADD.FTZ R48, R28, R11 ;  /* 0x0000000b1c307221 */ /* 0x000fe20000010000 */
[----:B------:R-:W-:-:S02]  /*14110*/  F2FP.F16.F32.PACK_AB R176, R15, R176 ;  /* 0x000000b00fb0723e */ /* 0x000fc400000000ff */
[----:B------:R-:W-:Y:S02]  /*14120*/  CS2R R100, SRZ ;  /* 0x0000000000647805 */ /* 0x000fe4000001ff00 */
[----:B------:R-:W-:Y:S01]  /*14130*/  F2FP.F16.F32.PACK_AB R169, R28, R169 ;  /* 0x000000a91ca9723e */ /* 0x000fe200000000ff */
[----:B------:R-:W-:Y:S01]  /*14140*/  FADD.FTZ R11, R171, R48 ;  /* 0x00000030ab0b7221 */ /* 0x000fe20000010000 */
[----:B------:R-:W-:Y:S01]  /*14150*/  F2FP.F16.F32.PACK_AB R171, R32, R171 ;  /* 0x000000ab20ab723e */ /* 0x000fe200000000ff */
[----:B------:R-:W1:Y:S01]  /*14160*/  MUFU.EX2 R172, R172 ;  /* 0x000000ac00ac7308 */ /* 0x000e620000000800 */
[----:B--2---:R-:W-:Y:S01]  /*14170*/  FADD.FTZ R6, R178, R5 ;  /* 0x00000005b2067221 */ /* 0x004fe20000010000 */
[----:B------:R-:W-:Y:S01]  /*14180*/  FADD.FTZ R48, R32, R11 ;  /* 0x0000000b20307221 */ /* 0x000fe20000010000 */
[----:B------:R-:W-:Y:S02]  /*14190*/  F2FP.F16.F32.PACK_AB R182, R13, R182 ;  /* 0x000000b60db6723e */ /* 0x000fe400000000ff */
[----:B------:R-:W-:-:S02]  /*141a0*/  CS2R R98, SRZ ;  /* 0x0000000000627805 */ /* 0x000fc4000001ff00 */
[----:B------:R-:W-:Y:S01]  /*141b0*/  CS2R R96, SRZ ;  /* 0x0000000000607805 */ /* 0x000fe2000001ff00 */
[----:B------:R-:W-:Y:S01]  /*141c0*/  FADD.FTZ R11, R165, R48 ;  /* 0x00000030a50b7221 */ /* 0x000fe20000010000 */
[C---:B------:R-:W-:Y:S01]  /*141d0*/  F2FP.F16.F32.PACK_AB R165, R30.reuse, R165 ;  /* 0x000000a51ea5723e */ /* 0x040fe200000000ff */
[----:B------:R-:W2:Y:S01]  /*141e0*/  MUFU.EX2 R25, R25 ;  /* 0x0000001900197308 */ /* 0x000ea20000000800 */
[C---:B0-----:R-:W-:Y:S01]  /*141f0*/  FADD.FTZ R5, R21.reuse, R6 ;  /* 0x0000000615057221 */ /* 0x041fe20000010000 */
[----:B------:R-:W-:Y:S01]  /*14200*/  FADD.FTZ R48, R30, R11 ;  /* 0x0000000b1e307221 */ /* 0x000fe20000010000 */
[----:B------:R-:W-:Y:S02]  /*14210*/  F2FP.F16.F32.PACK_AB R178, R21, R178 ;  /* 0x000000b215b2723e */ /* 0x000fe400000000ff */
[----:B------:R-:W-:Y:S02]  /*14220*/  CS2R R94, SRZ ;  /* 0x00000000005e7805 */ /* 0x000fe4000001ff00 */
[----:B------:R-:W-:Y:S01]  /*14230*/  CS2R R92, SRZ ;  /* 0x00000000005c7805 */ /* 0x000fe2000001ff00 */
[----:B------:R-:W-:Y:S01]  /*14240*/  FADD.FTZ R11, R167, R48 ;  /* 0x00000030a70b7221 */ /* 0x000fe20000010000 */
[----:B------:R-:W-:Y:S01]  /*14250*/  F2FP.F16.F32.PACK_AB R167, R34, R167 ;  /* 0x000000a722a7723e */ /* 0x000fe200000000ff */
[----:B------:R-:W0:Y:S01]  /*14260*/  MUFU.EX2 R174, R174 ;  /* 0x000000ae00ae7308 */ /* 0x000e220000000800 */
[----:B-1----:R-:W-:Y:S01]  /*14270*/  FADD.FTZ R6, R172, R5 ;  /* 0x00000005ac067221 */ /* 0x002fe20000010000 */
[----:B------:R-:W-:Y:S01]  /*14280*/  FADD.FTZ R48, R34, R11 ;  /* 0x0000000b22307221 */ /* 0x000fe20000010000 */
[----:B------:R-:W-:-:S02]  /*14290*/  LEA.HI R11, R50, R49, RZ, 0x7 ;  /* 0x00000031320b7211 */ /* 0x000fc400078f38ff */
[----:B------:R-:W-:Y:S02]  /*142a0*/  CS2R R90, SRZ ;  /* 0x00000000005a7805 */ /* 0x000fe4000001ff00 */
[----:B------:R-:W-:Y:S01]  /*142b0*/  CS2R R88, SRZ ;  /* 0x0000000000587805 */ /* 0x000fe2000001ff00 */
[----:B------:R-:W-:Y:S01]  /*142c0*/  FADD.FTZ R45, R161, R48 ;  /* 0x00000030a12d7221 */ /* 0x000fe20000010000 */
[C---:B------:R-:W-:Y:S01]  /*142d0*/  F2FP.F16.F32.PACK_AB R161, R36.reuse, R161 ;  /* 0x000000a124a1723e */ /* 0x040fe200000000ff */
[----:B------:R-:W1:Y:S01]  /*142e0*/  MUFU.EX2 R27, R27 ;  /* 0x0000001b001b7308 */ /* 0x000e620000000800 */
[C---:B--2---:R-:W-:Y:S01]  /*142f0*/  FADD.FTZ R5, R25.reuse, R6 ;  /* 0x0000000619057221 */ /* 0x044fe20000010000 */
[----:B------:R-:W-:Y:S01]  /*14300*/  FADD.FTZ R48, R36, R45 ;  /* 0x0000002d24307221 */ /* 0x000fe20000010000 */
[----:B------:R-:W-:-:S03]  /*14310*/  F2FP.F16.F32.PACK_AB R172, R25, R172 ;  /* 0x000000ac19ac723e */ /* 0x000fc600000000ff */
[----:B------:R-:W-:Y:S01]  /*14320*/  FADD.FTZ R45, R163, R48 ;  /* 0x00000030a32d7221 */ /* 0x000fe20000010000 */
[----:B------:R-:W-:Y:S01]  /*14330*/  F2FP.F16.F32.PACK_AB R163, R38, R163 ;  /* 0x000000a326a3723e */ /* 0x000fe200000000ff */
[----:B------:R-:W2:Y:S01]  /*14340*/  MUFU.EX2 R168, R168 ;  /* 0x000000a800a87308 */ /* 0x000ea20000000800 */
[----:B0-----:R-:W-:Y:S01]  /*14350*/  FADD.FTZ R6, R174, R5 ;  /* 0x00000005ae067221 */ /* 0x001fe20000010000 */
[----:B------:R-:W-:-:S04]  /*14360*/  FADD.FTZ R10, R38, R45 ;  /* 0x0000002d260a7221 */ /* 0x000fc80000010000 */
[----:B------:R-:W-:Y:S01]  /*14370*/  FADD.FTZ R45, R157, R10 ;  /* 0x0000000a9d2d7221 */ /* 0x000fe20000010000 */
[C---:B------:R-:W-:Y:S01]  /*14380*/  F2FP.F16.F32.PACK_AB R157, R40.reuse, R157 ;  /* 0x0000009d289d723e */ /* 0x040fe200000000ff */
        /* <DEDUP_REMOVED lines=48> */
[----:B0-----:R-:W-:Y:S01]  /*14690*/  FADD.FTZ R5, R155, R10 ;  /* 0x0000000a9b057221 */ /* 0x001fe20000010000 */
[----:B------:R-:W-:-:S04]  /*146a0*/  SHF.R.S32.HI R10, RZ, 0x7, R11 ;  /* 0x00000007ff0a7819 */ /* 0x000fc8000001140b */
[----:B------:R-:W-:Y:S02]  /*146b0*/  VIMNMX R15, R199, R10, !PT ;  /* 0x0000000ac70f7248 */ /* 0x000fe40007fe0100 */
[----:B------:R-:W0:Y:S01]  /*146c0*/  MUFU.EX2 R55, R55 ;  /* 0x0000003700377308 */ /* 0x000e220000000800 */
[----:B-1----:R-:W-:Y:S01]  /*146d0*/  FADD.FTZ R9, R43, R6 ;  /* 0x000000062b097221 */ /* 0x002fe20000010000 */
[----:B------:R-:W-:-:S06]  /*146e0*/  ISETP.GE.AND P3, PT, R12, R15, PT ;  /* 0x0000000f0c00720c */ /* 0x000fcc0003f66270 */
        /* <DEDUP_REMOVED lines=9> */
[----:B--2---:R-:W-:Y:S01]  /*14780*/  FADD.FTZ R9, R105, R6 ;  /* 0x0000000669097221 */ /* 0x004fe20000010000 */
[C---:B0-----:R-:W-:Y:S01]  /*14790*/  FADD.FTZ R5, R8.reuse, R5 ;  /* 0x0000000508057221 */ /* 0x041fe20000010000 */
[----:B------:R-:W-:Y:S01]  /*147a0*/  F2FP.F16.F32.PACK_AB R155, R8, R155 ;  /* 0x0000009b089b723e */ /* 0x000fe200000000ff */
[----:B------:R-:W-:Y:S02]  /*147b0*/  IMAD.MOV.U32 R8, RZ, RZ, 0x3f800000 ;  /* 0x3f800000ff087424 */ /* 0x000fe400078e00ff */
[C---:B-1----:R-:W-:Y:S01]  /*147c0*/  FADD.FTZ R6, R46.reuse, R9 ;  /* 0x000000092e067221 */ /* 0x042fe20000010000 */
[----:B------:R-:W-:Y:S02]  /*147d0*/  F2FP.F16.F32.PACK_AB R154, R46, R105 ;  /* 0x000000692e9a723e */ /* 0x000fe400000000ff */
[----:B------:R-:W-:Y:S02]  /*147e0*/  CS2R R104, SRZ ;  /* 0x0000000000687805 */ /* 0x000fe4000001ff00 */
[----:B------:R-:W-:Y:S01]  /*147f0*/  MOV R9, 0x3f800000 ;  /* 0x3f80000000097802 */ /* 0x000fe20000000f00 */
[----:B------:R-:W-:Y:S06]  /*14800*/  @!P3 BRA `(.L_x_2655) ;  /* 0x0000002c0080b947 */ /* 0x000fec0003800000 */
[----:B------:R-:W-:Y:S01]  /*14810*/  BSSY B1, `(.L_x_2655) ;  /* 0x00002df000017945 */ /* 0x000fe20003800000 */
[----:B------:R-:W-:Y:S01]  /*14820*/  IMAD.MOV.U32 R14, RZ, RZ, R4 ;  /* 0x000000ffff0e7224 */ /* 0x000fe200078e0004 */
[----:B------:R-:W-:Y:S01]  /*14830*/  MOV R8, 0x3f800000 ;  /* 0x3f80000000087802 */ /* 0x000fe20000000f00 */
[----:B------:R-:W-:Y:S02]  /*14840*/  IMAD.MOV.U32 R13, RZ, RZ, R3 ;  /* 0x000000ffff0d7224 */ /* 0x000fe400078e0003 */
[----:B------:R-:W-:Y:S02]  /*14850*/  IMAD.MOV.U32 R11, RZ, RZ, R187 ;  /* 0x000000ffff0b7224 */ /* 0x000fe400078e00bb */
[----:B------:R-:W-:Y:S02]  /*14860*/  IMAD.MOV.U32 R10, RZ, RZ, R184 ;  /* 0x000000ffff0a7224 */ /* 0x000fe400078e00b8 */
[----:B------:R-:W-:-:S07]  /*14870*/  IMAD.MOV.U32 R151, RZ, RZ, RZ ;  /* 0x000000ffff977224 */ /* 0x000fce00078e00ff */
.L_x_2666:
[----:B------:R-:W-:-:S05]  /*14880*/  VIADD R0, R10, 0x1 ;  /* 0x000000010a007836 */ /* 0x000fca0000000000 */
[----:B------:R-:W-:-:S04]  /*14890*/  ISETP.NE.AND P3, PT, R0, 0x2, PT ;  /* 0x000000020000780c */ /* 0x000fc80003f65270 */
[----:B------:R-:W-:Y:S02]  /*148a0*/  SEL R4, RZ, 0x1, P3 ;  /* 0x00000001ff047807 */ /* 0x000fe40001800000 */
[----:B------:R-:W-:Y:S02]  /*148b0*/  SEL R184, R0, RZ, P3 ;  /* 0x000000ff00b87207 */ /* 0x000fe40001800000 */
[----:B------:R-:W-:Y:S01]  /*148c0*/  LOP3.LUT R187, R11, R4, RZ, 0x3c, !PT ;  /* 0x000000040bbb7212 */ /* 0x000fe200078e3cff */
[----:B------:R-:W-:Y:S06]  /*148d0*/  @!P0 BRA `(.L_x_2656) ;  /* 0x0000000000048947 */ /* 0x000fec0003800000 */
[----:B------:R-:W-:Y:S01]  /*148e0*/  BPT.TRAP 0x1 ;  /* 0x000000040000795c */ /* 0x000fe20000300000 */
.L_x_2656:
[----:B------:R-:W-:Y:S01]  /*148f0*/  IMAD R20, R184, 0x8, R2 ;  /* 0x00000008b8147824 */ /* 0x000fe200078e0202 */
[----:B------:R-:W-:-:S04]  /*14900*/  SHF.L.U32 R3, R187, 0x1f, RZ ;  /* 0x0000001fbb037819 */ /* 0x000fc800000006ff */
[----:B------:R0:W1:Y:S01]  /*14910*/  SYNCS.PHASECHK.TRANS64.TRYWAIT P3, [R20+URZ+0x34830], R3 ;  /* 0x03483003140075a7 */ /* 0x000062000806017f */
[----:B------:R-:W-:Y:S05]  /*14920*/  @!P0 BRA `(.L_x_2657) ;  /* 0x0000000000048947 */ /* 0x000fea0003800000 */
[----:B------:R-:W-:Y:S01]  /*14930*/  BPT.TRAP 0x1 ;  /* 0x000000040000795c */ /* 0x000fe20000300000 */
.L_x_2657:
[----:B------:R-:W-:Y:S01]  /*14940*/  IMAD R0, R184, 0xc00, R7 ;  /* 0x00000c00b8007824 */ /* 0x000fe200078e0207 */
[----:B------:R-:W-:Y:S03]  /*14950*/  BSSY B2, `(.L_x_2658) ;  /* 0x0000006000027945 */ /* 0x000fe60003800000 */
[C---:B------:R-:W-:Y:S01]  /*14960*/  VIADD R26, R0.reuse, 0x2 ;  /* 0x00000002001a7836 */ /* 0x040fe20000000000 */
[----:B------:R-:W-:Y:S01]  /*14970*/  IADD3 R4, R0, 0x4, RZ ;  /* 0x0000000400047810 */ /* 0x000fe20007ffe0ff */
[----:B-1----:R-:W-:Y:S06]  /*14980*/  @P3 BRA `(.L_x_2659) ;  /* 0x0000000000083947 */ /* 0x002fec0003800000 */
[----:B------:R-:W1:Y:S02]  /*14990*/  SYNCS.PHASECHK.TRANS64.TRYWAIT P3, [R20+URZ+0x34830], R3 ;  /* 0x03483003140075a7 */ /* 0x000e64000806017f */
[----:B-1----:R-:W-:Y:S05]  /*149a0*/  @!P3 BRA `(.L_x_2660) ;  /* 0x000001200074b947 */ /* 0x002fea0003800000 */
.L_x_2659:
[----:B------:R-:W-:Y:S05]  /*149b0*/  BSYNC B2 ;  /* 0x0000000000027941 */ /* 0x000fea0003800000 */
.L_x_2658:
[----:B------:R-:W-:Y:S01]  /*149c0*/  IMAD.MOV.U32 R24, RZ, RZ, R0 ;  /* 0x000000ffff187224 */ /* 0x000fe200078e0000 */
[----:B------:R-:W-:Y:S01]  /*149d0*/  R2UR UR50, R26 ;  /* 0x000000001a3272ca */ /* 0x000fe200000e0000 */
[----:B------:R2:W-:Y:S03]  /*149e0*/  STL.64 [R1+0xb0], R14 ;  /* 0x0000b00e01007387 */ /* 0x0005e60000100a00 */
[----:B------:R-:W-:Y:S01]  /*149f0*/  R2UR UR54, R24 ;  /* 0x00000000183672ca */ /* 0x000fe200000e0000 */
[----:B------:R-:W-:Y:S01]  /*14a00*/  VIADD R24, R0, 0x6 ;  /* 0x0000000600187836 */ /* 0x000fe20000000000 */
[----:B------:R-:W-:-:S04]  /*14a10*/  MOV R26, R4 ;  /* 0x00000004001a7202 */ /* 0x000fc80000000f00 */
[----:B------:R-:W-:Y:S01]  /*14a20*/  R2UR UR34, R24 ;  /* 0x00000000182272ca */ /* 0x000fe200000e0000 */
[----:B------:R-:W-:Y:S01]  /*14a30*/  VIADD R24, R0, 0x404 ;  /* 0x0000040400187836 */ /* 0x000fe20000000000 */
[----:B------:R-:W-:Y:S01]  /*14a40*/  R2UR UR46, R26 ;  /* 0x000000001a2e72ca */ /* 0x000fe200000e0000 */
[----:B------:R-:W-:Y:S01]  /*14a50*/  VIADD R26, R0, 0x400 ;  /* 0x00000400001a7836 */ /* 0x000fe20000000000 */
[----:B--2---:R-:W2:Y:S01]  /*14a60*/  LDL.64 R14, [R1+0x30] ;  /* 0x00003000010e7983 */ /* 0x004ea20000100a00 */
        /* <DEDUP_REMOVED lines=10> */
[----:B------:R-:W-:Y:S01]  /*14b10*/  VIADD R28, R0, 0x800 ;  /* 0x00000800001c7836 */ /* 0x000fe20000000000 */
[----:B------:R-:W-:Y:S01]  /*14b20*/  R2UR UR18, R26 ;  /* 0x000000001a1272ca */ /* 0x000fe200000e0000 */
[----:B------:R-:W-:Y:S01]  /*14b30*/  VIADD R26, R0, 0x804 ;  /* 0x00000804001a7836 */ /* 0x000fe20000000000 */
[----:B------:R-:W-:Y:S01]  /*14b40*/  R2UR UR10, R24 ;  /* 0x00000000180a72ca */ /* 0x000fe200000e0000 */
[----:B------:R-:W-:Y:S01]  /*14b50*/  VIADD R24, R0, 0x806 ;  /* 0x0000080600187836 */ /* 0x000fe20000000000 */
[C---:B------:R-:W-:Y:S01]  /*14b60*/  R2UR UR51, R27.reuse ;  /* 0x000000001b3372ca */ /* 0x040fe200000e0000 */
[----:B------:R3:W-:Y:S01]  /*14b70*/  STL.64 [R1+0xa8], R12 ;  /* 0x0000a80c01007387 */ /* 0x0007e20000100a00 */
[----:B------:R-:W-:-:S02]  /*14b80*/  R2UR UR47, R27 ;  /* 0x000000001b2f72ca */ /* 0x000fc400000e0000 */
[----:B------:R-:W-:Y:S02]  /*14b90*/  R2UR UR35, R25 ;  /* 0x00000000192372ca */ /* 0x000fe400000e0000 */
[----:B------:R-:W-:Y:S02]  /*14ba0*/  R2UR UR31, R27 ;  /* 0x000000001b1f72ca */ /* 0x000fe400000e0000 */
[----:B------:R-:W-:Y:S02]  /*14bb0*/  R2UR UR27, R29 ;  /* 0x000000001d1b72ca */ /* 0x000fe400000e0000 */
[----:B------:R-:W-:Y:S02]  /*14bc0*/  R2UR UR23, R25 ;  /* 0x00000000191772ca */ /* 0x000fe400000e0000 */
[----:B------:R-:W-:Y:S01]  /*14bd0*/  R2UR UR19, R27 ;  /* 0x000000001b1372ca */ /* 0x000fe200000e0000 */
[----:B---3--:R-:W3:Y:S01]  /*14be0*/  LDL.64 R12, [R1+0x28] ;  /* 0x00002800010c7983 */ /* 0x008ee20000100a00 */
[----:B------:R-:W-:-:S02]  /*14bf0*/  R2UR UR14, R28 ;  /* 0x000000001c0e72ca */ /* 0x000fc400000e0000 */
[----:B------:R-:W-:Y:S01]  /*14c00*/  R2UR UR15, R29 ;  /* 0x000000001d0f72ca */ /* 0x000fe200000e0000 */
[----:B------:R4:W-:Y:S01]  /*14c10*/  STL.64 [R1+0xa0], R10 ;  /* 0x0000a00a01007387 */ /* 0x0009e20000100a00 */
[----:B------:R-:W-:Y:S02]  /*14c20*/  R2UR UR11, R25 ;  /* 0x00000000190b72ca */ /* 0x000fe400000e0000 */
[----:B------:R-:W-:Y:S02]  /*14c30*/  R2UR UR6, R26 ;  /* 0x000000001a0672ca */ /* 0x000fe400000e0000 */
[----:B------:R-:W-:Y:S02]  /*14c40*/  R2UR UR7, R27 ;  /* 0x000000001b0772ca */ /* 0x000fe400000e0000 */
[----:B------:R-:W-:Y:S02]  /*14c50*/  R2UR UR38, R24 ;  /* 0x00000000182672ca */ /* 0x000fe400000e0000 */
[----:B------:R-:W-:-:S02]  /*14c60*/  R2UR UR39, R25 ;  /* 0x00000000192772ca */ /* 0x000fc400000e0000 */
[----:B------:R-:W-:Y:S01]  /*14c70*/  WARPGROUP.ARRIVE ;  /* 0x00000000000079c5 */ /* 0x000fe20000000000 */
[----:B----4-:R-:W4:Y:S01]  /*14c80*/  LDL.64 R10, [R1+0x20] ;  /* 0x00002000010a7983 */ /* 0x010f220000100a00 */
[-C--:B------:R-:W-:Y:S01]  /*14c90*/  FMUL.FTZ R88, R88, R9.reuse ;  /* 0x0000000958587220 */ /* 0x080fe20000410000 */
[-C--:B------:R-:W-:Y:S02]  /*14ca0*/  FMUL.FTZ R89, R89, R9.reuse ;  /* 0x0000000959597220 */ /* 0x080fe40000410000 */
[----:B------:R0:W-:Y:S01]  /*14cb0*/  STL.64 [R1+0x98], R6 ;  /* 0x0000980601007387 */ /* 0x0001e20000100a00 */
[----:B------:R-:W-:Y:S01]  /*14cc0*/  HGMMA.64x128x16.F32 R24, gdesc[UR52], RZ, !UPT, gsb0 ;  /* 0x01e00000341879f0 */ /* 0x000fe2000c0008ff */
        /* <DEDUP_REMOVED lines=64> */
[----:B-1----:R-:W4:Y:S04]  /*150d0*/  LDL.64 R2, [R1+0x8] ;  /* 0x0000080001027983 */ /* 0x002f280000100a00 */
[----:B------:R-:W2:Y:S01]  /*150e0*/  LDL.64 R8, [R1+0x38] ;  /* 0x0000380001087983 */ /* 0x000ea20000100a00 */
[----:B------:R-:W-:-:S02]  /*150f0*/  WARPGROUP.DEPBAR.LE gsb0, 0x0 ;  /* 0x00008000000079c5 */ /* 0x000fc40000010000 */
[----:B------:R-:W-:-:S06]  /*15100*/  WARPGROUP.ARRIVE ;  /* 0x00000000000079c5 */ /* 0x000fcc0000000000 */
[----:B------:R-:W-:Y:S03]  /*15110*/  HGMMA.64x128x16.F32 R24, gdesc[UR48], R24, gsb0 ;  /* 0x01e00000301879f0 */ /* 0x000fe60008000818 */
[----:B------:R-:W-:Y:S02]  /*15120*/  WARPGROUP.DEPBAR.LE gsb0, 0x0 ;  /* 0x00008000000079c5 */ /* 0x000fe40000010000 */
[----:B------:R-:W-:-:S07]  /*15130*/  WARPGROUP.ARRIVE ;  /* 0x00000000000079c5 */ /* 0x000fce0000000000 */
[----:B------:R-:W-:Y:S01]  /*15140*/  HGMMA.64x128x16.F32 R24, gdesc[UR44], R24, gsb0 ;  /* 0x01e000002c1879f0 */ /* 0x000fe20008000818 */
[----:B--2---:R-:W-:Y:S02]  /*15150*/  R2UR UR32, R8 ;  /* 0x00000000082072ca */ /* 0x004fe400000e0000 */
[----:B------:R-:W-:Y:S02]  /*15160*/  R2UR UR33, R9 ;  /* 0x00000000092172ca */ /* 0x000fe400000e0000 */
[----:B------:R-:W-:Y:S01]  /*15170*/  R2UR UR28, R14 ;  /* 0x000000000e1c72ca */ /* 0x000fe200000e0000 */
[----:B------:R-:W2:Y:S01]  /*15180*/  LDL.64 R8, [R1] ;  /* 0x0000000001087983 */ /* 0x000ea20000100a00 */
[----:B------:R-:W-:Y:S02]  /*15190*/  WARPGROUP.DEPBAR.LE gsb0, 0x0 ;  /* 0x00008000000079c5 */ /* 0x000fe40000010000 */
[----:B------:R-:W-:-:S07]  /*151a0*/  WARPGROUP.ARRIVE ;  /* 0x00000000000079c5 */ /* 0x000fce0000000000 */
[----:B------:R-:W-:Y:S01]  /*151b0*/  HGMMA.64x128x16.F32 R24, gdesc[UR32], R24, gsb0 ;  /* 0x01e00000201879f0 */ /* 0x000fe20008000818 */
[----:B------:R-:W-:Y:S02]  /*151c0*/  R2UR UR29, R15 ;  /* 0x000000000f1d72ca */ /* 0x000fe400000e0000 */
[----:B---3--:R-:W-:Y:S01]  /*151d0*/  R2UR UR24, R12 ;  /* 0x000000000c1872ca */ /* 0x008fe200000e0000 */
[----:B------:R0:W5:Y:S01]  /*151e0*/  LDL.LU.64 R14, [R1+0xb0] ;  /* 0x0000b000010e7983 */ /* 0x0001620000300a00 */
[----:B------:R-:W-:Y:S02]  /*151f0*/  R2UR UR25, R13 ;  /* 0x000000000d1972ca */ /* 0x000fe400000e0000 */
[----:B----4-:R-:W-:Y:S01]  /*15200*/  R2UR UR20, R10 ;  /* 0x000000000a1472ca */ /* 0x010fe200000e0000 */
[----:B------:R0:W5:Y:S01]  /*15210*/  LDL.LU.64 R12, [R1+0xa8] ;  /* 0x0000a800010c7983 */ /* 0x0001620000300a00 */
[----:B------:R-:W-:Y:S02]  /*15220*/  WARPGROUP.DEPBAR.LE gsb0, 0x0 ;  /* 0x00008000000079c5 */ /* 0x000fe40000010000 */
[----:B------:R-:W-:-:S06]  /*15230*/  WARPGROUP.ARRIVE ;  /* 0x00000000000079c5 */ /* 0x000fcc0000000000 */
[----:B------:R-:W-:Y:S01]  /*15240*/  HGMMA.64x128x16.F32 R24, gdesc[UR28], R24, gsb0 ;  /* 0x01e000001c1879f0 */ /* 0x000fe20008000818 */
[----:B------:R-:W-:Y:S02]  /*15250*/  R2UR UR21, R11 ;  /* 0x000000000b1572ca */ /* 0x000fe400000e0000 */
[----:B------:R-:W-:Y:S01]  /*15260*/  R2UR UR16, R6 ;  /* 0x00000000061072ca */ /* 0x000fe200000e0000 */
[----:B------:R0:W5:Y:S01]  /*15270*/  LDL.LU.64 R10, [R1+0xa0] ;  /* 0x0000a000010a7983 */ /* 0x0001620000300a00 */
[----:B------:R-:W-:Y:S02]  /*15280*/  WARPGROUP.DEPBAR.LE gsb0, 0x0 ;  /* 0x00008000000079c5 */ /* 0x000fe40000010000 */
[----:B------:R-:W-:-:S06]  /*15290*/  WARPGROUP.ARRIVE ;  /* 0x00000000000079c5 */ /* 0x000fcc0000000000 */
[----:B------:R-:W-:Y:S01]  /*152a0*/  HGMMA.64x128x16.F32 R24, gdesc[UR24], R24, gsb0 ;  /* 0x01e00000181879f0 */ /* 0x000fe20008000818 */
[----:B------:R-:W-:Y:S02]  /*152b0*/  R2UR UR17, R7 ;  /* 0x00000000071172ca */ /* 0x000fe400000e0000 */
[----:B------:R-:W-:Y:S01]  /*152c0*/  R2UR UR12, R2 ;  /* 0x00000000020c72ca */ /* 0x000fe200000e0000 */
[----:B------:R0:W5:Y:S01]  /*152d0*/  LDL.LU.64 R6, [R1+0x98] ;  /* 0x0000980001067983 */ /* 0x0001620000300a00 */
[----:B------:R-:W-:Y:S02]  /*152e0*/  R2UR UR13, R3 ;  /* 0x00000000030d72ca */ /* 0x000fe400000e0000 */
[----:B--2---:R-:W-:Y:S01]  /*152f0*/  R2UR UR8, R8 ;  /* 0x00000000080872ca */ /* 0x004fe200000e0000 */
[----:B------:R0:W5:Y:S01]  /*15300*/  LDL.LU R2, [R1+0x90] ;  /* 0x0000900001027983 */ /* 0x0001620000300800 */
[----:B------:R-:W-:Y:S02]  /*15310*/  WARPGROUP.DEPBAR.LE gsb0, 0x0 ;  /* 0x00008000000079c5 */ /* 0x000fe40000010000 */
[----:B------:R-:W-:-:S06]  /*15320*/  WARPGROUP.ARRIVE ;  /* 0x00000000000079c5 */ /* 0x000fcc0000000000 */
[----:B------:R-:W-:Y:S03]  /*15330*/  HGMMA.64x128x16.F32 R24, gdesc[UR20], R24, gsb0 ;  /* 0x01e00000141879f0 */ /* 0x000fe60008000818 */
[----:B------:R-:W-:Y:S02]  /*15340*/  WARPGROUP.DEPBAR.LE gsb0, 0x0 ;  /* 0x00008000000079c5 */ /* 0x000fe40000010000 */
[----:B------:R-:W-:-:S07]  /*15350*/  WARPGROUP.ARRIVE ;  /* 0x00000000000079c5 */ /* 0x000fce0000000000 */
[----:B------:R-:W-:Y:S01]  /*15360*/  HGMMA.64x128x16.F32 R24, gdesc[UR16], R24, gsb0 ;  /* 0x01e00000101879f0 */ /* 0x000fe20008000818 */
[----:B------:R-:W-:Y:S02]  /*15370*/  R2UR UR9, R9 ;  /* 0x00000000090972ca */ /* 0x000fe400000e0000 */
[----:B------:R-:W-:Y:S02]  /*15380*/  WARPGROUP.DEPBAR.LE gsb0, 0x0 ;  /* 0x00008000000079c5 */ /* 0x000fe40000010000 */
[----:B------:R-:W-:-:S07]  /*15390*/  WARPGROUP.ARRIVE ;  /* 0x00000000000079c5 */ /* 0x000fce0000000000 */
[----:B------:R-:W-:Y:S01]  /*153a0*/  HGMMA.64x128x16.F32 R24, gdesc[UR12], R24, gsb0 ;  /* 0x01e000000c1879f0 */ /* 0x000fe20008000818 */
[----:B------:R-:W-:Y:S01]  /*153b0*/  UMOV UR4, UR56 ;  /* 0x0000003800047c82 */ /* 0x000fe20008000000 */
[----:B------:R-:W-:Y:S01]  /*153c0*/  UMOV UR5, UR57 ;  /* 0x0000003900057c82 */ /* 0x000fe20008000000 */
        /* <DEDUP_REMOVED lines=12> */
.L_x_2661:
[----:B-----5:R-:W-:Y:S02]  /*15490*/  SHF.L.U32 R0, R11, 0x1f, RZ ;  /* 0x0000001f0b007819 */ /* 0x020fe400000006ff */
[----:B------:R-:W-:-:S04]  /*154a0*/  LEA R21, R10, R2, 0x3 ;  /* 0x000000020a157211 */ /* 0x000fc800078e18ff */
[----:B------:R0:W1:Y:S01]  /*154b0*/  SYNCS.PHASECHK.TRANS64.TRYWAIT P3, [R21+URZ+0x34850], R0 ;  /* 0x03485000150075a7 */ /* 0x000062000806017f */
[----:B------:R-:W-:Y:S05]  /*154c0*/  @!P0 BRA `(.L_x_2662) ;  /* 0x0000000000048947 */ /* 0x000fea0003800000 */
[----:B------:R-:W-:Y:S01]  /*154d0*/  BPT.TRAP 0x1 ;  /* 0x000000040000795c */ /* 0x000fe20000300000 */
.L_x_2662:
[----:B------:R-:W-:Y:S04]  /*154e0*/  BSSY B2, `(.L_x_2663) ;  /* 0x0000004000027945 */ /* 0x000fe80003800000 */
[----:B-1----:R-:W-:Y:S05]  /*154f0*/  @P3 BRA `(.L_x_2664) ;  /* 0x0000000000083947 */ /* 0x002fea0003800000 */
[----:B------:R-:W1:Y:S02]  /*15500*/  SYNCS.PHASECHK.TRANS64.TRYWAIT P3, [R21+URZ+0x34850], R0 ;  /* 0x03485000150075a7 */ /* 0x000e64000806017f */
[----:B-1----:R-:W-:Y:S05]  /*15510*/  @!P3 BRA `(.L_x_2665) ;  /* 0x0000011400acb947 */ /* 0x002fea0003800000 */
.L_x_2664:
[----:B------:R-:W-:Y:S05]  /*15520*/  BSYNC B2 ;  /* 0x0000000000027941 */ /* 0x000fea0003800000 */
.L_x_2663:
[----:B01----:R-:W-:Y:S01]  /*15530*/  VIADD R0, R2, 0x400 ;  /* 0x0000040002007836 */ /* 0x003fe20000000000 */
[----:B------:R-:W-:Y:S01]  /*15540*/  WARPGROUP.ARRIVE ;  /* 0x00000000000079c5 */ /* 0x000fe20000000000 */
[----:B------:R-:W-:Y:S01]  /*15550*/  IMAD.MOV.U32 R9, RZ, RZ, 0x40000040 ;  /* 0x40000040ff097424 */ /* 0x000fe200078e00ff */
[----:B------:R-:W-:Y:S01]  /*15560*/  MOV R11, 0x40000040 ;  /* 0x40000040000b7802 */ /* 0x000fe20000000f00 */
[----:B------:R-:W0:Y:S01]  /*15570*/  @P2 LDC R3, c[0x0][0x44c] ;  /* 0x00011300ff032b82 */ /* 0x000e220000000800 */
[----:B------:R-:W-:Y:S01]  /*15580*/  SHF.R.U32.HI R0, RZ, 0x4, R0 ;  /* 0x00000004ff007819 */ /* 0x000fe20000011600 */
[----:B------:R-:W-:Y:S01]  /*15590*/  IMAD.IADD R4, R205, 0x1, R200 ;  /* 0x00000001cd047824 */ /* 0x000fe200078e02c8 */
[----:B------:R-:W-:Y:S01]  /*155a0*/  R2UR UR7, R9 ;  /* 0x00000000090772ca */ /* 0x000fe200000e0000 */
[----:B------:R-:W-:Y:S01]  /*155b0*/  @!P1 VIADD R20, R20, 0x34840 ;  /* 0x0003484014149836 */ /* 0x000fe20000000000 */
[----:B------:R-:W-:Y:S02]  /*155c0*/  LOP3.LUT R0, R0, 0x3fff, RZ, 0xc0, !PT ;  /* 0x00003fff00007812 */ /* 0x000fe400078ec0ff */
[----:B------:R-:W-:-:S02]  /*155d0*/  @!P1 IADD3 R21, R21, 0x34860, RZ ;  /* 0x0003486015159810 */ /* 0x000fc40007ffe0ff */
[----:B------:R-:W-:Y:S02]  /*155e0*/  LOP3.LUT R0, R0, 0x4000000, RZ, 0xfc, !PT ;  /* 0x0400000000007812 */ /* 0x000fe400078efcff */
[----:B------:R-:W-:Y:S02]  /*155f0*/  @!P1 PRMT R20, RZ, 0x654, R20 ;  /* 0x00000654ff149816 */ /* 0x000fe40000000014 */
[----:B------:R-:W-:Y:S01]  /*15600*/  @!P1 PRMT R21, RZ, 0x654, R21 ;  /* 0x00000654ff159816 */ /* 0x000fe20000000015 */
[----:B------:R-:W-:Y:S02]  /*15610*/  IMAD R8, R10, 0x800, R0 ;  /* 0x000008000a087824 */ /* 0x000fe400078e0200 */
[----:B------:R-:W1:Y:S02]  /*15620*/  @P2 LDC R0, c[0x0][0x450] ;  /* 0x00011400ff002b82 */ /* 0x000e640000000800 */
[C---:B------:R-:W-:Y:S01]  /*15630*/  VIADD R10, R8.reuse, 0x80 ;  /* 0x00000080080a7836 */ /* 0x040fe20000000000 */
[----:B------:R-:W-:Y:S01]  /*15640*/  R2UR UR6, R8 ;  /* 0x00000000080672ca */ /* 0x000fe200000e0000 */
[----:B0-----:R-:W-:-:S12]  /*15650*/  @P2 IMAD.HI.U32 R3, R4, R3, RZ ;  /* 0x0000000304032227 */ /* 0x001fd800078e00ff */
[----:B------:R-:W-:Y:S01]  /*15660*/  HGMMA.64x128x16.F32 R88, R180, gdesc[UR4].tnspB, R88, gsb0 ;  /* 0x41e00004b4587df0 */ /* 0x000fe20008000858 */
[----:B------:R-:W-:Y:S01]  /*15670*/  R2UR UR6, R10 ;  /* 0x000000000a0672ca */ /* 0x000fe200000e0000 */
[----:B------:R-:W-:Y:S01]  /*15680*/  VIADD R10, R8, 0x100 ;  /* 0x00000100080a7836 */ /* 0x000fe20000000000 */
[----:B------:R-:W-:Y:S01]  /*15690*/  R2UR UR7, R11 ;  /* 0x000000000b0772ca */ /* 0x000fe200000e0000 */
[----:B------:R-:W-:Y:S01]  /*156a0*/  IMAD.MOV.U32 R11, RZ, RZ, 0x40000040 ;  /* 0x40000040ff0b7424 */ /* 0x000fe200078e00ff */
[----:B-1----:R-:W-:Y:S01]  /*156b0*/  @P2 SHF.R.U32.HI R4, RZ, R0, R3 ;  /* 0x00000000ff042219 */ /* 0x002fe20000011603 */
[----:B------:R-:W-:-:S04]  /*156c0*/  IMAD.MOV.U32 R3, RZ, RZ, -0x80 ;  /* 0xffffff80ff037424 */ /* 0x000fc800078e00ff */
[----:B------:R-:W0:Y:S01]  /*156d0*/  SHFL.IDX PT, R0, R4, RZ, 0x1c1f ;  /* 0x001c1fff04007589 */ /* 0x000e2200000e0000 */
[----:B------:R-:W-:-:S03]  /*156e0*/  IMAD R3, R12, R3, 0x1 ;  /* 0x000000010c037424 */ /* 0x000fc600078e0203 */
[----:B------:R-:W1:Y:S02]  /*156f0*/  SHFL.IDX PT, R4, R4, 0x1, 0x1c1f ;  /* 0x003c1f0004047f89 */ /* 0x000e6400000e0000 */
[----:B------:R-:W-:-:S05]  /*15700*/  IADD3 R3, R202, R3, -R204 ;  /* 0x00000003ca037210 */ /* 0x000fca0007ffe8cc */
[----:B------:R-:W-:-:S05]  /*15710*/  IMAD.IADD R9, R3, 0x1, -R201 ;  /* 0x0000000103097824 */ /* 0x000fca00078e0ac9 */
[----:B0-----:R-:W-:-:S04]  /*15720*/  IADD3 R0, R9, R0, RZ ;  /* 0x0000000009007210 */ /* 0x001fc80007ffe0ff */
[C---:B------:R-:W-:Y:S01]  /*15730*/  ISETP.GT.AND P3, PT, R0.reuse, RZ, PT ;  /* 0x000000ff0000720c */ /* 0x040fe20003f64270 */
[----:B-1----:R-:W-:Y:S01]  /*15740*/  IMAD.IADD R9, R9, 0x1, R4 ;  /* 0x0000000109097824 */ /* 0x002fe200078e0204 */
        /* <DEDUP_REMOVED lines=49> */
[----:B------:R-:W-:Y:S01]  /*15a60*/  FMNMX.FTZ R3, R53, R3, !PT ;  /* 0x0000000335037209 */ /* 0x000fe20007810000 */
[----:B------:R-:W-:Y:S02]  /*15a70*/  WARPGROUP.DEPBAR.LE gsb0, 0x0 ;  /* 0x00008000000079c5 */ /* 0x000fe40000010000 */
[----:B------:R-:W-:Y:S01]  /*15a80*/  WARPGROUP.ARRIVE ;  /* 0x00000000000079c5 */ /* 0x000fe20000000000 */
[----:B------:R-:W-:Y:S02]  /*15a90*/  ISETP.GT.AND P3, PT, R0, 0x48, PT ;  /* 0x000000480000780c */ /* 0x000fe40003f64270 */
[----:B------:R-:W-:-:S02]  /*15aa0*/  FSEL R57, R57, -INF , P4 ;  /* 0xff80000039397808 */ /* 0x000fc40002000000 */
[----:B------:R-:W-:Y:S01]  /*15ab0*/  FMNMX.FTZ R3, R56, R3, !PT ;  /* 0x0000000338037209 */ /* 0x000fe20007810000 */
[----:B------:R-:W-:Y:S01]  /*15ac0*/  HGMMA.64x128x16.F32 R88, R176, gdesc[UR4].tnspB, R88, gsb0 ;  /* 0x41e00004b0587df0 */ /* 0x000fe20008000858 */
[----:B------:R-:W-:Y:S01]  /*15ad0*/  R2UR UR6, R10 ;  /* 0x000000000a0672ca */ /* 0x000fe200000e0000 */
[----:B------:R-:W-:Y:S01]  /*15ae0*/  VIADD R10, R8, 0x180 ;  /* 0x00000180080a7836 */ /* 0x000fe20000000000 */
[----:B------:R-:W-:Y:S01]  /*15af0*/  R2UR UR7, R11 ;  /* 0x000000000b0772ca */ /* 0x000fe200000e0000 */
[----:B------:R-:W-:Y:S01]  /*15b00*/  IMAD.MOV.U32 R11, RZ, RZ, 0x40000040 ;  /* 0x40000040ff0b7424 */ /* 0x000fe200078e00ff */
[----:B------:R-:W-:Y:S02]  /*15b10*/  ISETP.GT.AND P4, PT, R0, 0x49, PT ;  /* 0x000000490000780c */ /* 0x000fe40003f84270 */
[----:B------:R-:W-:Y:S02]  /*15b20*/  FSEL R60, R60, -INF , P3 ;  /* 0xff8000003c3c7808 */ /* 0x000fe40001800000 */
[----:B------:R-:W-:-:S02]  /*15b30*/  FMNMX.FTZ R3, R57, R3, !PT ;  /* 0x0000000339037209 */ /* 0x000fc40007810000 */
[----:B------:R-:W-:Y:S02]  /*15b40*/  FSEL R61, R61, -INF , P4 ;  /* 0xff8000003d3d7808 */ /* 0x000fe40002000000 */
[----:B------:R-:W-:Y:S02]  /*15b50*/  ISETP.GT.AND P3, PT, R0, 0x50, PT ;  /* 0x000000500000780c */ /* 0x000fe40003f64270 */
[----:B------:R-:W-:Y:S02]  /*15b60*/  FMNMX.FTZ R3, R60, R3, !PT ;  /* 0x000000033c037209 */ /* 0x000fe40007810000 */
[----:B------:R-:W-:Y:S02]  /*15b70*/  ISETP.GT.AND P4, PT, R0, 0x51, PT ;  /* 0x000000510000780c */ /* 0x000fe40003f84270 */
[----:B------:R-:W-:Y:S02]  /*15b80*/  FSEL R64, R64, -INF , P3 ;  /* 0xff80000040407808 */ /* 0x000fe40001800000 */
[----:B------:R-:W-:-:S02]  /*15b90*/  FMNMX.FTZ R3, R61, R3, !PT ;  /* 0x000000033d037209 */ /* 0x000fc40007810000 */
[----:B------:R-:W-:Y:S02]  /*15ba0*/  FSEL R65, R65, -INF , P4 ;  /* 0xff80000041417808 */ /* 0x000fe40002000000 */
[C---:B------:R-:W-:Y:S02]  /*15bb0*/  ISETP.GT.AND P4, PT, R0.reuse, 0x59, PT ;  /* 0x000000590000780c */ /* 0x040fe40003f84270 */
[----:B------:R-:W-:Y:S02]  /*15bc0*/  ISETP.GT.AND P3, PT, R0, 0x58, PT ;  /* 0x000000580000780c */ /* 0x000fe40003f64270 */
[----:B------:R-:W-:Y:S02]  /*15bd0*/  FMNMX.FTZ R3, R64, R3, !PT ;  /* 0x0000000340037209 */ /* 0x000fe40007810000 */
[----:B------:R-:W-:Y:S02]  /*15be0*/  FSEL R69, R69, -INF , P4 ;  /* 0xff80000045457808 */ /* 0x000fe40002000000 */
[----:B------:R-:W-:-:S02]  /*15bf0*/  ISETP.GT.AND P4, PT, R0, 0x61, PT ;  /* 0x000000610000780c */ /* 0x000fc40003f84270 */
[----:B------:R-:W-:Y:S02]  /*15c00*/  FSEL R68, R68, -INF , P3 ;  /* 0xff80000044447808 */ /* 0x000fe40001800000 */
[----:B------:R-:W-:Y:S02]  /*15c10*/  FMNMX.FTZ R3, R65, R3, !PT ;  /* 0x0000000341037209 */ /* 0x000fe40007810000 */
[C---:B------:R-:W-:Y:S02]  /*15c20*/  ISETP.GT.AND P5, PT, R0.reuse, 0x69, PT ;  /* 0x000000690000780c */ /* 0x040fe40003fa4270 */
[----:B------:R-:W-:Y:S02]  /*15c30*/  FSEL R73, R73, -INF , P4 ;  /* 0xff80000049497808 */ /* 0x000fe40002000000 */
[C---:B------:R-:W-:Y:S02]  /*15c40*/  ISETP.GT.AND P4, PT, R0.reuse, 0x71, PT ;  /* 0x000000710000780c */ /* 0x040fe40003f84270 */
[----:B------:R-:W-:-:S02]  /*15c50*/  ISETP.GT.AND P3, PT, R0, 0x60, PT ;  /* 0x000000600000780c */ /* 0x000fc40003f64270 */
[----:B------:R-:W-:Y:S02]  /*15c60*/  FMNMX.FTZ R3, R68, R3, !PT ;  /* 0x0000000344037209 */ /* 0x000fe40007810000 */
[----:B------:R-:W-:Y:S02]  /*15c70*/  FSEL R77, R77, -INF , P5 ;  /* 0xff8000004d4d7808 */ /* 0x000fe40002800000 */
[----:B------:R-:W-:Y:S02]  /*15c80*/  ISETP.GT.AND P5, PT, R0, 0x79, PT ;  /* 0x000000790000780c */ /* 0x000fe40003fa4270 */
[----:B------:R-:W-:Y:S02]  /*15c90*/  FSEL R81, R81, -INF , P4 ;  /* 0xff80000051517808 */ /* 0x000fe40002000000 */
[----:B------:R-:W-:Y:S02]  /*15ca0*/  FSEL R72, R72, -INF , P3 ;  /* 0xff80000048487808 */ /* 0x000fe40001800000 */
[----:B------:R-:W-:-:S02]  /*15cb0*/  FMNMX.FTZ R3, R69, R3, !PT ;  /* 0x0000000345037209 */ /* 0x000fc40007810000 */
[----:B------:R-:W-:Y:S02]  /*15cc0*/  ISETP.GT.AND P4, PT, R9, RZ, PT ;  /* 0x000000ff0900720c */ /* 0x000fe40003f84270 */
[----:B------:R-:W-:Y:S02]  /*15cd0*/  FSEL R85, R85, -INF , P5 ;  /* 0xff80000055557808 */ /* 0x000fe40002800000 */
[----:B------:R-:W-:Y:S02]  /*15ce0*/  ISETP.GT.AND P6, PT, R0, 0x68, PT ;  /* 0x000000680000780c */ /* 0x000fe40003fc4270 */
[----:B------:R-:W-:Y:S02]  /*15cf0*/  FMNMX.FTZ R3, R72, R3, !PT ;  /* 0x0000000348037209 */ /* 0x000fe40007810000 */
[----:B------:R-:W-:Y:S02]  /*15d00*/  ISETP.GT.AND P5, PT, R9, 0x1, PT ;  /* 0x000000010900780c */ /* 0x000fe40003fa4270 */
[----:B------:R-:W-:-:S02]  /*15d10*/  FSEL R26, R26, -INF , P4 ;  /* 0xff8000001a1a7808 */ /* 0x000fc40002000000 */
[----:B------:R-:W-:Y:S02]  /*15d20*/  FSEL R76, R76, -INF , P6 ;  /* 0xff8000004c4c7808 */ /* 0x000fe40003000000 */
[----:B------:R-:W-:Y:S02]  /*15d30*/  FMNMX.FTZ R3, R73, R3, !PT ;  /* 0x0000000349037209 */ /* 0x000fe40007810000 */
[----:B------:R-:W-:Y:S02]  /*15d40*/  ISETP.GT.AND P4, PT, R9, 0x8, PT ;  /* 0x000000080900780c */ /* 0x000fe40003f84270 */
[----:B------:R-:W-:Y:S02]  /*15d50*/  FSEL R27, R27, -INF , P5 ;  /* 0xff8000001b1b7808 */ /* 0x000fe40002800000 */
[----:B------:R-:W-:Y:S02]  /*15d60*/  FMNMX.FTZ R4, R26, R14, !PT ;  /* 0x0000000e1a047209 */ /* 0x000fe40007810000 */
[----:B------:R-:W-:-:S02]  /*15d70*/  ISETP.GT.AND P3, PT, R0, 0x70, PT ;  /* 0x000000700000780c */ /* 0x000fc40003f64270 */
[----:B------:R-:W-:Y:S02]  /*15d80*/  FMNMX.FTZ R3, R76, R3, !PT ;  /* 0x000000034c037209 */ /* 0x000fe40007810000 */
[----:B------:R-:W-:Y:S02]  /*15d90*/  ISETP.GT.AND P5, PT, R9, 0x9, PT ;  /* 0x000000090900780c */ /* 0x000fe40003fa4270 */
        /* <DEDUP_REMOVED lines=8> */
[----:B------:R-:W-:Y:S02]  /*15e20*/  FMNMX.FTZ R3, R80, R3, !PT ;  /* 0x0000000350037209 */ /* 0x000fe40007810000 */
[----:B------:R-:W-:-:S02]  /*15e30*/  ISETP.GT.AND P5, PT, R9, 0x11, PT ;  /* 0x000000110900780c */ /* 0x000fc40003fa4270 */
[----:B------:R-:W-:Y:S02]  /*15e40*/  FSEL R34, R34, -INF , P4 ;  /* 0xff80000022227808 */ /* 0x000fe40002000000 */
[----:B------:R-:W-:Y:S02]  /*15e50*/  FMNMX.FTZ R4, R31, R4, !PT ;  /* 0x000000041f047209 */ /* 0x000fe40007810000 */
[----:B------:R-:W-:Y:S02]  /*15e60*/  FSEL R84, R84, -INF , P6 ;  /* 0xff80000054547808 */ /* 0x000fe40003000000 */
[----:B------:R-:W-:Y:S02]  /*15e70*/  FMNMX.FTZ R3, R81, R3, !PT ;  /* 0x0000000351037209 */ /* 0x000fe40007810000 */
[----:B------:R-:W-:Y:S02]  /*15e80*/  ISETP.GT.AND P4, PT, R9, 0x18, PT ;  /* 0x000000180900780c */ /* 0x000fe40003f84270 */
[----:B------:R-:W-:-:S02]  /*15e90*/  FSEL R35, R35, -INF , P5 ;  /* 0xff80000023237808 */ /* 0x000fc40002800000 */
[----:B------:R-:W-:Y:S02]  /*15ea0*/  FMNMX.FTZ R4, R34, R4, !PT ;  /* 0x0000000422047209 */ /* 0x000fe40007810000 */
[----:B------:R-:W-:Y:S02]  /*15eb0*/  FMNMX.FTZ R3, R84, R3, !PT ;  /* 0x0000000354037209 */ /* 0x000fe40007810000 */
[----:B------:R-:W-:Y:S02]  /*15ec0*/  ISETP.GT.AND P5, PT, R9, 0x19, PT ;  /* 0x000000190900780c */ /* 0x000fe40003fa4270 */
[----:B------:R-:W-:Y:S02]  /*15ed0*/  FSEL R38, R38, -INF , P4 ;  /* 0xff80000026267808 */ /* 0x000fe40002000000 */
[----:B------:R-:W-:Y:S02]  /*15ee0*/  FMNMX.FTZ R4, R35, R4, !PT ;  /* 0x0000000423047209 */ /* 0x000fe40007810000 */
[----:B------:R-:W-:-:S02]  /*15ef0*/  FMNMX.FTZ R3, R85, R3, !PT ;  /* 0x0000000355037209 */ /* 0x000fc40007810000 */
[----:B------:R-:W-:Y:S02]  /*15f00*/  ISETP.GT.AND P4, PT, R9, 0x20, PT ;  /* 0x000000200900780c */ /* 0x000fe40003f84270 */
[----:B------:R-:W-:Y:S01]  /*15f10*/  FSEL R39, R39, -INF , P5 ;  /* 0xff80000027277808 */ /* 0x000fe20002800000 */
[----:B------:R-:W0:Y:S01]  /*15f20*/  SHFL.BFLY PT, R0, R3, 0x2, 0x1f ;  /* 0x0c401f0003007f89 */ /* 0x000e2200000e0000 */
[----:B------:R-:W-:Y:S02]  /*15f30*/  FMNMX.FTZ R4, R38, R4, !PT ;  /* 0x0000000426047209 */ /* 0x000fe40007810000 */
[----:B------:R-:W-:Y:S02]  /*15f40*/  ISETP.GT.AND P5, PT, R9, 0x21, PT ;  /* 0x000000210900780c */ /* 0x000fe40003fa4270 */
[----:B------:R-:W-:Y:S02]  /*15f50*/  FSEL R42, R42, -INF , P4 ;  /* 0xff8000002a2a7808 */ /* 0x000fe40002000000 */
[----:B------:R-:W-:Y:S01]  /*15f60*/  FMNMX.FTZ R4, R39, R4, !PT ;  /* 0x0000000427047209 */ /* 0x000fe20007810000 */
[----:B------:R-:W-:-:S02]  /*15f70*/  WARPGROUP.DEPBAR.LE gsb0, 0x0 ;  /* 0x00008000000079c5 */ /* 0x000fc40000010000 */
[----:B------:R-:W-:Y:S01]  /*15f80*/  WARPGROUP.ARRIVE ;  /* 0x00000000000079c5 */ /* 0x000fe20000000000 */
[----:B------:R-:W-:Y:S02]  /*15f90*/  ISETP.GT.AND P4, PT, R9, 0x28, PT ;  /* 0x000000280900780c */ /* 0x000fe40003f84270 */
[----:B------:R-:W-:Y:S02]  /*15fa0*/  FSEL R43, R43, -INF , P5 ;  /* 0xff8000002b2b7808 */ /* 0x000fe40002800000 */
[----:B------:R-:W-:Y:S01]  /*15fb0*/  FMNMX.FTZ R4, R42, R4, !PT ;  /* 0x000000042a047209 */ /* 0x000fe20007810000 */
[----:B------:R-:W-:Y:S01]  /*15fc0*/  HGMMA.64x128x16.F32 R88, R172, gdesc[UR4].tnspB, R88, gsb0 ;  /* 0x41e00004ac587df0 */ /* 0x000fe20008000858 */
[----:B------:R-:W-:Y:S02]  /*15fd0*/  R2UR UR6, R10 ;  /* 0x000000000a0672ca */ /* 0x000fe400000e0000 */
[----:B------:R-:W-:Y:S01]  /*15fe0*/  R2UR UR7, R11 ;  /* 0x000000000b0772ca */ /* 0x000fe200000e0000 */
[----:B------:R-:W-:Y:S01]  /*15ff0*/  IMAD.MOV.U32 R11, RZ, RZ, 0x40000040 ;  /* 0x40000040ff0b7424 */ /* 0x000fe200078e00ff */
[----:B------:R-:W-:-:S02]  /*16000*/  IADD3 R10, R8, 0x200, RZ ;  /* 0x00000200080a7810 */ /* 0x000fc40007ffe0ff */
        /* <DEDUP_REMOVED lines=15> */
[----:B0-----:R-:W-:Y:S01]  /*16100*/  FMNMX.FTZ R3, R3, R0, !PT ;  /* 0x0000000003037209 */ /* 0x001fe20007810000 */
[----:B------:R-:W-:Y:S01]  /*16110*/  IMAD.U32 R0, RZ, RZ, UR59 ;  /* 0x0000003bff007e24 */ /* 0x000fe2000f8e00ff */
        /* <DEDUP_REMOVED lines=48> */
[----:B------:R-:W-:Y:S02]  /*16420*/  FSEL R87, R87, -INF , P5 ;  /* 0xff80000057577808 */ /* 0x000fe40002800000 */
[----:B------:R-:W-:-:S04]  /*16430*/  FMNMX.FTZ R4, R86, R4, !PT ;  /* 0x0000000456047209 */ /* 0x000fc80007810000 */
[----:B------:R-:W-:Y:S01]  /*16440*/  FMNMX.FTZ R4, R87, R4, !PT ;  /* 0x0000000457047209 */ /* 0x000fe20007810000 */
[----:B------:R-:W-:Y:S02]  /*16450*/  WARPGROUP.DEPBAR.LE gsb0, 0x0 ;  /* 0x00008000000079c5 */ /* 0x000fe40000010000 */
[----:B------:R-:W-:Y:S02]  /*16460*/  WARPGROUP.ARRIVE ;  /* 0x00000000000079c5 */ /* 0x000fe40000000000 */
[----:B------:R-:W0:Y:S04]  /*16470*/  SHFL.BFLY PT, R9, R4, 0x2, 0x1f ;  /* 0x0c401f0004097f89 */ /* 0x000e2800000e0000 */
[----:B------:R-:W-:Y:S01]  /*16480*/  HGMMA.64x128x16.F32 R88, R168, gdesc[UR4].tnspB, R88, gsb0 ;  /* 0x41e00004a8587df0 */ /* 0x000fe20008000858 */
[----:B------:R-:W-:Y:S01]  /*16490*/  R2UR UR6, R10 ;  /* 0x000000000a0672ca */ /* 0x000fe200000e0000 */
[----:B------:R-:W-:Y:S01]  /*164a0*/  VIADD R10, R8, 0x280 ;  /* 0x00000280080a7836 */ /* 0x000fe20000000000 */
[----:B------:R-:W-:Y:S01]  /*164b0*/  R2UR UR7, R11 ;  /* 0x000000000b0772ca */ /* 0x000fe200000e0000 */
[----:B------:R-:W-:Y:S01]  /*164c0*/  IMAD.MOV.U32 R11, RZ, RZ, 0x40000040 ;  /* 0x40000040ff0b7424 */ /* 0x000fe200078e00ff */
[----:B0-----:R-:W-:-:S05]  /*164d0*/  FMNMX.FTZ R4, R4, R9, !PT ;  /* 0x0000000904047209 */ /* 0x001fca0007810000 */
[----:B------:R-:W0:Y:S02]  /*164e0*/  SHFL.BFLY PT, R9, R4, 0x1, 0x1f ;  /* 0x0c201f0004097f89 */ /* 0x000e2400000e0000 */
[----:B0-----:R-:W-:-:S04]  /*164f0*/  FMNMX.FTZ R4, R4, R9, !PT ;  /* 0x0000000904047209 */ /* 0x001fc80007810000 */
[----:B------:R-:W-:Y:S01]  /*16500*/  FSETP.NEU.FTZ.AND P4, PT, R4, -INF , PT ;  /* 0xff8000000400780b */ /* 0x000fe20003f9d000 */
[----:B------:R-:W-:Y:S02]  /*16510*/  WARPGROUP.DEPBAR.LE gsb0, 0x0 ;  /* 0x00008000000079c5 */ /* 0x000fe40000010000 */
[----:B------:R-:W-:-:S06]  /*16520*/  WARPGROUP.ARRIVE ;  /* 0x00000000000079c5 */ /* 0x000fcc0000000000 */
[----:B------:R-:W-:Y:S01]  /*16530*/  HGMMA.64x128x16.F32 R88, R164, gdesc[UR4].tnspB, R88, gsb0 ;  /* 0x41e00004a4587df0 */ /* 0x000fe20008000858 */
[----:B------:R-:W-:Y:S02]  /*16540*/  R2UR UR6, R10 ;  /* 0x000000000a0672ca */ /* 0x000fe400000e0000 */
[----:B------:R-:W-:Y:S01]  /*16550*/  R2UR UR7, R11 ;  /* 0x000000000b0772ca */ /* 0x000fe200000e0000 */
[----:B------:R-:W-:Y:S02]  /*16560*/  WARPGROUP.DEPBAR.LE gsb0, 0x0 ;  /* 0x00008000000079c5 */ /* 0x000fe40000010000 */
[----:B------:R-:W-:Y:S01]  /*16570*/  WARPGROUP.ARRIVE ;  /* 0x00000000000079c5 */ /* 0x000fe20000000000 */
[----:B------:R-:W0:Y:S09]  /*16580*/  SHFL.BFLY PT, R164, R3, 0x1, 0x1f ;  /* 0x0c201f0003a47f89 */ /* 0x000e3200000e0000 */
[----:B------:R-:W-:Y:S01]  /*16590*/  HGMMA.64x128x16.F32 R88, R160, gdesc[UR4].tnspB, R88, gsb0 ;  /* 0x41e00004a0587df0 */ /* 0x000fe20008000858 */
[----:B0-----:R-:W-:-:S04]  /*165a0*/  FMNMX.FTZ R3, R3, R164, !PT ;  /* 0x000000a403037209 */ /* 0x001fc80007810000 */
[C---:B------:R-:W-:Y:S01]  /*165b0*/  FSETP.NEU.FTZ.AND P3, PT, R3.reuse, -INF , PT ;  /* 0xff8000000300780b */ /* 0x040fe20003f7d000 */
[----:B------:R-:W-:-:S03]  /*165c0*/  FMUL.FTZ R11, R3, R0 ;  /* 0x00000000030b7220 */ /* 0x000fc60000410000 */
[----:B------:R-:W-:Y:S02]  /*165d0*/  FSEL R9, R3, RZ, P3 ;  /* 0x000000ff03097208 */ /* 0x000fe40001800000 */
[----:B------:R-:W-:Y:S02]  /*165e0*/  FSEL R11, R11, RZ, P3 ;  /* 0x000000ff0b0b7208 */ /* 0x000fe40001800000 */
[C---:B------:R-:W-:Y:S01]  /*165f0*/  ISETP.GT.AND P3, PT, R12.reuse, R15, PT ;  /* 0x0000000f0c00720c */ /* 0x040fe20003f64270 */
[----:B------:R-:W-:Y:S01]  /*16600*/  FADD.FTZ R9, -R9, R13 ;  /* 0x0000000d09097221 */ /* 0x000fe20000010100 */
[----:B------:R-:W-:Y:S02]  /*16610*/  VIADD R12, R12, 0xffffffff ;  /* 0xffffffff0c0c7836 */ /* 0x000fe40000000000 */
[-CC-:B------:R-:W-:Y:S01]  /*16620*/  FFMA.FTZ R10, R25, R0.reuse, -R11.reuse ;  /* 0x00000000190a7223 */ /* 0x180fe2000001080b */
[-CC-:B------:R-:W-:Y:S01]  /*16630*/  FFMA.FTZ R25, R33, R0.reuse, -R11.reuse ;  /* 0x0000000021197223 */ /* 0x180fe2000001080b */
[-CC-:B------:R-:W-:Y:S01]  /*16640*/  FFMA.FTZ R176, R32, R0.reuse, -R11.reuse ;  /* 0x0000000020b07223 */ /* 0x180fe2000001080b */
[----:B------:R-:W-:Y:S01]  /*16650*/  IMAD.MOV.U32 R33, RZ, RZ, 0x40000040 ;  /* 0x40000040ff217424 */ /* 0x000fe200078e00ff */
[----:B------:R-:W-:Y:S01]  /*16660*/  IADD3 R32, R8, 0x300, RZ ;  /* 0x0000030008207810 */ /* 0x000fe20007ffe0ff */
[-CC-:B------:R-:W-:Y:S01]  /*16670*/  FFMA.FTZ R168, R48, R0.reuse, -R11.reuse ;  /* 0x0000000030a87223 */ /* 0x180fe2000001080b */
[-CC-:B------:R-:W-:Y:S01]  /*16680*/  FFMA.FTZ R48, R65, R0.reuse, -R11.reuse ;  /* 0x0000000041307223 */ /* 0x180fe2000001080b */
[-C--:B------:R-:W-:Y:S01]  /*16690*/  FMUL.FTZ R65, R4, R0.reuse ;  /* 0x0000000004417220 */ /* 0x080fe20000410000 */
[----:B------:R-:W-:Y:S01]  /*166a0*/  R2UR UR6, R32 ;  /* 0x00000000200672ca */ /* 0x000fe200000e0000 */
[-CC-:B------:R-:W-:Y:S01]  /*166b0*/  FFMA.FTZ R180, R24, R0.reuse, -R11.reuse ;  /* 0x0000000018b47223 */ /* 0x180fe2000001080b */
[----:B------:R-:W-:Y:S01]  /*166c0*/  R2UR UR7, R33 ;  /* 0x00000000210772ca */ /* 0x000fe200000e0000 */
[-C--:B------:R-:W-:Y:S01]  /*166d0*/  FMUL.FTZ R9, R9, R0.reuse ;  /* 0x0000000009097220 */ /* 0x080fe20000410000 */
[----:B------:R-:W-:Y:S01]  /*166e0*/  FSEL R65, R65, RZ, P4 ;  /* 0x000000ff41417208 */ /* 0x000fe20002000000 */
[-CC-:B------:R-:W-:Y:S01]  /*166f0*/  FFMA.FTZ R182, R28, R0.reuse, -R11.reuse ;  /* 0x000000001cb67223 */ /* 0x180fe2000001080b */
[----:B------:R-:W-:Y:S01]  /*16700*/  MUFU.EX2 R10, R10 ;  /* 0x0000000a000a7308 */ /* 0x000fe20000000800 */
[-CC-:B------:R-:W-:Y:S01]  /*16710*/  FFMA.FTZ R24, R29, R0.reuse, -R11.reuse ;  /* 0x000000001d187223 */ /* 0x180fe2000001080b */
[-C--:B------:R-:W-:Y:S01]  /*16720*/  FFMA.FTZ R178, R36, R0.reuse, -R11 ;  /* 0x0000000024b27223 */ /* 0x080fe2000001080b */
[-CC-:B------:R-:W-:Y:S01]  /*16730*/  FFMA.FTZ R181, R26, R0.reuse, -R65.reuse ;  /* 0x000000001ab57223 */ /* 0x180fe20000010841 */
[----:B------:R-:W-:Y:S01]  /*16740*/  FSEL R26, R4, RZ, P4 ;  /* 0x000000ff041a7208 */ /* 0x000fe20002000000 */
[----:B------:R-:W-:Y:S01]  /*16750*/  FFMA.FTZ R32, R27, R0, -R65 ;  /* 0x000000001b207223 */ /* 0x000fe20000010841 */
[----:B------:R-:W-:-:S02]  /*16760*/  IMAD.MOV.U32 R27, RZ, RZ, 0x40000040 ;  /* 0x40000040ff1b7424 */ /* 0x000fc400078e00ff */
[-CC-:B------:R-:W-:Y:S01]  /*16770*/  FFMA.FTZ R183, R30, R0.reuse, -R65.reuse ;  /* 0x000000001eb77223 */ /* 0x180fe20000010841 */
[----:B------:R-:W-:Y:S01]  /*16780*/  MUFU.EX2 R180, R180 ;  /* 0x000000b400b47308 */ /* 0x000fe20000000800 */
[----:B------:R-:W-:Y:S01]  /*16790*/  FADD.FTZ R14, -R26, R14 ;  /* 0x0000000e1a0e7221 */ /* 0x000fe20000010100 */
[----:B------:R-:W-:Y:S02]  /*167a0*/  VIADD R26, R8, 0x380 ;  /* 0x00000380081a7836 */ /* 0x000fe40000000000 */
[-CC-:B------:R-:W-:Y:S01]  /*167b0*/  FFMA.FTZ R177, R34, R0.reuse, -R65.reuse ;  /* 0x0000000022b17223 */ /* 0x180fe20000010841 */
[-CC-:B------:R-:W-:Y:S01]  /*167c0*/  FFMA.FTZ R30, R35, R0.reuse, -R65.reuse ;  /* 0x00000000231e7223 */ /* 0x180fe20000010841 */
[-C--:B------:R-:W-:Y:S01]  /*167d0*/  FMUL.FTZ R14, R14, R0.reuse ;  /* 0x000000000e0e7220 */ /* 0x080fe20000410000 */
[-C--:B------:R-:W-:Y:S01]  /*167e0*/  FFMA.FTZ R179, R38, R0.reuse, -R65 ;  /* 0x0000000026b37223 */ /* 0x080fe20000010841 */
[-C--:B------:R-:W-:Y:S01]  /*167f0*/  FFMA.FTZ R28, R37, R0.reuse, -R11 ;  /* 0x00000000251c7223 */ /* 0x080fe2000001080b */
[----:B------:R-:W0:Y:S01]  /*16800*/  MUFU.EX2 R9, R9 ;  /* 0x0000000900097308 */ /* 0x000e220000000800 */
[-C--:B------:R-:W-:Y:S01]  /*16810*/  FFMA.FTZ R33, R39, R0.reuse, -R65 ;  /* 0x0000000027217223 */ /* 0x080fe20000010841 */
[-C--:B------:R-:W-:Y:S01]  /*16820*/  FFMA.FTZ R172, R40, R0.reuse, -R11 ;  /* 0x0000000028ac7223 */ /* 0x080fe2000001080b */
[-C--:B------:R-:W-:Y:S01]  /*16830*/  FFMA.FTZ R173, R42, R0.reuse, -R65 ;  /* 0x000000002aad7223 */ /* 0x080fe20000010841 */
[-C--:B------:R-:W-:Y:S01]  /*16840*/  FFMA.FTZ R29, R41, R0.reuse, -R11 ;  /* 0x00000000291d7223 */ /* 0x080fe2000001080b */
[-C--:B------:R-:W-:Y:S01]  /*16850*/  FFMA.FTZ R35, R43, R0.reuse, -R65 ;  /* 0x000000002b237223 */ /* 0x080fe20000010841 */
[-C--:B------:R-:W-:Y:S01]  /*16860*/  FFMA.FTZ R174, R44, R0.reuse, -R11 ;  /* 0x000000002cae7223 */ /* 0x080fe2000001080b */
[-C--:B------:R-:W-:Y:S01]  /*16870*/  FFMA.FTZ R175, R46, R0.reuse, -R65 ;  /* 0x000000002eaf7223 */ /* 0x080fe20000010841 */
[----:B------:R-:W-:Y:S01]  /*16880*/  MUFU.EX2 R181, R181 ;  /* 0x000000b500b57308 */ /* 0x000fe20000000800 */
[-C--:B------:R-:W-:Y:S01]  /*16890*/  FFMA.FTZ R36, R45, R0.reuse, -R11 ;  /* 0x000000002d247223 */ /* 0x080fe2000001080b */
[-C--:B------:R-:W-:Y:S01]  /*168a0*/  FFMA.FTZ R169, R50, R0.reuse, -R65 ;  /* 0x0000000032a97223 */ /* 0x080fe20000010841 */
[-C--:B------:R-:W-:Y:S01]  /*168b0*/  FFMA.FTZ R37, R49, R0.reuse, -R11 ;  /* 0x0000000031257223 */ /* 0x080fe2000001080b */
[-C--:B------:R-:W-:Y:S01]  /*168c0*/  FFMA.FTZ R34, R51, R0.reuse, -R65 ;  /* 0x0000000033227223 */ /* 0x080fe20000010841 */
[-C--:B------:R-:W-:Y:S01]  /*168d0*/  FFMA.FTZ R170, R52, R0.reuse, -R11 ;  /* 0x0000000034aa7223 */ /* 0x080fe2000001080b */
[-C--:B------:R-:W-:Y:S01]  /*168e0*/  FFMA.FTZ R171, R54, R0.reuse, -R65 ;  /* 0x0000000036ab7223 */ /* 0x080fe20000010841 */
[----:B------:R-:W-:Y:S01]  /*168f0*/  FFMA.FTZ R40, R53, R0, -R11 ;  /* 0x0000000035287223 */ /* 0x000fe2000001080b */
[----:B------:R1:W2:Y:S01]  /*16900*/  MUFU.EX2 R8, R14 ;  /* 0x0000000e00087308 */ /* 0x0002a20000000800 */
[----:B0-----:R-:W-:Y:S01]  /*16910*/  FFMA.FTZ R6, R9, R6, R180 ;  /* 0x0000000609067223 */ /* 0x001fe200000100b4 */
[-C--:B------:R-:W-:Y:S01]  /*16920*/  FFMA.FTZ R55, R55, R0.reuse, -R65 ;  /* 0x0000000037377223 */ /* 0x080fe20000010841 */
[-C--:B------:R-:W-:Y:S01]  /*16930*/  FFMA.FTZ R164, R56, R0.reuse, -R11 ;  /* 0x0000000038a47223 */ /* 0x080fe2000001080b */
[-C--:B------:R-:W-:Y:S01]  /*16940*/  FFMA.FTZ R165, R58, R0.reuse, -R65 ;  /* 0x000000003aa57223 */ /* 0x080fe20000010841 */
[----:B------:R-:W-:Y:S01]  /*16950*/  FADD.FTZ R6, R10, R6 ;  /* 0x000000060a067221 */ /* 0x000fe20000010000 */
[-CC-:B------:R-:W-:Y:S01]  /*16960*/  FFMA.FTZ R41, R57, R0.reuse, -R11.reuse ;  /* 0x0000000039297223 */ /* 0x180fe2000001080b */
[-C--:B------:R-:W-:Y:S01]  /*16970*/  FFMA.FTZ R166, R60, R0.reuse, -R11 ;  /* 0x000000003ca67223 */ /* 0x080fe2000001080b */
[----:B------:R-:W0:Y:S01]  /*16980*/  MUFU.EX2 R32, R32 ;  /* 0x0000002000207308 */ /* 0x000e220000000800 */
[-CC-:B-1----:R-:W-:Y:S01]  /*16990*/  FFMA.FTZ R14, R59, R0.reuse, -R65.reuse ;  /* 0x000000003b0e7223 */ /* 0x182fe20000010841 */
[-C--:B------:R-:W-:Y:S01]  /*169a0*/  FFMA.FTZ R167, R62, R0.reuse, -R65 ;  /* 0x000000003ea77223 */ /* 0x080fe20000010841 */
[-C--:B------:R-:W-:Y:S01]  /*169b0*/  FFMA.FTZ R45, R61, R0.reuse, -R11 ;  /* 0x000000003d2d7223 */ /* 0x080fe2000001080b */
[-C--:B------:R-:W-:Y:S01]  /*169c0*/  FFMA.FTZ R63, R63, R0.reuse, -R65 ;  /* 0x000000003f3f7223 */ /* 0x080fe20000010841 */
[--C-:B------:R-:W-:Y:S01]  /*169d0*/  FFMA.FTZ R49, R69, R0, -R11.reuse ;  /* 0x0000000045317223 */ /* 0x100fe2000001080b */
[----:B------:R-:W-:Y:S01]  /*169e0*/  F2FP.F16.F32.PACK_AB R180, R10, R180 ;  /* 0x000000b40ab4723e */ /* 0x000fe200000000ff */
[-C--:B------:R-:W-:Y:S01]  /*169f0*/  FFMA.FTZ R44, R72, R0.reuse, -R11 ;  /* 0x00000000482c7223 */ /* 0x080fe2000001080b */
[----:B------:R-:W1:Y:S01]  /*16a00*/  MUFU.EX2 R182, R182 ;  /* 0x000000b600b67308 */ /* 0x000e620000000800 */
[----:B--2---:R-:W-:Y:S01]  /*16a10*/  FFMA.FTZ R5, R8, R5, R181 ;  /* 0x0000000508057223 */ /* 0x004fe200000100b5 */
[-C--:B------:R-:W-:Y:S01]  /*16a20*/  FFMA.FTZ R52, R73, R0.reuse, -R11 ;  /* 0x0000000049347223 */ /* 0x080fe2000001080b */
[-C--:B------:R-:W-:Y:S01]  /*16a30*/  FFMA.FTZ R75, R75, R0.reuse, -R65 ;  /* 0x000000004b4b7223 */ /* 0x080fe20000010841 */
[-C--:B------:R-:W-:Y:S01]  /*16a40*/  FFMA.FTZ R53, R76, R0.reuse, -R11 ;  /* 0x000000004c357223 */ /* 0x080fe2000001080b */
[-C--:B------:R-:W-:Y:S01]  /*16a50*/  FFMA.FTZ R78, R78, R0.reuse, -R65 ;  /* 0x000000004e4e7223 */ /* 0x080fe20000010841 */
[-C--:B------:R-:W-:Y:S01]  /*16a60*/  FFMA.FTZ R56, R77, R0.reuse, -R11 ;  /* 0x000000004d387223 */ /* 0x080fe2000001080b */
[-C--:B------:R-:W-:Y:S01]  /*16a70*/  FFMA.FTZ R79, R79, R0.reuse, -R65 ;  /* 0x000000004f4f7223 */ /* 0x080fe20000010841 */
[----:B------:R-:W-:Y:S01]  /*16a80*/  MUFU.EX2 R183, R183 ;  /* 0x000000b700b77308 */ /* 0x000fe20000000800 */
[----:B0-----:R-:W-:Y:S01]  /*16a90*/  FADD.FTZ R5, R32, R5 ;  /* 0x0000000520057221 */ /* 0x001fe20000010000 */
[-C--:B------:R-:W-:Y:S01]  /*16aa0*/  FFMA.FTZ R57, R80, R0.reuse, -R11 ;  /* 0x0000000050397223 */ /* 0x080fe2000001080b */
[-C--:B------:R-:W-:Y:S01]  /*16ab0*/  FFMA.FTZ R82, R82, R0.reuse, -R65 ;  /* 0x0000000052527223 */ /* 0x080fe20000010841 */
[-C--:B------:R-:W-:Y:S01]  /*16ac0*/  FFMA.FTZ R60, R81, R0.reuse, -R11 ;  /* 0x00000000513c7223 */ /* 0x080fe2000001080b */
[-C--:B------:R-:W-:Y:S01]  /*16ad0*/  FFMA.FTZ R83, R83, R0.reuse, -R65 ;  /* 0x0000000053537223 */ /* 0x080fe20000010841 */
[-C--:B------:R-:W-:Y:S01]  /*16ae0*/  FFMA.FTZ R61, R84, R0.reuse, -R11 ;  /* 0x00000000543d7223 */ /* 0x080fe2000001080b */
[----:B------:R-:W-:Y:S01]  /*16af0*/  FFMA.FTZ R86, R86, R0, -R65 ;  /* 0x0000000056567223 */ /* 0x000fe20000010841 */
[----:B------:R-:W0:Y:S01]  /*16b00*/  MUFU.EX2 R24, R24 ;  /* 0x0000001800187308 */ /* 0x000e220000000800 */
[----:B-1----:R-:W-:Y:S01]  /*16b10*/  FADD.FTZ R6, R182, R6 ;  /* 0x00000006b6067221 */ /* 0x002fe20000010000 */
[----:B------:R-:W-:-:S06]  /*16b20*/  F2FP.F16.F32.PACK_AB R181, R32, R181 ;  /* 0x000000b520b5723e */ /* 0x000fcc00000000ff */
[----:B------:R-:W-:Y:S08]  /*16b30*/  MUFU.EX2 R176, R176 ;  /* 0x000000b000b07308 */ /* 0x000ff00000000800 */
[----:B------:R-:W-:Y:S01]  /*16b40*/  MUFU.EX2 R177, R177 ;  /* 0x000000b100b17308 */ /* 0x000fe20000000800 */
[C---:B0-----:R-:W-:Y:S01]  /*16b50*/  FADD.FTZ R6, R24.reuse, R6 ;  /* 0x0000000618067221 */ /* 0x041fe20000010000 */
[----:B------:R-:W-:-:S06]  /*16b60*/  F2FP.F16.F32.PACK_AB R182, R24, R182 ;  /* 0x000000b618b6723e */ /* 0x000fcc00000000ff */
[----:B------:R-:W-:Y:S01]  /*16b70*/  MUFU.EX2 R25, R25 ;  /* 0x0000001900197308 */ /* 0x000fe20000000800 */
[----:B------:R-:W-:Y:S02]  /*16b80*/  WARPGROUP.DEPBAR.LE gsb0, 0x0 ;  /* 0x00008000000079c5 */ /* 0x000fe40000010000 */
[----:B------:R-:W-:Y:S01]  /*16b90*/  WARPGROUP.ARRIVE ;  /* 0x00000000000079c5 */ /* 0x000fe20000000000 */
[-C--:B------:R-:W-:Y:S01]  /*16ba0*/  FFMA.FTZ R160, R64, R0.reuse, -R11 ;  /* 0x0000000040a07223 */ /* 0x080fe2000001080b */
[----:B------:R-:W-:-:S03]  /*16bb0*/  FFMA.FTZ R64, R31, R0, -R65 ;  /* 0x000000001f407223 */ /* 0x000fc60000010841 */
[----:B------:R-:W-:Y:S01]  /*16bc0*/  MUFU.EX2 R30, R30 ;  /* 0x0000001e001e7308 */ /* 0x000fe20000000800 */
[-CC-:B------:R-:W-:Y:S01]  /*16bd0*/  FFMA.FTZ R31, R47, R0.reuse, -R65.reuse ;  /* 0x000000002f1f7223 */ /* 0x180fe20000010841 */
[-C--:B------:R-:W-:Y:S01]  /*16be0*/  FFMA.FTZ R161, R66, R0.reuse, -R65 ;  /* 0x0000000042a17223 */ /* 0x080fe20000010841 */
[----:B------:R-:W-:Y:S01]  /*16bf0*/  HGMMA.64x128x16.F32 R88, R156, gdesc[UR4].tnspB, R88, gsb0 ;  /* 0x41e000049c587df0 */ /* 0x000fe20008000858 */
[----:B------:R-:W-:Y:S01]  /*16c00*/  R2UR UR6, R26 ;  /* 0x000000001a0672ca */ /* 0x000fe200000e0000 */
[-C--:B------:R-:W-:Y:S01]  /*16c10*/  FFMA.FTZ R162, R68, R0.reuse, -R11 ;  /* 0x0000000044a27223 */ /* 0x080fe2000001080b */
[----:B------:R-:W-:Y:S01]  /*16c20*/  R2UR UR7, R27 ;  /* 0x000000001b0772ca */ /* 0x000fe200000e0000 */
[-C--:B------:R-:W-:Y:S01]  /*16c30*/  FFMA.FTZ R163, R70, R0.reuse, -R65 ;  /* 0x0000000046a37223 */ /* 0x080fe20000010841 */
[----:B------:R-:W0:Y:S01]  /*16c40*/  MUFU.EX2 R64, R64 ;  /* 0x0000004000407308 */ /* 0x000e220000000800 */
[----:B------:R-:W-:-:S07]  /*16c50*/  FFMA.FTZ R11, R85, R0, -R11 ;  /* 0x00000000550b7223 */ /* 0x000fce000001080b */
[----:B------:R-:W-:Y:S08]  /*16c60*/  MUFU.EX2 R178, R178 ;  /* 0x000000b200b27308 */ /* 0x000ff00000000800 */
[----:B------:R-:W1:Y:S08]  /*16c70*/  MUFU.EX2 R179, R179 ;  /* 0x000000b300b37308 */ /* 0x000e700000000800 */
[----:B------:R-:W-:Y:S08]  /*16c80*/  MUFU.EX2 R28, R28 ;  /* 0x0000001c001c7308 */ /* 0x000ff00000000800 */
[----:B------:R-:W2:Y:S08]  /*16c90*/  MUFU.EX2 R33, R33 ;  /* 0x0000002100217308 */ /* 0x000eb00000000800 */
[----:B------:R-:W-:Y:S08]  /*16ca0*/  MUFU.EX2 R172, R172 ;  /* 0x000000ac00ac7308 */ /* 0x000ff00000000800 */
[----:B------:R-:W3:Y:S08]  /*16cb0*/  MUFU.EX2 R173, R173 ;  /* 0x000000ad00ad7308 */ /* 0x000ef00000000800 */
[----:B------:R-:W-:Y:S08]  /*16cc0*/  MUFU.EX2 R29, R29 ;  /* 0x0000001d001d7308 */ /* 0x000ff00000000800 */
[----:B------:R-:W4:Y:S08]  /*16cd0*/  MUFU.EX2 R35, R35 ;  /* 0x0000002300237308 */ /* 0x000f300000000800 */
[----:B------:R-:W-:Y:S08]  /*16ce0*/  MUFU.EX2 R174, R174 ;  /* 0x000000ae00ae7308 */ /* 0x000ff00000000800 */
[----:B------:R-:W5:Y:S08]  /*16cf0*/  MUFU.EX2 R175, R175 ;  /* 0x000000af00af7308 */ /* 0x000f700000000800 */
[----:B------:R-:W-:Y:S08]  /*16d00*/  MUFU.EX2 R36, R36 ;  /* 0x0000002400247308 */ /* 0x000ff00000000800 */
[----:B------:R-:W5:Y:S08]  /*16d10*/  MUFU.EX2 R31, R31 ;  /* 0x0000001f001f7308 */ /* 0x000f700000000800 */
[----:B------:R-:W-:Y:S08]  /*16d20*/  MUFU.EX2 R168, R168 ;  /* 0x000000a800a87308 */ /* 0x000ff00000000800 */
[----:B------:R-:W5:Y:S08]  /*16d30*/  MUFU.EX2 R169, R169 ;  /* 0x000000a900a97308 */ /* 0x000f700000000800 */
[----:B------:R-:W-:Y:S08]  /*16d40*/  MUFU.EX2 R37, R37 ;  /* 0x0000002500257308 */ /* 0x000ff00000000800 */
[----:B------:R-:W5:Y:S08]  /*16d50*/  MUFU.EX2 R34, R34 ;  /* 0x0000002200227308 */ /* 0x000f700000000800 */
[----:B------:R-:W-:Y:S01]  /*16d60*/  MUFU.EX2 R170, R170 ;  /* 0x000000aa00aa7308 */ /* 0x000fe20000000800 */
[----:B------:R-:W-:-:S02]  /*16d70*/  WARPGROUP.DEPBAR.LE gsb0, 0x0 ;  /* 0x00008000000079c5 */ /* 0x000fc40000010000 */
[----:B------:R-:W-:Y:S01]  /*16d80*/  WARPGROUP.ARRIVE ;  /* 0x00000000000079c5 */ /* 0x000fe20000000000 */
[----:B------:R-:W-:-:S04]  /*16d90*/  FFMA.FTZ R157, R74, R0, -R65 ;  /* 0x000000004a9d7223 */ /* 0x000fc80000010841 */
[----:B------:R-:W5:Y:S01]  /*16da0*/  MUFU.EX2 R171, R171 ;  /* 0x000000ab00ab7308 */ /* 0x000f620000000800 */
[----:B------:R-:W-:Y:S07]  /*16db0*/  HGMMA.64x128x16.F32 R88, R152, gdesc[UR4].tnspB, R88, gsb0 ;  /* 0x41e0000498587df0 */ /* 0x000fee0008000858 */
        /* <DEDUP_REMOVED lines=20> */
[----:B0-----:R-:W-:Y:S01]  /*16f00*/  FADD.FTZ R20, R183, R5 ;  /* 0x00000005b7147221 */ /* 0x001fe20000010000 */
[----:B------:R0:W-:Y:S06]  /*16f10*/  @!P1 SYNCS.ARRIVE.TRANS64.RED.A1T0 RZ, [R21+URZ], RZ ;  /* 0x000000ff15ff99a7 */ /* 0x0001ec000810043f */
[----:B------:R-:W5:Y:S01]  /*16f20*/  MUFU.EX2 R5, R63 ;  /* 0x0000003f00057308 */ /* 0x000f620000000800 */
[C---:B------:R-:W-:Y:S01]  /*16f30*/  F2FP.F16.F32.PACK_AB R183, R64.reuse, R183 ;  /* 0x000000b740b7723e */ /* 0x040fe200000000ff */
[----:B------:R-:W-:-:S04]  /*16f40*/  FADD.FTZ R20, R64, R20 ;  /* 0x0000001440147221 */ /* 0x000fc80000010000 */
[----:B------:R-:W-:Y:S01]  /*16f50*/  FADD.FTZ R20, R177, R20 ;  /* 0x00000014b1147221 */ /* 0x000fe20000010000 */
[----:B0-----:R-:W-:Y:S01]  /*16f60*/  FADD.FTZ R21, R176, R6 ;  /* 0x00000006b0157221 */ /* 0x001fe20000010000 */
[----:B------:R-:W-:Y:S01]  /*16f70*/  FFMA.FTZ R6, R67, R0, -R65 ;  /* 0x0000000043067223 */ /* 0x000fe20000010841 */
[C---:B------:R-:W-:Y:S01]  /*16f80*/  F2FP.F16.F32.PACK_AB R176, R25.reuse, R176 ;  /* 0x000000b019b0723e */ /* 0x040fe200000000ff */
[----:B------:R-:W-:Y:S01]  /*16f90*/  FADD.FTZ R26, R30, R20 ;  /* 0x000000141e1a7221 */ /* 0x000fe20000010000 */
[----:B------:R-:W-:Y:S01]  /*16fa0*/  FADD.FTZ R21, R25, R21 ;  /* 0x0000001519157221 */ /* 0x000fe20000010000 */
[-C--:B------:R-:W-:Y:S01]  /*16fb0*/  FFMA.FTZ R20, R71, R0.reuse, -R65 ;  /* 0x0000000047147223 */ /* 0x080fe20000010841 */
[----:B------:R-:W-:Y:S01]  /*16fc0*/  MUFU.EX2 R75, R75 ;  /* 0x0000004b004b7308 */ /* 0x000fe20000000800 */
[----:B-1----:R-:W-:Y:S01]  /*16fd0*/  FADD.FTZ R26, R179, R26 ;  /* 0x0000001ab31a7221 */ /* 0x002fe20000010000 */
[----:B------:R-:W-:Y:S01]  /*16fe0*/  FADD.FTZ R21, R178, R21 ;  /* 0x00000015b2157221 */ /* 0x000fe20000010000 */
[----:B------:R-:W-:Y:S01]  /*16ff0*/  FFMA.FTZ R65, R87, R0, -R65 ;  /* 0x0000000057417223 */ /* 0x000fe20000010841 */
[----:B------:R-:W-:Y:S01]  /*17000*/  F2FP.F16.F32.PACK_AB R177, R30, R177 ;  /* 0x000000b11eb1723e */ /* 0x000fe200000000ff */
[----:B--2---:R-:W-:Y:S01]  /*17010*/  FADD.FTZ R26, R33, R26 ;  /* 0x0000001a211a7221 */ /* 0x004fe20000010000 */
[C---:B------:R-:W-:Y:S01]  /*17020*/  FADD.FTZ R21, R28.reuse, R21 ;  /* 0x000000151c157221 */ /* 0x040fe20000010000 */
[----:B------:R-:W-:Y:S01]  /*17030*/  F2FP.F16.F32.PACK_AB R178, R28, R178 ;  /* 0x000000b21cb2723e */ /* 0x000fe200000000ff */
[----:B------:R-:W0:Y:S01]  /*17040*/  MUFU.EX2 R6, R6 ;  /* 0x0000000600067308 */ /* 0x000e220000000800 */
[----:B---3--:R-:W-:Y:S01]  /*17050*/  FADD.FTZ R26, R173, R26 ;  /* 0x0000001aad1a7221 */ /* 0x008fe20000010000 */
[----:B------:R-:W-:Y:S01]  /*17060*/  FADD.FTZ R21, R172, R21 ;  /* 0x00000015ac157221 */ /* 0x000fe20000010000 */
[----:B------:R-:W-:-:S02]  /*17070*/  F2FP.F16.F32.PACK_AB R179, R33, R179 ;  /* 0x000000b321b3723e */ /* 0x000fc400000000ff */
[----:B----4-:R-:W-:Y:S01]  /*17080*/  FADD.FTZ R26, R35, R26 ;  /* 0x0000001a231a7221 */ /* 0x010fe20000010000 */
[C---:B------:R-:W-:Y:S01]  /*17090*/  FADD.FTZ R21, R29.reuse, R21 ;  /* 0x000000151d157221 */ /* 0x040fe20000010000 */
[----:B------:R-:W-:Y:S01]  /*170a0*/  F2FP.F16.F32.PACK_AB R172, R29, R172 ;  /* 0x000000ac1dac723e */ /* 0x000fe200000000ff */
[----:B------:R-:W1:Y:S01]  /*170b0*/  MUFU.EX2 R20, R20 ;  /* 0x0000001400147308 */ /* 0x000e620000000800 */
[----:B-----5:R-:W-:Y:S01]  /*170c0*/  FADD.FTZ R26, R175, R26 ;  /* 0x0000001aaf1a7221 */ /* 0x020fe20000010000 */
[----:B------:R-:W-:Y:S01]  /*170d0*/  FADD.FTZ R21, R174, R21 ;  /* 0x00000015ae157221 */ /* 0x000fe20000010000 */
[----:B------:R-:W-:Y:S02]  /*170e0*/  F2FP.F16.F32.PACK_AB R173, R35, R173 ;  /* 0x000000ad23ad723e */ /* 0x000fe400000000ff */
[----:B------:R-:W-:Y:S01]  /*170f0*/  FADD.FTZ R26, R31, R26 ;  /* 0x0000001a1f1a7221 */ /* 0x000fe20000010000 */
[C---:B------:R-:W-:Y:S01]  /*17100*/  FADD.FTZ R21, R36.reuse, R21 ;  /* 0x0000001524157221 */ /* 0x040fe20000010000 */
[----:B------:R-:W-:Y:S01]  /*17110*/  F2FP.F16.F32.PACK_AB R174, R36, R174 ;  /* 0x000000ae24ae723e */ /* 0x000fe200000000ff */
[----:B------:R-:W-:Y:S01]  /*17120*/  MUFU.EX2 R53, R53 ;  /* 0x0000003500357308 */ /* 0x000fe20000000800 */
[----:B------:R-:W-:Y:S01]  /*17130*/  FADD.FTZ R26, R169, R26 ;  /* 0x0000001aa91a7221 */ /* 0x000fe20000010000 */
[----:B------:R-:W-:Y:S01]  /*17140*/  FADD.FTZ R21, R168, R21 ;  /* 0x00000015a8157221 */ /* 0x000fe20000010000 */
[----:B------:R-:W-:-:S02]  /*17150*/  F2FP.F16.F32.PACK_AB R175, R31, R175 ;  /* 0x000000af1faf723e */ /* 0x000fc400000000ff */
[----:B------:R-:W-:Y:S01]  /*17160*/  FADD.FTZ R26, R34, R26 ;  /* 0x0000001a221a7221 */ /* 0x000fe20000010000 */
[C---:B------:R-:W-:Y:S01]  /*17170*/  FADD.FTZ R21, R37.reuse, R21 ;  /* 0x0000001525157221 */ /* 0x040fe20000010000 */
[----:B------:R-:W-:Y:S01]  /*17180*/  F2FP.F16.F32.PACK_AB R168, R37, R168 ;  /* 0x000000a825a8723e */ /* 0x000fe200000000ff */
[----:B------:R-:W2:Y:S01]  /*17190*/  MUFU.EX2 R78, R78 ;  /* 0x0000004e004e7308 */ /* 0x000ea20000000800 */
[----:B------:R-:W-:Y:S01]  /*171a0*/  FADD.FTZ R26, R171, R26 ;  /* 0x0000001aab1a7221 */ /* 0x000fe20000010000 */
[----:B------:R-:W-:Y:S01]  /*171b0*/  FADD.FTZ R21, R170, R21 ;  /* 0x00000015aa157221 */ /* 0x000fe20000010000 */
[C---:B------:R-:W-:Y:S02]  /*171c0*/  F2FP.F16.F32.PACK_AB R171, R13.reuse, R171 ;  /* 0x000000ab0dab723e */ /* 0x040fe400000000ff */
[----:B------:R-:W-:Y:S01]  /*171d0*/  FADD.FTZ R26, R13, R26 ;  /* 0x0000001a0d1a7221 */ /* 0x000fe20000010000 */
[----:B------:R-:W-:Y:S01]  /*171e0*/  FADD.FTZ R21, R40, R21 ;  /* 0x0000001528157221 */ /* 0x000fe20000010000 */
[----:B------:R-:W-:Y:S01]  /*171f0*/  F2FP.F16.F32.PACK_AB R169, R34, R169 ;  /* 0x000000a922a9723e */ /* 0x000fe200000000ff */
[----:B------:R-:W-:Y:S01]  /*17200*/  MUFU.EX2 R56, R56 ;  /* 0x0000003800387308 */ /* 0x000fe20000000800 */
[----:B------:R-:W-:Y:S01]  /*17210*/  FADD.FTZ R26, R165, R26 ;  /* 0x0000001aa51a7221 */ /* 0x000fe20000010000 */
[----:B------:R-:W-:Y:S01]  /*17220*/  FADD.FTZ R21, R164, R21 ;  /* 0x00000015a4157221 */ /* 0x000fe20000010000 */
[----:B------:R-:W-:-:S02]  /*17230*/  F2FP.F16.F32.PACK_AB R165, R14, R165 ;  /* 0x000000a50ea5723e */ /* 0x000fc400000000ff */
[----:B------:R-:W-:Y:S01]  /*17240*/  FADD.FTZ R26, R14, R26 ;  /* 0x0000001a0e1a7221 */ /* 0x000fe20000010000 */
[----:B------:R-:W-:Y:S01]  /*17250*/  FADD.FTZ R21, R41, R21 ;  /* 0x0000001529157221 */ /* 0x000fe20000010000 */
[----:B------:R-:W-:Y:S01]  /*17260*/  F2FP.F16.F32.PACK_AB R170, R40, R170 ;  /* 0x000000aa28aa723e */ /* 0x000fe200000000ff */
[----:B------:R-:W3:Y:S01]  /*17270*/  MUFU.EX2 R79, R79 ;  /* 0x0000004f004f7308 */ /* 0x000ee20000000800 */
        /* <DEDUP_REMOVED lines=9> */
[----:B0-----:R-:W-:-:S02]  /*17310*/  F2FP.F16.F32.PACK_AB R161, R6, R161 ;  /* 0x000000a106a1723e */ /* 0x001fc400000000ff */
[----:B------:R-:W-:Y:S01]  /*17320*/  FADD.FTZ R10, R6, R25 ;  /* 0x00000019060a7221 */ /* 0x000fe20000010000 */
[----:B------:R-:W-:Y:S01]  /*17330*/  FADD.FTZ R21, R48, R21 ;  /* 0x0000001530157221 */ /* 0x000fe20000010000 */
[----:B------:R-:W-:Y:S01]  /*17340*/  F2FP.F16.F32.PACK_AB R166, R45, R166 ;  /* 0x000000a62da6723e */ /* 0x000fe200000000ff */
[----:B------:R-:W0:Y:S01]  /*17350*/  MUFU.EX2 R82, R82 ;  /* 0x0000005200527308 */ /* 0x000e220000000800 */
[----:B------:R-:W-:Y:S01]  /*17360*/  FADD.FTZ R13, R163, R10 ;  /* 0x0000000aa30d7221 */ /* 0x000fe20000010000 */
[----:B------:R-:W-:Y:S01]  /*17370*/  FADD.FTZ R24, R162, R21 ;  /* 0x00000015a2187221 */ /* 0x000fe20000010000 */
[----:B------:R-:W-:Y:S02]  /*17380*/  F2FP.F16.F32.PACK_AB R160, R48, R160 ;  /* 0x000000a030a0723e */ /* 0x000fe400000000ff */
[----:B-1----:R-:W-:Y:S01]  /*17390*/  FADD.FTZ R10, R20, R13 ;  /* 0x0000000d140a7221 */ /* 0x002fe20000010000 */
[C---:B------:R-:W-:Y:S01]  /*173a0*/  FADD.FTZ R21, R49.reuse, R24 ;  /* 0x0000001831157221 */ /* 0x040fe20000010000 */
[----:B------:R-:W-:Y:S01]  /*173b0*/  F2FP.F16.F32.PACK_AB R162, R49, R162 ;  /* 0x000000a231a2723e */ /* 0x000fe200000000ff */
[----:B------:R-:W1:Y:S01]  /*173c0*/  MUFU.EX2 R60, R60 ;  /* 0x0000003c003c7308 */ /* 0x000e620000000800 */
[----:B------:R-:W-:Y:S01]  /*173d0*/  FADD.FTZ R10, R157, R10 ;  /* 0x0000000a9d0a7221 */ /* 0x000fe20000010000 */
[----:B------:R-:W-:Y:S01]  /*173e0*/  FADD.FTZ R21, R44, R21 ;  /* 0x000000152c157221 */ /* 0x000fe20000010000 */
[----:B------:R-:W-:-:S02]  /*173f0*/  F2FP.F16.F32.PACK_AB R163, R20, R163 ;  /* 0x000000a314a3723e */ /* 0x000fc400000000ff */
[----:B------:R-:W-:Y:S01]  /*17400*/  FADD.FTZ R5, R75, R10 ;  /* 0x0000000a4b057221 */ /* 0x000fe20000010000 */
[C---:B------:R-:W-:Y:S01]  /*17410*/  FADD.FTZ R14, R52.reuse, R21 ;  /* 0x00000015340e7221 */ /* 0x040fe20000010000 */
[----:B------:R-:W-:Y:S01]  /*17420*/  F2FP.F16.F32.PACK_AB R156, R52, R44 ;  /* 0x0000002c349c723e */ /* 0x000fe200000000ff */
[----:B------:R-:W4:Y:S01]  /*17430*/  MUFU.EX2 R83, R83 ;  /* 0x0000005300537308 */ /* 0x000f220000000800 */
[----:B--2---:R-:W-:Y:S01]  /*17440*/  FADD.FTZ R6, R78, R5 ;  /* 0x000000054e067221 */ /* 0x004fe20000010000 */
[----:B------:R-:W-:Y:S01]  /*17450*/  FADD.FTZ R13, R53, R14 ;  /* 0x0000000e350d7221 */ /* 0x000fe20000010000 */
[----:B------:R-:W-:Y:S01]  /*17460*/  F2FP.F16.F32.PACK_AB R157, R75, R157 ;  /* 0x0000009d4b9d723e */ /* 0x000fe200000000ff */
[----:B------:R-:W-:Y:S02]  /*17470*/  IMAD.MOV.U32 R14, RZ, RZ, R4 ;  /* 0x000000ffff0e7224 */ /* 0x000fe400078e0004 */
[----:B---3--:R-:W-:Y:S01]  /*17480*/  FADD.FTZ R5, R79, R6 ;  /* 0x000000064f057221 */ /* 0x008fe20000010000 */
[C---:B------:R-:W-:Y:S01]  /*17490*/  FADD.FTZ R10, R56.reuse, R13 ;  /* 0x0000000d380a7221 */ /* 0x040fe20000010000 */
[----:B------:R-:W-:Y:S01]  /*174a0*/  F2FP.F16.F32.PACK_AB R158, R56, R53 ;  /* 0x00000035389e723e */ /* 0x000fe200000000ff */
[----:B------:R-:W2:Y:S01]  /*174b0*/  MUFU.EX2 R61, R61 ;  /* 0x0000003d003d7308 */ /* 0x000ea20000000800 */
[----:B0-----:R-:W-:Y:S01]  /*174c0*/  FADD.FTZ R6, R82, R5 ;  /* 0x0000000552067221 */ /* 0x001fe20000010000 */
[----:B------:R-:W-:Y:S01]  /*174d0*/  FADD.FTZ R13, R57, R10 ;  /* 0x0000000a390d7221 */ /* 0x000fe20000010000 */
[----:B------:R-:W-:-:S02]  /*174e0*/  F2FP.F16.F32.PACK_AB R159, R79, R78 ;  /* 0x0000004e4f9f723e */ /* 0x000fc400000000ff */
[C---:B-1----:R-:W-:Y:S01]  /*174f0*/  F2FP.F16.F32.PACK_AB R152, R60.reuse, R57 ;  /* 0x000000393c98723e */ /* 0x042fe200000000ff */
[----:B------:R-:W-:Y:S01]  /*17500*/  FADD.FTZ R10, R60, R13 ;  /* 0x0000000d3c0a7221 */ /* 0x000fe20000010000 */
[----:B------:R-:W-:Y:S01]  /*17510*/  MOV R13, R3 ;  /* 0x00000003000d7202 */ /* 0x000fe20000000f00 */
[----:B------:R-:W0:Y:S01]  /*17520*/  MUFU.EX2 R86, R86 ;  /* 0x0000005600567308 */ /* 0x000e220000000800 */
[C---:B----4-:R-:W-:Y:S01]  /*17530*/  FADD.FTZ R5, R83.reuse, R6 ;  /* 0x0000000653057221 */ /* 0x050fe20000010000 */
[----:B------:R-:W-:-:S06]  /*17540*/  F2FP.F16.F32.PACK_AB R153, R83, R82 ;  /* 0x000000525399723e */ /* 0x000fcc00000000ff */
[----:B------:R-:W1:Y:S01]  /*17550*/  MUFU.EX2 R11, R11 ;  /* 0x0000000b000b7308 */ /* 0x000e620000000800 */
[----:B--2---:R-:W-:-:S07]  /*17560*/  FADD.FTZ R10, R61, R10 ;  /* 0x0000000a3d0a7221 */ /* 0x004fce0000010000 */
[----:B------:R-:W2:Y:S01]  /*17570*/  MUFU.EX2 R65, R65 ;  /* 0x0000004100417308 */ /* 0x000ea20000000800 */
[----:B0-----:R-:W-:Y:S01]  /*17580*/  FADD.FTZ R5, R86, R5 ;  /* 0x0000000556057221 */ /* 0x001fe20000010000 */
[C---:B-1----:R-:W-:Y:S01]  /*17590*/  FADD.FTZ R6, R11.reuse, R10 ;  /* 0x0000000a0b067221 */ /* 0x042fe20000010000 */
[----:B------:R-:W-:Y:S01]  /*175a0*/  F2FP.F16.F32.PACK_AB R154, R11, R61 ;  /* 0x0000003d0b9a723e */ /* 0x000fe200000000ff */
[----:B------:R-:W-:Y:S02]  /*175b0*/  IMAD.MOV.U32 R11, RZ, RZ, R187 ;  /* 0x000000ffff0b7224 */ /* 0x000fe400078e00bb */
[----:B------:R-:W-:Y:S02]  /*175c0*/  IMAD.MOV.U32 R10, RZ, RZ, R184 ;  /* 0x000000ffff0a7224 */ /* 0x000fe400078e00b8 */
[C---:B--2---:R-:W-:Y:S01]  /*175d0*/  FADD.FTZ R5, R65.reuse, R5 ;  /* 0x0000000541057221 */ /* 0x044fe20000010000 */
[----:B------:R-:W-:Y:S01]  /*175e0*/  F2FP.F16.F32.PACK_AB R155, R65, R86 ;  /* 0x00000056419b723e */ /* 0x000fe200000000ff */
[----:B------:R-:W-:Y:S06]  /*175f0*/  @P3 BRA `(.L_x_2666) ;  /* 0xffffffd000a03947 */ /* 0x000fec000383ffff */
[----:B------:R-:W-:Y:S05]  /*17600*/  BSYNC B1 ;  /* 0x0000000000017941 */ /* 0x000fea0003800000 */
.L_x_2655:
[----:B------:R-:W-:Y:S05]  /*17610*/  BSYNC B0 ;  /* 0x0000000000007941 */ /* 0x000fea0003800000 */
.L_x_2654:
[----:B------:R-:W-:Y:S01]  /*17620*/  ISETP.GE.AND P2, PT, R12, R199, PT ;  /* 0x000000c70c00720c */ /* 0x000fe20003f46270 */
[----:B------:R-:W-:-:S12]  /*17630*/  BSSY B0, `(.L_x_2667) ;  /* 0x000024d000007945 */ /* 0x000fd80003800000 */
[----:B------:R-:W-:Y:S05]  /*17640*/  @!P2 BRA `(.L_x_2668) ;  /* 0x00000024002ca947 */ /* 0x000fea0003800000 */
[----:B------:R-:W-:Y:S02]  /*17650*/  IMAD.MOV.U32 R14, RZ, RZ, R4 ;  /* 0x000000ffff0e7224 */ /* 0x000fe400078e0004 */
[----:B------:R-:W-:Y:S02]  /*17660*/  IMAD.MOV.U32 R13, RZ, RZ, R3 ;  /* 0x000000ffff0d7224 */ /* 0x000fe400078e0003 */
[----:B------:R-:W-:Y:S02]  /*17670*/  IMAD.MOV.U32 R11, RZ, RZ, R187 ;  /* 0x000000ffff0b7224 */ /* 0x000fe400078e00bb */
[----:B------:R-:W-:-:S07]  /*17680*/  IMAD.MOV.U32 R10, RZ, RZ, R184 ;  /* 0x000000ffff0a7224 */ /* 0x000fce00078e00b8 */
.L_x_2679:
        /* <DEDUP_REMOVED lines=8> */
.L_x_2669:
[----:B------:R-:W-:Y:S01]  /*17710*/  IMAD R3, R184, 0x8, R2 ;  /* 0x00000008b8037824 */ /* 0x000fe200078e0202 */
[----:B------:R-:W-:-:S04]  /*17720*/  SHF.L.U32 R4, R187, 0x1f, RZ ;  /* 0x0000001fbb047819 */ /* 0x000fc800000006ff */
[----:B------:R0:W1:Y:S01]  /*17730*/  SYNCS.PHASECHK.TRANS64.TRYWAIT P2, [R3+URZ+0x34830], R4 ;  /* 0x03483004030075a7 */ /* 0x000062000804017f */
[----:B------:R-:W-:Y:S05]  /*17740*/  @!P0 BRA `(.L_x_2670) ;  /* 0x0000000000048947 */ /* 0x000fea0003800000 */
[----:B------:R-:W-:Y:S01]  /*17750*/  BPT.TRAP 0x1 ;  /* 0x000000040000795c */ /* 0x000fe20000300000 */
.L_x_2670:
[----:B------:R-:W-:Y:S01]  /*17760*/  IMAD R0, R184, 0xc00, R7 ;  /* 0x00000c00b8007824 */ /* 0x000fe200078e0207 */
[----:B------:R-:W-:Y:S03]  /*17770*/  BSSY B1, `(.L_x_2671) ;  /* 0x0000006000017945 */ /* 0x000fe60003800000 */
[C---:B------:R-:W-:Y:S02]  /*17780*/  VIADD R26, R0.reuse, 0x2 ;  /* 0x00000002001a7836 */ /* 0x040fe40000000000 */
[----:B------:R-:W-:Y:S01]  /*17790*/  VIADD R15, R0, 0x4 ;  /* 0x00000004000f7836 */ /* 0x000fe20000000000 */
[----:B-1----:R-:W-:Y:S06]  /*177a0*/  @P2 BRA `(.L_x_2672) ;  /* 0x0000000000082947 */ /* 0x002fec0003800000 */
[----:B------:R-:W1:Y:S02]  /*177b0*/  SYNCS.PHASECHK.TRANS64.TRYWAIT P2, [R3+URZ+0x34830], R4 ;  /* 0x03483004030075a7 */ /* 0x000e64000804017f */
[----:B-1----:R-:W-:Y:S05]  /*177c0*/  @!P2 BRA `(.L_x_2673) ;  /* 0x000000f40014a947 */ /* 0x002fea0003800000 */
.L_x_2672:
[----:B------:R-:W-:Y:S05]  /*177d0*/  BSYNC B1 ;  /* 0x0000000000017941 */ /* 0x000fea0003800000 */
.L_x_2671:
[----:B------:R-:W-:Y:S01]  /*177e0*/  MOV R24, R0 ;  /* 0x0000000000187202 */ /* 0x000fe20000000f00 */
[----:B------:R2:W-:Y:S01]  /*177f0*/  STL.64 [R1+0xb0], R12 ;  /* 0x0000b00c01007387 */ /* 0x0005e20000100a00 */
[----:B------:R-:W-:Y:S02]  /*17800*/  R2UR UR50, R26 ;  /* 0x000000001a3272ca */ /* 0x000fe400000e0000 */
[----:B------:R-:W-:Y:S01]  /*17810*/  R2UR UR54, R24 ;  /* 0x00000000183672ca */ /* 0x000fe200000e0000 */
[----:B------:R-:W-:Y:S02]  /*17820*/  VIADD R24, R0, 0x6 ;  /* 0x0000000600187836 */ /* 0x000fe40000000000 */
[----:B------:R-:W-:-:S03]  /*17830*/  IMAD.MOV.U32 R26, RZ, RZ, R15 ;  /* 0x000000ffff1a7224 */ /* 0x000fc600078e000f */
[----:B------:R-:W-:Y:S01]  /*17840*/  R2UR UR34, R24 ;  /* 0x00000000182272ca */ /* 0x000fe200000e0000 */
[----:B------:R-:W-:Y:S01]  /*17850*/  VIADD R24, R0, 0x404 ;  /* 0x0000040400187836 */ /* 0x000fe20000000000 */
[----:B------:R-:W-:Y:S01]  /*17860*/  R2UR UR46, R26 ;  /* 0x000000001a2e72ca */ /* 0x000fe200000e0000 */
[----:B------:R-:W-:Y:S01]  /*17870*/  IMAD.MOV.U32 R25, RZ, RZ, 0x40000040 ;  /* 0x40000040ff197424 */ /* 0x000fe200078e00ff */
[C---:B------:R-:W-:Y:S01]  /*17880*/  IADD3 R26, R0.reuse, 0x400, RZ ;  /* 0x00000400001a7810 */ /* 0x040fe20007ffe0ff */
[----:B------:R-:W-:Y:S01]  /*17890*/  VIADD R28, R0, 0x402 ;  /* 0x00000402001c7836 */ /* 0x000fe20000000000 */
[----:B------:R-:W-:Y:S01]  /*178a0*/  R2UR UR22, R24 ;  /* 0x00000000181672ca */ /* 0x000fe200000e0000 */
[----:B------:R-:W-:Y:S01]  /*178b0*/  VIADD R24, R0, 0x802 ;  /* 0x0000080200187836 */ /* 0x000fe20000000000 */
[----:B------:R-:W-:Y:S01]  /*178c0*/  R2UR UR30, R26 ;  /* 0x000000001a1e72ca */ /* 0x000fe200000e0000 */
[----:B------:R-:W-:Y:S01]  /*178d0*/  VIADD R26, R0, 0x406 ;  /* 0x00000406001a7836 */ /* 0x000fe20000000000 */
[----:B------:R-:W-:Y:S01]  /*178e0*/  R2UR UR55, R25 ;  /* 0x00000000193772ca */ /* 0x000fe200000e0000 */
[----:B------:R-:W-:Y:S01]  /*178f0*/  IMAD.MOV.U32 R27, RZ, RZ, 0x40000040 ;  /* 0x40000040ff1b7424 */ /* 0x000fe200078e00ff */
[----:B------:R-:W-:Y:S01]  /*17900*/  R2UR UR26, R28 ;  /* 0x000000001c1a72ca */ /* 0x000fe200000e0000 */
[----:B------:R-:W-:Y:S01]  /*17910*/  IMAD.MOV.U32 R29, RZ, RZ, 0x40000040 ;  /* 0x40000040ff1d7424 */ /* 0x000fe200078e00ff */
[----:B------:R-:W-:Y:S01]  /*17920*/  R2UR UR18, R26 ;  /* 0x000000001a1272ca */ /* 0x000fe200000e0000 */
[----:B------:R-:W-:Y:S01]  /*17930*/  VIADD R26, R0, 0x804 ;  /* 0x00000804001a7836 */ /* 0x000fe20000000000 */
[----:B------:R-:W-:Y:S01]  /*17940*/  R2UR UR10, R24 ;  /* 0x00000000180a72ca */ /* 0x000fe200000e0000 */
[C---:B------:R-:W-:Y:S01]  /*17950*/  VIADD R24, R0.reuse, 0x806 ;  /* 0x0000080600187836 */ /* 0x040fe20000000000 */
[----:B------:R-:W-:Y:S01]  /*17960*/  IADD3 R28, R0, 0x800, RZ ;  /* 0x00000800001c7810 */ /* 0x000fe20007ffe0ff */
[----:B--2---:R-:W2:Y:S01]  /*17970*/  LDL.64 R12, [R1+0x30] ;  /* 0x00003000010c7983 */ /* 0x004ea20000100a00 */
        /* <DEDUP_REMOVED lines=8> */
[----:B------:R-:W-:Y:S01]  /*17a00*/  R2UR UR14, R28 ;  /* 0x000000001c0e72ca */ /* 0x000fe200000e0000 */
[----:B---3--:R-:W3:Y:S01]  /*17a10*/  LDL.64 R10, [R1+0x28] ;  /* 0x00002800010a7983 */ /* 0x008ee20000100a00 */
[----:B------:R-:W-:Y:S02]  /*17a20*/  R2UR UR15, R29 ;  /* 0x000000001d0f72ca */ /* 0x000fe400000e0000 */
[----:B------:R-:W-:Y:S01]  /*17a30*/  R2UR UR11, R25 ;  /* 0x00000000190b72ca */ /* 0x000fe200000e0000 */
[----:B------:R4:W-:Y:S01]  /*17a40*/  STL.64 [R1+0xa0], R6 ;  /* 0x0000a00601007387 */ /* 0x0009e20000100a00 */
[----:B------:R-:W-:Y:S02]  /*17a50*/  R2UR UR6, R26 ;  /* 0x000000001a0672ca */ /* 0x000fe400000e0000 */
[----:B------:R-:W-:Y:S02]  /*17a60*/  R2UR UR7, R27 ;  /* 0x000000001b0772ca */ /* 0x000fe400000e0000 */
[----:B------:R-:W-:-:S02]  /*17a70*/  R2UR UR38, R24 ;  /* 0x00000000182672ca */ /* 0x000fc400000e0000 */
[----:B------:R-:W-:Y:S02]  /*17a80*/  R2UR UR39, R25 ;  /* 0x00000000192772ca */ /* 0x000fe400000e0000 */
[----:B------:R-:W-:Y:S01]  /*17a90*/  WARPGROUP.ARRIVE ;  /* 0x00000000000079c5 */ /* 0x000fe20000000000 */
[----:B----4-:R-:W4:Y:S05]  /*17aa0*/  LDL.64 R6, [R1+0x20] ;  /* 0x0000200001067983 */ /* 0x010f2a0000100a00 */
[----:B------:R-:W-:Y:S01]  /*17ab0*/  HGMMA.64x128x16.F32 R24, gdesc[UR52], RZ, !UPT, gsb0 ;  /* 0x01e00000341879f0 */ /* 0x000fe2000c0008ff */
        /* <DEDUP_REMOVED lines=10> */
[----:B01----:R-:W4:Y:S01]  /*17b60*/  LDL.64 R4, [R1+0x10] ;  /* 0x0000100001047983 */ /* 0x003f220000100a00 */
        /* <DEDUP_REMOVED lines=56> */
[----:B0-----:R-:W4:Y:S04]  /*17ef0*/  LDL.64 R2, [R1+0x8] ;  /* 0x0000080001027983 */ /* 0x001f280000100a00 */
        /* <DEDUP_REMOVED lines=31> */
[----:B------:R0:W5:Y:S01]  /*180f0*/  LDL.LU R5, [R1+0x98] ;  /* 0x0000980001057983 */ /* 0x0001620000300800 */
        /* <DEDUP_REMOVED lines=27> */
.L_x_2674:
[----:B-----5:R-:W-:Y:S01]  /*182b0*/  SHF.L.U32 R0, R11, 0x1f, RZ ;  /* 0x0000001f0b007819 */ /* 0x020fe200000006ff */
[----:B------:R-:W-:-:S04]  /*182c0*/  IMAD R15, R10, 0x8, R2 ;  /* 0x000000080a0f7824 */ /* 0x000fc800078e0202 */
[----:B------:R0:W1:Y:S01]  /*182d0*/  SYNCS.PHASECHK.TRANS64.TRYWAIT P2, [R15+URZ+0x34850], R0 ;  /* 0x034850000f0075a7 */ /* 0x000062000804017f */
[----:B------:R-:W-:Y:S05]  /*182e0*/  @!P0 BRA `(.L_x_2675) ;  /* 0x0000000000048947 */ /* 0x000fea0003800000 */
[----:B------:R-:W-:Y:S01]  /*182f0*/  BPT.TRAP 0x1 ;  /* 0x000000040000795c */ /* 0x000fe20000300000 */
.L_x_2675:
[----:B------:R-:W-:Y:S04]  /*18300*/  BSSY B1, `(.L_x_2676) ;  /* 0x0000004000017945 */ /* 0x000fe80003800000 */
[----:B-1----:R-:W-:Y:S05]  /*18310*/  @P2 BRA `(.L_x_2677) ;  /* 0x0000000000082947 */ /* 0x002fea0003800000 */
[----:B------:R-:W1:Y:S02]  /*18320*/  SYNCS.PHASECHK.TRANS64.TRYWAIT P2, [R15+URZ+0x34850], R0 ;  /* 0x034850000f0075a7 */ /* 0x000e64000804017f */
[----:B-1----:R-:W-:Y:S05]  /*18330*/  @!P2 BRA `(.L_x_2678) ;  /* 0x000000e8004ca947 */ /* 0x002fea0003800000 */
.L_x_2677:
[----:B------:R-:W-:Y:S05]  /*18340*/  BSYNC B1 ;  /* 0x0000000000017941 */ /* 0x000fea0003800000 */
.L_x_2676:
[----:B01----:R-:W-:Y:S01]  /*18350*/  IADD3 R0, R2, 0x400, RZ ;  /* 0x0000040002007810 */ /* 0x003fe20007ffe0ff */
[----:B------:R-:W-:Y:S01]  /*18360*/  IMAD.MOV.U32 R11, RZ, RZ, 0x40000040 ;  /* 0x40000040ff0b7424 */ /* 0x000fe200078e00ff */
[----:B------:R-:W-:Y:S01]  /*18370*/  WARPGROUP.ARRIVE ;  /* 0x00000000000079c5 */ /* 0x000fe20000000000 */
[----:B------:R-:W-:Y:S01]  /*18380*/  IMAD.MOV.U32 R9, RZ, RZ, 0x40000040 ;  /* 0x40000040ff097424 */ /* 0x000fe200078e00ff */
[----:B------:R-:W-:Y:S02]  /*18390*/  SHF.R.U32.HI R0, RZ, 0x4, R0 ;  /* 0x00000004ff007819 */ /* 0x000fe40000011600 */
[----:B------:R-:W-:Y:S02]  /*183a0*/  R2UR UR7, R11 ;  /* 0x000000000b0772ca */ /* 0x000fe400000e0000 */
[----:B------:R-:W-:Y:S02]  /*183b0*/  LOP3.LUT R0, R0, 0x3fff, RZ, 0xc0, !PT ;  /* 0x00003fff00007812 */ /* 0x000fe400078ec0ff */
[----:B------:R-:W-:-:S02]  /*183c0*/  @!P1 IADD3 R15, R15, 0x34860, RZ ;  /* 0x000348600f0f9810 */ /* 0x000fc40007ffe0ff */
[----:B------:R-:W-:Y:S02]  /*183d0*/  LOP3.LUT R0, R0, 0x4000000, RZ, 0xfc, !PT ;  /* 0x0400000000007812 */ /* 0x000fe400078efcff */
[----:B------:R-:W-:Y:S02]  /*183e0*/  @!P1 PRMT R15, RZ, 0x654, R15 ;  /* 0x00000654ff0f9816 */ /* 0x000fe4000000000f */
[----:B------:R-:W-:Y:S01]  /*183f0*/  ISETP.GT.AND P2, PT, R12, R199, PT ;  /* 0x000000c70c00720c */ /* 0x000fe20003f44270 */
[----:B------:R-:W-:Y:S01]  /*18400*/  IMAD R10, R10, 0x800, R0 ;  /* 0x000008000a0a7824 */ /* 0x000fe200078e0200 */
[----:B------:R-:W-:Y:S01]  /*18410*/  FMNMX.FTZ R0, R24, R13, !PT ;  /* 0x0000000d18007209 */ /* 0x000fe20007810000 */
[----:B------:R-:W-:Y:S02]  /*18420*/  VIADD R12, R12, 0xffffffff ;  /* 0xffffffff0c0c7836 */ /* 0x000fe40000000000 */
[C---:B------:R-:W-:Y:S01]  /*18430*/  VIADD R8, R10.reuse, 0x80 ;  /* 0x000000800a087836 */ /* 0x040fe20000000000 */
[----:B------:R-:W-:-:S02]  /*18440*/  R2UR UR6, R10 ;  /* 0x000000000a0672ca */ /* 0x000fc400000e0000 */
[----:B------:R-:W-:-:S04]  /*18450*/  FMNMX.FTZ R0, R25, R0, !PT ;  /* 0x0000000019007209 */ /* 0x000fc80007810000 */
[----:B------:R-:W-:-:S04]  /*18460*/  FMNMX.FTZ R0, R28, R0, !PT ;  /* 0x000000001c007209 */ /* 0x000fc80007810000 */
[----:B------:R-:W-:-:S03]  /*18470*/  FMNMX.FTZ R0, R29, R0, !PT ;  /* 0x000000001d007209 */ /* 0x000fc60007810000 */
[----:B------:R-:W-:Y:S01]  /*18480*/  HGMMA.64x128x16.F32 R88, R180, gdesc[UR4].tnspB, R88, gsb0 ;  /* 0x41e00004b4587df0 */ /* 0x000fe20008000858 */
[----:B------:R-:W-:Y:S02]  /*18490*/  R2UR UR6, R8 ;  /* 0x00000000080672ca */ /* 0x000fe400000e0000 */
[----:B------:R-:W-:Y:S01]  /*184a0*/  R2UR UR7, R9 ;  /* 0x00000000090772ca */ /* 0x000fe200000e0000 */
[----:B------:R-:W-:Y:S01]  /*184b0*/  IMAD.MOV.U32 R9, RZ, RZ, 0x40000040 ;  /* 0x40000040ff097424 */ /* 0x000fe200078e00ff */
[----:B------:R-:W-:Y:S02]  /*184c0*/  IADD3 R8, R10, 0x100, RZ ;  /* 0x000001000a087810 */ /* 0x000fe40007ffe0ff */
        /* <DEDUP_REMOVED lines=36> */
[----:B------:R-:W-:Y:S01]  /*18710*/  IMAD.MOV.U32 R9, RZ, RZ, 0x40000040 ;  /* 0x40000040ff097424 */ /* 0x000fe200078e00ff */
[----:B------:R-:W0:Y:S02]  /*18720*/  SHFL.BFLY PT, R0, R3, 0x1, 0x1f ;  /* 0x0c201f0003007f89 */ /* 0x000e2400000e0000 */
[----:B0-----:R-:W-:Y:S01]  /*18730*/  FMNMX.FTZ R3, R3, R0, !PT ;  /* 0x0000000003037209 */ /* 0x001fe20007810000 */
[----:B------:R-:W-:-:S04]  /*18740*/  IMAD.U32 R0, RZ, RZ, UR58 ;  /* 0x0000003aff007e24 */ /* 0x000fc8000f8e00ff */
[----:B------:R-:W-:-:S04]  /*18750*/  FADD.FTZ R4, -R3, R13 ;  /* 0x0000000d03047221 */ /* 0x000fc80000010100 */
[----:B------:R-:W-:Y:S01]  /*18760*/  FMUL.FTZ R4, R4, R0 ;  /* 0x0000000004047220 */ /* 0x000fe20000410000 */
        /* <DEDUP_REMOVED lines=18> */
[----:B------:R-:W-:Y:S02]  /*18890*/  R2UR UR7, R9 ;  /* 0x00000000090772ca */ /* 0x000fe400000e0000 */
[----:B------:R0:W-:Y:S02]  /*188a0*/  MUFU.EX2 R9, R4 ;  /* 0x0000000400097308 */ /* 0x0001e40000000800 */
[----:B0-----:R-:W-:-:S04]  /*188b0*/  FMNMX.FTZ R4, R26, R14, !PT ;  /* 0x0000000e1a047209 */ /* 0x001fc80007810000 */
        /* <DEDUP_REMOVED lines=33> */
[-C--:B------:R-:W-:Y:S01]  /*18ad0*/  FMUL.FTZ R167, R3, R0.reuse ;  /* 0x0000000003a77220 */ /* 0x080fe20000410000 */
[----:B------:R-:W0:Y:S03]  /*18ae0*/  SHFL.BFLY PT, R8, R4, 0x2, 0x1f ;  /* 0x0c401f0004087f89 */ /* 0x000e2600000e0000 */
[-CC-:B------:R-:W-:Y:S01]  /*18af0*/  FFMA.FTZ R180, R24, R0.reuse, -R167.reuse ;  /* 0x0000000018b47223 */ /* 0x180fe200000108a7 */
[----:B------:R-:W-:Y:S01]  /*18b00*/  HGMMA.64x128x16.F32 R88, R160, gdesc[UR4].tnspB, R88, gsb0 ;  /* 0x41e00004a0587df0 */ /* 0x000fe20008000858 */
[-CC-:B------:R-:W-:Y:S01]  /*18b10*/  FFMA.FTZ R164, R25, R0.reuse, -R167.reuse ;  /* 0x0000000019a47223 */ /* 0x180fe200000108a7 */
[----:B------:R-:W-:Y:S01]  /*18b20*/  VIADD R24, R10, 0x300 ;  /* 0x000003000a187836 */ /* 0x000fe20000000000 */
[----:B------:R-:W-:Y:S01]  /*18b30*/  MOV R25, 0x40000040 ;  /* 0x4000004000197802 */ /* 0x000fe20000000f00 */
[-CC-:B------:R-:W-:Y:S01]  /*18b40*/  FFMA.FTZ R176, R32, R0.reuse, -R167.reuse ;  /* 0x0000000020b07223 */ /* 0x180fe200000108a7 */
[-CC-:B------:R-:W-:Y:S01]  /*18b50*/  FFMA.FTZ R32, R37, R0.reuse, -R167.reuse ;  /* 0x0000000025207223 */ /* 0x180fe200000108a7 */
[-CC-:B------:R-:W-:Y:S01]  /*18b60*/  FFMA.FTZ R37, R57, R0.reuse, -R167.reuse ;  /* 0x0000000039257223 */ /* 0x180fe200000108a7 */
[----:B------:R-:W-:Y:S01]  /*18b70*/  R2UR UR6, R24 ;  /* 0x00000000180672ca */ /* 0x000fe200000e0000 */
[----:B------:R-:W-:Y:S01]  /*18b80*/  VIADD R24, R10, 0x380 ;  /* 0x000003800a187836 */ /* 0x000fe20000000000 */
[----:B------:R-:W-:Y:S01]  /*18b90*/  R2UR UR7, R25 ;  /* 0x00000000190772ca */ /* 0x000fe200000e0000 */
[----:B------:R-:W-:Y:S01]  /*18ba0*/  IMAD.MOV.U32 R25, RZ, RZ, 0x40000040 ;  /* 0x40000040ff197424 */ /* 0x000fe200078e00ff */
[----:B------:R-:W1:Y:S01]  /*18bb0*/  MUFU.EX2 R180, R180 ;  /* 0x000000b400b47308 */ /* 0x000e620000000800 */
[-CC-:B------:R-:W-:Y:S01]  /*18bc0*/  FFMA.FTZ R182, R28, R0.reuse, -R167.reuse ;  /* 0x000000001cb67223 */ /* 0x180fe200000108a7 */
[-CC-:B------:R-:W-:Y:S01]  /*18bd0*/  FFMA.FTZ R165, R29, R0.reuse, -R167.reuse ;  /* 0x000000001da57223 */ /* 0x180fe200000108a7 */
[-CC-:B------:R-:W-:Y:S01]  /*18be0*/  FFMA.FTZ R11, R33, R0.reuse, -R167.reuse ;  /* 0x00000000210b7223 */ /* 0x180fe200000108a7 */
[-CC-:B------:R-:W-:Y:S01]  /*18bf0*/  FFMA.FTZ R178, R36, R0.reuse, -R167.reuse ;  /* 0x0000000024b27223 */ /* 0x180fe200000108a7 */
[-CC-:B------:R-:W-:Y:S01]  /*18c00*/  FFMA.FTZ R172, R40, R0.reuse, -R167.reuse ;  /* 0x0000000028ac7223 */ /* 0x180fe200000108a7 */
[-CC-:B------:R-:W-:Y:S01]  /*18c10*/  FFMA.FTZ R21, R41, R0.reuse, -R167.reuse ;  /* 0x0000000029157223 */ /* 0x180fe200000108a7 */
[--C-:B------:R-:W-:Y:S01]  /*18c20*/  FFMA.FTZ R174, R44, R0, -R167.reuse ;  /* 0x000000002cae7223 */ /* 0x100fe200000108a7 */
[----:B------:R-:W2:Y:S01]  /*18c30*/  MUFU.EX2 R164, R164 ;  /* 0x000000a400a47308 */ /* 0x000ea20000000800 */
[----:B0-----:R-:W-:Y:S01]  /*18c40*/  FMNMX.FTZ R4, R4, R8, !PT ;  /* 0x0000000804047209 */ /* 0x001fe20007810000 */
[-CC-:B------:R-:W-:Y:S01]  /*18c50*/  FFMA.FTZ R13, R45, R0.reuse, -R167.reuse ;  /* 0x000000002d0d7223 */ /* 0x180fe200000108a7 */
[-CC-:B------:R-:W-:Y:S01]  /*18c60*/  FFMA.FTZ R168, R48, R0.reuse, -R167.reuse ;  /* 0x0000000030a87223 */ /* 0x180fe200000108a7 */
[-CC-:B------:R-:W-:Y:S01]  /*18c70*/  FFMA.FTZ R29, R49, R0.reuse, -R167.reuse ;  /* 0x00000000311d7223 */ /* 0x180fe200000108a7 */
[-CC-:B------:R-:W-:Y:S01]  /*18c80*/  FFMA.FTZ R170, R52, R0.reuse, -R167.reuse ;  /* 0x0000000034aa7223 */ /* 0x180fe200000108a7 */
[----:B------:R-:W0:Y:S01]  /*18c90*/  SHFL.BFLY PT, R8, R4, 0x1, 0x1f ;  /* 0x0c201f0004087f89 */ /* 0x000e2200000e0000 */
[--C-:B------:R-:W-:Y:S01]  /*18ca0*/  FFMA.FTZ R28, R53, R0, -R167.reuse ;  /* 0x00000000351c7223 */ /* 0x100fe200000108a7 */
[----:B------:R-:W3:Y:S01]  /*18cb0*/  MUFU.EX2 R182, R182 ;  /* 0x000000b600b67308 */ /* 0x000ee20000000800 */
[----:B-1----:R-:W-:Y:S01]  /*18cc0*/  FFMA.FTZ R6, R9, R6, R180 ;  /* 0x0000000609067223 */ /* 0x002fe200000100b4 */
[-CC-:B------:R-:W-:Y:S01]  /*18cd0*/  FFMA.FTZ R33, R56, R0.reuse, -R167.reuse ;  /* 0x0000000038217223 */ /* 0x180fe200000108a7 */
[-CC-:B------:R-:W-:Y:S01]  /*18ce0*/  FFMA.FTZ R166, R60, R0.reuse, -R167.reuse ;  /* 0x000000003ca67223 */ /* 0x180fe200000108a7 */
[-CC-:B------:R-:W-:Y:S01]  /*18cf0*/  FFMA.FTZ R45, R61, R0.reuse, -R167.reuse ;  /* 0x000000003d2d7223 */ /* 0x180fe200000108a7 */
[-CC-:B------:R-:W-:Y:S01]  /*18d00*/  FFMA.FTZ R44, R65, R0.reuse, -R167.reuse ;  /* 0x00000000412c7223 */ /* 0x180fe200000108a7 */
[-CC-:B------:R-:W-:Y:S01]  /*18d10*/  FFMA.FTZ R40, R69, R0.reuse, -R167.reuse ;  /* 0x0000000045287223 */ /* 0x180fe200000108a7 */
[-CC-:B------:R-:W-:Y:S01]  /*18d20*/  FFMA.FTZ R36, R72, R0.reuse, -R167.reuse ;  /* 0x0000000048247223 */ /* 0x180fe200000108a7 */
[----:B------:R-:W1:Y:S01]  /*18d30*/  MUFU.EX2 R165, R165 ;  /* 0x000000a500a57308 */ /* 0x000e620000000800 */
[----:B--2---:R-:W-:Y:S01]  /*18d40*/  FADD.FTZ R6, R164, R6 ;  /* 0x00000006a4067221 */ /* 0x004fe20000010000 */
[-CC-:B------:R-:W-:Y:S01]  /*18d50*/  FFMA.FTZ R41, R73, R0.reuse, -R167.reuse ;  /* 0x0000000049297223 */ /* 0x180fe200000108a7 */
[-CC-:B------:R-:W-:Y:S01]  /*18d60*/  FFMA.FTZ R48, R76, R0.reuse, -R167.reuse ;  /* 0x000000004c307223 */ /* 0x180fe200000108a7 */
[-CC-:B------:R-:W-:Y:S01]  /*18d70*/  FFMA.FTZ R49, R77, R0.reuse, -R167.reuse ;  /* 0x000000004d317223 */ /* 0x180fe200000108a7 */
[-CC-:B------:R-:W-:Y:S01]  /*18d80*/  FFMA.FTZ R52, R80, R0.reuse, -R167.reuse ;  /* 0x0000000050347223 */ /* 0x180fe200000108a7 */
[-CC-:B------:R-:W-:Y:S01]  /*18d90*/  FFMA.FTZ R53, R81, R0.reuse, -R167.reuse ;  /* 0x0000000051357223 */ /* 0x180fe200000108a7 */
[-CC-:B------:R-:W-:Y:S01]  /*18da0*/  FFMA.FTZ R56, R84, R0.reuse, -R167.reuse ;  /* 0x0000000054387223 */ /* 0x180fe200000108a7 */
[----:B------:R-:W-:Y:S01]  /*18db0*/  MUFU.EX2 R176, R176 ;  /* 0x000000b000b07308 */ /* 0x000fe20000000800 */
[----:B---3--:R-:W-:Y:S01]  /*18dc0*/  FADD.FTZ R6, R182, R6 ;  /* 0x00000006b6067221 */ /* 0x008fe20000010000 */
[----:B------:R-:W-:Y:S01]  /*18dd0*/  FFMA.FTZ R85, R85, R0, -R167 ;  /* 0x0000000055557223 */ /* 0x000fe200000108a7 */
[----:B------:R-:W-:-:S02]  /*18de0*/  F2FP.F16.F32.PACK_AB R180, R164, R180 ;  /* 0x000000b4a4b4723e */ /* 0x000fc400000000ff */
[----:B0-----:R-:W-:-:S03]  /*18df0*/  FMNMX.FTZ R4, R4, R8, !PT ;  /* 0x0000000804047209 */ /* 0x001fc60007810000 */
[----:B------:R-:W-:Y:S01]  /*18e00*/  MUFU.EX2 R11, R11 ;  /* 0x0000000b000b7308 */ /* 0x000fe20000000800 */
[C---:B-1----:R-:W-:Y:S01]  /*18e10*/  FADD.FTZ R6, R165.reuse, R6 ;  /* 0x00000006a5067221 */ /* 0x042fe20000010000 */
[----:B------:R-:W-:Y:S01]  /*18e20*/  F2FP.F16.F32.PACK_AB R182, R165, R182 ;  /* 0x000000b6a5b6723e */ /* 0x000fe200000000ff */
        /* <DEDUP_REMOVED lines=30> */
[----:B------:R-:W-:-:S02]  /*19010*/  FFMA.FTZ R86, R86, R0, -R57 ;  /* 0x0000000056567223 */ /* 0x000fc40000010839 */
[----:B------:R-:W-:Y:S01]  /*19020*/  MUFU.EX2 R183, R183 ;  /* 0x000000b700b77308 */ /* 0x000fe20000000800 */
[----:B0-----:R-:W-:-:S07]  /*19030*/  FFMA.FTZ R5, R8, R5, R181 ;  /* 0x0000000508057223 */ /* 0x001fce00000100b5 */
[----:B------:R-:W-:Y:S01]  /*19040*/  MUFU.EX2 R27, R27 ;  /* 0x0000001b001b7308 */ /* 0x000fe20000000800 */
[C---:B-1----:R-:W-:Y:S01]  /*19050*/  FADD.FTZ R5, R26.reuse, R5 ;  /* 0x000000051a057221 */ /* 0x042fe20000010000 */
[----:B------:R-:W-:-:S06]  /*19060*/  F2FP.F16.F32.PACK_AB R181, R26, R181 ;  /* 0x000000b51ab5723e */ /* 0x000fcc00000000ff */
        /* <DEDUP_REMOVED lines=8> */
[-CC-:B------:R-:W-:Y:S01]  /*190f0*/  FFMA.FTZ R160, R64, R0.reuse, -R167.reuse ;  /* 0x0000000040a07223 */ /* 0x180fe200000108a7 */
[-C--:B------:R-:W-:Y:S01]  /*19100*/  FFMA.FTZ R162, R68, R0.reuse, -R167 ;  /* 0x0000000044a27223 */ /* 0x080fe200000108a7 */
[-CC-:B------:R-:W-:Y:S01]  /*19110*/  FFMA.FTZ R167, R62, R0.reuse, -R57.reuse ;  /* 0x000000003ea77223 */ /* 0x180fe20000010839 */
[-CC-:B------:R-:W-:Y:S01]  /*19120*/  FFMA.FTZ R161, R66, R0.reuse, -R57.reuse ;  /* 0x0000000042a17223 */ /* 0x180fe20000010839 */
[----:B------:R-:W-:Y:S01]  /*19130*/  HGMMA.64x128x16.F32 R88, R156, gdesc[UR4].tnspB, R88, gsb0 ;  /* 0x41e000049c587df0 */ /* 0x000fe20008000858 */
[----:B------:R-:W-:Y:S01]  /*19140*/  R2UR UR6, R24 ;  /* 0x00000000180672ca */ /* 0x000fe200000e0000 */
[----:B------:R-:W-:Y:S01]  /*19150*/  @!P1 IMAD R24, R20, 0x8, R2 ;  /* 0x0000000814189824 */ /* 0x000fe200078e0202 */
[----:B------:R-:W-:Y:S01]  /*19160*/  R2UR UR7, R25 ;  /* 0x00000000190772ca */ /* 0x000fe200000e0000 */
[----:B------:R-:W-:Y:S01]  /*19170*/  MUFU.EX2 R172, R172 ;  /* 0x000000ac00ac7308 */ /* 0x000fe20000000800 */
[----:B------:R-:W-:Y:S01]  /*19180*/  FFMA.FTZ R163, R70, R0, -R57 ;  /* 0x0000000046a37223 */ /* 0x000fe20000010839 */
[----:B------:R-:W-:-:S05]  /*19190*/  @!P1 VIADD R24, R24, 0x34840 ;  /* 0x0003484018189836 */ /* 0x000fca0000000000 */
[----:B------:R-:W-:Y:S01]  /*191a0*/  @!P1 PRMT R25, RZ, 0x654, R24 ;  /* 0x00000654ff199816 */ /* 0x000fe20000000018 */
        /* <DEDUP_REMOVED lines=19> */
[----:B------:R-:W-:-:S04]  /*192e0*/  FFMA.FTZ R157, R74, R0, -R57 ;  /* 0x000000004a9d7223 */ /* 0x000fc80000010839 */
[----:B------:R-:W0:Y:S01]  /*192f0*/  MUFU.EX2 R37, R37 ;  /* 0x0000002500257308 */ /* 0x000e220000000800 */
[----:B------:R-:W-:Y:S07]  /*19300*/  HGMMA.64x128x16.F32 R88, R152, gdesc[UR4].tnspB, R88, gsb0 ;  /* 0x41e0000498587df0 */ /* 0x000fee0008000858 */
[----:B------:R-:W1:Y:S08]  /*19310*/  MUFU.EX2 R24, R59 ;  /* 0x0000003b00187308 */ /* 0x000e700000000800 */
[----:B------:R-:W-:Y:S01]  /*19320*/  MUFU.EX2 R166, R166 ;  /* 0x000000a600a67308 */ /* 0x000fe20000000800 */
[----:B0-----:R-:W-:-:S07]  /*19330*/  F2FP.F16.F32.PACK_AB R164, R37, R33 ;  /* 0x0000002125a4723e */ /* 0x001fce00000000ff */
[----:B------:R-:W-:Y:S01]  /*19340*/  MUFU.EX2 R167, R167 ;  /* 0x000000a700a77308 */ /* 0x000fe20000000800 */
[----:B-1----:R-:W-:-:S07]  /*19350*/  F2FP.F16.F32.PACK_AB R165, R24, R20 ;  /* 0x0000001418a5723e */ /* 0x002fce00000000ff */
        /* <DEDUP_REMOVED lines=12> */
[----:B0-----:R-:W-:-:S07]  /*19420*/  F2FP.F16.F32.PACK_AB R156, R41, R36 ;  /* 0x00000024299c723e */ /* 0x001fce00000000ff */
[----:B------:R-:W-:Y:S08]  /*19430*/  MUFU.EX2 R78, R78 ;  /* 0x0000004e004e7308 */ /* 0x000ff00000000800 */
[----:B------:R-:W0:Y:S01]  /*19440*/  MUFU.EX2 R49, R49 ;  /* 0x0000003100317308 */ /* 0x000e220000000800 */
[----:B------:R-:W-:Y:S02]  /*19450*/  WARPGROUP.DEPBAR.LE gsb0, 0x0 ;  /* 0x00008000000079c5 */ /* 0x000fe40000010000 */
[----:B------:R1:W-:Y:S05]  /*19460*/  @!P1 SYNCS.ARRIVE.TRANS64.RED.A1T0 RZ, [R25+URZ], RZ ;  /* 0x000000ff19ff99a7 */ /* 0x0003ea000810043f */
[----:B------:R-:W2:Y:S01]  /*19470*/  MUFU.EX2 R79, R79 ;  /* 0x0000004f004f7308 */ /* 0x000ea20000000800 */
[----:B0-----:R-:W-:Y:S01]  /*19480*/  F2FP.F16.F32.PACK_AB R158, R49, R48 ;  /* 0x00000030319e723e */ /* 0x001fe200000000ff */
[----:B-1----:R-:W-:Y:S01]  /*19490*/  FADD.FTZ R25, R183, R5 ;  /* 0x00000005b7197221 */ /* 0x002fe20000010000 */
[----:B------:R0:W-:Y:S05]  /*194a0*/  @!P1 SYNCS.ARRIVE.TRANS64.RED.A1T0 RZ, [R15+URZ], RZ ;  /* 0x000000ff0fff99a7 */ /* 0x0001ea000810043f */
[----:B------:R-:W-:Y:S01]  /*194b0*/  MUFU.EX2 R5, R63 ;  /* 0x0000003f00057308 */ /* 0x000fe20000000800 */
[C---:B------:R-:W-:Y:S01]  /*194c0*/  F2FP.F16.F32.PACK_AB R183, R27.reuse, R183 ;  /* 0x000000b71bb7723e */ /* 0x040fe200000000ff */
[----:B------:R-:W-:-:S04]  /*194d0*/  FADD.FTZ R25, R27, R25 ;  /* 0x000000191b197221 */ /* 0x000fc80000010000 */
[----:B------:R-:W-:Y:S01]  /*194e0*/  FADD.FTZ R25, R177, R25 ;  /* 0x00000019b1197221 */ /* 0x000fe20000010000 */
[----:B0-----:R-:W-:Y:S01]  /*194f0*/  FADD.FTZ R15, R176, R6 ;  /* 0x00000006b00f7221 */ /* 0x001fe20000010000 */
[----:B------:R-:W-:Y:S01]  /*19500*/  FFMA.FTZ R6, R67, R0, -R57 ;  /* 0x0000000043067223 */ /* 0x000fe20000010839 */
[C---:B------:R-:W-:Y:S01]  /*19510*/  F2FP.F16.F32.PACK_AB R176, R11.reuse, R176 ;  /* 0x000000b00bb0723e */ /* 0x040fe200000000ff */
[C---:B------:R-:W-:Y:S01]  /*19520*/  FADD.FTZ R25, R30.reuse, R25 ;  /* 0x000000191e197221 */ /* 0x040fe20000010000 */
[----:B------:R-:W-:Y:S01]  /*19530*/  FADD.FTZ R15, R11, R15 ;  /* 0x0000000f0b0f7221 */ /* 0x000fe20000010000 */
[----:B------:R-:W-:Y:S01]  /*19540*/  F2FP.F16.F32.PACK_AB R177, R30, R177 ;  /* 0x000000b11eb1723e */ /* 0x000fe200000000ff */
[----:B------:R-:W-:Y:S01]  /*19550*/  MUFU.EX2 R52, R52 ;  /* 0x0000003400347308 */ /* 0x000fe20000000800 */
[----:B------:R-:W-:Y:S01]  /*19560*/  FADD.FTZ R25, R179, R25 ;  /* 0x00000019b3197221 */ /* 0x000fe20000010000 */
[----:B------:R-:W-:Y:S01]  /*19570*/  FADD.FTZ R39, R178, R15 ;  /* 0x0000000fb2277221 */ /* 0x000fe20000010000 */
[-CC-:B------:R-:W-:Y:S01]  /*19580*/  FFMA.FTZ R15, R71, R0.reuse, -R57.reuse ;  /* 0x00000000470f7223 */ /* 0x180fe20000010839 */
[----:B------:R-:W-:Y:S01]  /*19590*/  FFMA.FTZ R57, R87, R0, -R57 ;  /* 0x0000000057397223 */ /* 0x000fe20000010839 */
        /* <DEDUP_REMOVED lines=10> */
[----:B------:R-:W-:Y:S01]  /*19640*/  MUFU.EX2 R15, R15 ;  /* 0x0000000f000f7308 */ /* 0x000fe20000000800 */
[----:B------:R-:W-:Y:S01]  /*19650*/  FADD.FTZ R25, R175, R25 ;  /* 0x00000019af197221 */ /* 0x000fe20000010000 */
[----:B------:R-:W-:Y:S01]  /*19660*/  FADD.FTZ R39, R174, R39 ;  /* 0x00000027ae277221 */ /* 0x000fe20000010000 */
[----:B------:R-:W-:Y:S02]  /*19670*/  F2FP.F16.F32.PACK_AB R174, R13, R174 ;  /* 0x000000ae0dae723e */ /* 0x000fe400000000ff */
        /* <DEDUP_REMOVED lines=13> */
[C---:B------:R-:W-:Y:S02]  /*19750*/  F2FP.F16.F32.PACK_AB R171, R10.reuse, R171 ;  /* 0x000000ab0aab723e */ /* 0x040fe400000000ff */
[----:B------:R-:W-:Y:S01]  /*19760*/  FADD.FTZ R25, R10, R25 ;  /* 0x000000190a197221 */ /* 0x000fe20000010000 */
[----:B------:R-:W-:Y:S01]  /*19770*/  FADD.FTZ R39, R28, R39 ;  /* 0x000000271c277221 */ /* 0x000fe20000010000 */
[----:B------:R-:W-:Y:S01]  /*19780*/  F2FP.F16.F32.PACK_AB R169, R38, R169 ;  /* 0x000000a926a9723e */ /* 0x000fe200000000ff */
[----:B------:R-:W1:Y:S01]  /*19790*/  MUFU.EX2 R83, R83 ;  /* 0x0000005300537308 */ /* 0x000e620000000800 */
[----:B------:R-:W-:Y:S01]  /*197a0*/  FADD.FTZ R25, R20, R25 ;  /* 0x0000001914197221 */ /* 0x000fe20000010000 */
[----:B------:R-:W-:Y:S01]  /*197b0*/  FADD.FTZ R26, R33, R39 ;  /* 0x00000027211a7221 */ /* 0x000fe20000010000 */
[----:B------:R-:W-:-:S02]  /*197c0*/  F2FP.F16.F32.PACK_AB R170, R28, R170 ;  /* 0x000000aa1caa723e */ /* 0x000fc400000000ff */
[----:B--2---:R-:W-:Y:S01]  /*197d0*/  F2FP.F16.F32.PACK_AB R159, R79, R78 ;  /* 0x0000004e4f9f723e */ /* 0x004fe200000000ff */
[----:B------:R-:W-:Y:S01]  /*197e0*/  FADD.FTZ R11, R37, R26 ;  /* 0x0000001a250b7221 */ /* 0x000fe20000010000 */
[----:B------:R-:W-:Y:S01]  /*197f0*/  FADD.FTZ R26, R24, R25 ;  /* 0x00000019181a7221 */ /* 0x000fe20000010000 */
[----:B------:R-:W-:Y:S01]  /*19800*/  MUFU.EX2 R56, R56 ;  /* 0x0000003800387308 */ /* 0x000fe20000000800 */
[----:B0-----:R-:W-:Y:S01]  /*19810*/  F2FP.F16.F32.PACK_AB R152, R53, R52 ;  /* 0x000000343598723e */ /* 0x001fe200000000ff */
[----:B------:R-:W-:Y:S01]  /*19820*/  FADD.FTZ R30, R166, R11 ;  /* 0x0000000ba61e7221 */ /* 0x000fe20000010000 */
[----:B------:R-:W-:Y:S01]  /*19830*/  FADD.FTZ R26, R167, R26 ;  /* 0x0000001aa71a7221 */ /* 0x000fe20000010000 */
[----:B------:R-:W-:Y:S02]  /*19840*/  F2FP.F16.F32.PACK_AB R167, R5, R167 ;  /* 0x000000a705a7723e */ /* 0x000fe400000000ff */
[----:B------:R-:W-:Y:S01]  /*19850*/  FADD.FTZ R11, R45, R30 ;  /* 0x0000001e2d0b7221 */ /* 0x000fe20000010000 */
[----:B------:R-:W-:Y:S01]  /*19860*/  FADD.FTZ R26, R5, R26 ;  /* 0x0000001a051a7221 */ /* 0x000fe20000010000 */
[----:B------:R-:W-:Y:S01]  /*19870*/  MUFU.EX2 R86, R86 ;  /* 0x0000005600567308 */ /* 0x000fe20000000800 */
[----:B------:R-:W-:Y:S01]  /*19880*/  F2FP.F16.F32.PACK_AB R166, R45, R166 ;  /* 0x000000a62da6723e */ /* 0x000fe200000000ff */
[----:B------:R-:W-:Y:S01]  /*19890*/  FADD.FTZ R11, R160, R11 ;  /* 0x0000000ba00b7221 */ /* 0x000fe20000010000 */
[----:B------:R-:W-:Y:S01]  /*198a0*/  FADD.FTZ R13, R161, R26 ;  /* 0x0000001aa10d7221 */ /* 0x000fe20000010000 */
[----:B------:R-:W-:-:S02]  /*198b0*/  F2FP.F16.F32.PACK_AB R161, R6, R161 ;  /* 0x000000a106a1723e */ /* 0x000fc400000000ff */
[----:B------:R-:W-:Y:S01]  /*198c0*/  FADD.FTZ R11, R44, R11 ;  /* 0x0000000b2c0b7221 */ /* 0x000fe20000010000 */
[----:B------:R-:W-:Y:S01]  /*198d0*/  FADD.FTZ R26, R6, R13 ;  /* 0x0000000d061a7221 */ /* 0x000fe20000010000 */
[----:B------:R-:W0:Y:S01]  /*198e0*/  MUFU.EX2 R14, R85 ;  /* 0x00000055000e7308 */ /* 0x000e220000000800 */
[----:B------:R-:W-:Y:S01]  /*198f0*/  F2FP.F16.F32.PACK_AB R160, R44, R160 ;  /* 0x000000a02ca0723e */ /* 0x000fe200000000ff */
[----:B------:R-:W-:Y:S01]  /*19900*/  FADD.FTZ R11, R162, R11 ;  /* 0x0000000ba20b7221 */ /* 0x000fe20000010000 */
[----:B------:R-:W-:Y:S01]  /*19910*/  FADD.FTZ R26, R163, R26 ;  /* 0x0000001aa31a7221 */ /* 0x000fe20000010000 */
[C---:B------:R-:W-:Y:S02]  /*19920*/  F2FP.F16.F32.PACK_AB R162, R40.reuse, R162 ;  /* 0x000000a228a2723e */ /* 0x040fe400000000ff */
[----:B------:R-:W-:Y:S01]  /*19930*/  FADD.FTZ R11, R40, R11 ;  /* 0x0000000b280b7221 */ /* 0x000fe20000010000 */
[C---:B------:R-:W-:Y:S01]  /*19940*/  FADD.FTZ R26, R15.reuse, R26 ;  /* 0x0000001a0f1a7221 */ /* 0x040fe20000010000 */
[----:B------:R-:W2:Y:S01]  /*19950*/  MUFU.EX2 R57, R57 ;  /* 0x0000003900397308 */ /* 0x000ea20000000800 */
[----:B------:R-:W-:Y:S01]  /*19960*/  F2FP.F16.F32.PACK_AB R163, R15, R163 ;  /* 0x000000a30fa3723e */ /* 0x000fe200000000ff */
[----:B------:R-:W-:Y:S01]  /*19970*/  FADD.FTZ R10, R36, R11 ;  /* 0x0000000b240a7221 */ /* 0x000fe20000010000 */
[----:B------:R-:W-:Y:S01]  /*19980*/  FADD.FTZ R26, R157, R26 ;  /* 0x0000001a9d1a7221 */ /* 0x000fe20000010000 */
[----:B------:R-:W-:-:S02]  /*19990*/  F2FP.F16.F32.PACK_AB R157, R75, R157 ;  /* 0x0000009d4b9d723e */ /* 0x000fc400000000ff */
[----:B------:R-:W-:Y:S01]  /*199a0*/  FADD.FTZ R5, R41, R10 ;  /* 0x0000000a29057221 */ /* 0x000fe20000010000 */
[----:B------:R-:W-:Y:S01]  /*199b0*/  FADD.FTZ R11, R75, R26 ;  /* 0x0000001a4b0b7221 */ /* 0x000fe20000010000 */
[----:B-1----:R-:W-:Y:S02]  /*199c0*/  F2FP.F16.F32.PACK_AB R153, R83, R82 ;  /* 0x000000525399723e */ /* 0x002fe400000000ff */
[----:B------:R-:W-:Y:S01]  /*199d0*/  FADD.FTZ R10, R48, R5 ;  /* 0x00000005300a7221 */ /* 0x000fe20000010000 */
[----:B------:R-:W-:Y:S01]  /*199e0*/  FADD.FTZ R6, R78, R11 ;  /* 0x0000000b4e067221 */ /* 0x000fe20000010000 */
[----:B0-----:R-:W-:Y:S02]  /*199f0*/  F2FP.F16.F32.PACK_AB R154, R14, R56 ;  /* 0x000000380e9a723e */ /* 0x001fe400000000ff */
[----:B------:R-:W-:Y:S01]  /*19a00*/  FADD.FTZ R5, R49, R10 ;  /* 0x0000000a31057221 */ /* 0x000fe20000010000 */
[----:B------:R-:W-:Y:S01]  /*19a10*/  FADD.FTZ R11, R79, R6 ;  /* 0x000000064f0b7221 */ /* 0x000fe20000010000 */
[----:B------:R-:W-:-:S02]  /*19a20*/  MOV R13, R3 ;  /* 0x00000003000d7202 */ /* 0x000fc40000000f00 */
[----:B------:R-:W-:Y:S01]  /*19a30*/  FADD.FTZ R6, R52, R5 ;  /* 0x0000000534067221 */ /* 0x000fe20000010000 */
[----:B------:R-:W-:Y:S01]  /*19a40*/  FADD.FTZ R10, R82, R11 ;  /* 0x0000000b520a7221 */ /* 0x000fe20000010000 */
[----:B--2---:R-:W-:Y:S02]  /*19a50*/  F2FP.F16.F32.PACK_AB R155, R57, R86 ;  /* 0x00000056399b723e */ /* 0x004fe400000000ff */
[----:B------:R-:W-:Y:S01]  /*19a60*/  FADD.FTZ R5, R53, R6 ;  /* 0x0000000635057221 */ /* 0x000fe20000010000 */
[----:B------:R-:W-:Y:S01]  /*19a70*/  FADD.FTZ R11, R83, R10 ;  /* 0x0000000a530b7221 */ /* 0x000fe20000010000 */
[----:B------:R-:W-:Y:S02]  /*19a80*/  IMAD.MOV.U32 R10, RZ, RZ, R184 ;  /* 0x000000ffff0a7224 */ /* 0x000fe400078e00b8 */
[----:B------:R-:W-:Y:S01]  /*19a90*/  FADD.FTZ R5, R56, R5 ;  /* 0x0000000538057221 */ /* 0x000fe20000010000 */
[----:B------:R-:W-:-:S03]  /*19aa0*/  FADD.FTZ R11, R86, R11 ;  /* 0x0000000b560b7221 */ /* 0x000fc60000010000 */
[----:B------:R-:W-:Y:S01]  /*19ab0*/  FADD.FTZ R6, R14, R5 ;  /* 0x000000050e067221 */ /* 0x000fe20000010000 */
[----:B------:R-:W-:Y:S01]  /*19ac0*/  FADD.FTZ R5, R57, R11 ;  /* 0x0000000b39057221 */ /* 0x000fe20000010000 */
[----:B------:R-:W-:Y:S02]  /*19ad0*/  IMAD.MOV.U32 R11, RZ, RZ, R187 ;  /* 0x000000ffff0b7224 */ /* 0x000fe400078e00bb */
[----:B------:R-:W-:Y:S01]  /*19ae0*/  IMAD.MOV.U32 R14, RZ, RZ, R4 ;  /* 0x000000ffff0e7224 */ /* 0x000fe200078e0004 */
[----:B------:R-:W-:Y:S06]  /*19af0*/  @P2 BRA `(.L_x_2679) ;  /* 0xffffffd800e42947 */ /* 0x000fec000383ffff */
.L_x_2668:
[----:B------:R-:W-:Y:S05]  /*19b00*/  BSYNC B0 ;  /* 0x0000000000007941 */ /* 0x000fea0003800000 */
.L_x_2667:
        /* <DEDUP_REMOVED lines=67> */
.L_x_2680:
[----:B------:R-:W-:Y:S01]  /*19f40*/  IMAD R7, R184, 0x8, R2 ;  /* 0x00000008b8077824 */ /* 0x000fe200078e0202 */
[----:B------:R-:W-:-:S04]  /*19f50*/  SHF.L.U32 R8, R187, 0x1f, RZ ;  /* 0x0000001fbb087819 */ /* 0x000fc800000006ff */
[----:B------:R0:W1:Y:S01]  /*19f60*/  SYNCS.PHASECHK.TRANS64.TRYWAIT P2, [R7+URZ+0x34850], R8 ;  /* 0x03485008070075a7 */ /* 0x000062000804017f */
[----:B------:R-:W-:Y:S05]  /*19f70*/  @!P0 BRA `(.L_x_2681) ;  /* 0x0000000000048947 */ /* 0x000fea0003800000 */
[----:B------:R-:W-:Y:S01]  /*19f80*/  BPT.TRAP 0x1 ;  /* 0x000000040000795c */ /* 0x000fe20000300000 */
.L_x_2681:
        /* <DEDUP_REMOVED lines=9> */
.L_x_2683:
[----:B------:R-:W-:Y:S05]  /*1a020*/  BSYNC B0 ;  /* 0x0000000000007941 */ /* 0x000fea0003800000 */
.L_x_2682:
[----:B01----:R-:W-:Y:S01]  /*1a030*/  IMAD.MOV.U32 R8, RZ, RZ, R2 ;  /* 0x000000ffff087224 */ /* 0x003fe200078e0002 */
[----:B------:R-:W-:Y:S01]  /*1a040*/  MOV R9, 0x40000040 ;  /* 0x4000004000097802 */ /* 0x000fe20000000f00 */
        /* <DEDUP_REMOVED lines=8> */
[----:B------:R-:W-:Y:S01]  /*1a0d0*/  VIADD R213, R213, 0x1 ;  /* 0x00000001d5d57836 */ /* 0x000fe20000000000 */
[----:B------:R-:W-:-:S02]  /*1a0e0*/  MOV R21, 0xff800000 ;  /* 0xff80000000157802 */ /* 0x000fc40000000f00 */
[----:B------:R-:W-:-:S07]  /*1a0f0*/  SEL R184, R184, RZ, P2 ;  /* 0x000000ffb8b87207 */ /* 0x000fce0001000000 */
        /* <DEDUP_REMOVED lines=40> */
[----:B------:R-:W0:Y:S01]  /*1a380*/  SHFL.BFLY PT, R2, R5, 0x2, 0x1f ;  /* 0x0c401f0005027f89 */ /* 0x000e2200000e0000 */
[----:B------:R-:W-:Y:S02]  /*1a390*/  WARPGROUP.DEPBAR.LE gsb0, 0x0 ;  /* 0x00008000000079c5 */ /* 0x000fe40000010000 */
[----:B------:R-:W-:-:S08]  /*1a3a0*/  WARPGROUP.ARRIVE ;  /* 0x00000000000079c5 */ /* 0x000fd00000000000 */
[----:B------:R-:W-:Y:S01]  /*1a3b0*/  HGMMA.64x128x16.F32 R24, R156, gdesc[UR4].tnspB, R24, gsb0 ;  /* 0x41e000049c187df0 */ /* 0x000fe20008000818 */
[----:B------:R-:W-:Y:S01]  /*1a3c0*/  R2UR UR6, R8 ;  /* 0x00000000080672ca */ /* 0x000fe200000e0000 */
[----:B0-----:R-:W-:Y:S01]  /*1a3d0*/  FADD.FTZ R8, R2, R5 ;  /* 0x0000000502087221 */ /* 0x001fe20000010000 */
[----:B------:R-:W-:Y:S01]  /*1a3e0*/  R2UR UR7, R9 ;  /* 0x00000000090772ca */ /* 0x000fe200000e0000 */
[----:B------:R-:W-:Y:S01]  /*1a3f0*/  IMAD.MOV.U32 R5, RZ, RZ, RZ ;  /* 0x000000ffff057224 */ /* 0x000fe200078e00ff */
[----:B------:R-:W0:Y:S04]  /*1a400*/  SHFL.BFLY PT, R9, R6, 0x2, 0x1f ;  /* 0x0c401f0006097f89 */ /* 0x000e2800000e0000 */
[----:B------:R-:W1:Y:S01]  /*1a410*/  SHFL.BFLY PT, R11, R8, 0x1, 0x1f ;  /* 0x0c201f00080b7f89 */ /* 0x000e6200000e0000 */
[----:B0-----:R-:W-:Y:S01]  /*1a420*/  FADD.FTZ R9, R9, R6 ;  /* 0x0000000609097221 */ /* 0x001fe20000010000 */
[----:B-1----:R-:W-:-:S04]  /*1a430*/  FADD.FTZ R13, R8, R11 ;  /* 0x0000000b080d7221 */ /* 0x002fc80000010000 */
[----:B------:R-:W0:Y:S01]  /*1a440*/  SHFL.BFLY PT, R2, R9, 0x1, 0x1f ;  /* 0x0c201f0009027f89 */ /* 0x000e2200000e0000 */
[----:B------:R-:W-:Y:S01]  /*1a450*/  @!P1 VIADD R8, R7, 0x34860 ;  /* 0x0003486007089836 */ /* 0x000fe20000000000 */
[----:B------:R-:W-:-:S04]  /*1a460*/  FSETP.NE.FTZ.AND P3, PT, R13, RZ, PT ;  /* 0x000000ff0d00720b */ /* 0x000fc80003f75000 */
[----:B------:R-:W-:-:S09]  /*1a470*/  @!P1 PRMT R8, RZ, 0x654, R8 ;  /* 0x00000654ff089816 */ /* 0x000fd20000000008 */
[----:B------:R-:W1:Y:S01]  /*1a480*/  @P3 MUFU.LG2 R11, R13 ;  /* 0x0000000d000b3308 */ /* 0x000e620000000c00 */
[----:B0-----:R-:W-:Y:S01]  /*1a490*/  FADD.FTZ R12, R9, R2 ;  /* 0x00000002090c7221 */ /* 0x001fe20000010000 */
[----:B------:R-:W-:-:S04]  /*1a4a0*/  SEL R2, RZ, 0x1, P2 ;  /* 0x00000001ff027807 */ /* 0x000fc80001000000 */
[----:B------:R-:W-:Y:S02]  /*1a4b0*/  FSETP.NE.FTZ.AND P0, PT, R12, RZ, PT ;  /* 0x000000ff0c00720b */ /* 0x000fe40003f15000 */
[----:B------:R-:W-:Y:S01]  /*1a4c0*/  LOP3.LUT R187, R187, R2, RZ, 0x3c, !PT ;  /* 0x00000002bbbb7212 */ /* 0x000fe200078e3cff */
[----:B------:R-:W-:Y:S02]  /*1a4d0*/  IMAD.MOV.U32 R2, RZ, RZ, RZ ;  /* 0x000000ffff027224 */ /* 0x000fe400078e00ff */
[----:B-1----:R-:W-:-:S04]  /*1a4e0*/  @P3 FMUL.FTZ R11, R11, 0.69314718246459960938 ;  /* 0x3f3172180b0b3820 */ /* 0x002fc80000410000 */
[----:B------:R-:W-:Y:S04]  /*1a4f0*/  @P3 MUFU.RCP R2, R13 ;  /* 0x0000000d00023308 */ /* 0x000fe80000001000 */
[C---:B------:R-:W-:Y:S01]  /*1a500*/  @P0 FMUL.FTZ R6, R0.reuse, 0.69314718246459960938 ;  /* 0x3f31721800060820 */ /* 0x040fe20000410000 */
[----:B------:R-:W-:-:S03]  /*1a510*/  @P3 FMUL.FTZ R0, R0, 0.69314718246459960938 ;  /* 0x3f31721800003820 */ /* 0x000fc60000410000 */
        /* <DEDUP_REMOVED lines=75> */
.L_x_2591:
        /* <DEDUP_REMOVED lines=12> */
[----:B------:R-:W-:Y:S01]  /*1aa90*/  F2FP.F16.F32.PACK_AB R36, R73, R72 ;  /* 0x000000484924723e */ /* 0x000fe200000000ff */
[----:B------:R-:W3:Y:S01]  /*1aaa0*/  S2R R3, SR_SWINHI ;  /* 0x0000000000037919 */ /* 0x000ee20000002f00 */
[----:B------:R-:W-:Y:S01]  /*1aab0*/  ULDC.64 UR4, c[0x0][0xc08] ;  /* 0x0003020000047ab9 */ /* 0x000fe20000000a00 */
[----:B------:R-:W-:Y:S02]  /*1aac0*/  MOV R88, R2 ;  /* 0x0000000200587202 */ /* 0x000fe40000000f00 */
[----:B---3--:R-:W-:Y:S01]  /*1aad0*/  MOV R89, R3 ;  /* 0x0000000300597202 */ /* 0x008fe20000000f00 */
[----:B------:R-:W-:Y:S02]  /*1aae0*/  BAR.SYNC.DEFER_BLOCKING 0x1, 0x100 ;  /* 0x0044000000007b1d */ /* 0x000fe40000010000 */
[----:B--2---:R-:W-:-:S03]  /*1aaf0*/  IMAD.WIDE R12, R0, 0x2, R88 ;  /* 0x00000002000c7825 */ /* 0x004fc600078e0258 */
[C---:B------:R-:W-:Y:S02]  /*1ab00*/  LOP3.LUT R3, R12.reuse, 0x380, RZ, 0xc0, !PT ;  /* 0x000003800c037812 */ /* 0x040fe400078ec0ff */
[C---:B------:R-:W-:Y:S02]  /*1ab10*/  IADD3 R15, P6, R12.reuse, 0x20, RZ ;  /* 0x000000200c0f7810 */ /* 0x040fe40007fde0ff */
[----:B------:R-:W-:Y:S02]  /*1ab20*/  SHF.R.U64 R3, R3, 0x3, RZ ;  /* 0x0000000303037819 */ /* 0x000fe400000012ff */
[C---:B-1----:R-:W-:Y:S01]  /*1ab30*/  IADD3 R4, P5, R12.reuse, 0x40, RZ ;  /* 0x000000400c047810 */ /* 0x042fe20007fbe0ff */
[--C-:B------:R-:W-:Y:S01]  /*1ab40*/  IMAD.X R9, RZ, RZ, R13.reuse, P6 ;  /* 0x000000ffff097224 */ /* 0x100fe200030e060d */
[C---:B------:R-:W-:Y:S02]  /*1ab50*/  IADD3 R35, P4, R12.reuse, 0x60, RZ ;  /* 0x000000600c237810 */ /* 0x040fe40007f9e0ff */
[C---:B------:R-:W-:Y:S01]  /*1ab60*/  IADD3 R37, P3, R12.reuse, 0x4000, RZ ;  /* 0x000040000c257810 */ /* 0x040fe20007f7e0ff */
[----:B------:R-:W-:Y:S01]  /*1ab70*/  IMAD.X R11, RZ, RZ, R13, P5 ;  /* 0x000000ffff0b7224 */ /* 0x000fe200028e060d */
[----:B------:R-:W-:-:S02]  /*1ab80*/  IADD3 R39, P2, R12, 0x4020, RZ ;  /* 0x000040200c277810 */ /* 0x000fc40007f5e0ff */
        /* <DEDUP_REMOVED lines=8> */
[----:B------:R-:W-:Y:S02]  /*1ac10*/  LOP3.LUT R3, R4, 0x380, RZ, 0xc0, !PT ;  /* 0x0000038004037812 */ /* 0x000fe400078ec0ff */
[----:B------:R-:W-:-:S02]  /*1ac20*/  LOP3.LUT R14, R35, 0x380, RZ, 0xc0, !PT ;  /* 0x00000380230e7812 */ /* 0x000fc400078ec0ff */
[----:B------:R-:W-:Y:S02]  /*1ac30*/  SHF.R.U64 R0, R0, 0x3, RZ ;  /* 0x0000000300007819 */ /* 0x000fe400000012ff */
[----:B------:R-:W-:Y:S02]  /*1ac40*/  SHF.R.U64 R3, R3, 0x3, RZ ;  /* 0x0000000303037819 */ /* 0x000fe400000012ff */
[----:B------:R-:W-:Y:S02]  /*1ac50*/  LOP3.LUT R26, R37, 0x380, RZ, 0xc0, !PT ;  /* 0x00000380251a7812 */ /* 0x000fe400078ec0ff */
[----:B------:R-:W-:Y:S02]  /*1ac60*/  SHF.R.U64 R14, R14, 0x3, RZ ;  /* 0x000000030e0e7819 */ /* 0x000fe400000012ff */
[----:B------:R-:W-:Y:S02]  /*1ac70*/  LOP3.LUT R8, R0, R15, RZ, 0x3c, !PT ;  /* 0x0000000f00087212 */ /* 0x000fe400078e3cff */
[----:B------:R-:W-:-:S02]  /*1ac80*/  LOP3.LUT R10, R3, R4, RZ, 0x3c, !PT ;  /* 0x00000004030a7212 */ /* 0x000fc400078e3cff */
[----:B------:R-:W-:Y:S02]  /*1ac90*/  LOP3.LUT R0, R39, 0x380, RZ, 0xc0, !PT ;  /* 0x0000038027007812 */ /* 0x000fe400078ec0ff */
[----:B------:R-:W-:Y:S02]  /*1aca0*/  SHF.R.U64 R26, R26, 0x3, RZ ;  /* 0x000000031a1a7819 */ /* 0x000fe400000012ff */
[----:B------:R-:W-:Y:S02]  /*1acb0*/  LOP3.LUT R4, R107, 0x380, RZ, 0xc0, !PT ;  /* 0x000003806b047812 */ /* 0x000fe400078ec0ff */
[----:B------:R-:W-:Y:S02]  /*1acc0*/  IADD3.X R25, RZ, R13, RZ, P4, !PT ;  /* 0x0000000dff197210 */ /* 0x000fe400027fe4ff */
[----:B------:R-:W-:Y:S02]  /*1acd0*/  LOP3.LUT R24, R14, R35, RZ, 0x3c, !PT ;  /* 0x000000230e187212 */ /* 0x000fe400078e3cff */
[----:B------:R-:W-:-:S02]  /*1ace0*/  MOV R3, R12 ;  /* 0x0000000c00037202 */ /* 0x000fc40000000f00 */
[----:B------:R-:W-:Y:S02]  /*1acf0*/  LOP3.LUT R32, R109, 0x380, RZ, 0xc0, !PT ;  /* 0x000003806d207812 */ /* 0x000fe400078ec0ff */
[----:B------:R-:W-:Y:S02]  /*1ad00*/  F2FP.F16.F32.PACK_AB R12, R91, R90 ;  /* 0x0000005a5b0c723e */ /* 0x000fe400000000ff */
[----:B------:R-:W-:Y:S02]  /*1ad10*/  F2FP.F16.F32.PACK_AB R13, R99, R98 ;  /* 0x00000062630d723e */ /* 0x000fe400000000ff */
[----:B------:R-:W-:Y:S02]  /*1ad20*/  F2FP.F16.F32.PACK_AB R14, R93, R92 ;  /* 0x0000005c5d0e723e */ /* 0x000fe400000000ff */
[----:B------:R-:W-:Y:S02]  /*1ad30*/  F2FP.F16.F32.PACK_AB R15, R101, R100 ;  /* 0x00000064650f723e */ /* 0x000fe400000000ff */
[----:B------:R-:W-:-:S02]  /*1ad40*/  SHF.R.U64 R0, R0, 0x3, RZ ;  /* 0x0000000300007819 */ /* 0x000fc400000012ff */
[----:B------:R-:W-:Y:S01]  /*1ad50*/  LOP3.LUT R26, R26, R37, RZ, 0x3c, !PT ;  /* 0x000000251a1a7212 */ /* 0x000fe200078e3cff */
[----:B------:R1:W-:Y:S01]  /*1ad60*/  STSM.16.M88.4 [R3], R12 ;  /* 0x0000000c03007844 */ /* 0x0003e20000000200 */
[----:B------:R-:W-:Y:S02]  /*1ad70*/  SHF.R.U64 R4, R4, 0x3, RZ ;  /* 0x0000000304047819 */ /* 0x000fe400000012ff */
[----:B------:R-:W-:Y:S02]  /*1ad80*/  SHF.R.U64 R32, R32, 0x3, RZ ;  /* 0x0000000320207819 */ /* 0x000fe400000012ff */
[----:B------:R-:W-:Y:S02]  /*1ad90*/  MOV R37, R8 ;  /* 0x0000000800257202 */ /* 0x000fe40000000f00 */
[----:B------:R-:W-:Y:S02]  /*1ada0*/  MOV R38, R10 ;  /* 0x0000000a00267202 */ /* 0x000fe40000000f00 */
[----:B------:R-:W-:-:S02]  /*1adb0*/  LOP3.LUT R28, R0, R39, RZ, 0x3c, !PT ;  /* 0x00000027001c7212 */ /* 0x000fc400078e3cff */
[----:B------:R-:W-:Y:S02]  /*1adc0*/  F2FP.F16.F32.PACK_AB R8, R95, R94 ;  /* 0x0000005e5f08723e */ /* 0x000fe400000000ff */
[----:B------:R-:W-:Y:S02]  /*1add0*/  F2FP.F16.F32.PACK_AB R9, R103, R102 ;  /* 0x000000666709723e */ /* 0x000fe400000000ff */
[----:B------:R-:W-:Y:S02]  /*1ade0*/  F2FP.F16.F32.PACK_AB R10, R97, R96 ;  /* 0x00000060610a723e */ /* 0x000fe400000000ff */
[----:B------:R-:W-:Y:S02]  /*1adf0*/  F2FP.F16.F32.PACK_AB R11, R105, R104 ;  /* 0x00000068690b723e */ /* 0x000fe400000000ff */
[----:B------:R-:W-:Y:S02]  /*1ae00*/  LOP3.LUT R30, R4, R107, RZ, 0x3c, !PT ;  /* 0x0000006b041e7212 */ /* 0x000fe400078e3cff */
[----:B------:R-:W-:Y:S01]  /*1ae10*/  MOV R39, R24 ;  /* 0x0000001800277202 */ /* 0x000fe20000000f00 */
[----:B------:R-:W-:Y:S01]  /*1ae20*/  STSM.16.M88.4 [R37], R8 ;  /* 0x0000000825007844 */ /* 0x000fe20000000200 */
[----:B------:R-:W-:-:S02]  /*1ae30*/  MOV R0, R26 ;  /* 0x0000001a00007202 */ /* 0x000fc40000000f00 */
[----:B-1----:R-:W-:Y:S02]  /*1ae40*/  F2FP.F16.F32.PACK_AB R12, R41, R40 ;  /* 0x00000028290c723e */ /* 0x002fe400000000ff */
[----:B------:R-:W-:Y:S02]  /*1ae50*/  F2FP.F16.F32.PACK_AB R13, R43, R42 ;  /* 0x0000002a2b0d723e */ /* 0x000fe400000000ff */
[----:B------:R-:W-:Y:S02]  /*1ae60*/  F2FP.F16.F32.PACK_AB R14, R45, R44 ;  /* 0x0000002c2d0e723e */ /* 0x000fe400000000ff */
[----:B------:R-:W-:Y:S02]  /*1ae70*/  F2FP.F16.F32.PACK_AB R15, R47, R46 ;  /* 0x0000002e2f0f723e */ /* 0x000fe400000000ff */
[----:B------:R-:W-:Y:S02]  /*1ae80*/  LOP3.LUT R32, R32, R109, RZ, 0x3c, !PT ;  /* 0x0000006d20207212 */ /* 0x000fe400078e3cff */
[----:B------:R-:W-:Y:S01]  /*1ae90*/  F2FP.F16.F32.PACK_AB R24, R49, R48 ;  /* 0x000000303118723e */ /* 0x000fe200000000ff */
[----:B------:R-:W-:Y:S01]  /*1aea0*/  STSM.16.M88.4 [R38], R12 ;  /* 0x0000000c26007844 */ /* 0x000fe20000000200 */
[----:B------:R-:W-:-:S02]  /*1aeb0*/  F2FP.F16.F32.PACK_AB R25, R51, R50 ;  /* 0x000000323319723e */ /* 0x000fc400000000ff */
[----:B------:R-:W-:Y:S02]  /*1aec0*/  F2FP.F16.F32.PACK_AB R26, R53, R52 ;  /* 0x00000034351a723e */ /* 0x000fe400000000ff */
[----:B------:R-:W-:Y:S02]  /*1aed0*/  F2FP.F16.F32.PACK_AB R27, R55, R54 ;  /* 0x00000036371b723e */ /* 0x000fe400000000ff */
[----:B------:R-:W-:Y:S02]  /*1aee0*/  MOV R4, R28 ;  /* 0x0000001c00047202 */ /* 0x000fe40000000f00 */
[----:B------:R-:W-:Y:S01]  /*1aef0*/  MOV R106, R30 ;  /* 0x0000001e006a7202 */ /* 0x000fe20000000f00 */
[----:B------:R1:W-:Y:S01]  /*1af00*/  STSM.16.M88.4 [R39], R24 ;  /* 0x0000001827007844 */ /* 0x0003e20000000200 */
[----:B------:R-:W-:Y:S02]  /*1af10*/  F2FP.F16.F32.PACK_AB R28, R57, R56 ;  /* 0x00000038391c723e */ /* 0x000fe400000000ff */
[----:B------:R-:W-:-:S02]  /*1af20*/  F2FP.F16.F32.PACK_AB R29, R59, R58 ;  /* 0x0000003a3b1d723e */ /* 0x000fc400000000ff */
[----:B------:R-:W-:Y:S02]  /*1af30*/  F2FP.F16.F32.PACK_AB R30, R61, R60 ;  /* 0x0000003c3d1e723e */ /* 0x000fe400000000ff */
[----:B------:R-:W-:Y:S02]  /*1af40*/  F2FP.F16.F32.PACK_AB R31, R63, R62 ;  /* 0x0000003e3f1f723e */ /* 0x000fe400000000ff */
[----:B------:R-:W-:Y:S02]  /*1af50*/  MOV R3, R32 ;  /* 0x0000002000037202 */ /* 0x000fe40000000f00 */
[----:B------:R-:W-:Y:S01]  /*1af60*/  F2FP.F16.F32.PACK_AB R32, R65, R64 ;  /* 0x000000404120723e */ /* 0x000fe200000000ff */
[----:B------:R2:W-:Y:S01]  /*1af70*/  STSM.16.M88.4 [R0], R28 ;  /* 0x0000001c00007844 */ /* 0x0005e20000000200 */
[----:B------:R-:W-:Y:S02]  /*1af80*/  F2FP.F16.F32.PACK_AB R33, R67, R66 ;  /* 0x000000424321723e */ /* 0x000fe400000000ff */
[----:B------:R-:W-:Y:S01]  /*1af90*/  F2FP.F16.F32.PACK_AB R35, R71, R70 ;  /* 0x000000464723723e */ /* 0x000fe200000000ff */
[----:B-1----:R-:W1:Y:S01]  /*1afa0*/  LDC.64 R26, c[0x0][0xba8] ;  /* 0x0002ea00ff1a7b82 */ /* 0x002e620000000a00 */
[----:B------:R-:W-:-:S02]  /*1afb0*/  F2FP.F16.F32.PACK_AB R37, R75, R74 ;  /* 0x0000004a4b25723e */ /* 0x000fc400000000ff */
[----:B------:R-:W-:Y:S01]  /*1afc0*/  F2FP.F16.F32.PACK_AB R38, R77, R76 ;  /* 0x0000004c4d26723e */ /* 0x000fe200000000ff */
[----:B------:R-:W-:Y:S01]  /*1afd0*/  STSM.16.M88.4 [R4], R32 ;  /* 0x0000002004007844 */ /* 0x000fe20000000200 */
[----:B------:R-:W-:Y:S02]  /*1afe0*/  F2FP.F16.F32.PACK_AB R39, R79, R78 ;  /* 0x0000004e4f27723e */ /* 0x000fe400000000ff */
[----:B------:R-:W-:Y:S02]  /*1aff0*/  F2FP.F16.F32.PACK_AB R8, R81, R80 ;  /* 0x000000505108723e */ /* 0x000fe400000000ff */
[----:B------:R-:W-:Y:S01]  /*1b000*/  F2FP.F16.F32.PACK_AB R9, R83, R82 ;  /* 0x000000525309723e */ /* 0x000fe200000000ff */
[----:B------:R-:W-:Y:S01]  /*1b010*/  STSM.16.M88.4 [R106], R36 ;  /* 0x000000246a007844 */ /* 0x000fe20000000200 */
[----:B------:R-:W-:Y:S02]  /*1b020*/  F2FP.F16.F32.PACK_AB R10, R85, R84 ;  /* 0x00000054550a723e */ /* 0x000fe400000000ff */
[----:B------:R-:W-:-:S02]  /*1b030*/  F2FP.F16.F32.PACK_AB R11, R87, R86 ;  /* 0x00000056570b723e */ /* 0x000fc400000000ff */
[----:B------:R-:W-:Y:S02]  /*1b040*/  ISETP.NE.U32.AND P0, PT, RZ, UR6, PT ;  /* 0x00000006ff007c0c */ /* 0x000fe4000bf05070 */
[----:B------:R-:W-:Y:S01]  /*1b050*/  IADD3 R12, P1, R211, UR6, RZ ;  /* 0x00000006d30c7c10 */ /* 0x000fe2000ff3e0ff */
[----:B------:R3:W-:Y:S01]  /*1b060*/  STSM.16.M88.4 [R3], R8 ;  /* 0x0000000803007844 */ /* 0x0007e20000000200 */
[----:B------:R-:W-:Y:S01]  /*1b070*/  BAR.SYNC.DEFER_BLOCKING 0x1, 0x100 ;  /* 0x0044000000007b1d */ /* 0x000fe20000010000 */
[----:B------:R-:W-:Y:S02]  /*1b080*/  ISETP.NE.AND.EX P0, PT, RZ, UR7, PT, P0 ;  /* 0x00000007ff007c0c */ /* 0x000fe4000bf05300 */
[----:B--2---:R-:W-:Y:S02]  /*1b090*/  MOV R0, RZ ;  /* 0x000000ff00007202 */ /* 0x004fe40000000f00 */
[----:B------:R-:W-:Y:S01]  /*1b0a0*/  IADD3.X R13, R212, UR7, RZ, P1, !PT ;  /* 0x00000007d40d7c10 */ /* 0x000fe20008ffe4ff */
[----:B------:R-:W-:-:S02]  /*1b0b0*/  IMAD.MOV.U32 R30, RZ, RZ, 0x9b8 ;  /* 0x000009b8ff1e7424 */ /* 0x000fc400078e00ff */
[----:B---3--:R-:W2:Y:S06]  /*1b0c0*/  LDC R3, c[0x0][0xbe8] ;  /* 0x0002fa00ff037b82 */ /* 0x008eac0000000800 */
[----:B------:R-:W3:Y:S01]  /*1b0d0*/  @P0 LDG.E R0, desc[UR60][R12.64] ;  /* 0x0000003c0c000981 */ /* 0x000ee2000c1e1900 */
[----:B------:R-:W-:-:S04]  /*1b0e0*/  ISETP.NE.U32.AND P1, PT, RZ, UR4, PT ;  /* 0x00000004ff007c0c */ /* 0x000fc8000bf25070 */
[----:B------:R-:W-:-:S13]  /*1b0f0*/  ISETP.NE.AND.EX P1, PT, RZ, UR5, PT, P1 ;  /* 0x00000005ff007c0c */ /* 0x000fda000bf25310 */
[----:B------:R-:W-:Y:S01]  /*1b100*/  @P1 IADD3 R8, P2, R211, UR4, RZ ;  /* 0x00000004d3081c10 */ /* 0x000fe2000ff5e0ff */
[----:B------:R-:W-:Y:S02]  /*1b110*/  ULDC UR4, c[0x0][0xa88] ;  /* 0x0002a20000047ab9 */ /* 0x000fe40000000800 */
[----:B------:R-:W-:Y:S01]  /*1b120*/  IMAD.U32 R4, RZ, RZ, UR4 ;  /* 0x00000004ff047e24 */ /* 0x000fe2000f8e00ff */
[----:B------:R-:W-:Y:S01]  /*1b130*/  @P1 IADD3.X R9, R212, UR5, RZ, P2, !PT ;  /* 0x00000005d4091c10 */ /* 0x000fe200097fe4ff */
[----:B------:R-:W-:Y:S01]  /*1b140*/  ULDC UR4, c[0x0][0xad4] ;  /* 0x0002b50000047ab9 */ /* 0x000fe20000000800 */
[----:B------:R-:W-:Y:S02]  /*1b150*/  ISETP.NE.AND P2, PT, R209, RZ, PT ;  /* 0x000000ffd100720c */ /* 0x000fe40003f45270 */
[----:B--2---:R-:W-:Y:S01]  /*1b160*/  ISETP.NE.AND P4, PT, R3, 0x1, PT ;  /* 0x000000010300780c */ /* 0x004fe20003f85270 */
[----:B------:R2:W5:Y:S01]  /*1b170*/  @P1 LDG.E R4, desc[UR60][R8.64] ;  /* 0x0000003c08041981 */ /* 0x000562000c1e1900 */
[----:B------:R-:W-:Y:S01]  /*1b180*/  SEL R209, R209, UR4, P2 ;  /* 0x00000004d1d17c07 */ /* 0x000fe20009000000 */
[----:B------:R-:W-:Y:S01]  /*1b190*/  IMAD.IADD R28, R205, 0x1, R200 ;  /* 0x00000001cd1c7824 */ /* 0x000fe200078e02c8 */
[----:B------:R-:W-:-:S02]  /*1b1a0*/  ISETP.NE.U32.AND P2, PT, RZ, UR6, PT ;  /* 0x00000006ff007c0c */ /* 0x000fc4000bf45070 */
[----:B------:R-:W-:Y:S02]  /*1b1b0*/  ISETP.GT.AND P3, PT, R209, 0x1, PT ;  /* 0x00000001d100780c */ /* 0x000fe40003f64270 */
[----:B------:R-:W-:Y:S02]  /*1b1c0*/  ISETP.NE.AND.EX P2, PT, RZ, UR7, PT, P2 ;  /* 0x00000007ff007c0c */ /* 0x000fe4000bf45320 */
[----:B------:R-:W-:Y:S02]  /*1b1d0*/  SEL R30, R30, 0x978, P3 ;  /* 0x000009781e1e7807 */ /* 0x000fe40001800000 */
[----:B------:R-:W-:Y:S01]  /*1b1e0*/  SEL R210, R210, RZ, !P2 ;  /* 0x000000ffd2d27207 */ /* 0x000fe20005000000 */
[----:B------:R-:W4:Y:S01]  /*1b1f0*/  @P4 LDC R35, c[0x0][0xbec] ;  /* 0x0002fb00ff234b82 */ /* 0x000f220000000800 */
[----:B------:R-:W-:-:S07]  /*1b200*/  SEL R29, R232, RZ, !P2 ;  /* 0x000000ffe81d7207 */ /* 0x000fce0005000000 */
[----:B------:R-:W0:Y:S08]  /*1b210*/  LDC.64 R10, c[0x0][R30+0x220] ;  /* 0x000088001e0a7b82 */ /* 0x000e300000000a00 */
[----:B------:R-:W4:Y:S08]  /*1b220*/  LDC.64 R14, c[0x0][R30+0x218] ;  /* 0x000086001e0e7b82 */ /* 0x000f300000000a00 */
[----:B------:R-:W4:Y:S08]  /*1b230*/  LDC.64 R24, c[0x0][R30+0x228] ;  /* 0x00008a001e187b82 */ /* 0x000f300000000a00 */
[----:B--2---:R-:W2:Y:S08]  /*1b240*/  LDC.64 R8, c[0x0][R30+0x210] ;  /* 0x000084001e087b82 */ /* 0x004eb00000000a00 */
[----:B------:R-:W2:Y:S08]  /*1b250*/  @P4 LDC R37, c[0x0][0xbf0] ;  /* 0x0002fc00ff254b82 */ /* 0x000eb00000000800 */
[----:B-1----:R-:W1:Y:S01]  /*1b260*/  @!P3 LDC R26, c[0x0][0xb50] ;  /* 0x0002d400ff1abb82 */ /* 0x002e620000000800 */
[----:B0-----:R-:W-:-:S07]  /*1b270*/  IMAD R11, R11, R210, RZ ;  /* 0x000000d20b0b7224 */ /* 0x001fce00078e02ff */
[----:B------:R-:W0:Y:S01]  /*1b280*/  @!P3 LDC R27, c[0x0][0xb54] ;  /* 0x0002d500ff1bbb82 */ /* 0x000e220000000800 */
[C---:B------:R-:W-:Y:S01]  /*1b290*/  IMAD R33, R10.reuse, R29, R11 ;  /* 0x0000001d0a217224 */ /* 0x040fe200078e020b */
[----:B------:R-:W-:Y:S01]  /*1b2a0*/  SEL R29, R215, RZ, P3 ;  /* 0x000000ffd71d7207 */ /* 0x000fe20001800000 */
[----:B------:R-:W-:-:S04]  /*1b2b0*/  IMAD.WIDE.U32 R10, R10, R210, RZ ;  /* 0x000000d20a0a7225 */ /* 0x000fc800078e00ff */
[-C--:B----4-:R-:W-:Y:S01]  /*1b2c0*/  IMAD R31, R15, R206.reuse, RZ ;  /* 0x000000ce0f1f7224 */ /* 0x090fe200078e02ff */
[----:B------:R-:W-:Y:S01]  /*1b2d0*/  IADD3 R33, R11, R33, RZ ;  /* 0x000000210b217210 */ /* 0x000fe20007ffe0ff */
[----:B------:R-:W-:-:S04]  /*1b2e0*/  IMAD.WIDE.U32 R14, R14, R206, RZ ;  /* 0x000000ce0e0e7225 */ /* 0x000fc800078e00ff */
[----:B------:R-:W-:Y:S02]  /*1b2f0*/  IMAD.MOV.U32 R11, RZ, RZ, R28 ;  /* 0x000000ffff0b7224 */ /* 0x000fe400078e001c */
[----:B------:R-:W-:Y:S02]  /*1b300*/  IMAD.IADD R15, R15, 0x1, R31 ;  /* 0x000000010f0f7824 */ /* 0x000fe400078e021f */
[-C--:B------:R-:W-:Y:S02]  /*1b310*/  IMAD R31, R25, R29.reuse, RZ ;  /* 0x0000001d191f7224 */ /* 0x080fe400078e02ff */
[----:B------:R-:W-:-:S04]  /*1b320*/  IMAD.WIDE.U32 R24, R24, R29, RZ ;  /* 0x0000001d18187225 */ /* 0x000fc800078e00ff */
[----:B------:R-:W-:Y:S01]  /*1b330*/  IMAD.IADD R31, R25, 0x1, R31 ;  /* 0x00000001191f7824 */ /* 0x000fe200078e021f */
[--C-:B---3--:R-:W-:Y:S01]  /*1b340*/  IADD3 R14, P2, P5, R10, R14, R0.reuse ;  /* 0x0000000e0a0e7210 */ /* 0x108fe20007d5e000 */
        /* <DEDUP_REMOVED lines=13> */
[----:B-1----:R-:W-:-:S03]  /*1b420*/  LEA R26, P2, R24, R26, 0x2 ;  /* 0x0000001a181a7211 */ /* 0x002fc600078410ff */
[----:B------:R-:W-:-:S05]  /*1b430*/  IMAD.IADD R8, R25, 0x1, R9 ;  /* 0x0000000119087824 */ /* 0x000fca00078e0209 */
[----:B0-----:R-:W-:Y:S01]  /*1b440*/  LEA.HI.X R27, R24, R27, R8, 0x2, P2 ;  /* 0x0000001b181b7211 */ /* 0x001fe200010f1408 */
[----:B------:R-:W-:Y:S06]  /*1b450*/  @P1 BRA `(.L_x_2687) ;  /* 0x0000000000101947 */ /* 0x000fec0003800000 */
[----:B------:R-:W-:Y:S05]  /*1b460*/  @!P0 BRA `(.L_x_2687) ;  /* 0x00000000000c8947 */ /* 0x000fea0003800000 */
[----:B------:R-:W2:Y:S04]  /*1b470*/  LDG.E R9, desc[UR60][R12.64] ;  /* 0x0000003c0c097981 */ /* 0x000ea8000c1e1900 */
[----:B-----5:R-:W2:Y:S02]  /*1b480*/  LDG.E R4, desc[UR60][R12.64+0x4] ;  /* 0x0000043c0c047981 */ /* 0x020ea4000c1e1900 */
[----:B--2---:R-:W-:-:S07]  /*1b490*/  IADD3 R4, -R9, R4, RZ ;  /* 0x0000000409047210 */ /* 0x004fce0007ffe1ff */
.L_x_2687:
[----:B------:R-:W2:Y:S04]  /*1b4a0*/  LDL R13, [R1+0x80] ;  /* 0x00008000010d7983 */ /* 0x000ea80000100800 */
[----:B------:R-:W3:Y:S01]  /*1b4b0*/  LDL R12, [R1+0x40] ;  /* 0x00004000010c7983 */ /* 0x000ee20000100800 */
[----:B-----5:R-:W-:-:S03]  /*1b4c0*/  IMAD R4, R4, R3, RZ ;  /* 0x0000000304047224 */ /* 0x020fc600078e02ff */
[----:B------:R-:W-:Y:S04]  /*1b4d0*/  SHFL.IDX PT, R8, R26, RZ, 0x1c1f ;  /* 0x001c1fff1a087589 */ /* 0x000fe800000e0000 */
[----:B------:R-:W0:Y:S04]  /*1b4e0*/  SHFL.IDX PT, R9, R27, RZ, 0x1c1f ;  /* 0x001c1fff1b097589 */ /* 0x000e2800000e0000 */
[----:B------:R-:W-:Y:S04]  /*1b4f0*/  SHFL.IDX PT, R10, R26, 0x1, 0x1c1f ;  /* 0x003c1f001a0a7f89 */ /* 0x000fe800000e0000 */
[----:B------:R-:W1:Y:S01]  /*1b500*/  SHFL.IDX PT, R11, R27, 0x1, 0x1c1f ;  /* 0x003c1f001b0b7f89 */ /* 0x000e6200000e0000 */
[----:B--2---:R-:W-:Y:S01]  /*1b510*/  IMAD.IADD R15, R13, 0x1, R200 ;  /* 0x000000010d0f7824 */ /* 0x004fe200078e02c8 */
[----:B---3--:R-:W-:-:S03]  /*1b520*/  LOP3.LUT P0, RZ, R12, 0x3, RZ, 0xc0, !PT ;  /* 0x000000030cff7812 */ /* 0x008fc6000780c0ff */
[C---:B------:R-:W-:Y:S01]  /*1b530*/  VIADD R29, R15.reuse, 0x8 ;  /* 0x000000080f1d7836 */ /* 0x040fe20000000000 */
[----:B------:R-:W-:-:S04]  /*1b540*/  ISETP.GE.OR P1, PT, R15, R4, P0 ;  /* 0x000000040f00720c */ /* 0x000fc80000726670 */
[----:B------:R-:W-:-:S09]  /*1b550*/  ISETP.GE.OR P0, PT, R29, R4, P0 ;  /* 0x000000041d00720c */ /* 0x000fd20000706670 */
[----:B0-----:R0:W-:Y:S04]  /*1b560*/  @!P1 ST.E desc[UR60][R8.64], R20 ;  /* 0x0000001408009985 */ /* 0x0011e8000c10193c */
[----:B-1----:R0:W-:Y:S01]  /*1b570*/  @!P0 ST.E desc[UR60][R10.64], R21 ;  /* 0x000000150a008985 */ /* 0x0021e2000c10193c */
[----:B------:R-:W-:Y:S05]  /*1b580*/  @P3 BRA `(.L_x_2688) ;  /* 0x0000000800843947 */ /* 0x000fea0003800000 */
[----:B0-----:R-:W-:Y:S01]  /*1b590*/  IMAD R9, R233, 0x40, R203 ;  /* 0x00000040e9097824 */ /* 0x001fe200078e02cb */
[----:B------:R-:W0:Y:S01]  /*1b5a0*/  @P4 LDC R53, c[0x0][0xbec] ;  /* 0x0002fb00ff354b82 */ /* 0x000e220000000800 */
[----:B------:R-:W-:Y:S02]  /*1b5b0*/  ULDC.64 UR4, c[0x0][0xaa0] ;  /* 0x0002a80000047ab9 */ /* 0x000fe40000000a00 */
[----:B------:R-:W-:-:S04]  /*1b5c0*/  IMAD.WIDE R88, R9, 0x2, R88 ;  /* 0x0000000209587825 */ /* 0x000fc800078e0258 */
[----:B------:R-:W-:Y:S01]  /*1b5d0*/  IMAD R21, R106, UR4, RZ ;  /* 0x000000046a157c24 */ /* 0x000fe2000f8e02ff */
[----:B------:R-:W1:Y:S01]  /*1b5e0*/  @P4 LDC R55, c[0x0][0xbf0] ;  /* 0x0002fc00ff374b82 */ /* 0x000e620000000800 */
[----:B------:R-:W-:Y:S02]  /*1b5f0*/  IADD3 R13, P6, R88, 0x1000, RZ ;  /* 0x00001000580d7810 */ /* 0x000fe40007fde0ff */
[----:B------:R-:W-:Y:S01]  /*1b600*/  IMAD R49, R0, UR5, R21 ;  /* 0x0000000500317c24 */ /* 0x000fe2000f8e0215 */
[----:B------:R-:W-:Y:S01]  /*1b610*/  IADD3 R25, P5, R88, 0x2000, RZ ;  /* 0x0000200058197810 */ /* 0x000fe20007fbe0ff */
[----:B------:R-:W-:Y:S01]  /*1b620*/  IMAD.WIDE.U32 R20, R0, UR4, RZ ;  /* 0x0000000400147c25 */ /* 0x000fe2000f8e00ff */
[----:B------:R-:W-:Y:S01]  /*1b630*/  LOP3.LUT R12, R13, 0x380, RZ, 0xc0, !PT ;  /* 0x000003800d0c7812 */ /* 0x000fe200078ec0ff */
[----:B------:R-:W-:Y:S01]  /*1b640*/  ULDC.64 UR4, c[0x0][0xae8] ;  /* 0x0002ba0000047ab9 */ /* 0x000fe20000000a00 */
[----:B------:R-:W-:Y:S01]  /*1b650*/  IADD3 R29, P3, R88, 0x3000, RZ ;  /* 0x00003000581d7810 */ /* 0x000fe20007f7e0ff */
[----:B------:R-:W-:Y:S01]  /*1b660*/  IMAD.IADD R21, R21, 0x1, R49 ;  /* 0x0000000115157824 */ /* 0x000fe200078e0231 */
[----:B------:R-:W-:Y:S01]  /*1b670*/  SHF.R.U64 R12, R12, 0x3, RZ ;  /* 0x000000030c0c7819 */ /* 0x000fe200000012ff */
[----:B------:R-:W-:Y:S01]  /*1b680*/  IMAD R49, R208, 0x20, R233 ;  /* 0x00000020d0317824 */ /* 0x000fe200078e02e9 */
[----:B------:R-:W-:Y:S01]  /*1b690*/  IADD3 R33, P2, R88, 0x4000, RZ ;  /* 0x0000400058217810 */ /* 0x000fe20007f5e0ff */
[----:B------:R-:W-:Y:S01]  /*1b6a0*/  IMAD.WIDE.U32 R20, R206, UR4, R20 ;  /* 0x00000004ce147c25 */ /* 0x000fe2000f8e0014 */
[----:B------:R-:W-:-:S02]  /*1b6b0*/  LOP3.LUT R12, R12, R13, RZ, 0x3c, !PT ;  /* 0x0000000d0c0c7212 */ /* 0x000fc400078e3cff */
[----:B------:R-:W-:Y:S01]  /*1b6c0*/  IADD3 R37, P1, R88, 0x5000, RZ ;  /* 0x0000500058257810 */ /* 0x000fe20007f3e0ff */
[----:B------:R-:W-:Y:S01]  /*1b6d0*/  IMAD.IADD R48, R200, 0x1, R49 ;  /* 0x00000001c8307824 */ /* 0x000fe200078e0231 */
[C---:B------:R-:W-:Y:S01]  /*1b6e0*/  IADD3 R41, P0, R88.reuse, 0x6000, RZ ;  /* 0x0000600058297810 */ /* 0x040fe20007f1e0ff */
[----:B------:R-:W-:Y:S01]  /*1b6f0*/  IMAD.X R13, RZ, RZ, R89, P6 ;  /* 0x000000ffff0d7224 */ /* 0x000fe200030e0659 */
[----:B------:R-:W-:Y:S02]  /*1b700*/  IADD3 R9, P6, R88, 0x7000, RZ ;  /* 0x0000700058097810 */ /* 0x000fe40007fde0ff */
[----:B------:R-:W-:Y:S01]  /*1b710*/  SHF.R.S32.HI R51, RZ, 0x1f, R210 ;  /* 0x0000001fff337819 */ /* 0x000fe200000114d2 */
[----:B------:R-:W-:Y:S01]  /*1b720*/  IMAD R21, R206, UR5, R21 ;  /* 0x00000005ce157c24 */ /* 0x000fe2000f8e0215 */
[----:B------:R-:W-:Y:S01]  /*1b730*/  LOP3.LUT R24, R25, 0x380, RZ, 0xc0, !PT ;  /* 0x0000038019187812 */ /* 0x000fe200078ec0ff */
[----:B0-----:R-:W-:Y:S01]  /*1b740*/  @P4 IMAD.HI.U32 R0, R48, R53, RZ ;  /* 0x0000003530004227 */ /* 0x001fe200078e00ff */
[----:B------:R-:W-:Y:S01]  /*1b750*/  LOP3.LUT R28, R29, 0x380, RZ, 0xc0, !PT ;  /* 0x000003801d1c7812 */ /* 0x000fe200078ec0ff */
[----:B------:R-:W-:Y:S01]  /*1b760*/  ULDC.64 UR4, c[0x0][0xaf0] ;  /* 0x0002bc0000047ab9 */ /* 0x000fe20000000a00 */
[----:B------:R-:W-:-:S02]  /*1b770*/  LOP3.LUT R32, R33, 0x380, RZ, 0xc0, !PT ;  /* 0x0000038021207812 */ /* 0x000fc400078ec0ff */
[----:B------:R-:W-:Y:S02]  /*1b780*/  LOP3.LUT R36, R37, 0x380, RZ, 0xc0, !PT ;  /* 0x0000038025247812 */ /* 0x000fe400078ec0ff */
[----:B------:R-:W-:Y:S01]  /*1b790*/  LOP3.LUT R40, R41, 0x380, RZ, 0xc0, !PT ;  /* 0x0000038029287812 */ /* 0x000fe200078ec0ff */
[----:B------:R-:W-:Y:S01]  /*1b7a0*/  IMAD R51, R51, UR4, RZ ;  /* 0x0000000433337c24 */ /* 0x000fe2000f8e02ff */
[----:B------:R-:W-:Y:S01]  /*1b7b0*/  LOP3.LUT R8, R9, 0x380, RZ, 0xc0, !PT ;  /* 0x0000038009087812 */ /* 0x000fe200078ec0ff */
[----:B------:R-:W-:Y:S01]  /*1b7c0*/  IMAD.MOV.U32 R49, RZ, RZ, R48 ;  /* 0x000000ffff317224 */ /* 0x000fe200078e0030 */
[----:B------:R-:W-:Y:S01]  /*1b7d0*/  LOP3.LUT R11, R88, 0x380, RZ, 0xc0, !PT ;  /* 0x00000380580b7812 */ /* 0x000fe200078ec0ff */
[----:B------:R-:W5:Y:S01]  /*1b7e0*/  LD.E.128 R12, desc[UR60][R12.64] ;  /* 0x0000003c0c0c7980 */ /* 0x000f62000c101d00 */
[----:B------:R-:W-:Y:S02]  /*1b7f0*/  SHF.R.U64 R24, R24, 0x3, RZ ;  /* 0x0000000318187819 */ /* 0x000fe400000012ff */
[----:B------:R-:W-:-:S02]  /*1b800*/  SHF.R.U64 R28, R28, 0x3, RZ ;  /* 0x000000031c1c7819 */ /* 0x000fc400000012ff */
[----:B------:R-:W-:Y:S02]  /*1b810*/  SHF.R.U64 R32, R32, 0x3, RZ ;  /* 0x0000000320207819 */ /* 0x000fe400000012ff */
[----:B------:R-:W-:Y:S02]  /*1b820*/  SHF.R.U64 R36, R36, 0x3, RZ ;  /* 0x0000000324247819 */ /* 0x000fe400000012ff */
[----:B------:R-:W-:Y:S02]  /*1b830*/  SHF.R.U64 R40, R40, 0x3, RZ ;  /* 0x0000000328287819 */ /* 0x000fe400000012ff */
[----:B-1----:R-:W-:Y:S01]  /*1b840*/  @P4 SHF.R.U32.HI R49, RZ, R55, R0 ;  /* 0x00000037ff314219 */ /* 0x002fe20000011600 */
[----:B------:R-:W-:Y:S01]  /*1b850*/  IMAD R51, R210, UR5, R51 ;  /* 0x00000005d2337c24 */ /* 0x000fe2000f8e0233 */
[----:B------:R-:W-:Y:S01]  /*1b860*/  SHF.R.U64 R8, R8, 0x3, RZ ;  /* 0x0000000308087819 */ /* 0x000fe200000012ff */
[----:B------:R-:W-:Y:S01]  /*1b870*/  IMAD.WIDE.U32 R210, R210, UR4, R20 ;  /* 0x00000004d2d27c25 */ /* 0x000fe2000f8e0014 */
[----:B------:R-:W-:Y:S01]  /*1b880*/  SHF.R.U64 R11, R11, 0x3, RZ ;  /* 0x000000030b0b7819 */ /* 0x000fe200000012ff */
[----:B------:R-:W-:Y:S01]  /*1b890*/  ULDC.64 UR4, c[0x0][0xae0] ;  /* 0x0002b80000047ab9 */ /* 0x000fe20000000a00 */
[----:B------:R-:W-:-:S02]  /*1b8a0*/  LOP3.LUT R24, R24, R25, RZ, 0x3c, !PT ;  /* 0x0000001918187212 */ /* 0x000fc400078e3cff */
        /* <DEDUP_REMOVED lines=8> */
[----:B------:R-:W-:Y:S01]  /*1b930*/  SHF.R.S32.HI R0, RZ, 0x1f, R49 ;  /* 0x0000001fff007819 */ /* 0x000fe20000011431 */
[----:B------:R-:W5:Y:S01]  /*1b940*/  LD.E.128 R28, desc[UR60][R28.64] ;  /* 0x0000003c1c1c7980 */ /* 0x000f62000c101d00 */
[----:B------:R-:W-:-:S02]  /*1b950*/  IADD3 R20, -R49, RZ, RZ ;  /* 0x000000ff31147210 */ /* 0x000fc40007ffe1ff */
[-C--:B------:R-:W-:Y:S02]  /*1b960*/  IADD3.X R25, RZ, R89.reuse, RZ, P5, !PT ;  /* 0x00000059ff197210 */ /* 0x080fe40002ffe4ff */
[----:B------:R-:W-:Y:S02]  /*1b970*/  IADD3.X R45, RZ, R89, RZ, P6, !PT ;  /* 0x00000059ff2d7210 */ /* 0x000fe400037fe4ff */
[----:B------:R-:W-:Y:S02]  /*1b980*/  LOP3.LUT R44, R8, R9, RZ, 0x3c, !PT ;  /* 0x00000009082c7212 */ /* 0x000fe400078e3cff */
[----:B------:R-:W-:Y:S01]  /*1b990*/  LOP3.LUT R88, R11, R88, RZ, 0x3c, !PT ;  /* 0x000000580b587212 */ /* 0x000fe200078e3cff */
[----:B------:R-:W-:Y:S01]  /*1b9a0*/  IMAD R0, R0, UR4, RZ ;  /* 0x0000000400007c24 */ /* 0x000fe2000f8e02ff */
[----:B------:R-:W5:Y:S01]  /*1b9b0*/  LD.E.128 R24, desc[UR60][R24.64] ;  /* 0x0000003c18187980 */ /* 0x000f62000c101d00 */
[----:B------:R-:W-:Y:S02]  /*1b9c0*/  IMAD R3, R3, R20, R48 ;  /* 0x0000001403037224 */ /* 0x000fe400078e0230 */
[----:B------:R-:W-:Y:S01]  /*1b9d0*/  IMAD.IADD R211, R211, 0x1, R51 ;  /* 0x00000001d3d37824 */ /* 0x000fe200078e0233 */
[----:B------:R0:W5:Y:S01]  /*1b9e0*/  LD.E.128 R8, desc[UR60][R88.64] ;  /* 0x0000003c58087980 */ /* 0x000162000c101d00 */
[----:B------:R-:W-:-:S03]  /*1b9f0*/  IMAD R51, R49, UR5, R0 ;  /* 0x0000000531337c24 */ /* 0x000fc6000f8e0200 */
[----:B------:R-:W5:Y:S01]  /*1ba00*/  LD.E.128 R32, desc[UR60][R32.64] ;  /* 0x0000003c20207980 */ /* 0x000f62000c101d00 */
[----:B------:R-:W-:-:S03]  /*1ba10*/  SHF.R.S32.HI R0, RZ, 0x1f, R3 ;  /* 0x0000001fff007819 */ /* 0x000fc60000011403 */
[----:B------:R-:W5:Y:S04]  /*1ba20*/  LD.E.128 R36, desc[UR60][R36.64] ;  /* 0x0000003c24247980 */ /* 0x000f68000c101d00 */
        /* <DEDUP_REMOVED lines=12> */
[----:B------:R-:W-:Y:S02]  /*1baf0*/  IMAD.IADD R53, R233, 0x1, R200 ;  /* 0x00000001e9357824 */ /* 0x000fe400078e02c8 */
[C---:B------:R-:W-:Y:S02]  /*1bb00*/  IMAD R51, R3.reuse, UR5, R0 ;  /* 0x0000000503337c24 */ /* 0x040fe4000f8e0200 */
[----:B------:R-:W-:Y:S01]  /*1bb10*/  IMAD.WIDE.U32 R20, R3, UR4, R20 ;  /* 0x0000000403147c25 */ /* 0x000fe2000f8e0014 */
[----:B------:R-:W-:Y:S01]  /*1bb20*/  ISETP.GE.AND P2, PT, R53, R4, PT ;  /* 0x000000043500720c */ /* 0x000fe20003f46270 */
[----:B------:R-:W-:Y:S01]  /*1bb30*/  ULDC.64 UR4, c[0x0][0xa80] ;  /* 0x0002a00000047ab9 */ /* 0x000fe20000000a00 */
[----:B------:R-:W-:Y:S01]  /*1bb40*/  IADD3 R0, R2, 0x34820, RZ ;  /* 0x0003482002007810 */ /* 0x000fe20007ffe0ff */
[----:B------:R-:W-:Y:S01]  /*1bb50*/  IMAD.IADD R21, R21, 0x1, R51 ;  /* 0x0000000115157824 */ /* 0x000fe200078e0233 */
[----:B------:R-:W-:-:S02]  /*1bb60*/  LEA R50, P3, R20, UR4, 0x1 ;  /* 0x0000000414327c11 */ /* 0x000fc4000f8608ff */
[----:B------:R-:W-:Y:S02]  /*1bb70*/  PRMT R0, RZ, 0x654, R0 ;  /* 0x00000654ff007816 */ /* 0x000fe40000000000 */
[----:B------:R-:W-:Y:S01]  /*1bb80*/  LEA.HI.X R51, R20, UR5, R21, 0x1, P3 ;  /* 0x0000000514337c11 */ /* 0x000fe200098f0c15 */
[C---:B------:R-:W-:Y:S02]  /*1bb90*/  VIADD R49, R53.reuse, 0x20 ;  /* 0x0000002035317836 */ /* 0x040fe40000000000 */
[----:B------:R-:W-:Y:S01]  /*1bba0*/  VIADD R3, R53, 0x40 ;  /* 0x0000004035037836 */ /* 0x000fe20000000000 */
[----:B-1----:R0:W1:Y:S01]  /*1bbb0*/  SHFL.IDX PT, R48, R50, RZ, 0x181f ;  /* 0x00181fff32307589 */ /* 0x00206200000e0000 */
[----:B------:R-:W-:Y:S01]  /*1bbc0*/  BSSY B1, `(.L_x_2689) ;  /* 0x0000011000017945 */ /* 0x000fe20003800000 */
[----:B------:R2:W-:Y:S01]  /*1bbd0*/  SYNCS.ARRIVE.TRANS64.RED.A1T0 RZ, [R0+URZ], RZ ;  /* 0x000000ff00ff79a7 */ /* 0x0005e2000810043f */
[-C--:B------:R-:W-:Y:S02]  /*1bbe0*/  ISETP.GE.AND P0, PT, R49, R4.reuse, PT ;  /* 0x000000043100720c */ /* 0x080fe40003f06270 */
[----:B------:R-:W-:-:S02]  /*1bbf0*/  ISETP.GE.AND P1, PT, R3, R4, PT ;  /* 0x000000040300720c */ /* 0x000fc40003f26270 */
[----:B------:R-:W-:Y:S01]  /*1bc00*/  SHF.R.S32.HI R107, RZ, 0x1f, R207 ;  /* 0x0000001fff6b7819 */ /* 0x000fe200000114cf */
[----:B--2---:R0:W2:Y:S01]  /*1bc10*/  SHFL.IDX PT, R0, R51, RZ, 0x181f ;  /* 0x00181fff33007589 */ /* 0x0040a200000e0000 */
[----:B------:R-:W-:Y:S01]  /*1bc20*/  SHF.R.S32.HI R108, RZ, 0x1f, R203 ;  /* 0x0000001fff6c7819 */ /* 0x000fe200000114cb */
[----:B------:R-:W-:Y:S08]  /*1bc30*/  @P2 BRA `(.L_x_2690) ;  /* 0x0000000000242947 */ /* 0x000ff00003800000 */
        /* <DEDUP_REMOVED lines=9> */
.L_x_2690:
[----:B------:R-:W-:Y:S05]  /*1bcd0*/  BSYNC B1 ;  /* 0x0000000000017941 */ /* 0x000fea0003800000 */
.L_x_2689:
        /* <DEDUP_REMOVED lines=13> */
.L_x_2692:
[----:B------:R-:W-:Y:S05]  /*1bdb0*/  BSYNC B1 ;  /* 0x0000000000017941 */ /* 0x000fea0003800000 */
.L_x_2691:
        /* <DEDUP_REMOVED lines=13> */
.L_x_2694:
[----:B------:R-:W-:Y:S05]  /*1be90*/  BSYNC B1 ;  /* 0x0000000000017941 */ /* 0x000fea0003800000 */
.L_x_2693:
[----:B------:R-:W-:Y:S01]  /*1bea0*/  VIADD R3, R53, 0x60 ;  /* 0x0000006035037836 */ /* 0x000fe20000000000 */
[----:B0-----:R0:W0:Y:S04]  /*1beb0*/  SHFL.IDX PT, R0, R51, 0x3, 0x181f ;  /* 0x00781f0033007f89 */ /* 0x00102800000e0000 */
[----:B------:R-:W-:Y:S01]  /*1bec0*/  ISETP.GE.AND P0, PT, R3, R4, PT ;  /* 0x000000040300720c */ /* 0x000fe20003f06270 */
[----:B--2-4-:R-:W2:-:S12]  /*1bed0*/  SHFL.IDX PT, R50, R50, 0x3, 0x181f ;  /* 0x00781f0032327f89 */ /* 0x014e9800000e0000 */
[----:B------:R-:W-:Y:S05]  /*1bee0*/  @P0 BRA `(.L_x_2695) ;  /* 0x0000001800240947 */ /* 0x000fea0003800000 */
[----:B------:R-:W-:Y:S02]  /*1bef0*/  ULDC UR4, c[0x0][0xac8] ;  /* 0x0002b20000047ab9 */ /* 0x000fe40000000800 */
[----:B------:R-:W-:-:S13]  /*1bf00*/  ISETP.GE.AND P1, PT, R203, UR4, PT ;  /* 0x00000004cb007c0c */ /* 0x000fda000bf26270 */
[----:B--2---:R-:W-:-:S04]  /*1bf10*/  @!P1 LEA R8, P0, R203, R50, 0x1 ;  /* 0x00000032cb089211 */ /* 0x004fc800078008ff */
        /* <DEDUP_REMOVED lines=8> */
.L_x_2688:
[----:B------:R-:W-:Y:S01]  /*1bfa0*/  ULDC.64 UR4, c[0x0][0xb08] ;  /* 0x0002c20000047ab9 */ /* 0x000fe20000000a00 */
[----:B0-----:R-:W0:Y:S01]  /*1bfb0*/  @P4 LDC R21, c[0x0][0xbec] ;  /* 0x0002fb00ff154b82 */ /* 0x001e220000000800 */
[----:B------:R-:W-:Y:S01]  /*1bfc0*/  IMAD R11, R106, UR4, RZ ;  /* 0x000000046a0b7c24 */ /* 0x000fe2000f8e02ff */
[----:B------:R-:W-:Y:S01]  /*1bfd0*/  ULDC.64 UR6, c[0x0][0xb30] ;  /* 0x0002cc0000067ab9 */ /* 0x000fe20000000a00 */
[C---:B------:R-:W-:Y:S01]  /*1bfe0*/  IMAD.WIDE.U32 R8, R0.reuse, UR4, RZ ;  /* 0x0000000400087c25 */ /* 0x040fe2000f8e00ff */
[----:B------:R-:W-:Y:S01]  /*1bff0*/  ISETP.GE.AND P0, PT, R15, R4, PT ;  /* 0x000000040f00720c */ /* 0x000fe20003f06270 */
[----:B------:R-:W-:Y:S01]  /*1c000*/  BSSY B1, `(.L_x_2696) ;  /* 0x0000078000017945 */ /* 0x000fe20003800000 */
[----:B------:R-:W-:Y:S01]  /*1c010*/  SHF.R.S32.HI R31, RZ, 0x1f, R216 ;  /* 0x0000001fff1f7819 */ /* 0x000fe200000114d8 */
[----:B------:R-:W-:Y:S01]  /*1c020*/  IMAD R11, R0, UR5, R11 ;  /* 0x00000005000b7c24 */ /* 0x000fe2000f8e020b */
[----:B------:R-:W-:Y:S01]  /*1c030*/  ULDC.64 UR4, c[0x0][0xb38] ;  /* 0x0002ce0000047ab9 */ /* 0x000fe20000000a00 */
[----:B------:R-:W1:Y:S01]  /*1c040*/  @P4 LDC R0, c[0x0][0xbf0] ;  /* 0x0002fc00ff004b82 */ /* 0x000e620000000800 */
[----:B------:R-:W-:Y:S01]  /*1c050*/  SHF.R.S32.HI R30, RZ, 0x1f, R218 ;  /* 0x0000001fff1e7819 */ /* 0x000fe200000114da */
[----:B------:R-:W-:Y:S01]  /*1c060*/  IMAD.IADD R9, R9, 0x1, R11 ;  /* 0x0000000109097824 */ /* 0x000fe200078e020b */
[----:B------:R-:W-:-:S02]  /*1c070*/  SHF.R.S32.HI R11, RZ, 0x1f, R210 ;  /* 0x0000001fff0b7819 */ /* 0x000fc400000114d2 */
        /* <DEDUP_REMOVED lines=12> */
[C---:B------:R-:W-:Y:S01]  /*1c140*/  IMAD R13, R210.reuse, UR5, R11 ;  /* 0x00000005d20d7c24 */ /* 0x040fe2000f8e020b */
[----:B------:R-:W-:Y:S01]  /*1c150*/  MOV R11, R28 ;  /* 0x0000001c000b7202 */ /* 0x000fe20000000f00 */
[----:B------:R-:W-:Y:S01]  /*1c160*/  IMAD.WIDE.U32 R8, R210, UR4, R8 ;  /* 0x00000004d2087c25 */ /* 0x000fe2000f8e0008 */
[----:B------:R-:W-:Y:S01]  /*1c170*/  ULDC.64 UR4, c[0x0][0xb48] ;  /* 0x0002d20000047ab9 */ /* 0x000fe20000000a00 */
[----:B------:R-:W-:Y:S02]  /*1c180*/  SHF.R.S32.HI R39, RZ, 0x1f, R226 ;  /* 0x0000001fff277819 */ /* 0x000fe400000114e2 */
[----:B-1----:R-:W-:Y:S01]  /*1c190*/  @P4 SHF.R.U32.HI R11, RZ, R0, R21 ;  /* 0x00000000ff0b4219 */ /* 0x002fe20000011615 */
[----:B------:R-:W-:Y:S01]  /*1c1a0*/  IMAD.IADD R9, R9, 0x1, R13 ;  /* 0x0000000109097824 */ /* 0x000fe200078e020d */
[----:B------:R-:W-:Y:S02]  /*1c1b0*/  SHF.R.S32.HI R88, RZ, 0x1f, R227 ;  /* 0x0000001fff587819 */ /* 0x000fe400000114e3 */
[--C-:B------:R-:W-:Y:S01]  /*1c1c0*/  SHF.R.S32.HI R0, RZ, 0x1f, R11.reuse ;  /* 0x0000001fff007819 */ /* 0x100fe2000001140b */
[----:B------:R-:W-:Y:S01]  /*1c1d0*/  IMAD.MOV R10, RZ, RZ, -R11 ;  /* 0x000000ffff0a7224 */ /* 0x000fe200078e0a0b */
[----:B------:R-:W-:Y:S01]  /*1c1e0*/  SHF.R.S32.HI R89, RZ, 0x1f, R228 ;  /* 0x0000001fff597819 */ /* 0x000fe200000114e4 */
[----:B------:R-:W-:Y:S01]  /*1c1f0*/  IMAD.WIDE.U32 R8, R215, UR4, R8 ;  /* 0x00000004d7087c25 */ /* 0x000fe2000f8e0008 */
[----:B------:R-:W-:-:S02]  /*1c200*/  SHF.R.S32.HI R107, RZ, 0x1f, R229 ;  /* 0x0000001fff6b7819 */ /* 0x000fc400000114e5 */
[----:B------:R-:W-:Y:S01]  /*1c210*/  SHF.R.S32.HI R108, RZ, 0x1f, R230 ;  /* 0x0000001fff6c7819 */ /* 0x000fe200000114e6 */
[----:B------:R-:W-:Y:S01]  /*1c220*/  IMAD R3, R3, R10, R28 ;  /* 0x0000000a03037224 */ /* 0x000fe200078e021c */
[----:B------:R-:W-:Y:S01]  /*1c230*/  SHF.R.S32.HI R109, RZ, 0x1f, R231 ;  /* 0x0000001fff6d7819 */ /* 0x000fe200000114e7 */
        /* <DEDUP_REMOVED lines=12> */
[----:B------:R-:W-:Y:S02]  /*1c300*/  IADD3 R3, R9, R11, RZ ;  /* 0x0000000b09037210 */ /* 0x000fe40007ffe0ff */
[C---:B------:R-:W-:Y:S02]  /*1c310*/  LEA R0, P1, R8.reuse, UR4, 0x2 ;  /* 0x0000000408007c11 */ /* 0x040fe4000f8210ff */
[----:B------:R-:W-:Y:S02]  /*1c320*/  PRMT R10, RZ, 0x654, R10 ;  /* 0x00000654ff0a7816 */ /* 0x000fe4000000000a */
[----:B------:R-:W-:Y:S02]  /*1c330*/  LEA.HI.X R3, R8, UR5, R3, 0x2, P1 ;  /* 0x0000000508037c11 */ /* 0x000fe400088f1403 */
[----:B------:R0:W-:Y:S01]  /*1c340*/  SYNCS.ARRIVE.TRANS64.RED.A1T0 RZ, [R10+URZ], RZ ;  /* 0x000000ff0aff79a7 */ /* 0x0001e2000810043f */
        /* <DEDUP_REMOVED lines=29> */
[----:B------:R-:W-:Y:S01]  /*1c520*/  @!P3 ST.E.64 desc[UR60][R10.64], R40 ;  /* 0x000000280a00b985 */ /* 0x000fe2000c101b3c */
[----:B--2---:R-:W-:-:S02]  /*1c530*/  @!P5 LEA R14, P6, R227, R8, 0x2 ;  /* 0x00000008e30ed211 */ /* 0x004fc400078c10ff */
[----:B------:R-:W-:Y:S01]  /*1c540*/  ISETP.GE.AND P3, PT, R223, UR4, PT ;  /* 0x00000004df007c0c */ /* 0x000fe2000bf66270 */
[----:B------:R-:W-:Y:S01]  /*1c550*/  @!P4 ST.E.64 desc[UR60][R12.64], R44 ;  /* 0x0000002c0c00c985 */ /* 0x000fe2000c101b3c */
[----:B------:R-:W-:Y:S02]  /*1c560*/  @!P5 LEA.HI.X R15, R227, R9, R88, 0x2, P6 ;  /* 0x00000009e30fd211 */ /* 0x000fe400030f1458 */
[----:B------:R-:W-:-:S03]  /*1c570*/  @!P2 LEA R20, P4, R226, R8, 0x2 ;  /* 0x00000008e214a211 */ /* 0x000fc600078810ff */
[----:B------:R0:W-:Y:S01]  /*1c580*/  @!P5 ST.E.64 desc[UR60][R14.64], R48 ;  /* 0x000000300e00d985 */ /* 0x0001e2000c101b3c */
[CC--:B------:R-:W-:Y:S02]  /*1c590*/  @!P1 LEA R24, P5, R225.reuse, R8.reuse, 0x2 ;  /* 0x00000008e1189211 */ /* 0x0c0fe400078a10ff */
[-C--:B------:R-:W-:Y:S02]  /*1c5a0*/  @!P2 LEA.HI.X R21, R226, R9.reuse, R39, 0x2, P4 ;  /* 0x00000009e215a211 */ /* 0x080fe400020f1427 */
[----:B------:R-:W-:Y:S02]  /*1c5b0*/  @!P0 LEA R26, P6, R224, R8, 0x2 ;  /* 0x00000008e01a8211 */ /* 0x000fe400078c10ff */
[----:B------:R-:W-:Y:S01]  /*1c5c0*/  ISETP.GE.AND P4, PT, R222, UR4, PT ;  /* 0x00000004de007c0c */ /* 0x000fe2000bf86270 */
[----:B------:R1:W-:Y:S01]  /*1c5d0*/  @!P2 ST.E.64 desc[UR60][R20.64], R52 ;  /* 0x000000341400a985 */ /* 0x0003e2000c101b3c */
[-C--:B------:R-:W-:Y:S02]  /*1c5e0*/  @!P1 LEA.HI.X R25, R225, R9.reuse, R38, 0x2, P5 ;  /* 0x00000009e1199211 */ /* 0x080fe400028f1426 */
[----:B------:R-:W-:-:S02]  /*1c5f0*/  @!P0 LEA.HI.X R27, R224, R9, R37, 0x2, P6 ;  /* 0x00000009e01b8211 */ /* 0x000fc400030f1425 */
[----:B------:R-:W-:Y:S01]  /*1c600*/  ISETP.GE.AND P2, PT, R221, UR4, PT ;  /* 0x00000004dd007c0c */ /* 0x000fe2000bf46270 */
[----:B------:R2:W-:Y:S01]  /*1c610*/  @!P1 ST.E.64 desc[UR60][R24.64], R56 ;  /* 0x0000003818009985 */ /* 0x0005e2000c101b3c */
[----:B0-----:R-:W-:Y:S02]  /*1c620*/  @!P3 LEA R14, P5, R223, R8, 0x2 ;  /* 0x00000008df0eb211 */ /* 0x001fe400078a10ff */
[----:B------:R-:W-:Y:S01]  /*1c630*/  ISETP.GE.AND P1, PT, R220, UR4, PT ;  /* 0x00000004dc007c0c */ /* 0x000fe2000bf26270 */
[----:B------:R3:W-:Y:S01]  /*1c640*/  @!P0 ST.E.64 desc[UR60][R26.64], R60 ;  /* 0x0000003c1a008985 */ /* 0x0007e2000c101b3c */
[----:B------:R-:W-:Y:S02]  /*1c650*/  ISETP.GE.AND P0, PT, R219, UR4, PT ;  /* 0x00000004db007c0c */ /* 0x000fe4000bf06270 */
[----:B------:R-:W-:Y:S02]  /*1c660*/  @!P3 LEA.HI.X R15, R223, R9, R36, 0x2, P5 ;  /* 0x00000009df0fb211 */ /* 0x000fe400028f1424 */
[----:B------:R-:W-:-:S02]  /*1c670*/  ISETP.GE.AND P5, PT, R218, UR4, PT ;  /* 0x00000004da007c0c */ /* 0x000fc4000bfa6270 */
[CC--:B------:R-:W-:Y:S01]  /*1c680*/  @!P4 LEA R12, P6, R222.reuse, R8.reuse, 0x2 ;  /* 0x00000008de0cc211 */ /* 0x0c0fe200078c10ff */
[----:B------:R3:W-:Y:S01]  /*1c690*/  @!P3 ST.E.64 desc[UR60][R14.64], R64 ;  /* 0x000000400e00b985 */ /* 0x0007e2000c101b3c */
[CC--:B------:R-:W-:Y:S02]  /*1c6a0*/  @!P2 LEA R10, P3, R221.reuse, R8.reuse, 0x2 ;  /* 0x00000008dd0aa211 */ /* 0x0c0fe400078610ff */
        /* <DEDUP_REMOVED lines=13> */
.L_x_2697:
[----:B------:R-:W-:Y:S05]  /*1c780*/  BSYNC B1 ;  /* 0x0000000000017941 */ /* 0x000fea0003800000 */
.L_x_2696:
        /* <DEDUP_REMOVED lines=10> */
[CC--:B-1----:R-:W-:Y:S02]  /*1c830*/  @!P1 LEA R12, P5, R216.reuse, R8.reuse, 0x2 ;  /* 0x00000008d80c9211 */ /* 0x0c2fe400078a10ff */
[CC--:B------:R-:W-:Y:S02]  /*1c840*/  @!P0 LEA R14, P6, R231.reuse, R8.reuse, 0x2 ;  /* 0x00000008e70e8211 */ /* 0x0c0fe400078c10ff */
        /* <DEDUP_REMOVED lines=58> */
.L_x_2686:
        /* <DEDUP_REMOVED lines=16> */
[----:B------:R-:W1:-:S12]  /*1ccf0*/  S2R R13, SR_TID.X ;  /* 0x00000000000d7919 */ /* 0x000e580000002100 */
        /* <DEDUP_REMOVED lines=8> */
[----:B--2---:R-:W-:-:S07]  /*1cd80*/  IMAD.IADD R0, R0, 0x1, -R11 ;  /* 0x0000000100007824 */ /* 0x004fce00078e0a0b */
.L_x_2698:
        /* <DEDUP_REMOVED lines=10> */
[----:B------:R-:W-:Y:S01]  /*1ce30*/  ISETP.GT.AND P0, PT, R209, 0x1, PT ;  /* 0x00000001d100780c */ /* 0x000fe20003f04270 */
[----:B------:R-:W1:Y:S01]  /*1ce40*/  LDC.64 R8, c[0x0][0xba8] ;  /* 0x0002ea00ff087b82 */ /* 0x000e620000000a00 */
[----:B------:R-:W-:Y:S01]  /*1ce50*/  MOV R26, 0x9b8 ;  /* 0x000009b8001a7802 */ /* 0x000fe20000000f00 */
[----:B------:R-:W-:Y:S01]  /*1ce60*/  IMAD.MOV.U32 R27, RZ, RZ, R30 ;  /* 0x000000ffff1b7224 */ /* 0x000fe200078e001e */
[----:B------:R-:W-:Y:S02]  /*1ce70*/  ISETP.NE.AND P1, PT, R33, 0x1, PT ;  /* 0x000000012100780c */ /* 0x000fe40003f25270 */
[----:B------:R-:W-:Y:S02]  /*1ce80*/  SEL R26, R26, 0x978, P0 ;  /* 0x000009781a1a7807 */ /* 0x000fe40000000000 */
[----:B------:R-:W-:Y:S02]  /*1ce90*/  SEL R215, R215, RZ, P0 ;  /* 0x000000ffd7d77207 */ /* 0x000fe40000000000 */
        /* <DEDUP_REMOVED lines=8> */
[----:B------:R-:W-:Y:S02]  /*1cf20*/  IMAD R21, R20, R232, R21 ;  /* 0x000000e814157224 */ /* 0x000fe400078e0215 */
[----:B0-----:R-:W-:-:S05]  /*1cf30*/  @P1 IMAD.HI.U32 R4, R30, R25, RZ ;  /* 0x000000191e041227 */ /* 0x001fca00078e00ff */
[----:B------:R-:W0:Y:S01]  /*1cf40*/  @!P0 LDC R9, c[0x0][0xb54] ;  /* 0x0002d500ff098b82 */ /* 0x000e220000000800 */
[----:B---3--:R-:W-:Y:S02]  /*1cf50*/  IMAD R29, R15, R206, RZ ;  /* 0x000000ce0f1d7224 */ /* 0x008fe400078e02ff */
[----:B------:R-:W-:Y:S01]  /*1cf60*/  IMAD.WIDE.U32 R24, R20, R31, RZ ;  /* 0x0000001f14187225 */ /* 0x000fe200078e00ff */
[----:B----4-:R-:W-:-:S03]  /*1cf70*/  @P1 SHF.R.U32.HI R27, RZ, R35, R4 ;  /* 0x00000023ff1b1219 */ /* 0x010fc60000011604 */
[----:B------:R-:W-:-:S04]  /*1cf80*/  IMAD.WIDE.U32 R14, R14, R206, RZ ;  /* 0x000000ce0e0e7225 */ /* 0x000fc800078e00ff */
[----:B------:R-:W-:Y:S01]  /*1cf90*/  IMAD.IADD R4, R25, 0x1, R21 ;  /* 0x0000000119047824 */ /* 0x000fe200078e0215 */
[----:B------:R-:W-:Y:S01]  /*1cfa0*/  IADD3 R14, P1, P3, R24, R14, R3 ;  /* 0x0000000e180e7210 */ /* 0x000fe20007b3e003 */
[----:B------:R-:W-:Y:S02]  /*1cfb0*/  IMAD.IADD R29, R15, 0x1, R29 ;  /* 0x000000010f1d7824 */ /* 0x000fe400078e021d */
[-C--:B------:R-:W-:Y:S02]  /*1cfc0*/  IMAD R21, R13, R215.reuse, RZ ;  /* 0x000000d70d157224 */ /* 0x080fe400078e02ff */
[----:B------:R-:W-:Y:S01]  /*1cfd0*/  IMAD.WIDE.U32 R12, R12, R215, RZ ;  /* 0x000000d70c0c7225 */ /* 0x000fe200078e00ff */
[----:B------:R-:W-:-:S03]  /*1cfe0*/  IADD3.X R4, R4, R29, R28, P1, P3 ;  /* 0x0000001d04047210 */ /* 0x000fc60000fe641c */
[--C-:B------:R-:W-:Y:S01]  /*1cff0*/  IMAD.MOV R15, RZ, RZ, -R27.reuse ;  /* 0x000000ffff0f7224 */ /* 0x100fe200078e0a1b */
[----:B------:R-:W-:Y:S02]  /*1d000*/  IADD3 R12, P0, P1, R27, R14, R12 ;  /* 0x0000000e1b0c7210 */ /* 0x000fe4000791e00c */
[----:B------:R-:W-:Y:S01]  /*1d010*/  IADD3 R21, R13, R21, RZ ;  /* 0x000000150d157210 */ /* 0x000fe20007ffe0ff */
[----:B------:R-:W-:Y:S01]  /*1d020*/  IMAD R15, R33, R15, R30 ;  /* 0x0000000f210f7224 */ /* 0x000fe200078e021e */
[----:B------:R-:W-:-:S04]  /*1d030*/  SHF.R.S32.HI R27, RZ, 0x1f, R27 ;  /* 0x0000001fff1b7819 */ /* 0x000fc8000001141b */
[----:B------:R-:W-:Y:S01]  /*1d040*/  IADD3.X R13, R27, R4, R21, P0, P1 ;  /* 0x000000041b0d7210 */ /* 0x000fe200007e2415 */
[----:B-----5:R-:W-:Y:S01]  /*1d050*/  IMAD R4, R11, R15, RZ ;  /* 0x0000000f0b047224 */ /* 0x020fe200078e02ff */
[----:B------:R-:W-:-:S05]  /*1d060*/  SHF.R.S32.HI R21, RZ, 0x1f, R15 ;  /* 0x0000001fff157819 */ /* 0x000fca000001140f */
[C---:B------:R-:W-:Y:S02]  /*1d070*/  IMAD R21, R10.reuse, R21, R4 ;  /* 0x000000150a157224 */ /* 0x040fe400078e0204 */
[----:B------:R-:W-:-:S04]  /*1d080*/  IMAD.WIDE.U32 R10, R10, R15, R12 ;  /* 0x0000000f0a0a7225 */ /* 0x000fc800078e000c */
[----:B------:R-:W-:Y:S01]  /*1d090*/  IMAD.IADD R4, R11, 0x1, R21 ;  /* 0x000000010b047824 */ /* 0x000fe200078e0215 */
[----:B-1----:R-:W-:Y:S01]  /*1d0a0*/  LEA R8, P0, R10, R8, 0x2 ;  /* 0x000000080a087211 */ /* 0x002fe200078010ff */
[----:B------:R-:W-:-:S03]  /*1d0b0*/  IMAD.MOV.U32 R11, RZ, RZ, -0x800000 ;  /* 0xff800000ff0b7424 */ /* 0x000fc600078e00ff */
[----:B0-----:R-:W-:-:S05]  /*1d0c0*/  LEA.HI.X R9, R10, R9, R4, 0x2, P0 ;  /* 0x000000090a097211 */ /* 0x001fca00000f1404 */
[----:B------:R1:W-:Y:S04]  /*1d0d0*/  STG.E desc[UR60][R8.64], R11 ;  /* 0x0000000b08007986 */ /* 0x0003e8000c10193c */
.L_x_2700:
[----:B------:R-:W-:Y:S05]  /*1d0e0*/  BSYNC B1 ;  /* 0x0000000000017941 */ /* 0x000fea0003800000 */
.L_x_2699:
[----:B------:R-:W-:Y:S05]  /*1d0f0*/  @P2 BRA `(.L_x_2695) ;  /* 0x0000000400a02947 */ /* 0x000fea0003800000 */
[----:B------:R-:W2:Y:S01]  /*1d100*/  LDC R15, c[0x0][0xbe8] ;  /* 0x0002fa00ff0f7b82 */ /* 0x000ea20000000800 */
[----:B------:R-:W-:Y:S01]  /*1d110*/  ULDC.64 UR4, c[0x0][0xaa0] ;  /* 0x0002a80000047ab9 */ /* 0x000fe20000000a00 */
[----:B------:R-:W-:Y:S01]  /*1d120*/  ULDC.64 UR6, c[0x0][0xaf0] ;  /* 0x0002bc0000067ab9 */ /* 0x000fe20000000a00 */
[----:B------:R-:W-:Y:S01]  /*1d130*/  IMAD R4, R28, UR4, RZ ;  /* 0x000000041c047c24 */ /* 0x000fe2000f8e02ff */
[----:B------:R-:W-:Y:S01]  /*1d140*/  BSSY B1, `(.L_x_2701) ;  /* 0x0000039000017945 */ /* 0x000fe20003800000 */
[C---:B-1----:R-:W-:Y:S01]  /*1d150*/  IMAD.WIDE.U32 R8, R3.reuse, UR4, RZ ;  /* 0x0000000403087c25 */ /* 0x042fe2000f8e00ff */
[----:B------:R-:W-:Y:S02]  /*1d160*/  SHF.R.S32.HI R14, RZ, 0x1f, R207 ;  /* 0x0000001fff0e7819 */ /* 0x000fe400000114cf */
[----:B------:R-:W-:Y:S01]  /*1d170*/  SHF.R.S32.HI R20, RZ, 0x1f, R203 ;  /* 0x0000001fff147819 */ /* 0x000fe200000114cb */
[----:B------:R-:W-:Y:S01]  /*1d180*/  IMAD R11, R3, UR5, R4 ;  /* 0x00000005030b7c24 */ /* 0x000fe2000f8e0204 */
[----:B------:R-:W-:Y:S01]  /*1d190*/  ULDC.64 UR4, c[0x0][0xae8] ;  /* 0x0002ba0000047ab9 */ /* 0x000fe20000000a00 */
[----:B------:R-:W-:-:S02]  /*1d1a0*/  IMAD R3, R208, 0x20, R233 ;  /* 0x00000020d0037824 */ /* 0x000fc400078e02e9 */
[----:B------:R-:W-:-:S03]  /*1d1b0*/  IMAD.IADD R9, R9, 0x1, R11 ;  /* 0x0000000109097824 */ /* 0x000fc600078e020b */
[----:B------:R-:W-:Y:S01]  /*1d1c0*/  IADD3 R13, R200, R3, RZ ;  /* 0x00000003c80d7210 */ /* 0x000fe20007ffe0ff */
[----:B------:R-:W-:Y:S01]  /*1d1d0*/  IMAD.WIDE.U32 R8, R206, UR4, R8 ;  /* 0x00000004ce087c25 */ /* 0x000fe2000f8e0008 */
[----:B------:R-:W-:-:S03]  /*1d1e0*/  IADD3 R200, R233, R200, RZ ;  /* 0x000000c8e9c87210 */ /* 0x000fc60007ffe0ff */
[----:B------:R-:W-:Y:S02]  /*1d1f0*/  IMAD.MOV.U32 R3, RZ, RZ, R13 ;  /* 0x000000ffff037224 */ /* 0x000fe400078e000d */
[----:B------:R-:W-:Y:S01]  /*1d200*/  IMAD R9, R206, UR5, R9 ;  /* 0x00000005ce097c24 */ /* 0x000fe2000f8e0209 */
[----:B--2---:R-:W-:Y:S01]  /*1d210*/  ISETP.NE.AND P0, PT, R15, 0x1, PT ;  /* 0x000000010f00780c */ /* 0x004fe20003f05270 */
[----:B------:R-:W-:Y:S01]  /*1d220*/  ULDC.64 UR4, c[0x0][0xae0] ;  /* 0x0002b80000047ab9 */ /* 0x000fe20000000a00 */
[----:B------:R-:W-:-:S11]  /*1d230*/  IMAD.WIDE.U32 R8, R31, UR6, R8 ;  /* 0x000000061f087c25 */ /* 0x000fd6000f8e0008 */
[----:B------:R-:W1:Y:S08]  /*1d240*/  @P0 LDC R10, c[0x0][0xbec] ;  /* 0x0002fb00ff0a0b82 */ /* 0x000e700000000800 */
[----:B------:R-:W2:Y:S01]  /*1d250*/  @P0 LDC R21, c[0x0][0xbf0] ;  /* 0x0002fc00ff150b82 */ /* 0x000ea20000000800 */
[----:B-1----:R-:W-:-:S04]  /*1d260*/  @P0 IMAD.HI.U32 R4, R13, R10, RZ ;  /* 0x0000000a0d040227 */ /* 0x002fc800078e00ff */
[----:B------:R-:W-:Y:S01]  /*1d270*/  IMAD R10, R232, UR6, RZ ;  /* 0x00000006e80a7c24 */ /* 0x000fe2000f8e02ff */
[----:B--2---:R-:W-:-:S03]  /*1d280*/  @P0 SHF.R.U32.HI R3, RZ, R21, R4 ;  /* 0x00000015ff030219 */ /* 0x004fc60000011604 */
        /* <DEDUP_REMOVED lines=12> */
[----:B------:R-:W-:Y:S02]  /*1d350*/  IMAD R15, R0, R15, RZ ;  /* 0x0000000f000f7224 */ /* 0x000fe400078e02ff */
[----:B------:R-:W-:-:S02]  /*1d360*/  IMAD R3, R11, UR5, R4 ;  /* 0x000000050b037c24 */ /* 0x000fc4000f8e0204 */
[----:B------:R-:W-:Y:S01]  /*1d370*/  IMAD.WIDE.U32 R8, R11, UR4, R8 ;  /* 0x000000040b087c25 */ /* 0x000fe2000f8e0008 */
[C---:B------:R-:W-:Y:S01]  /*1d380*/  ISETP.GE.AND P2, PT, R200.reuse, R15, PT ;  /* 0x0000000fc800720c */ /* 0x040fe20003f46270 */
[----:B------:R-:W-:Y:S02]  /*1d390*/  ULDC.64 UR4, c[0x0][0xa80] ;  /* 0x0002a00000047ab9 */ /* 0x000fe40000000a00 */
[----:B------:R-:W-:Y:S01]  /*1d3a0*/  VIADD R0, R200, 0x20 ;  /* 0x00000020c8007836 */ /* 0x000fe20000000000 */
[----:B------:R-:W-:Y:S01]  /*1d3b0*/  LEA R4, P3, R8, UR4, 0x1 ;  /* 0x0000000408047c11 */ /* 0x000fe2000f8608ff */
[----:B------:R-:W-:-:S03]  /*1d3c0*/  IMAD.IADD R3, R9, 0x1, R3 ;  /* 0x0000000109037824 */ /* 0x000fc600078e0203 */
[-C--:B------:R-:W-:Y:S01]  /*1d3d0*/  ISETP.GE.AND P1, PT, R0, R15.reuse, PT ;  /* 0x0000000f0000720c */ /* 0x080fe20003f26270 */
[----:B------:R-:W-:Y:S01]  /*1d3e0*/  VIADD R0, R200, 0x40 ;  /* 0x00000040c8007836 */ /* 0x000fe20000000000 */
[----:B------:R-:W-:Y:S02]  /*1d3f0*/  LEA.HI.X R3, R8, UR5, R3, 0x1, P3 ;  /* 0x0000000508037c11 */ /* 0x000fe400098f0c03 */
[----:B------:R1:W2:Y:S02]  /*1d400*/  SHFL.IDX PT, R8, R4, RZ, 0x181f ;  /* 0x00181fff04087589 */ /* 0x0002a400000e0000 */
[----:B------:R-:W-:Y:S02]  /*1d410*/  ISETP.GE.AND P0, PT, R0, R15, PT ;  /* 0x0000000f0000720c */ /* 0x000fe40003f06270 */
[----:B------:R1:W3:Y:S01]  /*1d420*/  SHFL.IDX PT, R0, R3, RZ, 0x181f ;  /* 0x00181fff03007589 */ /* 0x0002e200000e0000 */
[----:B------:R-:W-:Y:S10]  /*1d430*/  @P2 BRA `(.L_x_2702) ;  /* 0x0000000000242947 */ /* 0x000ff40003800000 */
        /* <DEDUP_REMOVED lines=9> */
.L_x_2702:
[----:B------:R-:W-:Y:S05]  /*1d4d0*/  BSYNC B1 ;  /* 0x0000000000017941 */ /* 0x000fea0003800000 */
.L_x_2701:
        /* <DEDUP_REMOVED lines=13> */
.L_x_2704:
[----:B------:R-:W-:Y:S05]  /*1d5b0*/  BSYNC B1 ;  /* 0x0000000000017941 */ /* 0x000fea0003800000 */
.L_x_2703:
        /* <DEDUP_REMOVED lines=13> */
.L_x_2706:
[----:B------:R-:W-:Y:S05]  /*1d690*/  BSYNC B1 ;  /* 0x0000000000017941 */ /* 0x000fea0003800000 */
.L_x_2705:
[----:B0-----:R-:W-:Y:S01]  /*1d6a0*/  VIADD R0, R200, 0x60 ;  /* 0x00000060c8007836 */ /* 0x001fe20000000000 */
[----:B------:R0:W0:Y:S04]  /*1d6b0*/  SHFL.IDX PT, R10, R3, 0x3, 0x181f ;  /* 0x00781f00030a7f89 */ /* 0x00002800000e0000 */
[----:B------:R-:W-:Y:S01]  /*1d6c0*/  ISETP.GE.AND P0, PT, R0, R15, PT ;  /* 0x0000000f0000720c */ /* 0x000fe20003f06270 */
[----:B-123--:R-:W1:-:S12]  /*1d6d0*/  SHFL.IDX PT, R4, R4, 0x3, 0x181f ;  /* 0x00781f0004047f89 */ /* 0x00ee5800000e0000 */
[----:B------:R-:W-:Y:S05]  /*1d6e0*/  @P0 BRA `(.L_x_2695) ;  /* 0x0000000000240947 */ /* 0x000fea0003800000 */
[----:B------:R-:W-:Y:S02]  /*1d6f0*/  ULDC UR4, c[0x0][0xac8] ;  /* 0x0002b20000047ab9 */ /* 0x000fe40000000800 */
[----:B------:R-:W-:Y:S02]  /*1d700*/  ISETP.GE.AND P2, PT, R203, UR4, PT ;  /* 0x00000004cb007c0c */ /* 0x000fe4000bf46270 */
[----:B------:R-:W-:-:S11]  /*1d710*/  ISETP.GE.AND P3, PT, R207, UR4, PT ;  /* 0x00000004cf007c0c */ /* 0x000fd6000bf66270 */
[-C--:B-1----:R-:W-:Y:S02]  /*1d720*/  @!P2 LEA R12, P0, R203, R4.reuse, 0x1 ;  /* 0x00000004cb0ca211 */ /* 0x082fe400078008ff */
[----:B----4-:R-:W-:Y:S02]  /*1d730*/  @!P3 LEA R8, P1, R207, R4, 0x1 ;  /* 0x00000004cf08b211 */ /* 0x010fe400078208ff */
[-C--:B0-----:R-:W-:Y:S02]  /*1d740*/  @!P2 LEA.HI.X R13, R203, R10.reuse, R20, 0x1, P0 ;  /* 0x0000000acb0da211 */ /* 0x081fe400000f0c14 */
[----:B------:R-:W-:-:S03]  /*1d750*/  @!P3 LEA.HI.X R9, R207, R10, R14, 0x1, P1 ;  /* 0x0000000acf09b211 */ /* 0x000fc600008f0c0e */
[----:B------:R0:W-:Y:S04]  /*1d760*/  @!P2 ST.E.128 desc[UR60][R12.64], RZ ;  /* 0x000000ff0c00a985 */ /* 0x0001e8000c101d3c */
[----:B------:R0:W-:Y:S02]  /*1d770*/  @!P3 ST.E.128 desc[UR60][R8.64], RZ ;  /* 0x000000ff0800b985 */ /* 0x0001e4000c101d3c */
.L_x_2695:
[----:B------:R-:W-:Y:S05]  /*1d780*/  BSYNC B0 ;  /* 0x0000000000007941 */ /* 0x000fea0003800000 */
.L_x_2685:
[----:B------:R-:W-:Y:S02]  /*1d790*/  ULDC UR4, c[0x0][0xc3c] ;  /* 0x00030f0000047ab9 */ /* 0x000fe40000000800 */
[----:B------:R-:W-:-:S13]  /*1d7a0*/  ISETP.GE.AND P0, PT, R7, UR4, PT ;  /* 0x0000000407007c0c */ /* 0x000fda000bf06270 */
[----:B------:R-:W-:Y:S05]  /*1d7b0*/  @!P0 BRA `(.L_x_2707) ;  /* 0xfffffe3c005c8947 */ /* 0x000fea000383ffff */
[----:B------:R-:W-:Y:S05]  /*1d7c0*/  BRA `(.L_x_2476) ;  /* 0x0000008800847947 */ /* 0x000fea0003800000 */
.L_x_2474:
        /* <DEDUP_REMOVED lines=20> */
.L_x_2708:
        /* <DEDUP_REMOVED lines=43> */
.L_x_2712:
[----:B------:R-:W0:Y:S01]  /*1dbc0*/  LDC R2, c[0x0][0xc3c] ;  /* 0x00030f00ff027b82 */ /* 0x000e220000000800 */
[----:B------:R-:W-:Y:S01]  /*1dbd0*/  ULDC UR7, c[0x0][0xc3c] ;  /* 0x00030f0000077ab9 */ /* 0x000fe20000000800 */
[----:B------:R-:W-:Y:S01]  /*1dbe0*/  UIADD3 UR4, UR4, 0x1f, URZ ;  /* 0x0000001f04047890 */ /* 0x000fe2000fffe03f */
[----:B------:R-:W-:-:S05]  /*1dbf0*/  IMAD.U32 R3, RZ, RZ, UR7 ;  /* 0x00000007ff037e24 */ /* 0x000fca000f8e00ff */
[----:B------:R1:W-:Y:S01]  /*1dc00*/  STL [R1+0xc], R3 ;  /* 0x00000c0301007387 */ /* 0x0003e20000100800 */
[----:B0-----:R-:W-:-:S13]  /*1dc10*/  ISETP.LE.AND P6, PT, R2, UR4, PT ;  /* 0x0000000402007c0c */ /* 0x001fda000bfc3270 */
[----:B-1----:R-:W-:Y:S05]  /*1dc20*/  @P6 BRA `(.L_x_2711) ;  /* 0x0000000800b06947 */ /* 0x002fea0003800000 */
[----:B------:R-:W-:Y:S01]  /*1dc30*/  IADD3 R11, R0, UR4, RZ ;  /* 0x00000004000b7c10 */ /* 0x000fe2000fffe0ff */
        /* <DEDUP_REMOVED lines=31> */
.L_x_2710:
[----:B------:R-:W-:Y:S01]  /*1de30*/  IADD3 R10, -R4, R9, RZ ;  /* 0x00000009040a7210 */ /* 0x000fe20007ffe1ff */
[----:B------:R-:W-:-:S04]  /*1de40*/  IMAD.MOV.U32 R3, RZ, RZ, RZ ;  /* 0x000000ffff037224 */ /* 0x000fc800078e00ff */
        /* <DEDUP_REMOVED lines=10> */
.L_x_2713:
        /* <DEDUP_REMOVED lines=15> */
[----:B0-----:R-:W-:-:S05]  /*1dfe0*/  IADD3 R2, RZ, -R3, RZ ;  /* 0x80000003ff027210 */ /* 0x001fca0007ffe0ff */
        /* <DEDUP_REMOVED lines=14> */
[----:B------:R-:W-:-:S02]  /*1e0d0*/  ISETP.GE.U32.AND P0, PT, R12, R7, PT ;  /* 0x000000070c00720c */ /* 0x000fc40003f06070 */
[----:B0-----:R-:W-:-:S05]  /*1e0e0*/  IADD3 R2, RZ, -R3, RZ ;  /* 0x80000003ff027210 */ /* 0x001fca0007ffe0ff */
[----:B------:R-:W-:Y:S02]  /*1e0f0*/  IMAD R7, R2, R9, RZ ;  /* 0x0000000902077224 */ /* 0x000fe400078e02ff */
[----:B------:R-:W-:-:S04]  /*1e100*/  IMAD.MOV.U32 R2, RZ, RZ, RZ ;  /* 0x000000ffff027224 */ /* 0x000fc800078e00ff */
[----:B------:R-:W-:Y:S02]  /*1e110*/  @P0 VIADD R10, R10, 0x1 ;  /* 0x000000010a0a0836 */ /* 0x000fe40000000000 */
[----:B------:R-:W-:Y:S01]  /*1e120*/  IMAD.HI.U32 R7, R3, R7, R2 ;  /* 0x0000000703077227 */ /* 0x000fe200078e0002 */
[----:B------:R-:W-:Y:S02]  /*1e130*/  LOP3.LUT R2, R5, R4, RZ, 0x3c, !PT ;  /* 0x0000000405027212 */ /* 0x000fe400078e3cff */
[----:B------:R-:W-:Y:S02]  /*1e140*/  IABS R3, R8 ;  /* 0x0000000800037213 */ /* 0x000fe40000000000 */
[----:B------:R-:W-:Y:S02]  /*1e150*/  ISETP.GE.AND P2, PT, R2, RZ, PT ;  /* 0x000000ff0200720c */ /* 0x000fe40003f46270 */
[----:B------:R-:W-:-:S11]  /*1e160*/  IADD3 R3, RZ, -R3, RZ ;  /* 0x80000003ff037210 */ /* 0x000fd60007ffe0ff */
        /* <DEDUP_REMOVED lines=16> */
[----:B------:R-:W-:-:S04]  /*1e270*/  @!P1 LOP3.LUT R7, RZ, R8, RZ, 0x33, !PT ;  /* 0x00000008ff079212 */ /* 0x000fc800078e33ff */
[----:B------:R-:W-:Y:S01]  /*1e280*/  IADD3 R3, -R7, RZ, RZ ;  /* 0x000000ff07037210 */ /* 0x000fe20007ffe1ff */
[----:B------:R-:W-:-:S04]  /*1e290*/  IMAD R7, R8, 0x1000000, R7 ;  /* 0x0100000008077824 */ /* 0x000fc800078e0207 */
[----:B------:R-:W-:-:S04]  /*1e2a0*/  IMAD R8, R8, R3, R10 ;  /* 0x0000000308087224 */ /* 0x000fc800078e020a */
[----:B------:R-:W-:-:S05]  /*1e2b0*/  IMAD R3, R8, 0x10000, R7 ;  /* 0x0001000008037824 */ /* 0x000fca00078e0207 */
[----:B------:R0:W-:Y:S01]  /*1e2c0*/  STL [R1+0x8], R3 ;  /* 0x0000080301007387 */ /* 0x0001e20000100800 */
[----:B------:R-:W-:Y:S05]  /*1e2d0*/  BRA `(.L_x_2715) ;  /* 0x0000000000f47947 */ /* 0x000fea0003800000 */
.L_x_2714:
        /* <DEDUP_REMOVED lines=41> */
[----:B0-----:R-:W-:-:S05]  /*1e570*/  IADD3 R5, RZ, -R3, RZ ;  /* 0x80000003ff057210 */ /* 0x001fca0007ffe0ff */
        /* <DEDUP_REMOVED lines=13> */
[----:B------:R-:W-:-:S06]  /*1e650*/  @P0 IADD3 R2, R2, 0x1, RZ ;  /* 0x0000000102020810 */ /* 0x000fcc0007ffe0ff */
[----:B------:R-:W-:Y:S01]  /*1e660*/  @!P2 IMAD.MOV R2, RZ, RZ, -R2 ;  /* 0x000000ffff02a224 */ /* 0x000fe200078e0a02 */
[----:B------:R-:W-:Y:S01]  /*1e670*/  @!P1 LOP3.LUT R2, RZ, R7, RZ, 0x33, !PT ;  /* 0x00000007ff029212 */ /* 0x000fe200078e33ff */
[----:B------:R-:W-:-:S04]  /*1e680*/  IMAD.MOV R7, RZ, RZ, -R7 ;  /* 0x000000ffff077224 */ /* 0x000fc800078e0a07 */
[----:B------:R-:W-:-:S05]  /*1e690*/  IMAD R3, R2, R7, R9 ;  /* 0x0000000702037224 */ /* 0x000fca00078e0209 */
[----:B------:R1:W-:Y:S02]  /*1e6a0*/  STL [R1+0x8], R3 ;  /* 0x0000080301007387 */ /* 0x0003e40000100800 */
.L_x_2715:
[----:B01----:R-:W-:-:S05]  /*1e6b0*/  LOP3.LUT R3, RZ, R2, RZ, 0x33, !PT ;  /* 0x00000002ff037212 */ /* 0x003fca00078e33ff */
[----:B------:R-:W-:-:S05]  /*1e6c0*/  IMAD.IADD R2, R4, 0x1, R3 ;  /* 0x0000000104027824 */ /* 0x000fca00078e0203 */
[----:B------:R1:W-:Y:S01]  /*1e6d0*/  STL [R1+0x4], R2 ;  /* 0x0000040201007387 */ /* 0x0003e20000100800 */
[----:B------:R-:W-:Y:S05]  /*1e6e0*/  BRA `(.L_x_2716) ;  /* 0x0000000000107947 */ /* 0x000fea0003800000 */
.L_x_2711:
[----:B------:R-:W-:Y:S01]  /*1e6f0*/  IMAD.U32 R2, RZ, RZ, UR6 ;  /* 0x00000006ff027e24 */ /* 0x000fe2000f8e00ff */
[----:B------:R0:W-:Y:S04]  /*1e700*/  STL [R1+0x4], RZ ;  /* 0x000004ff01007387 */ /* 0x0001e80000100800 */
[----:B------:R0:W-:Y:S04]  /*1e710*/  STL [R1+0x8], RZ ;  /* 0x000008ff01007387 */ /* 0x0001e80000100800 */
[----:B------:R0:W-:Y:S02]  /*1e720*/  STL [R1], R2 ;  /* 0x0000000201007387 */ /* 0x0001e40000100800 */
.L_x_2716:
        /* <DEDUP_REMOVED lines=10> */
.L_x_2709:
[----:B--2---:R-:W2:Y:S01]  /*1e7d0*/  LDL R0, [R1+0xc] ;  /* 0x00000c0001007983 */ /* 0x004ea20000100800 */
[----:B------:R-:W-:Y:S01]  /*1e7e0*/  ULDC UR4, c[0x0][0xc3c] ;  /* 0x00030f0000047ab9 */ /* 0x000fe20000000800 */
[----:B------:R-:W-:Y:S01]  /*1e7f0*/  IMAD.MOV.U32 R19, RZ, RZ, RZ ;  /* 0x000000ffff137224 */ /* 0x000fe200078e00ff */
[----:B--2---:R-:W-:Y:S02]  /*1e800*/  ISETP.GE.AND P0, PT, R0, UR4, PT ;  /* 0x0000000400007c0c */ /* 0x004fe4000bf06270 */
[----:B------:R-:W-:-:S05]  /*1e810*/  MOV R0, 0x1 ;  /* 0x0000000100007802 */ /* 0x000fca0000000f00 */
[----:B------:R2:W-:Y:S04]  /*1e820*/  STL [R1+0x18], R0 ;  /* 0x0000180001007387 */ /* 0x0005e80000100800 */
[----:B------:R2:W-:Y:S02]  /*1e830*/  STL [R1+0x64], RZ ;  /* 0x000064ff01007387 */ /* 0x0005e40000100800 */
        /* <DEDUP_REMOVED lines=10> */
[----:B------:R-:W-:Y:S01]  /*1e8e0*/  ULDC.64 UR36, c[0x0][0x198] ;  /* 0x0000660000247ab9 */ /* 0x000fe20000000a00 */
[----:B------:R-:W-:Y:S01]  /*1e8f0*/  LOP3.LUT R3, R3, 0x38, R6, 0x78, !PT ;  /* 0x0000003803037812 */ /* 0x000fe200078e7806 */
[----:B------:R-:W-:Y:S01]  /*1e900*/  IMAD.SHL.U32 R6, R6, 0x10, RZ ;  /* 0x0000001006067824 */ /* 0x000fe200078e00ff */
[----:B------:R-:W-:-:S02]  /*1e910*/  ULDC UR38, c[0x0][0xc] ;  /* 0x0000030000267ab9 */ /* 0x000fc40000000800 */
[----:B------:R-:W-:Y:S02]  /*1e920*/  LOP3.LUT R3, R3, 0x200, R2, 0xf8, !PT ;  /* 0x0000020003037812 */ /* 0x000fe400078ef802 */
[----:B------:R-:W-:-:S04]  /*1e930*/  SHF.R.U32.HI R2, RZ, 0x3, R4 ;  /* 0x00000003ff027819 */ /* 0x000fc80000011604 */
[----:B------:R-:W-:Y:S01]  /*1e940*/  LOP3.LUT R4, R2, 0x70, R6, 0xf8, !PT ;  /* 0x0000007002047812 */ /* 0x000fe200078ef806 */
[----:B------:R-:W-:Y:S01]  /*1e950*/  IMAD.MOV.U32 R2, RZ, RZ, 0x1 ;  /* 0x00000001ff027424 */ /* 0x000fe200078e00ff */
[----:B---3--:R-:W-:-:S06]  /*1e960*/  ULEA UR4, UR5, UR4, 0x18 ;  /* 0x0000000405047291 */ /* 0x008fcc000f8ec03f */
[----:B------:R-:W-:-:S05]  /*1e970*/  MOV R18, UR4 ;  /* 0x0000000400127c02 */ /* 0x000fca0008000f00 */
[----:B------:R-:W-:-:S05]  /*1e980*/  IMAD R3, R3, 0x2, R18 ;  /* 0x0000000203037824 */ /* 0x000fca00078e0212 */
[----:B------:R0:W-:Y:S04]  /*1e990*/  STL [R1+0x2c], R3 ;  /* 0x00002c0301007387 */ /* 0x0001e80000100800 */
[----:B------:R-:W-:Y:S04]  /*1e9a0*/  STL [R1+0x64], RZ ;  /* 0x000064ff01007387 */ /* 0x000fe80000100800 */
[----:B------:R1:W-:Y:S01]  /*1e9b0*/  STL [R1+0x24], R2 ;  /* 0x0000240201007387 */ /* 0x0003e20000100800 */
[----:B0-----:R-:W-:-:S03]  /*1e9c0*/  IMAD.MOV.U32 R3, RZ, RZ, 0x1 ;  /* 0x00000001ff037424 */ /* 0x001fc600078e00ff */
[----:B------:R0:W-:Y:S04]  /*1e9d0*/  STL [R1+0x10], RZ ;  /* 0x000010ff01007387 */ /* 0x0001e80000100800 */
[----:B------:R0:W-:Y:S01]  /*1e9e0*/  STL [R1+0x18], R3 ;  /* 0x0000180301007387 */ /* 0x0001e20000100800 */
[C---:B-1----:R-:W-:Y:S02]  /*1e9f0*/  LOP3.LUT R2, R0.reuse, 0x40, RZ, 0xfc, !PT ;  /* 0x0000004000027812 */ /* 0x042fe400078efcff */
[----:B------:R-:W-:-:S07]  /*1ea00*/  LOP3.LUT R0, R0, 0x80, RZ, 0xfc, !PT ;  /* 0x0000008000007812 */ /* 0x000fce00078efcff */
.L_x_2861:
[----:B--2---:R-:W2:Y:S01]  /*1ea10*/  LDL R0, [R1+0xc] ;  /* 0x00000c0001007983 */ /* 0x004ea20000100800 */
[----:B0-----:R-:W2:Y:S01]  /*1ea20*/  LDC.64 R2, c[0x0][0xc88] ;  /* 0x00032200ff027b82 */ /* 0x001ea20000000a00 */
[----:B------:R-:W-:Y:S05]  /*1ea30*/  YIELD ;  /* 0x0000000000007946 */ /* 0x000fea0003800000 */
[----:B------:R-:W-:Y:S01]  /*1ea40*/  ULDC.64 UR4, c[0x0][0xa28] ;  /* 0x00028a0000047ab9 */ /* 0x000fe20000000a00 */
[----:B------:R-:W-:Y:S01]  /*1ea50*/  IMAD.MOV.U32 R8, RZ, RZ, RZ ;  /* 0x000000ffff087224 */ /* 0x000fe200078e00ff */
[----:B------:R-:W-:Y:S01]  /*1ea60*/  ISETP.NE.U32.AND P0, PT, RZ, UR4, PT ;  /* 0x00000004ff007c0c */ /* 0x000fe2000bf05070 */
[----:B------:R-:W-:Y:S01]  /*1ea70*/  ULDC.64 UR10, c[0x0][0xa18] ;  /* 0x00028600000a7ab9 */ /* 0x000fe20000000a00 */
[----:B------:R-:W-:Y:S01]  /*1ea80*/  ULDC.64 UR8, c[0x0][0xa10] ;  /* 0x0002840000087ab9 */ /* 0x000fe20000000a00 */
[----:B------:R-:W-:Y:S01]  /*1ea90*/  ULDC.64 UR6, c[0x0][0xa08] ;  /* 0x0002820000067ab9 */ /* 0x000fe20000000a00 */
[----:B--2---:R-:W-:-:S05]  /*1eaa0*/  IMAD.WIDE R2, R0, 0x4, R2 ;  /* 0x0000000400027825 */ /* 0x004fca00078e0202 */
[----:B-1----:R-:W2:Y:S01]  /*1eab0*/  LDG.E R4, desc[UR60][R2.64] ;  /* 0x0000003c02047981 */ /* 0x002ea2000c1e1900 */
[----:B------:R-:W-:Y:S02]  /*1eac0*/  ISETP.NE.AND.EX P0, PT, RZ, UR5, PT, P0 ;  /* 0x00000005ff007c0c */ /* 0x000fe4000bf05300 */
[----:B------:R-:W-:Y:S02]  /*1ead0*/  MOV R0, RZ ;  /* 0x000000ff00007202 */ /* 0x000fe40000000f00 */
[----:B--2---:R-:W-:Y:S01]  /*1eae0*/  SHF.R.S32.HI R5, RZ, 0x1f, R4 ;  /* 0x0000001fff057819 */ /* 0x004fe20000011404 */
[----:B------:R-:W-:-:S08]  /*1eaf0*/  IMAD.SHL.U32 R15, R4, 0x4, RZ ;  /* 0x00000004040f7824 */ /* 0x000fd000078e00ff */
[C---:B------:R-:W-:Y:S01]  /*1eb00*/  @P0 LEA R2, P1, R4.reuse, UR4, 0x2 ;  /* 0x0000000404020c11 */ /* 0x040fe2000f8210ff */
[----:B------:R0:W-:Y:S03]  /*1eb10*/  STL [R1+0x34], R4 ;  /* 0x0000340401007387 */ /* 0x0001e60000100800 */
        /* <DEDUP_REMOVED lines=14> */
[C---:B--2---:R-:W-:Y:S02]  /*1ec00*/  IADD3 R2, P4, R15.reuse, UR4, RZ ;  /* 0x000000040f027c10 */ /* 0x044fe4000ff9e0ff */
[----:B------:R-:W-:Y:S02]  /*1ec10*/  ISETP.NE.AND.EX P3, PT, RZ, UR11, PT, P3 ;  /* 0x0000000bff007c0c */ /* 0x000fe4000bf65330 */
[C---:B------:R-:W-:Y:S02]  /*1ec20*/  IADD3.X R3, R14.reuse, UR5, RZ, P4, !PT ;  /* 0x000000050e037c10 */ /* 0x040fe4000a7fe4ff */
[----:B0-----:R-:W-:Y:S02]  /*1ec30*/  IADD3 R4, P4, R15, UR8, RZ ;  /* 0x000000080f047c10 */ /* 0x001fe4000ff9e0ff */
[----:B------:R-:W-:Y:S01]  /*1ec40*/  ISETP.NE.AND.EX P0, PT, RZ, UR7, PT, P0 ;  /* 0x00000007ff007c0c */ /* 0x000fe2000bf05300 */
[----:B------:R-:W2:Y:S01]  /*1ec50*/  @P2 LDG.E R8, desc[UR60][R2.64] ;  /* 0x0000003c02082981 */ /* 0x000ea2000c1e1900 */
[C---:B-1----:R-:W-:Y:S01]  /*1ec60*/  IADD3.X R5, R14.reuse, UR9, RZ, P4, !PT ;  /* 0x000000090e057c10 */ /* 0x042fe2000a7fe4ff */
[----:B------:R-:W-:Y:S01]  /*1ec70*/  ULDC UR4, c[0x0][0x288] ;  /* 0x0000a20000047ab9 */ /* 0x000fe20000000800 */
[----:B------:R-:W-:Y:S01]  /*1ec80*/  ISETP.NE.AND.EX P1, PT, RZ, UR9, PT, P1 ;  /* 0x00000009ff007c0c */ /* 0x000fe2000bf25310 */
[----:B------:R-:W-:Y:S01]  /*1ec90*/  IMAD.U32 R12, RZ, RZ, UR4 ;  /* 0x00000004ff0c7e24 */ /* 0x000fe2000f8e00ff */
[----:B------:R-:W-:Y:S01]  /*1eca0*/  IADD3.X R7, R14, UR7, RZ, P5, !PT ;  /* 0x000000070e077c10 */ /* 0x000fe2000affe4ff */
[----:B------:R-:W-:-:S06]  /*1ecb0*/  ULDC.64 UR4, c[0x0][0x418] ;  /* 0x0001060000047ab9 */ /* 0x000fcc0000000a00 */
[----:B------:R0:W5:Y:S04]  /*1ecc0*/  @P0 LDG.E R11, desc[UR60][R6.64] ;  /* 0x0000003c060b0981 */ /* 0x000168000c1e1900 */
[----:B------:R0:W5:Y:S04]  /*1ecd0*/  @P1 LDG.E R10, desc[UR60][R4.64] ;  /* 0x0000003c040a1981 */ /* 0x000168000c1e1900 */
[----:B--2---:R1:W-:Y:S02]  /*1ece0*/  STL [R1+0x4c], R8 ;  /* 0x00004c0801007387 */ /* 0x0043e40000100800 */
[----:B-1----:R-:W-:-:S04]  /*1ecf0*/  @P3 IADD3 R8, P4, R15, UR10, RZ ;  /* 0x0000000a0f083c10 */ /* 0x002fc8000ff9e0ff */
[----:B------:R-:W-:-:S05]  /*1ed00*/  @P3 IADD3.X R9, R14, UR11, RZ, P4, !PT ;  /* 0x0000000b0e093c10 */ /* 0x000fca000a7fe4ff */
        /* <DEDUP_REMOVED lines=10> */
[----:B------:R-:W-:Y:S01]  /*1edb0*/  IMAD.U32 R9, RZ, RZ, UR5 ;  /* 0x00000005ff097e24 */ /* 0x000fe2000f8e00ff */
[----:B------:R-:W-:Y:S01]  /*1edc0*/  MOV R8, UR4 ;  /* 0x0000000400087c02 */ /* 0x000fe20008000f00 */
[----:B0-----:R-:W-:Y:S06]  /*1edd0*/  @P3 BRA `(.L_x_2718) ;  /* 0x0000000000143947 */ /* 0x001fec0003800000 */
[----:B------:R-:W-:Y:S05]  /*1ede0*/  @!P2 BRA `(.L_x_2718) ;  /* 0x000000000010a947 */ /* 0x000fea0003800000 */
[----:B------:R-:W2:Y:S04]  /*1edf0*/  LDG.E R12, desc[UR60][R2.64] ;  /* 0x0000003c020c7981 */ /* 0x000ea8000c1e1900 */
[----:B------:R-:W2:Y:S02]  /*1ee00*/  LDG.E R2, desc[UR60][R2.64+0x4] ;  /* 0x0000043c02027981 */ /* 0x000ea4000c1e1900 */
[----:B--2--5:R-:W-:-:S05]  /*1ee10*/  IMAD.IADD R13, R2, 0x1, -R12 ;  /* 0x00000001020d7824 */ /* 0x024fca00078e0a0c */
[----:B------:R0:W-:Y:S02]  /*1ee20*/  STL [R1+0x50], R13 ;  /* 0x0000500d01007387 */ /* 0x0001e40000100800 */
.L_x_2718:
[----:B------:R-:W2:Y:S01]  /*1ee30*/  LDL.LU R3, [R1+0x8] ;  /* 0x0000080001037983 */ /* 0x000ea20000300800 */
[----:B------:R-:W-:Y:S02]  /*1ee40*/  ULDC.64 UR4, c[0x0][0xa20] ;  /* 0x0002880000047ab9 */ /* 0x000fe40000000a00 */
[----:B------:R-:W-:Y:S01]  /*1ee50*/  ISETP.NE.U32.AND P2, PT, RZ, UR4, PT ;  /* 0x00000004ff007c0c */ /* 0x000fe2000bf45070 */
[----:B------:R-:W3:Y:S03]  /*1ee60*/  LDL R12, [R1+0x34] ;  /* 0x00003400010c7983 */ /* 0x000ee60000100800 */
[----:B------:R-:W-:Y:S02]  /*1ee70*/  ISETP.NE.AND.EX P2, PT, RZ, UR5, PT, P2 ;  /* 0x00000005ff007c0c */ /* 0x000fe4000bf45320 */
[C---:B--2---:R-:W-:Y:S02]  /*1ee80*/  LOP3.LUT R17, R3.reuse, 0xff000000, RZ, 0xc0, !PT ;  /* 0xff00000003117812 */ /* 0x044fe400078ec0ff */
[----:B------:R-:W-:-:S02]  /*1ee90*/  LOP3.LUT R2, R3, 0xff0000, RZ, 0xc0, !PT ;  /* 0x00ff000003027812 */ /* 0x000fc400078ec0ff */
[----:B------:R-:W-:Y:S02]  /*1eea0*/  SHF.R.U32.HI R17, RZ, 0x8, R17 ;  /* 0x00000008ff117819 */ /* 0x000fe40000011611 */
[----:B------:R-:W-:Y:S02]  /*1eeb0*/  LOP3.LUT R16, R3, 0xffff, RZ, 0xc0, !PT ;  /* 0x0000ffff03107812 */ /* 0x000fe400078ec0ff */
[----:B------:R-:W-:Y:S01]  /*1eec0*/  LEA.HI R17, R2, R17, RZ, 0x10 ;  /* 0x0000001102117211 */ /* 0x000fe200078f80ff */
[----:B-----5:R-:W-:-:S05]  /*1eed0*/  IMAD.IADD R2, R11, 0x1, R0 ;  /* 0x000000010b027824 */ /* 0x020fca00078e0200 */
[----:B------:R1:W-:Y:S04]  /*1eee0*/  STL [R1+0x20], R2 ;  /* 0x0000200201007387 */ /* 0x0003e80000100800 */
[----:B---3--:R1:W-:Y:S01]  /*1eef0*/  STL [R1+0x14], R12 ;  /* 0x0000140c01007387 */ /* 0x0083e20000100800 */
[----:B------:R-:W-:Y:S05]  /*1ef00*/  @!P2 BRA `(.L_x_2719) ;  /* 0x000000000010a947 */ /* 0x000fea0003800000 */
[----:B-1----:R-:W-:-:S04]  /*1ef10*/  IADD3 R2, P0, R15, UR4, RZ ;  /* 0x000000040f027c10 */ /* 0x002fc8000ff1e0ff */
[----:B------:R-:W-:-:S05]  /*1ef20*/  IADD3.X R3, R14, UR5, RZ, P0, !PT ;  /* 0x000000050e037c10 */ /* 0x000fca00087fe4ff */
[----:B------:R2:W5:Y:S01]  /*1ef30*/  LDG.E R8, desc[UR60][R2.64] ;  /* 0x0000003c02087981 */ /* 0x000562000c1e1900 */
[----:B------:R-:W-:Y:S05]  /*1ef40*/  BRA `(.L_x_2720) ;  /* 0x0000000000107947 */ /* 0x000fea0003800000 */
.L_x_2719:
[----:B------:R-:W-:Y:S05]  /*1ef50*/  @!P0 BRA `(.L_x_2720) ;  /* 0x00000000000c8947 */ /* 0x000fea0003800000 */
[----:B------:R-:W2:Y:S04]  /*1ef60*/  LDG.E R8, desc[UR60][R6.64] ;  /* 0x0000003c06087981 */ /* 0x000ea8000c1e1900 */
[----:B------:R-:W2:Y:S02]  /*1ef70*/  LDG.E R6, desc[UR60][R6.64+0x4] ;  /* 0x0000043c06067981 */ /* 0x000ea4000c1e1900 */
[----:B--2---:R-:W-:-:S07]  /*1ef80*/  IMAD.IADD R8, R6, 0x1, -R8 ;  /* 0x0000000106087824 */ /* 0x004fce00078e0a08 */
.L_x_2720:
[----:B-12---:R-:W2:Y:S01]  /*1ef90*/  @P1 LDG.E R2, desc[UR60][R4.64] ;  /* 0x0000003c04021981 */ /* 0x006ea2000c1e1900 */
[----:B------:R-:W1:Y:S03]  /*1efa0*/  LDC R3, c[0x0][0x448] ;  /* 0x00011200ff037b82 */ /* 0x000e660000000800 */
[----:B------:R-:W3:Y:S04]  /*1efb0*/  LDL R6, [R1+0x4] ;  /* 0x0000040001067983 */ /* 0x000ee80000100800 */
[----:B------:R4:W2:Y:S01]  /*1efc0*/  @P1 LDG.E R4, desc[UR60][R4.64+0x4] ;  /* 0x0000043c04041981 */ /* 0x0008a2000c1e1900 */
[----:B-1----:R-:W-:-:S13]  /*1efd0*/  ISETP.NE.AND P0, PT, R3, 0x1, PT ;  /* 0x000000010300780c */ /* 0x002fda0003f05270 */
[----:B------:R-:W1:Y:S08]  /*1efe0*/  @P0 LDC R3, c[0x0][0x44c] ;  /* 0x00011300ff030b82 */ /* 0x000e700000000800 */
[----:B----4-:R-:W4:Y:S01]  /*1eff0*/  @P0 LDC R5, c[0x0][0x450] ;  /* 0x00011400ff050b82 */ /* 0x010f220000000800 */
[----:B-----5:R-:W-:Y:S01]  /*1f000*/  IMAD.IADD R7, R8, 0x1, -R0 ;  /* 0x0000000108077824 */ /* 0x020fe200078e0a00 */
[----:B------:R-:W-:-:S05]  /*1f010*/  LOP3.LUT R11, R17, 0xff, RZ, 0xc0, !PT ;  /* 0x000000ff110b7812 */ /* 0x000fca00078ec0ff */
[----:B------:R0:W-:Y:S01]  /*1f020*/  STL [R1+0x60], R11 ;  /* 0x0000600b01007387 */ /* 0x0001e20000100800 */
[----:B------:R-:W-:Y:S01]  /*1f030*/  BSSY B0, `(.L_x_2721) ;  /* 0x0000032000007945 */ /* 0x000fe20003800000 */
[----:B------:R-:W-:Y:S01]  /*1f040*/  SHF.R.U32.HI R17, RZ, 0x10, R17 ;  /* 0x00000010ff117819 */ /* 0x000fe20000011611 */
[----:B--2---:R-:W-:Y:S01]  /*1f050*/  @P1 IMAD.IADD R9, R4, 0x1, -R2 ;  /* 0x0000000104091824 */ /* 0x004fe200078e0a02 */
[----:B---3--:R-:W-:-:S05]  /*1f060*/  SHF.L.U32 R2, R6, 0x7, RZ ;  /* 0x0000000706027819 */ /* 0x008fca00000006ff */
[----:B------:R-:W-:-:S04]  /*1f070*/  VIADD R2, R2, 0x7f ;  /* 0x0000007f02027836 */ /* 0x000fc80000000000 */
[----:B-1----:R-:W-:-:S05]  /*1f080*/  @P0 IMAD.HI.U32 R0, R2, R3, RZ ;  /* 0x0000000302000227 */ /* 0x002fca00078e00ff */
[----:B----4-:R-:W-:Y:S01]  /*1f090*/  @P0 SHF.R.U32.HI R2, RZ, R5, R0 ;  /* 0x00000005ff020219 */ /* 0x010fe20000011600 */
[----:B------:R-:W-:-:S05]  /*1f0a0*/  IMAD.IADD R0, R7, 0x1, R9 ;  /* 0x0000000107007824 */ /* 0x000fca00078e0209 */
[C---:B------:R-:W-:Y:S01]  /*1f0b0*/  IADD3 R21, R0.reuse, 0x80, -R13 ;  /* 0x0000008000157810 */ /* 0x040fe20007ffe80d */
[----:B------:R-:W-:-:S03]  /*1f0c0*/  VIADD R3, R0, 0x7f ;  /* 0x0000007f00037836 */ /* 0x000fc60000000000 */
[----:B------:R-:W-:Y:S02]  /*1f0d0*/  IADD3 R0, R21, R2, RZ ;  /* 0x0000000215007210 */ /* 0x000fe40007ffe0ff */
[----:B------:R-:W-:Y:S02]  /*1f0e0*/  SHF.R.S32.HI R2, RZ, 0x1f, R3 ;  /* 0x0000001fff027819 */ /* 0x000fe40000011403 */
[----:B------:R-:W-:Y:S02]  /*1f0f0*/  SHF.R.S32.HI R6, RZ, 0x1f, R0 ;  /* 0x0000001fff067819 */ /* 0x000fe40000011400 */
[----:B------:R-:W-:Y:S02]  /*1f100*/  LEA.HI R2, R2, R3, RZ, 0x7 ;  /* 0x0000000302027211 */ /* 0x000fe400078f38ff */
[----:B------:R-:W-:Y:S02]  /*1f110*/  LEA.HI R6, R6, R0, RZ, 0x7 ;  /* 0x0000000006067211 */ /* 0x000fe400078f38ff */
[----:B------:R-:W-:-:S02]  /*1f120*/  SHF.R.S32.HI R20, RZ, 0x7, R2 ;  /* 0x00000007ff147819 */ /* 0x000fc40000011402 */
[----:B------:R-:W-:-:S04]  /*1f130*/  SHF.R.S32.HI R6, RZ, 0x7, R6 ;  /* 0x00000007ff067819 */ /* 0x000fc80000011406 */
[----:B------:R-:W-:-:S04]  /*1f140*/  VIMNMX R6, R20, R6, PT ;  /* 0x0000000614067248 */ /* 0x000fc80003fe0100 */
[----:B------:R-:W-:Y:S01]  /*1f150*/  ISETP.GE.AND P0, PT, R6, 0x1, PT ;  /* 0x000000010600780c */ /* 0x000fe20003f06270 */
[----:B------:R-:W-:-:S12]  /*1f160*/  IMAD.MOV.U32 R3, RZ, RZ, RZ ;  /* 0x000000ffff037224 */ /* 0x000fd800078e00ff */
[----:B0-----:R-:W-:Y:S05]  /*1f170*/  @!P0 BRA `(.L_x_2722) ;  /* 0x0000000000748947 */ /* 0x001fea0003800000 */
[----:B------:R-:W-:Y:S01]  /*1f180*/  ISETP.NE.AND P0, PT, R17, RZ, PT ;  /* 0x000000ff1100720c */ /* 0x000fe20003f05270 */
[----:B------:R-:W-:-:S03]  /*1f190*/  ULDC UR4, c[0x0][0x9f0] ;  /* 0x00027c0000047ab9 */ /* 0x000fc60000000800 */
[----:B------:R-:W-:-:S04]  /*1f1a0*/  SEL R0, R17, UR4, P0 ;  /* 0x0000000411007c07 */ /* 0x000fc80008000000 */
[----:B------:R-:W-:Y:S02]  /*1f1b0*/  IABS R2, R0 ;  /* 0x0000000000027213 */ /* 0x000fe40000000000 */
[----:B------:R-:W-:Y:S02]  /*1f1c0*/  IADD3 R3, R0, -0x1, R6 ;  /* 0xffffffff00037810 */ /* 0x000fe40007ffe006 */
[----:B------:R-:W0:Y:S08]  /*1f1d0*/  I2F.RP R4, R2 ;  /* 0x0000000200047306 */ /* 0x000e300000209400 */
[----:B0-----:R-:W0:Y:S02]  /*1f1e0*/  MUFU.RCP R4, R4 ;  /* 0x0000000400047308 */ /* 0x001e240000001000 */
[----:B0-----:R-:W-:-:S06]  /*1f1f0*/  VIADD R4, R4, 0xffffffe ;  /* 0x0ffffffe04047836 */ /* 0x001fcc0000000000 */
[----:B------:R0:W1:Y:S02]  /*1f200*/  F2I.FTZ.U32.TRUNC.NTZ R5, R4 ;  /* 0x0000000400057305 */ /* 0x000064000021f000 */
[----:B0-----:R-:W-:-:S04]  /*1f210*/  LOP3.LUT R4, R3, R0, RZ, 0x3c, !PT ;  /* 0x0000000003047212 */ /* 0x001fc800078e3cff */
[----:B------:R-:W-:Y:S01]  /*1f220*/  ISETP.GE.AND P3, PT, R4, RZ, PT ;  /* 0x000000ff0400720c */ /* 0x000fe20003f66270 */
[----:B-1----:R-:W-:-:S04]  /*1f230*/  IMAD.MOV R4, RZ, RZ, -R5 ;  /* 0x000000ffff047224 */ /* 0x002fc800078e0a05 */
        /* <DEDUP_REMOVED lines=16> */
[----:B------:R-:W-:-:S07]  /*1f340*/  @!P2 LOP3.LUT R3, RZ, R0, RZ, 0x33, !PT ;  /* 0x00000000ff03a212 */ /* 0x000fce00078e33ff */
.L_x_2722:
[----:B------:R-:W-:Y:S05]  /*1f350*/  BSYNC B0 ;  /* 0x0000000000007941 */ /* 0x000fea0003800000 */
.L_x_2721:
[-C--:B------:R-:W-:Y:S01]  /*1f360*/  IMAD R0, R11, R3.reuse, RZ ;  /* 0x000000030b007224 */ /* 0x080fe200078e02ff */
[----:B------:R-:W-:Y:S03]  /*1f370*/  BSSY B0, `(.L_x_2723) ;  /* 0x0000146000007945 */ /* 0x000fe60003800000 */
[C---:B------:R-:W-:Y:S01]  /*1f380*/  IMAD R2, R0.reuse, 0x80, -R7 ;  /* 0x0000008000027824 */ /* 0x040fe200078e0a07 */
[----:B------:R-:W-:-:S04]  /*1f390*/  VIADDMNMX R3, R0, R3, R6, PT ;  /* 0x0000000300037246 */ /* 0x000fc80003800106 */
[----:B------:R-:W-:Y:S01]  /*1f3a0*/  VIMNMX R2, RZ, R2, !PT ;  /* 0x00000002ff027248 */ /* 0x000fe20007fe0100 */
[----:B------:R-:W-:-:S05]  /*1f3b0*/  IMAD R3, R3, 0x80, -R7 ;  /* 0x0000008003037824 */ /* 0x000fca00078e0a07 */
[----:B------:R-:W-:-:S04]  /*1f3c0*/  VIMNMX R9, R3, R9, PT ;  /* 0x0000000903097248 */ /* 0x000fc80003fe0100 */
[----:B------:R-:W-:Y:S02]  /*1f3d0*/  ISETP.GT.AND P0, PT, R9, R2, PT ;  /* 0x000000020900720c */ /* 0x000fe40003f04270 */
[----:B------:R-:W-:-:S05]  /*1f3e0*/  SHF.R.U32.HI R2, RZ, 0x7, R2 ;  /* 0x00000007ff027819 */ /* 0x000fca0000011602 */
[----:B------:R-:W-:-:S06]  /*1f3f0*/  IMAD.MOV.U32 R7, RZ, RZ, R2 ;  /* 0x000000ffff077224 */ /* 0x000fcc00078e0002 */
        /* <DEDUP_REMOVED lines=10> */
[----:B------:R-:W0:Y:S02]  /*1f4a0*/  S2R R3, SR_TID.X ;  /* 0x0000000000037919 */ /* 0x000e240000002100 */
[----:B0-----:R-:W-:-:S04]  /*1f4b0*/  SHF.R.U32.HI R3, RZ, 0x5, R3 ;  /* 0x00000005ff037819 */ /* 0x001fc80000011603 */
[----:B------:R-:W-:-:S05]  /*1f4c0*/  LOP3.LUT R3, R3, 0x3, RZ, 0xc0, !PT ;  /* 0x0000000303037812 */ /* 0x000fca00078ec0ff */
[----:B------:R0:W1:Y:S02]  /*1f4d0*/  SHFL.IDX PT, R14, R3, RZ, 0x1f ;  /* 0x00001fff030e7589 */ /* 0x00006400000e0000 */
.L_x_2904:
[----:B-1----:R-:W-:Y:S02]  /*1f4e0*/  ISETP.NE.AND P0, PT, R14, RZ, PT ;  /* 0x000000ff0e00720c */ /* 0x002fe40003f05270 */
[----:B------:R-:W-:-:S11]  /*1f4f0*/  PLOP3.LUT P6, PT, PT, PT, PT, 0x8, 0x0 ;  /* 0x000000000000781c */ /* 0x000fd60003fce170 */
[----:B------:R-:W-:Y:S05]  /*1f500*/  @P0 BRA `(.L_x_2726) ;  /* 0x00000000000c0947 */ /* 0x000fea0003800000 */
[----:B------:R-:W-:-:S03]  /*1f510*/  UMOV UR4, 0xffffffff ;  /* 0xffffffff00047882 */ /* 0x000fc60000000000 */
[----:B------:R-:W-:Y:S05]  /*1f520*/  BRA.DIV UR4, `(.L_x_2727) ;  /* 0x0000007a042c7947 */ /* 0x000fea000b800000 */
[----:B------:R-:W-:-:S13]  /*1f530*/  ELECT P6, URZ, PT ;  /* 0x00000000003f782f */ /* 0x000fda00038c0000 */
.L_x_2726:
[----:B0-----:R-:W2:Y:S01]  /*1f540*/  LDL R3, [R1+0x64] ;  /* 0x0000640001037983 */ /* 0x001ea20000100800 */
[----:B------:R-:W-:Y:S01]  /*1f550*/  BSSY B1, `(.L_x_2728) ;  /* 0x0000008000017945 */ /* 0x000fe20003800000 */
[----:B--2---:R-:W-:-:S04]  /*1f560*/  IADD3 R3, R3, 0x1, RZ ;  /* 0x0000000103037810 */ /* 0x004fc80007ffe0ff */
[----:B------:R-:W-:-:S04]  /*1f570*/  LEA.HI R4, R3, R3, RZ, 0x1 ;  /* 0x0000000303047211 */ /* 0x000fc800078f08ff */
[----:B------:R-:W-:-:S05]  /*1f580*/  LOP3.LUT R4, R4, 0xfffffffe, RZ, 0xc0, !PT ;  /* 0xfffffffe04047812 */ /* 0x000fca00078ec0ff */
[----:B------:R-:W-:-:S05]  /*1f590*/  IMAD.IADD R3, R3, 0x1, -R4 ;  /* 0x0000000103037824 */ /* 0x000fca00078e0a04 */
[----:B------:R-:W-:-:S04]  /*1f5a0*/  SHF.L.U32 R3, R3, 0x1f, RZ ;  /* 0x0000001f03037819 */ /* 0x000fc800000006ff */
[----:B------:R-:W0:Y:S02]  /*1f5b0*/  SYNCS.PHASECHK.TRANS64.TRYWAIT P0, [R18+URZ+0x34820], R3 ;  /* 0x03482003120075a7 */ /* 0x000e24000800017f */
[----:B0-----:R-:W-:Y:S05]  /*1f5c0*/  @!P0 BRA `(.L_x_2729) ;  /* 0x0000007800248947 */ /* 0x001fea0003800000 */
.L_x_2907:
[----:B------:R-:W-:Y:S05]  /*1f5d0*/  BSYNC B1 ;  /* 0x0000000000017941 */ /* 0x000fea0003800000 */
.L_x_2728:
[----:B------:R-:W-:Y:S04]  /*1f5e0*/  BSSY B1, `(.L_x_2730) ;  /* 0x0000084000017945 */ /* 0x000fe80003800000 */
[----:B------:R-:W-:Y:S05]  /*1f5f0*/  @!P6 BRA `(.L_x_2731) ;  /* 0x000000080008e947 */ /* 0x000fea0003800000 */
[----:B------:R-:W2:Y:S04]  /*1f600*/  LDL R5, [R1+0x10] ;  /* 0x0000100001057983 */ /* 0x000ea80000100800 */
[----:B------:R-:W3:Y:S01]  /*1f610*/  LDL R6, [R1+0x24] ;  /* 0x0000240001067983 */ /* 0x000ee20000100800 */
[----:B------:R-:W-:Y:S01]  /*1f620*/  BSSY B2, `(.L_x_2732) ;  /* 0x0000008000027945 */ /* 0x000fe20003800000 */
[----:B------:R-:W1:Y:S02]  /*1f630*/  S2R R4, SR_TID.X ;  /* 0x0000000000047919 */ /* 0x000e640000002100 */
[----:B-1----:R-:W-:-:S04]  /*1f640*/  LOP3.LUT R4, R4, 0x7f, RZ, 0xc0, !PT ;  /* 0x0000007f04047812 */ /* 0x002fc800078ec0ff */
[----:B------:R-:W-:Y:S01]  /*1f650*/  ISETP.NE.AND P1, PT, R4, RZ, PT ;  /* 0x000000ff0400720c */ /* 0x000fe20003f25270 */
[----:B--2---:R-:W-:Y:S01]  /*1f660*/  IMAD R5, R5, 0x8, R18 ;  /* 0x0000000805057824 */ /* 0x004fe200078e0212 */
[----:B---3--:R-:W-:-:S04]  /*1f670*/  SHF.L.U32 R9, R6, 0x1f, RZ ;  /* 0x0000001f06097819 */ /* 0x008fc800000006ff */
[----:B------:R-:W1:Y:S02]  /*1f680*/  SYNCS.PHASECHK.TRANS64.TRYWAIT P0, [R5+URZ+0x348a0], R9 ;  /* 0x0348a009050075a7 */ /* 0x000e64000800017f */
[----:B-1----:R-:W-:Y:S05]  /*1f690*/  @!P0 BRA `(.L_x_2733) ;  /* 0x0000007800048947 */ /* 0x002fea0003800000 */
.L_x_2908:
[----:B------:R-:W-:Y:S05]  /*1f6a0*/  BSYNC B2 ;  /* 0x0000000000027941 */ /* 0x000fea0003800000 */
.L_x_2732:
[----:B------:R-:W-:Y:S04]  /*1f6b0*/  BSSY B2, `(.L_x_2734) ;  /* 0x0000009000027945 */ /* 0x000fe80003800000 */
        /* <DEDUP_REMOVED lines=8> */
.L_x_2735:
[----:B------:R-:W-:Y:S05]  /*1f740*/  BSYNC B2 ;  /* 0x0000000000027941 */ /* 0x000fea0003800000 */
.L_x_2734:
[----:B0-----:R-:W2:Y:S01]  /*1f750*/  LDL R3, [R1+0x10] ;  /* 0x0000100001037983 */ /* 0x001ea20000100800 */
[----:B------:R-:W-:Y:S01]  /*1f760*/  IMAD.MOV.U32 R11, RZ, RZ, RZ ;  /* 0x000000ffff0b7224 */ /* 0x000fe200078e00ff */
        /* <DEDUP_REMOVED lines=8> */
[----:B--2---:R-:W-:-:S02]  /*1f7f0*/  IMAD R8, R3, 0xc000, R18 ;  /* 0x0000c00003087824 */ /* 0x004fc400078e0212 */
[----:B------:R-:W-:Y:S02]  /*1f800*/  VIADD R3, R5, 0x34890 ;  /* 0x0003489005037836 */ /* 0x000fe40000000000 */
[----:B------:R-:W-:-:S07]  /*1f810*/  VIADD R6, R8, 0x1c400 ;  /* 0x0001c40008067836 */ /* 0x000fce0000000000 */
.L_x_2736:
        /* <DEDUP_REMOVED lines=16> */
.L_x_2737:
        /* <DEDUP_REMOVED lines=15> */
.L_x_2738:
        /* <DEDUP_REMOVED lines=13> */
.L_x_2909:
[----:B------:R-:W-:Y:S05]  /*1fae0*/  BSYNC B2 ;  /* 0x0000000000027941 */ /* 0x000fea0003800000 */
.L_x_2739:
[----:B------:R-:W-:Y:S01]  /*1faf0*/  BSSY B2, `(.L_x_2741) ;  /* 0x000000b000027945 */ /* 0x000fe20003800000 */
[----:B------:R-:W-:Y:S02]  /*1fb00*/  IMAD.MOV.U32 R8, RZ, RZ, 0x0 ;  /* 0x00000000ff087424 */ /* 0x000fe400078e00ff */
[----:B01----:R-:W-:Y:S01]  /*1fb10*/  IMAD.MOV.U32 R9, RZ, RZ, 0x12f00000 ;  /* 0x12f00000ff097424 */ /* 0x003fe200078e00ff */
[----:B------:R-:W-:Y:S06]  /*1fb20*/  @P1 BRA `(.L_x_2742) ;  /* 0x00000000001c1947 */ /* 0x000fec0003800000 */
[----:B------:R-:W0:Y:S01]  /*1fb30*/  S2R R6, SR_TID.X ;  /* 0x0000000000067919 */ /* 0x000e220000002100 */
[----:B------:R-:W-:-:S04]  /*1fb40*/  IMAD.MOV.U32 R3, RZ, RZ, 0x8000 ;  /* 0x00008000ff037424 */ /* 0x000fc800078e00ff */
[----:B------:R1:W-:Y:S01]  /*1fb50*/  SYNCS.ARRIVE.TRANS64 RZ, [R5+URZ+0x348b0], R3 ;  /* 0x0348b00305ff79a7 */ /* 0x0003e2000800003f */
[----:B0-----:R-:W-:-:S04]  /*1fb60*/  LOP3.LUT R6, R6, 0x1f, RZ, 0xc0, !PT ;  /* 0x0000001f06067812 */ /* 0x001fc800078ec0ff */
[----:B------:R-:W-:-:S13]  /*1fb70*/  ISETP.NE.AND P0, PT, R6, RZ, PT ;  /* 0x000000ff0600720c */ /* 0x000fda0003f05270 */
[----:B-1----:R-:W-:Y:S05]  /*1fb80*/  @!P0 BRA `(.L_x_2742) ;  /* 0x0000000000048947 */ /* 0x002fea0003800000 */
[----:B------:R-:W-:Y:S01]  /*1fb90*/  BPT.TRAP 0x1 ;  /* 0x000000040000795c */ /* 0x000fe20000300000 */
.L_x_2742:
[----:B------:R-:W-:Y:S05]  /*1fba0*/  BSYNC B2 ;  /* 0x0000000000027941 */ /* 0x000fea0003800000 */
.L_x_2741:
[----:B------:R-:W2:Y:S01]  /*1fbb0*/  LDL R3, [R1+0x10] ;  /* 0x0000100001037983 */ /* 0x000ea20000100800 */
[----:B------:R-:W-:Y:S01]  /*1fbc0*/  R2UR UR10, R11 ;  /* 0x000000000b0a72ca */ /* 0x000fe200000e0000 */
[----:B------:R-:W-:Y:S01]  /*1fbd0*/  UIADD3 UR4, UP0, UR36, 0x670, URZ ;  /* 0x0000067024047890 */ /* 0x000fe2000ff1e03f */
[----:B------:R-:W-:Y:S01]  /*1fbe0*/  R2UR UR6, R8 ;  /* 0x00000000080672ca */ /* 0x000fe200000e0000 */
[----:B------:R-:W-:Y:S01]  /*1fbf0*/  VIADD R5, R5, 0x348b0 ;  /* 0x000348b005057836 */ /* 0x000fe20000000000 */
[----:B------:R-:W-:Y:S01]  /*1fc00*/  R2UR UR7, R9 ;  /* 0x00000000090772ca */ /* 0x000fe200000e0000 */
[----:B------:R-:W-:Y:S01]  /*1fc10*/  UIADD3.X UR5, URZ, UR37, URZ, UP0, !UPT ;  /* 0x000000253f057290 */ /* 0x000fe200087fe43f */
[----:B------:R-:W-:Y:S02]  /*1fc20*/  IADD3 R6, R18, 0x400, RZ ;  /* 0x0000040012067810 */ /* 0x000fe40007ffe0ff */
[----:B------:R-:W-:-:S03]  /*1fc30*/  PLOP3.LUT P0, PT, PT, PT, PT, 0x80, 0x0 ;  /* 0x000000000000781c */ /* 0x000fc60003f0f070 */
[----:B--2---:R-:W-:-:S10]  /*1fc40*/  IMAD R3, R3, 0x8000, R6 ;  /* 0x0000800003037824 */ /* 0x004fd400078e0206 */
.L_x_2743:
        /* <DEDUP_REMOVED lines=19> */
.L_x_2744:
        /* <DEDUP_REMOVED lines=10> */
.L_x_2731:
[----:B------:R-:W-:Y:S05]  /*1fe20*/  BSYNC B1 ;  /* 0x0000000000017941 */ /* 0x000fea0003800000 */
.L_x_2730:
[----:B------:R-:W0:Y:S04]  /*1fe30*/  LDL.LU R8, [R1+0x10] ;  /* 0x0000100001087983 */ /* 0x000e280000300800 */
[----:B------:R-:W2:Y:S01]  /*1fe40*/  LDL.LU R6, [R1+0x24] ;  /* 0x0000240001067983 */ /* 0x000ea20000300800 */
[----:B------:R-:W-:Y:S02]  /*1fe50*/  PLOP3.LUT P0, PT, PT, PT, PT, 0x8, 0x0 ;  /* 0x000000000000781c */ /* 0x000fe40003f0e170 */
[----:B0-----:R-:W-:Y:S01]  /*1fe60*/  IADD3 R3, R8, 0x1, RZ ;  /* 0x0000000108037810 */ /* 0x001fe20007ffe0ff */
        /* <DEDUP_REMOVED lines=9> */
.L_x_2760:
[----:B------:R-:W-:Y:S05]  /*1ff00*/  YIELD ;  /* 0x0000000000007946 */ /* 0x000fea0003800000 */
[----:B------:R-:W-:Y:S04]  /*1ff10*/  BSSY B1, `(.L_x_2745) ;  /* 0x000007f000017945 */ /* 0x000fe80003800000 */
[----:B-1----:R-:W-:Y:S05]  /*1ff20*/  @!P6 BRA `(.L_x_2746) ;  /* 0x0000000400f4e947 */ /* 0x002fea0003800000 */
[----:B------:R-:W2:Y:S04]  /*1ff30*/  LDL R5, [R1+0x10] ;  /* 0x0000100001057983 */ /* 0x000ea80000100800 */
[----:B------:R-:W3:Y:S01]  /*1ff40*/  LDL R4, [R1+0x24] ;  /* 0x0000240001047983 */ /* 0x000ee20000100800 */
[----:B------:R-:W-:Y:S01]  /*1ff50*/  BSSY B2, `(.L_x_2747) ;  /* 0x0000008000027945 */ /* 0x000fe20003800000 */
[----:B0-----:R-:W0:Y:S02]  /*1ff60*/  S2R R3, SR_TID.X ;  /* 0x0000000000037919 */ /* 0x001e240000002100 */
[----:B0-----:R-:W-:-:S04]  /*1ff70*/  LOP3.LUT R3, R3, 0x7f, RZ, 0xc0, !PT ;  /* 0x0000007f03037812 */ /* 0x001fc800078ec0ff */
[----:B------:R-:W-:Y:S01]  /*1ff80*/  ISETP.NE.AND P2, PT, R3, RZ, PT ;  /* 0x000000ff0300720c */ /* 0x000fe20003f45270 */
[----:B--2---:R-:W-:Y:S01]  /*1ff90*/  IMAD R7, R5, 0x8, R18 ;  /* 0x0000000805077824 */ /* 0x004fe200078e0212 */
[----:B---3--:R-:W-:-:S04]  /*1ffa0*/  SHF.L.U32 R6, R4, 0x1f, RZ ;  /* 0x0000001f04067819 */ /* 0x008fc800000006ff */
[----:B------:R-:W0:Y:S02]  /*1ffb0*/  SYNCS.PHASECHK.TRANS64.TRYWAIT P1, [R7+URZ+0x348a0], R6 ;  /* 0x0348a006070075a7 */ /* 0x000e24000802017f */
[----:B0-----:R-:W-:Y:S05]  /*1ffc0*/  @!P1 BRA `(.L_x_2748) ;  /* 0x0000006c00e09947 */ /* 0x001fea0003800000 */
.L_x_2910:
[----:B------:R-:W-:Y:S05]  /*1ffd0*/  BSYNC B2 ;  /* 0x0000000000027941 */ /* 0x000fea0003800000 */
.L_x_2747:
[----:B------:R-:W-:Y:S04]  /*1ffe0*/  BSSY B2, `(.L_x_2749) ;  /* 0x0000009000027945 */ /* 0x000fe80003800000 */
        /* <DEDUP_REMOVED lines=8> */
.L_x_2750:
[----:B------:R-:W-:Y:S05]  /*20070*/  BSYNC B2 ;  /* 0x0000000000027941 */ /* 0x000fea0003800000 */
.L_x_2749:
[----:B------:R-:W2:Y:S01]  /*20080*/  LDL R3, [R1+0x10] ;  /* 0x0000100001037983 */ /* 0x000ea20000100800 */
[----:B------:R-:W-:Y:S01]  /*20090*/  IMAD.MOV.U32 R11, RZ, RZ, RZ ;  /* 0x000000ffff0b7224 */ /* 0x000fe200078e00ff */
[----:B------:R-:W-:Y:S01]  /*200a0*/  UIADD3 UR4, UP0, UR36, 0x570, URZ ;  /* 0x0000057024047890 */ /* 0x000fe2000ff1e03f */
[----:B------:R-:W-:Y:S01]  /*200b0*/  PLOP3.LUT P1, PT, PT, PT, PT, 0x80, 0x0 ;  /* 0x000000000000781c */ /* 0x000fe20003f2f070 */
[----:B------:R-:W-:Y:S01]  /*200c0*/  UMOV UR6, 0x0 ;  /* 0x0000000000067882 */ /* 0x000fe20000000000 */
[----:B------:R-:W-:Y:S01]  /*200d0*/  LEA R4, R8, R10, 0x7 ;  /* 0x0000000a08047211 */ /* 0x000fe200078e38ff */
[----:B------:R-:W-:Y:S01]  /*200e0*/  UIADD3.X UR5, URZ, UR37, URZ, UP0, !UPT ;  /* 0x000000253f057290 */ /* 0x000fe200087fe43f */
[----:B------:R-:W-:Y:S01]  /*200f0*/  R2UR UR10, R11 ;  /* 0x000000000b0a72ca */ /* 0x000fe200000e0000 */
[----:B------:R-:W-:Y:S01]  /*20100*/  UMOV UR7, 0x12f00000 ;  /* 0x12f0000000077882 */ /* 0x000fe20000000000 */
[----:B--2---:R-:W-:Y:S02]  /*20110*/  IMAD R5, R3, 0xc000, R18 ;  /* 0x0000c00003057824 */ /* 0x004fe400078e0212 */
[----:B------:R-:W-:-:S02]  /*20120*/  VIADD R3, R7, 0x34890 ;  /* 0x0003489007037836 */ /* 0x000fc40000000000 */
[----:B------:R-:W-:-:S09]  /*20130*/  VIADD R9, R5, 0x1c400 ;  /* 0x0001c40005097836 */ /* 0x000fd20000000000 */
.L_x_2751:
        /* <DEDUP_REMOVED lines=16> */
.L_x_2752:
        /* <DEDUP_REMOVED lines=11> */
[----:B------:R-:W-:Y:S01]  /*202f0*/  UMOV UR6, 0x0 ;  /* 0x0000000000067882 */ /* 0x000fe20000000000 */
[----:B------:R-:W-:Y:S01]  /*20300*/  IADD3 R5, R5, 0x24400, RZ ;  /* 0x0002440005057810 */ /* 0x000fe20007ffe0ff */
[----:B------:R-:W-:Y:S01]  /*20310*/  UMOV UR7, 0x12f00000 ;  /* 0x12f0000000077882 */ /* 0x000fe20000000000 */
[----:B------:R-:W-:-:S09]  /*20320*/  UMOV UR10, 0x80 ;  /* 0x00000080000a7882 */ /* 0x000fd20000000000 */
.L_x_2753:
        /* <DEDUP_REMOVED lines=13> */
.L_x_2911:
[----:B------:R-:W-:Y:S05]  /*20400*/  BSYNC B2 ;  /* 0x0000000000027941 */ /* 0x000fea0003800000 */
.L_x_2754:
        /* <DEDUP_REMOVED lines=11> */
.L_x_2757:
[----:B------:R-:W-:Y:S05]  /*204c0*/  BSYNC B2 ;  /* 0x0000000000027941 */ /* 0x000fea0003800000 */
.L_x_2756:
        /* <DEDUP_REMOVED lines=10> */
.L_x_2758:
        /* <DEDUP_REMOVED lines=15> */
.L_x_2759:
        /* <DEDUP_REMOVED lines=10> */
.L_x_2746:
[----:B------:R-:W-:Y:S05]  /*20700*/  BSYNC B1 ;  /* 0x0000000000017941 */ /* 0x000fea0003800000 */
.L_x_2745:
[----:B0-----:R-:W2:Y:S04]  /*20710*/  LDL.LU R6, [R1+0x10] ;  /* 0x0000100001067983 */ /* 0x001ea80000300800 */
[----:B------:R-:W3:Y:S01]  /*20720*/  LDL.LU R5, [R1+0x24] ;  /* 0x0000240001057983 */ /* 0x000ee20000300800 */
[C---:B------:R-:W-:Y:S01]  /*20730*/  ISETP.GT.AND P2, PT, R8.reuse, R2, PT ;  /* 0x000000020800720c */ /* 0x040fe20003f44270 */
[----:B------:R-:W-:Y:S02]  /*20740*/  VIADD R8, R8, 0xffffffff ;  /* 0xffffffff08087836 */ /* 0x000fe40000000000 */
[----:B--2---:R-:W-:-:S05]  /*20750*/  VIADD R3, R6, 0x1 ;  /* 0x0000000106037836 */ /* 0x004fca0000000000 */
[----:B------:R-:W-:-:S04]  /*20760*/  ISETP.NE.AND P1, PT, R3, 0x2, PT ;  /* 0x000000020300780c */ /* 0x000fc80003f25270 */
[----:B------:R-:W-:Y:S02]  /*20770*/  SEL R4, RZ, 0x1, P1 ;  /* 0x00000001ff047807 */ /* 0x000fe40000800000 */
[----:B------:R-:W-:Y:S02]  /*20780*/  SEL R3, R3, RZ, P1 ;  /* 0x000000ff03037207 */ /* 0x000fe40000800000 */
[----:B---3--:R-:W-:-:S05]  /*20790*/  LOP3.LUT R5, R5, R4, RZ, 0x3c, !PT ;  /* 0x0000000405057212 */ /* 0x008fca00078e3cff */
[----:B------:R1:W-:Y:S04]  /*207a0*/  STL [R1+0x24], R5 ;  /* 0x0000240501007387 */ /* 0x0003e80000100800 */
[----:B------:R1:W-:Y:S01]  /*207b0*/  STL [R1+0x10], R3 ;  /* 0x0000100301007387 */ /* 0x0003e20000100800 */
[----:B------:R-:W-:Y:S05]  /*207c0*/  @P2 BRA `(.L_x_2760) ;  /* 0xfffffff400cc2947 */ /* 0x000fea000383ffff */
.L_x_2724:
[----:B------:R-:W-:Y:S05]  /*207d0*/  BSYNC B0 ;  /* 0x0000000000007941 */ /* 0x000fea0003800000 */
.L_x_2723:
[----:B------:R-:W2:Y:S01]  /*207e0*/  LDL R4, [R1+0x4] ;  /* 0x0000040001047983 */ /* 0x000ea20000100800 */
[----:B------:R-:W3:Y:S01]  /*207f0*/  LDC R0, c[0x0][0x448] ;  /* 0x00011200ff007b82 */ /* 0x000ee20000000800 */
[----:B------:R-:W-:Y:S01]  /*20800*/  ISETP.NE.AND P2, PT, R17, RZ, PT ;  /* 0x000000ff1100720c */ /* 0x000fe20003f45270 */
[----:B------:R-:W-:Y:S05]  /*20810*/  @!P0 WARPSYNC.ALL ;  /* 0x0000000000008948 */ /* 0x000fea0003800000 */
[----:B------:R-:W-:Y:S07]  /*20820*/  BSSY B0, `(.L_x_2761) ;  /* 0x000002d000007945 */ /* 0x000fee0003800000 */
[----:B------:R-:W4:Y:S08]  /*20830*/  @!P2 LDC R17, c[0x0][0x9f0] ;  /* 0x00027c00ff11ab82 */ /* 0x000f300000000800 */
[----:B------:R-:W-:Y:S01]  /*20840*/  @!P0 BAR.SYNC.DEFER_BLOCKING 0xc, 0x180 ;  /* 0x0306000000008b1d */ /* 0x000fe20000010000 */
[----:B---3--:R-:W-:-:S13]  /*20850*/  ISETP.NE.AND P1, PT, R0, 0x1, PT ;  /* 0x000000010000780c */ /* 0x008fda0003f25270 */
[----:B------:R-:W3:Y:S08]  /*20860*/  @P1 LDC R2, c[0x0][0x44c] ;  /* 0x00011300ff021b82 */ /* 0x000ef00000000800 */
[----:B01----:R-:W0:Y:S01]  /*20870*/  @P1 LDC R3, c[0x0][0x450] ;  /* 0x00011400ff031b82 */ /* 0x003e220000000800 */
[----:B--2---:R-:W-:-:S05]  /*20880*/  LEA R0, R4, 0x7f, 0x7 ;  /* 0x0000007f04007811 */ /* 0x004fca00078e38ff */
[----:B---3--:R-:W-:-:S05]  /*20890*/  @P1 IMAD.HI.U32 R2, R0, R2, RZ ;  /* 0x0000000200021227 */ /* 0x008fca00078e00ff */
[----:B0-----:R-:W-:-:S04]  /*208a0*/  @P1 SHF.R.U32.HI R0, RZ, R3, R2 ;  /* 0x00000003ff001219 */ /* 0x001fc80000011602 */
[----:B------:R-:W-:-:S04]  /*208b0*/  IADD3 R0, R21, R0, RZ ;  /* 0x0000000015007210 */ /* 0x000fc80007ffe0ff */
[----:B------:R-:W-:-:S04]  /*208c0*/  SHF.R.S32.HI R2, RZ, 0x1f, R0 ;  /* 0x0000001fff027819 */ /* 0x000fc80000011400 */
[----:B------:R-:W-:-:S04]  /*208d0*/  LEA.HI R0, R2, R0, RZ, 0x7 ;  /* 0x0000000002007211 */ /* 0x000fc800078f38ff */
[----:B------:R-:W-:-:S04]  /*208e0*/  SHF.R.S32.HI R0, RZ, 0x7, R0 ;  /* 0x00000007ff007819 */ /* 0x000fc80000011400 */
[----:B------:R-:W-:-:S04]  /*208f0*/  VIMNMX R7, R20, R0, PT ;  /* 0x0000000014077248 */ /* 0x000fc80003fe0100 */
[----:B------:R-:W-:Y:S01]  /*20900*/  ISETP.GE.AND P1, PT, R7, 0x1, PT ;  /* 0x000000010700780c */ /* 0x000fe20003f26270 */
[----:B------:R0:W-:Y:S04]  /*20910*/  STL [R1+0x40], R7 ;  /* 0x0000400701007387 */ /* 0x0001e80000100800 */
[----:B------:R0:W-:Y:S08]  /*20920*/  STL [R1+0x44], RZ ;  /* 0x000044ff01007387 */ /* 0x0001f00000100800 */
[----:B0---4-:R-:W-:Y:S05]  /*20930*/  @!P1 BRA `(.L_x_2762) ;  /* 0x00000000006c9947 */ /* 0x011fea0003800000 */
        /* <DEDUP_REMOVED lines=10> */
[----:B------:R-:W-:-:S03]  /*209e0*/  IADD3 R4, R17, -0x1, R7 ;  /* 0xffffffff11047810 */ /* 0x000fc60007ffe007 */
        /* <DEDUP_REMOVED lines=16> */
.L_x_2762:
[----:B------:R-:W-:Y:S05]  /*20af0*/  BSYNC B0 ;  /* 0x0000000000007941 */ /* 0x000fea0003800000 */
.L_x_2761:
[----:B------:R-:W2:Y:S04]  /*20b00*/  LDL R0, [R1+0x44] ;  /* 0x0000440001007983 */ /* 0x000ea80000100800 */
[----:B0-----:R-:W2:Y:S01]  /*20b10*/  LDL R2, [R1+0x60] ;  /* 0x0000600001027983 */ /* 0x001ea20000100800 */
[----:B------:R-:W-:Y:S01]  /*20b20*/  BSSY B7, `(.L_x_2763) ;  /* 0x0000411000077945 */ /* 0x000fe20003800000 */
[----:B--2---:R-:W-:-:S05]  /*20b30*/  IMAD R2, R2, R0, RZ ;  /* 0x0000000002027224 */ /* 0x004fca00078e02ff */
[----:B------:R-:W-:Y:S01]  /*20b40*/  VIADDMNMX R0, R2, R0, R7, PT ;  /* 0x0000000002007246 */ /* 0x000fe20003800107 */
[----:B------:R0:W-:Y:S03]  /*20b50*/  STL [R1+0x30], R2 ;  /* 0x0000300201007387 */ /* 0x0001e60000100800 */
[----:B------:R-:W-:Y:S01]  /*20b60*/  ISETP.GT.AND P0, PT, R0, R2, PT ;  /* 0x000000020000720c */ /* 0x000fe20003f04270 */
[----:B------:R0:W-:-:S12]  /*20b70*/  STL [R1+0x48], R0 ;  /* 0x0000480001007387 */ /* 0x0001d80000100800 */
[----:B0-----:R-:W-:Y:S05]  /*20b80*/  @P0 BRA `(.L_x_2764) ;  /* 0x0000000000480947 */ /* 0x001fea0003800000 */
[----:B------:R-:W0:Y:S02]  /*20b90*/  S2R R0, SR_TID.X ;  /* 0x0000000000007919 */ /* 0x000e240000002100 */
[----:B0-----:R-:W-:-:S04]  /*20ba0*/  LOP3.LUT R0, R0, 0x7f, RZ, 0xc0, !PT ;  /* 0x0000007f00007812 */ /* 0x001fc800078ec0ff */
[----:B------:R-:W-:-:S13]  /*20bb0*/  ISETP.NE.AND P0, PT, R0, RZ, PT ;  /* 0x000000ff0000720c */ /* 0x000fda0003f05270 */
[----:B------:R-:W-:Y:S05]  /*20bc0*/  @P0 BRA `(.L_x_2765) ;  /* 0x0000004000180947 */ /* 0x000fea0003800000 */
[----:B------:R-:W0:Y:S01]  /*20bd0*/  S2R R3, SR_LANEID ;  /* 0x0000000000037919 */ /* 0x000e220000000000 */
[----:B------:R-:W-:Y:S02]  /*20be0*/  VOTEU.ANY UR4, UPT, PT ;  /* 0x0000000000047886 */ /* 0x000fe400038e0100 */
[----:B------:R-:W0:Y:S08]  /*20bf0*/  FLO.U32 R0, UR4 ;  /* 0x0000000400007d00 */ /* 0x000e3000080e0000 */
[----:B------:R-:W1:Y:S01]  /*20c00*/  POPC R4, UR4 ;  /* 0x0000000400047d09 */ /* 0x000e620008000000 */
[----:B0-----:R-:W-:-:S02]  /*20c10*/  ISETP.EQ.U32.AND P0, PT, R0, R3, PT ;  /* 0x000000030000720c */ /* 0x001fc40003f02070 */
[----:B------:R-:W1:Y:S11]  /*20c20*/  LDC.64 R2, c[0x0][0xc60] ;  /* 0x00031800ff027b82 */ /* 0x000e760000000a00 */
[----:B-1----:R-:W2:Y:S01]  /*20c30*/  @P0 ATOMG.E.ADD.STRONG.GPU PT, R3, desc[UR60][R2.64], R4 ;  /* 0x00000004020309a8 */ /* 0x002ea200081ee1fc */
[----:B------:R-:W0:Y:S02]  /*20c40*/  S2R R5, SR_LTMASK ;  /* 0x0000000000057919 */ /* 0x000e240000003900 */
[----:B0-----:R-:W-:-:S06]  /*20c50*/  LOP3.LUT R5, R5, UR4, RZ, 0xc0, !PT ;  /* 0x0000000405057c12 */ /* 0x001fcc000f8ec0ff */
[----:B------:R-:W0:Y:S01]  /*20c60*/  POPC R5, R5 ;  /* 0x0000000500057309 */ /* 0x000e220000000000 */
[----:B--2---:R-:W0:Y:S02]  /*20c70*/  SHFL.IDX PT, R0, R3, R0, 0x1f ;  /* 0x00001f0003007589 */ /* 0x004e2400000e0000 */
[----:B0-----:R-:W-:-:S05]  /*20c80*/  IADD3 R0, R0, UR38, R5 ;  /* 0x0000002600007c10 */ /* 0x001fca000fffe005 */
[----:B------:R4:W-:Y:S01]  /*20c90*/  STL [R1], R0 ;  /* 0x0000000001007387 */ /* 0x0009e20000100800 */
[----:B------:R-:W-:Y:S05]  /*20ca0*/  BRA `(.L_x_2765) ;  /* 0x0000003c00e07947 */ /* 0x000fea0003800000 */
.L_x_2764:
        /* <DEDUP_REMOVED lines=20> */
.L_x_2767:
[----:B------:R-:W-:Y:S05]  /*20df0*/  BSYNC B6 ;  /* 0x0000000000067941 */ /* 0x000fea0003800000 */
.L_x_2766:
        /* <DEDUP_REMOVED lines=20> */
.L_x_2770:
[----:B------:R0:W1:Y:S01]  /*20f40*/  LDC.64 R2, c[0x4][R17] ;  /* 0x0100000011027b82 */ /* 0x0000620000000a00 */
[----:B------:R-:W-:Y:S01]  /*20f50*/  ULDC.64 UR4, c[0x4][0xb8] ;  /* 0x01002e0000047ab9 */ /* 0x000fe20000000a00 */
[----:B------:R-:W-:Y:S01]  /*20f60*/  ULDC.64 UR6, c[0x4][0xc0] ;  /* 0x0100300000067ab9 */ /* 0x000fe20000000a00 */
[----:B------:R-:W-:Y:S01]  /*20f70*/  ULDC.64 UR8, c[0x4][0x18] ;  /* 0x0100060000087ab9 */ /* 0x000fe20000000a00 */
[----:B------:R-:W-:Y:S01]  /*20f80*/  MOV R4, UR4 ;  /* 0x0000000400047c02 */ /* 0x000fe20008000f00 */
[----:B------:R-:W-:Y:S01]  /*20f90*/  IMAD.U32 R5, RZ, RZ, UR5 ;  /* 0x00000005ff057e24 */ /* 0x000fe2000f8e00ff */
[----:B------:R-:W-:Y:S01]  /*20fa0*/  MOV R11, UR9 ;  /* 0x00000009000b7c02 */ /* 0x000fe20008000f00 */
[----:B------:R-:W-:Y:S02]  /*20fb0*/  IMAD.U32 R6, RZ, RZ, UR6 ;  /* 0x00000006ff067e24 */ /* 0x000fe4000f8e00ff */
[----:B------:R-:W-:Y:S02]  /*20fc0*/  IMAD.U32 R7, RZ, RZ, UR7 ;  /* 0x00000007ff077e24 */ /* 0x000fe4000f8e00ff */
[----:B------:R-:W-:-:S02]  /*20fd0*/  IMAD.U32 R10, RZ, RZ, UR8 ;  /* 0x00000008ff0a7e24 */ /* 0x000fc4000f8e00ff */
[----:B------:R-:W-:Y:S02]  /*20fe0*/  IMAD.MOV.U32 R8, RZ, RZ, 0x70 ;  /* 0x00000070ff087424 */ /* 0x000fe400078e00ff */
[----:B------:R-:W-:Y:S02]  /*20ff0*/  IMAD.MOV.U32 R12, RZ, RZ, 0x1 ;  /* 0x00000001ff0c7424 */ /* 0x000fe400078e00ff */
[----:B0-----:R-:W-:-:S07]  /*21000*/  IMAD.MOV.U32 R13, RZ, RZ, RZ ;  /* 0x000000ffff0d7224 */ /* 0x001fce00078e00ff */
[----:B------:R-:W-:-:S07]  /*21010*/  LEPC R20, `(.L_x_2769) ;  /* 0x000000001014794e */ /* 0x000fce0000000000 */
[----:B-1----:R-:W-:Y:S05]  /*21020*/  CALL.ABS.NOINC R2 ;  /* 0x0000000002007343 */ /* 0x002fea0003c00000 */
.L_x_2769:
[----:B------:R-:W-:Y:S05]  /*21030*/  BSYNC B6 ;  /* 0x0000000000067941 */ /* 0x000fea0003800000 */
.L_x_2768:
[----:B------:R-:W2:Y:S01]  /*21040*/  LDL.LU R2, [R1+0x28] ;  /* 0x0000280001027983 */ /* 0x000ea20000300800 */
[----:B------:R-:W-:-:S03]  /*21050*/  ULDC.64 UR4, c[0x0][0x9f8] ;  /* 0x00027e0000047ab9 */ /* 0x000fc60000000a00 */
[----:B------:R-:W3:Y:S04]  /*21060*/  LDL.LU R0, [R1+0x38] ;  /* 0x0000380001007983 */ /* 0x000ee80000300800 */
[----:B------:R-:W4:Y:S01]  /*21070*/  LDL R7, [R1+0x14] ;  /* 0x0000140001077983 */ /* 0x000f220000100800 */
[----:B------:R-:W-:-:S03]  /*21080*/  ISETP.NE.U32.AND P0, PT, RZ, UR4, PT ;  /* 0x00000004ff007c0c */ /* 0x000fc6000bf05070 */
[----:B------:R-:W5:Y:S01]  /*21090*/  LDL R17, [R1+0x48] ;  /* 0x0000480001117983 */ /* 0x000f620000100800 */
[----:B------:R-:W-:-:S13]  /*210a0*/  ISETP.NE.AND.EX P0, PT, RZ, UR5, PT, P0 ;  /* 0x00000005ff007c0c */ /* 0x000fda000bf05300 */
[----:B--2---:R-:W-:-:S04]  /*210b0*/  @P0 IADD3 R2, P1, R2, UR4, RZ ;  /* 0x0000000402020c10 */ /* 0x004fc8000ff3e0ff */
[----:B---3--:R-:W-:Y:S01]  /*210c0*/  @P0 IADD3.X R3, R0, UR5, RZ, P1, !PT ;  /* 0x0000000500030c10 */ /* 0x008fe20008ffe4ff */
[----:B------:R-:W-:-:S04]  /*210d0*/  ULDC.64 UR4, c[0x0][0xa08] ;  /* 0x0002820000047ab9 */ /* 0x000fc80000000a00 */
[----:B----4-:R0:W2:Y:S02]  /*210e0*/  @P0 LDG.E R7, desc[UR60][R2.64] ;  /* 0x0000003c02070981 */ /* 0x0100a4000c1e1900 */
[----:B0-----:R-:W0:Y:S01]  /*210f0*/  LDC.64 R2, c[0x0][0x418] ;  /* 0x00010600ff027b82 */ /* 0x001e220000000a00 */
[----:B-----5:R-:W-:Y:S01]  /*21100*/  VIADD R0, R17, 0xffffffff ;  /* 0xffffffff11007836 */ /* 0x020fe20000000000 */
[----:B--2---:R-:W-:Y:S01]  /*21110*/  SHF.R.S32.HI R8, RZ, 0x1f, R7 ;  /* 0x0000001fff087819 */ /* 0x004fe20000011407 */
[----:B------:R1:W-:Y:S04]  /*21120*/  @P0 STL [R1+0x14], R7 ;  /* 0x0000140701000387 */ /* 0x0003e80000100800 */
[----:B------:R1:W-:Y:S01]  /*21130*/  STL [R1+0x28], R8 ;  /* 0x0000280801007387 */ /* 0x0003e20000100800 */
[----:B0-----:R-:W-:Y:S01]  /*21140*/  LOP3.LUT P0, RZ, R2, UR4, RZ, 0xfc, !PT ;  /* 0x0000000402ff7c12 */ /* 0x001fe2000f80fcff */
[----:B------:R-:W-:-:S03]  /*21150*/  UMOV UR4, 0xffffffff ;  /* 0xffffffff00047882 */ /* 0x000fc60000000000 */
[----:B------:R-:W-:-:S04]  /*21160*/  LOP3.LUT P0, RZ, R3, UR5, RZ, 0xfc, P0 ;  /* 0x0000000503ff7c12 */ /* 0x000fc8000800fcff */
[----:B------:R-:W-:Y:S01]  /*21170*/  SEL R17, R7, RZ, !P0 ;  /* 0x000000ff07117207 */ /* 0x000fe20004000000 */
[----:B-1----:R-:W-:Y:S08]  /*21180*/  BRA.DIV UR4, `(.L_x_2771) ;  /* 0x0000005e04987947 */ /* 0x002ff0000b800000 */
[----:B------:R-:W0:Y:S02]  /*21190*/  S2R R4, SR_TID.X ;  /* 0x0000000000047919 */ /* 0x000e240000002100 */
[----:B0-----:R-:W-:-:S04]  /*211a0*/  SHF.R.U32.HI R4, RZ, 0x5, R4 ;  /* 0x00000005ff047819 */ /* 0x001fc80000011604 */
[----:B------:R-:W-:-:S05]  /*211b0*/  LOP3.LUT R4, R4, 0x3, RZ, 0xc0, !PT ;  /* 0x0000000304047812 */ /* 0x000fca00078ec0ff */
[----:B------:R0:W1:Y:S02]  /*211c0*/  SHFL.IDX PT, R14, R4, RZ, 0x1f ;  /* 0x00001fff040e7589 */ /* 0x00006400000e0000 */
.L_x_2914:
[----:B0-----:R-:W2:Y:S01]  /*211d0*/  LDL.LU R4, [R1+0x1c] ;  /* 0x00001c0001047983 */ /* 0x001ea20000300800 */
[----:B------:R-:W-:Y:S02]  /*211e0*/  PLOP3.LUT P1, PT, PT, PT, PT, 0x8, 0x0 ;  /* 0x000000000000781c */ /* 0x000fe40003f2e170 */
[----:B-1----:R-:W-:Y:S01]  /*211f0*/  ISETP.NE.AND P0, PT, R14, RZ, PT ;  /* 0x000000ff0e00720c */ /* 0x002fe20003f05270 */
        /* <DEDUP_REMOVED lines=8> */
.L_x_2917:
[----:B------:R-:W-:Y:S05]  /*21280*/  @!P6 BRA `(.L_x_2772) ;  /* 0x000000040028e947 */ /* 0x000fea0003800000 */
[----:B------:R-:W-:-:S04]  /*21290*/  ISETP.NE.U32.AND P0, PT, R2, RZ, PT ;  /* 0x000000ff0200720c */ /* 0x000fc80003f05070 */
[----:B------:R-:W-:-:S13]  /*212a0*/  ISETP.NE.AND.EX P0, PT, R3, RZ, PT, P0 ;  /* 0x000000ff0300720c */ /* 0x000fda0003f05300 */
[----:B------:R-:W-:Y:S05]  /*212b0*/  @!P0 BRA `(.L_x_2774) ;  /* 0x0000000000508947 */ /* 0x000fea0003800000 */
[----:B------:R-:W1:Y:S01]  /*212c0*/  LDC R6, c[0x0][0x43c] ;  /* 0x00010f00ff067b82 */ /* 0x000e620000000800 */
[----:B------:R-:W-:Y:S01]  /*212d0*/  MOV R9, R0 ;  /* 0x0000000000097202 */ /* 0x000fe20000000f00 */
[----:B------:R-:W-:-:S04]  /*212e0*/  ULDC.64 UR4, c[0x0][0x428] ;  /* 0x00010a0000047ab9 */ /* 0x000fc80000000a00 */
[----:B0-----:R-:W-:Y:S01]  /*212f0*/  IMAD.MOV.U32 R0, RZ, RZ, R9 ;  /* 0x000000ffff007224 */ /* 0x001fe200078e0009 */
[----:B-1----:R-:W-:-:S13]  /*21300*/  ISETP.NE.AND P0, PT, R6, 0x1, PT ;  /* 0x000000010600780c */ /* 0x002fda0003f05270 */
        /* <DEDUP_REMOVED lines=15> */
.L_x_2774:
[----:B-1----:R-:W2:Y:S01]  /*21400*/  LDL R2, [R1+0x18] ;  /* 0x0000180001027983 */ /* 0x002ea20000100800 */
[----:B0-----:R-:W-:Y:S02]  /*21410*/  LEA R0, R19, R18, 0x3 ;  /* 0x0000001213007211 */ /* 0x001fe400078e18ff */
[----:B--2---:R-:W-:-:S04]  /*21420*/  SHF.L.U32 R2, R2, 0x1f, RZ ;  /* 0x0000001f02027819 */ /* 0x004fc800000006ff */
[----:B------:R-:W0:Y:S02]  /*21430*/  SYNCS.PHASECHK.TRANS64.TRYWAIT P0, [R0+URZ+0x34840], R2 ;  /* 0x03484002000075a7 */ /* 0x000e24000800017f */
[----:B0-----:R-:W-:Y:S05]  /*21440*/  @!P0 BRA `(.L_x_2775) ;  /* 0x0000005c003c8947 */ /* 0x001fea0003800000 */
.L_x_2918:
        /* <DEDUP_REMOVED lines=11> */
.L_x_2776:
[----:B------:R-:W2:Y:S04]  /*21500*/  LDL R4, [R1+0x8] ;  /* 0x0000080001047983 */ /* 0x000ea80000100800 */
[----:B------:R-:W3:Y:S04]  /*21510*/  LDL R3, [R1+0x20] ;  /* 0x0000200001037983 */ /* 0x000ee80000100800 */
[----:B0-----:R-:W4:Y:S01]  /*21520*/  LDL.LU R2, [R1+0x1c] ;  /* 0x00001c0001027983 */ /* 0x001f220000300800 */
        /* <DEDUP_REMOVED lines=25> */
[----:B0-----:R-:W-:Y:S01]  /*216c0*/  UMOV UR8, UR15 ;  /* 0x0000000f00087c82 */ /* 0x001fe20008000000 */
[----:B------:R-:W-:Y:S02]  /*216d0*/  UMOV UR10, UR17 ;  /* 0x00000011000a7c82 */ /* 0x000fe40008000000 */
[----:B------:R0:W-:Y:S02]  /*216e0*/  UTMALDG.4D [UR8], [UR4], desc[UR6] ;  /* 0x00000608040075b4 */ /* 0x0001e40008019000 */
[----:B0-----:R-:W-:Y:S01]  /*216f0*/  UMOV UR8, UR16 ;  /* 0x0000001000087c82 */ /* 0x001fe20008000000 */
[----:B------:R-:W-:Y:S02]  /*21700*/  UMOV UR10, UR14 ;  /* 0x0000000e000a7c82 */ /* 0x000fe40008000000 */
[----:B------:R1:W-:Y:S02]  /*21710*/  UTMALDG.4D [UR8], [UR4], desc[UR6] ;  /* 0x00000608040075b4 */ /* 0x0003e40008019000 */
[----:B-1----:R-:W-:Y:S01]  /*21720*/  NOP ;  /* 0x0000000000007918 */ /* 0x002fe20000000000 */
.L_x_2772:
[----:B------:R-:W2:Y:S04]  /*21730*/  LDL.LU R3, [R1+0x4c] ;  /* 0x00004c0001037983 */ /* 0x000ea80000300800 */
[----:B------:R-:W3:Y:S04]  /*21740*/  LDL.LU R5, [R1+0x34] ;  /* 0x0000340001057983 */ /* 0x000ee80000300800 */
[----:B0-----:R-:W4:Y:S01]  /*21750*/  LDL.LU R4, [R1+0x54] ;  /* 0x0000540001047983 */ /* 0x001f220000300800 */
        /* <DEDUP_REMOVED lines=37> */
.L_x_2778:
[----:B------:R-:W-:Y:S05]  /*219b0*/  BSYNC B6 ;  /* 0x0000000000067941 */ /* 0x000fea0003800000 */
.L_x_2777:
[----:B0-----:R-:W2:Y:S01]  /*219c0*/  LDL.LU R0, [R1+0x4c] ;  /* 0x00004c0001007983 */ /* 0x001ea20000300800 */
[----:B------:R-:W-:Y:S01]  /*219d0*/  ULDC.64 UR4, c[0x0][0x2d8] ;  /* 0x0000b60000047ab9 */ /* 0x000fe20000000a00 */
[----:B------:R-:W0:Y:S01]  /*219e0*/  LDC R7, c[0x0][0x448] ;  /* 0x00011200ff077b82 */ /* 0x000e220000000800 */
[----:B------:R-:W-:Y:S01]  /*219f0*/  ULDC.64 UR6, c[0x0][0x280] ;  /* 0x0000a00000067ab9 */ /* 0x000fe20000000a00 */
[----:B------:R-:W3:Y:S04]  /*21a00*/  LDL.LU R4, [R1+0x38] ;  /* 0x0000380001047983 */ /* 0x000ee80000300800 */
[----:B------:R-:W3:Y:S04]  /*21a10*/  LDL.LU.64 R2, [R1+0x58] ;  /* 0x0000580001027983 */ /* 0x000ee80000300a00 */
[----:B------:R-:W4:Y:S04]  /*21a20*/  LDL.LU R5, [R1+0x34] ;  /* 0x0000340001057983 */ /* 0x000f280000300800 */
[----:B------:R-:W4:Y:S01]  /*21a30*/  LDL R9, [R1+0x4] ;  /* 0x0000040001097983 */ /* 0x000f220000100800 */
[----:B------:R-:W1:Y:S01]  /*21a40*/  S2R R10, SR_TID.X ;  /* 0x00000000000a7919 */ /* 0x000e620000002100 */
[----:B------:R-:W1:Y:S01]  /*21a50*/  S2R R8, SR_TID.X ;  /* 0x0000000000087919 */ /* 0x000e620000002100 */
[----:B0-----:R-:W-:-:S13]  /*21a60*/  ISETP.NE.AND P0, PT, R7, 0x1, PT ;  /* 0x000000010700780c */ /* 0x001fda0003f05270 */
[----:B------:R-:W0:Y:S01]  /*21a70*/  @P0 LDC R6, c[0x0][0x450] ;  /* 0x00011400ff060b82 */ /* 0x000e220000000800 */
[----:B-1----:R-:W-:Y:S01]  /*21a80*/  IMAD.SHL.U32 R10, R10, 0x8, RZ ;  /* 0x000000080a0a7824 */ /* 0x002fe200078e00ff */
[----:B------:R-:W-:-:S04]  /*21a90*/  SHF.L.U32 R8, R8, 0x3, RZ ;  /* 0x0000000308087819 */ /* 0x000fc800000006ff */
[----:B------:R-:W-:Y:S02]  /*21aa0*/  LOP3.LUT R10, R10, 0x38, RZ, 0xc0, !PT ;  /* 0x000000380a0a7812 */ /* 0x000fe400078ec0ff */
[----:B------:R-:W-:Y:S02]  /*21ab0*/  LOP3.LUT R8, R8, 0x38, RZ, 0xc0, !PT ;  /* 0x0000003808087812 */ /* 0x000fe400078ec0ff */
[C---:B------:R-:W-:Y:S02]  /*21ac0*/  LOP3.LUT R11, R10.reuse, 0x40, RZ, 0xfc, !PT ;  /* 0x000000400a0b7812 */ /* 0x040fe400078efcff */
[----:B------:R-:W-:Y:S01]  /*21ad0*/  LOP3.LUT R10, R10, 0x80, RZ, 0xfc, !PT ;  /* 0x000000800a0a7812 */ /* 0x000fe200078efcff */
[----:B---3--:R-:W-:Y:S02]  /*21ae0*/  IMAD.MOV.U32 R3, RZ, RZ, R4 ;  /* 0x000000ffff037224 */ /* 0x008fe400078e0004 */
[----:B------:R-:W1:Y:S01]  /*21af0*/  S2R R4, SR_TID.X ;  /* 0x0000000000047919 */ /* 0x000e620000002100 */
[----:B------:R-:W-:-:S04]  /*21b00*/  IMAD.WIDE.U32 R2, R16, UR4, R2 ;  /* 0x0000000410027c25 */ /* 0x000fc8000f8e0002 */
[----:B------:R-:W-:Y:S01]  /*21b10*/  IMAD R3, R16, UR5, R3 ;  /* 0x0000000510037c24 */ /* 0x000fe2000f8e0203 */
[----:B------:R-:W-:Y:S02]  /*21b20*/  ULDC.64 UR4, c[0x0][0x2e0] ;  /* 0x0000b80000047ab9 */ /* 0x000fe40000000a00 */
[----:B--2---:R-:W-:Y:S02]  /*21b30*/  IMAD R0, R0, UR4, RZ ;  /* 0x0000000400007c24 */ /* 0x004fe4000f8e02ff */
[----:B----4-:R-:W-:-:S04]  /*21b40*/  IMAD.WIDE.U32 R2, R5, UR4, R2 ;  /* 0x0000000405027c25 */ /* 0x010fc8000f8e0002 */
[----:B------:R-:W-:Y:S01]  /*21b50*/  IMAD R0, R5, UR5, R0 ;  /* 0x0000000505007c24 */ /* 0x000fe2000f8e0200 */
[----:B------:R-:W-:-:S03]  /*21b60*/  ULDC.64 UR4, c[0x0][0x2d0] ;  /* 0x0000b40000047ab9 */ /* 0x000fc60000000a00 */
[----:B------:R-:W-:Y:S01]  /*21b70*/  IMAD.IADD R3, R3, 0x1, R0 ;  /* 0x0000000103037824 */ /* 0x000fe200078e0200 */
[----:B-1----:R-:W-:-:S04]  /*21b80*/  LOP3.LUT R4, R4, 0x7f, RZ, 0xc0, !PT ;  /* 0x0000007f04047812 */ /* 0x002fc800078ec0ff */
[----:B------:R-:W-:Y:S02]  /*21b90*/  SHF.R.U32.HI R5, RZ, 0x3, R4 ;  /* 0x00000003ff057819 */ /* 0x000fe40000011604 */
[----:B------:R-:W1:Y:S02]  /*21ba0*/  S2R R4, SR_TID.X ;  /* 0x0000000000047919 */ /* 0x000e640000002100 */
[----:B-1----:R-:W-:-:S04]  /*21bb0*/  SHF.L.U32 R4, R4, 0x4, RZ ;  /* 0x0000000404047819 */ /* 0x002fc800000006ff */
        /* <DEDUP_REMOVED lines=23> */
[----:B------:R-:W-:Y:S02]  /*21d30*/  ISETP.GE.AND P2, PT, R8, UR4, PT ;  /* 0x0000000408007c0c */ /* 0x000fe4000bf46270 */
[----:B------:R-:W-:Y:S01]  /*21d40*/  ISETP.GE.AND P1, PT, R11, UR4, PT ;  /* 0x000000040b007c0c */ /* 0x000fe2000bf26270 */
[----:B------:R-:W-:Y:S01]  /*21d50*/  UMOV UR4, 0xffffffff ;  /* 0xffffffff00047882 */ /* 0x000fe20000000000 */
[----:B------:R-:W-:-:S02]  /*21d60*/  LEA.HI.X R3, R2, UR7, R0, 0x1, P3 ;  /* 0x0000000702037c11 */ /* 0x000fc400098f0c00 */
[----:B0-----:R-:W-:Y:S09]  /*21d70*/  BRA.DIV UR4, `(.L_x_2779) ;  /* 0x0000005604047947 */ /* 0x001ff2000b800000 */
[----:B------:R-:W0:Y:S01]  /*21d80*/  S2R R6, SR_TID.X ;  /* 0x0000000000067919 */ /* 0x000e220000002100 */
[----:B------:R-:W2:Y:S01]  /*21d90*/  LDL.LU R8, [R1+0x4] ;  /* 0x0000040001087983 */ /* 0x000ea20000300800 */
[----:B0-----:R-:W-:-:S04]  /*21da0*/  LOP3.LUT R6, R6, 0x7f, RZ, 0xc0, !PT ;  /* 0x0000007f06067812 */ /* 0x001fc800078ec0ff */
[----:B------:R-:W-:Y:S02]  /*21db0*/  SHF.R.U32.HI R9, RZ, 0x3, R6 ;  /* 0x00000003ff097819 */ /* 0x000fe40000011606 */
[----:B------:R-:W3:Y:S01]  /*21dc0*/  LDL.LU R6, [R1+0x50] ;  /* 0x0000500001067983 */ /* 0x000ee20000300800 */
[----:B------:R-:W0:Y:S02]  /*21dd0*/  S2R R11, SR_TID.X ;  /* 0x00000000000b7919 */ /* 0x000e240000002100 */
[----:B0-----:R-:W-:-:S04]  /*21de0*/  SHF.L.U32 R11, R11, 0x3, RZ ;  /* 0x000000030b0b7819 */ /* 0x001fc800000006ff */
[----:B------:R-:W-:Y:S01]  /*21df0*/  LOP3.LUT R11, R11, 0x38, RZ, 0xc0, !PT ;  /* 0x000000380b0b7812 */ /* 0x000fe200078ec0ff */
[----:B--2---:R-:W-:-:S04]  /*21e00*/  IMAD R0, R8, 0x80, R9 ;  /* 0x0000008008007824 */ /* 0x004fc800078e0209 */
        /* <DEDUP_REMOVED lines=19> */
[----:B------:R-:W-:Y:S01]  /*21f40*/  @!P3 IMAD.MOV.U32 R7, RZ, RZ, R5 ;  /* 0x000000ffff07b224 */ /* 0x000fe200078e0005 */
[----:B------:R-:W-:-:S04]  /*21f50*/  IADD3 R5, R0, 0x20, RZ ;  /* 0x0000002000057810 */ /* 0x000fc80007ffe0ff */
        /* <DEDUP_REMOVED lines=59> */
.L_x_2935:
[----:B------:R-:W-:Y:S01]  /*22310*/  IADD3 R0, R0, 0x70, RZ ;  /* 0x0000007000007810 */ /* 0x000fe20007ffe0ff */
[----:B------:R-:W-:Y:S03]  /*22320*/  BSSY B0, `(.L_x_2780) ;  /* 0x000000e000007945 */ /* 0x000fe60003800000 */
        /* <DEDUP_REMOVED lines=13> */
.L_x_2781:
[----:B------:R-:W-:Y:S05]  /*22400*/  BSYNC B0 ;  /* 0x0000000000007941 */ /* 0x000fea0003800000 */
.L_x_2780:
[----:B------:R-:W-:Y:S01]  /*22410*/  NOP ;  /* 0x0000000000007918 */ /* 0x000fe20000000000 */
[----:B------:R-:W-:Y:S01]  /*22420*/  PLOP3.LUT P0, PT, PT, PT, PT, 0x80, 0x0 ;  /* 0x000000000000781c */ /* 0x000fe20003f0f070 */
[----:B------:R-:W-:-:S12]  /*22430*/  VIADD R11, R18, 0x34800 ;  /* 0x00034800120b7836 */ /* 0x000fd80000000000 */
.L_x_2782:
        /* <DEDUP_REMOVED lines=18> */
.L_x_2936:
[----:B------:R-:W-:Y:S05]  /*22560*/  BSYNC B0 ;  /* 0x0000000000007941 */ /* 0x000fea0003800000 */
.L_x_2783:
[----:B0-2---:R-:W4:Y:S04]  /*22570*/  LDL R3, [R1+0x48] ;  /* 0x0000480001037983 */ /* 0x005f280000100800 */
[----:B------:R-:W2:Y:S01]  /*22580*/  LDL R2, [R1+0x30] ;  /* 0x0000300001027983 */ /* 0x000ea20000100800 */
[----:B------:R-:W-:Y:S01]  /*22590*/  BSSY B0, `(.L_x_2785) ;  /* 0x0000213000007945 */ /* 0x000fe20003800000 */
[----:B----4-:R-:W-:-:S05]  /*225a0*/  VIADD R0, R3, 0xfffffffe ;  /* 0xfffffffe03007836 */ /* 0x010fca0000000000 */
[----:B--2---:R-:W-:-:S13]  /*225b0*/  ISETP.GE.AND P0, PT, R0, R2, PT ;  /* 0x000000020000720c */ /* 0x004fda0003f06270 */
[----:B------:R-:W-:Y:S05]  /*225c0*/  @!P0 BRA `(.L_x_2786) ;  /* 0x00000020003c8947 */ /* 0x000fea0003800000 */
[----:B-1----:R-:W3:Y:S04]  /*225d0*/  LDL.LU R5, [R1+0x60] ;  /* 0x0000600001057983 */ /* 0x002ee80000300800 */
[----:B------:R-:W2:Y:S04]  /*225e0*/  LDL.LU R4, [R1+0x44] ;  /* 0x0000440001047983 */ /* 0x000ea80000300800 */
        /* <DEDUP_REMOVED lines=46> */
.L_x_2791:
[----:B------:R-:W-:Y:S01]  /*228d0*/  LEA R3, R8, R18, 0x3 ;  /* 0x0000001208037211 */ /* 0x000fe200078e18ff */
[----:B------:R-:W-:Y:S01]  /*228e0*/  BSSY B3, `(.L_x_2792) ;  /* 0x0000004000037945 */ /* 0x000fe20003800000 */
[----:B------:R-:W-:-:S04]  /*228f0*/  SHF.L.U32 R2, R10, 0x1f, RZ ;  /* 0x0000001f0a027819 */ /* 0x000fc800000006ff */
[----:B------:R-:W1:Y:S02]  /*22900*/  SYNCS.PHASECHK.TRANS64.TRYWAIT P0, [R3+URZ+0x34840], R2 ;  /* 0x03484002030075a7 */ /* 0x000e64000800017f */
[----:B-1----:R-:W-:Y:S05]  /*22910*/  @!P0 BRA `(.L_x_2793) ;  /* 0x0000005400288947 */ /* 0x002fea0003800000 */
.L_x_2937:
[----:B------:R-:W-:Y:S05]  /*22920*/  BSYNC B3 ;  /* 0x0000000000037941 */ /* 0x000fea0003800000 */
.L_x_2792:
        /* <DEDUP_REMOVED lines=12> */
.L_x_2795:
[----:B------:R-:W-:Y:S05]  /*229f0*/  BSYNC B3 ;  /* 0x0000000000037941 */ /* 0x000fea0003800000 */
.L_x_2794:
[----:B-1----:R-:W2:Y:S01]  /*22a00*/  LDL R2, [R1+0x20] ;  /* 0x0000200001027983 */ /* 0x002ea20000100800 */
[----:B------:R-:W-:Y:S01]  /*22a10*/  IMAD.MOV.U32 R14, RZ, RZ, RZ ;  /* 0x000000ffff0e7224 */ /* 0x000fe200078e00ff */
[----:B------:R-:W-:Y:S01]  /*22a20*/  UIADD3 UR4, UP0, UR36, 0x370, URZ ;  /* 0x0000037024047890 */ /* 0x000fe2000ff1e03f */
[----:B------:R-:W-:Y:S01]  /*22a30*/  IMAD R7, R8, 0xc000, R18 ;  /* 0x0000c00008077824 */ /* 0x000fe200078e0212 */
[----:B------:R-:W-:Y:S01]  /*22a40*/  PLOP3.LUT P0, PT, PT, PT, PT, 0x80, 0x0 ;  /* 0x000000000000781c */ /* 0x000fe20003f0f070 */
[----:B------:R-:W-:Y:S01]  /*22a50*/  VIADD R3, R3, 0x34830 ;  /* 0x0003483003037836 */ /* 0x000fe20000000000 */
[----:B------:R-:W-:Y:S01]  /*22a60*/  R2UR UR10, R14 ;  /* 0x000000000e0a72ca */ /* 0x000fe200000e0000 */
[----:B------:R-:W-:Y:S01]  /*22a70*/  UIADD3.X UR5, URZ, UR37, URZ, UP0, !UPT ;  /* 0x000000253f057290 */ /* 0x000fe200087fe43f */
[----:B------:R-:W-:Y:S01]  /*22a80*/  IADD3 R5, R7, 0x1c400, RZ ;  /* 0x0001c40007057810 */ /* 0x000fe20007ffe0ff */
[----:B------:R-:W-:Y:S01]  /*22a90*/  UMOV UR6, 0x0 ;  /* 0x0000000000067882 */ /* 0x000fe20000000000 */
[----:B------:R-:W-:Y:S01]  /*22aa0*/  UMOV UR7, 0x14f00000 ;  /* 0x14f0000000077882 */ /* 0x000fe20000000000 */
[----:B--2---:R-:W-:-:S10]  /*22ab0*/  IMAD R2, R0, 0x80, R2 ;  /* 0x0000008000027824 */ /* 0x004fd400078e0202 */
.L_x_2796:
        /* <DEDUP_REMOVED lines=16> */
.L_x_2797:
        /* <DEDUP_REMOVED lines=15> */
.L_x_2798:
        /* <DEDUP_REMOVED lines=16> */
.L_x_2938:
[----:B------:R-:W-:Y:S05]  /*22db0*/  BSYNC B3 ;  /* 0x0000000000037941 */ /* 0x000fea0003800000 */
.L_x_2799:
[----:B------:R-:W-:Y:S01]  /*22dc0*/  BSSY B3, `(.L_x_2801) ;  /* 0x000000c000037945 */ /* 0x000fe20003800000 */
[----:B------:R-:W-:Y:S01]  /*22dd0*/  MOV R12, 0x0 ;  /* 0x00000000000c7802 */ /* 0x000fe20000000f00 */
[----:B------:R-:W-:Y:S02]  /*22de0*/  IMAD.MOV.U32 R13, RZ, RZ, 0x14f00000 ;  /* 0x14f00000ff0d7424 */ /* 0x000fe400078e00ff */
[----:B------:R-:W-:Y:S05]  /*22df0*/  @P1 BRA `(.L_x_2802) ;  /* 0x0000000000201947 */ /* 0x000fea0003800000 */
        /* <DEDUP_REMOVED lines=8> */
.L_x_2802:
[----:B------:R-:W-:Y:S05]  /*22e80*/  BSYNC B3 ;  /* 0x0000000000037941 */ /* 0x000fea0003800000 */
.L_x_2801:
        /* <DEDUP_REMOVED lines=8> */
[----:B------:R-:W-:Y:S01]  /*22f10*/  LEA R7, R19, R18, 0xf ;  /* 0x0000001213077211 */ /* 0x000fe200078e78ff */
[----:B------:R-:W-:Y:S01]  /*22f20*/  UIADD3.X UR5, URZ, UR37, URZ, UP0, !UPT ;  /* 0x000000253f057290 */ /* 0x000fe200087fe43f */
[----:B------:R-:W-:Y:S01]  /*22f30*/  PLOP3.LUT P0, PT, PT, PT, PT, 0x80, 0x0 ;  /* 0x000000000000781c */ /* 0x000fe20003f0f070 */
[----:B--2---:R-:W-:-:S02]  /*22f40*/  IMAD R3, R3, 0x80, R5 ;  /* 0x0000008003037824 */ /* 0x004fc400078e0205 */
[----:B------:R-:W-:-:S10]  /*22f50*/  VIADD R5, R7, 0x400 ;  /* 0x0000040007057836 */ /* 0x000fd40000000000 */
.L_x_2803:
        /* <DEDUP_REMOVED lines=15> */
.L_x_2804:
        /* <DEDUP_REMOVED lines=11> */
[----:B------:R-:W-:-:S07]  /*23100*/  MOV R17, R4 ;  /* 0x0000000400117202 */ /* 0x000fce0000000f00 */
.L_x_2790:
[----:B------:R-:W-:Y:S05]  /*23110*/  BSYNC B1 ;  /* 0x0000000000017941 */ /* 0x000fea0003800000 */
.L_x_2789:
[----:B0-----:R-:W2:Y:S01]  /*23120*/  LDL.LU R0, [R1+0x48] ;  /* 0x0000480001007983 */ /* 0x001ea20000300800 */
[----:B------:R-:W-:-:S03]  /*23130*/  IMAD.MOV.U32 R19, RZ, RZ, R8 ;  /* 0x000000ffff137224 */ /* 0x000fc600078e0008 */
[----:B------:R0:W-:Y:S02]  /*23140*/  STL [R1+0x18], R10 ;  /* 0x0000180a01007387 */ /* 0x0001e40000100800 */
[----:B0-2---:R-:W-:-:S07]  /*23150*/  VIADD R0, R0, 0xfffffffd ;  /* 0xfffffffd00007836 */ /* 0x005fce0000000000 */
.L_x_2788:
[----:B------:R-:W-:Y:S05]  /*23160*/  BSYNC B2 ;  /* 0x0000000000027941 */ /* 0x000fea0003800000 */
.L_x_2787:
[----:B------:R-:W-:Y:S01]  /*23170*/  VIADD R9, R9, 0xfffffffe ;  /* 0xfffffffe09097836 */ /* 0x000fe20000000000 */
[----:B------:R-:W-:-:S04]  /*23180*/  LOP3.LUT R6, RZ, R6, RZ, 0x33, !PT ;  /* 0x00000006ff067212 */ /* 0x000fc800078e33ff */
[----:B------:R-:W-:-:S13]  /*23190*/  ISETP.NE.AND P0, PT, R9, R6, PT ;  /* 0x000000060900720c */ /* 0x000fda0003f05270 */
[----:B------:R-:W-:Y:S05]  /*231a0*/  @!P0 BRA `(.L_x_2786) ;  /* 0x0000001400448947 */ /* 0x000fea0003800000 */
[----:B------:R-:W-:-:S07]  /*231b0*/  IMAD.MOV.U32 R9, RZ, RZ, R17 ;  /* 0x000000ffff097224 */ /* 0x000fce00078e0011 */
.L_x_2837:
        /* <DEDUP_REMOVED lines=35> */
.L_x_2807:
[----:B------:R-:W-:Y:S01]  /*233f0*/  LEA R3, R4, R18, 0x3 ;  /* 0x0000001204037211 */ /* 0x000fe200078e18ff */
[----:B------:R-:W-:Y:S01]  /*23400*/  BSSY B2, `(.L_x_2808) ;  /* 0x0000004000027945 */ /* 0x000fe20003800000 */
[----:B------:R-:W-:-:S04]  /*23410*/  SHF.L.U32 R2, R5, 0x1f, RZ ;  /* 0x0000001f05027819 */ /* 0x000fc800000006ff */
[----:B------:R-:W1:Y:S02]  /*23420*/  SYNCS.PHASECHK.TRANS64.TRYWAIT P0, [R3+URZ+0x34840], R2 ;  /* 0x03484002030075a7 */ /* 0x000e64000800017f */
[----:B-1----:R-:W-:Y:S05]  /*23430*/  @!P0 BRA `(.L_x_2809) ;  /* 0x0000004800888947 */ /* 0x002fea0003800000 */
.L_x_2939:
[----:B------:R-:W-:Y:S05]  /*23440*/  BSYNC B2 ;  /* 0x0000000000027941 */ /* 0x000fea0003800000 */
.L_x_2808:
        /* <DEDUP_REMOVED lines=12> */
.L_x_2811:
[----:B------:R-:W-:Y:S05]  /*23510*/  BSYNC B2 ;  /* 0x0000000000027941 */ /* 0x000fea0003800000 */
.L_x_2810:
        /* <DEDUP_REMOVED lines=8> */
[----:B0-----:R-:W-:Y:S01]  /*235a0*/  IADD3 R8, R7, 0x1c400, RZ ;  /* 0x0001c40007087810 */ /* 0x001fe20007ffe0ff */
[----:B------:R-:W-:Y:S01]  /*235b0*/  UMOV UR6, 0x0 ;  /* 0x0000000000067882 */ /* 0x000fe20000000000 */
[----:B------:R-:W-:Y:S01]  /*235c0*/  UMOV UR7, 0x14f00000 ;  /* 0x14f0000000077882 */ /* 0x000fe20000000000 */
[----:B--2---:R-:W-:-:S10]  /*235d0*/  IMAD R2, R6, 0x80, R2 ;  /* 0x0000008006027824 */ /* 0x004fd400078e0202 */
.L_x_2812:
        /* <DEDUP_REMOVED lines=16> */
.L_x_2813:
        /* <DEDUP_REMOVED lines=15> */
.L_x_2814:
        /* <DEDUP_REMOVED lines=16> */
.L_x_2940:
[----:B------:R-:W-:Y:S05]  /*238d0*/  BSYNC B2 ;  /* 0x0000000000027941 */ /* 0x000fea0003800000 */
.L_x_2815:
        /* <DEDUP_REMOVED lines=11> */
.L_x_2818:
[----:B------:R-:W-:Y:S05]  /*23990*/  BSYNC B2 ;  /* 0x0000000000027941 */ /* 0x000fea0003800000 */
.L_x_2817:
[----:B------:R-:W2:Y:S04]  /*239a0*/  LDL R7, [R1+0x20] ;  /* 0x0000200001077983 */ /* 0x000ea80000100800 */
[----:B0-----:R-:W2:Y:S01]  /*239b0*/  LDL.LU R3, [R1+0x8] ;  /* 0x0000080001037983 */ /* 0x001ea20000300800 */
[----:B------:R-:W-:Y:S01]  /*239c0*/  R2UR UR10, R10 ;  /* 0x000000000a0a72ca */ /* 0x000fe200000e0000 */
[----:B------:R-:W-:Y:S01]  /*239d0*/  IMAD R19, R19, 0x8000, R18 ;  /* 0x0000800013137824 */ /* 0x000fe200078e0212 */
[----:B------:R-:W-:Y:S01]  /*239e0*/  R2UR UR6, R12 ;  /* 0x000000000c0672ca */ /* 0x000fe200000e0000 */
[----:B------:R-:W-:Y:S01]  /*239f0*/  UIADD3 UR4, UP0, UR36, 0x470, URZ ;  /* 0x0000047024047890 */ /* 0x000fe2000ff1e03f */
[----:B------:R-:W-:Y:S02]  /*23a00*/  R2UR UR7, R13 ;  /* 0x000000000d0772ca */ /* 0x000fe400000e0000 */
[----:B------:R-:W-:Y:S01]  /*23a10*/  PLOP3.LUT P0, PT, PT, PT, PT, 0x80, 0x0 ;  /* 0x000000000000781c */ /* 0x000fe20003f0f070 */
[----:B------:R-:W-:Y:S01]  /*23a20*/  UIADD3.X UR5, URZ, UR37, URZ, UP0, !UPT ;  /* 0x000000253f057290 */ /* 0x000fe200087fe43f */
[----:B------:R-:W-:Y:S01]  /*23a30*/  IADD3 R2, R2, 0x50, RZ ;  /* 0x0000005002027810 */ /* 0x000fe20007ffe0ff */
[----:B--2---:R-:W-:-:S02]  /*23a40*/  IMAD R3, R3, 0x80, R7 ;  /* 0x0000008003037824 */ /* 0x004fc400078e0207 */
[----:B------:R-:W-:-:S08]  /*23a50*/  VIADD R7, R19, 0x400 ;  /* 0x0000040013077836 */ /* 0x000fd00000000000 */
.L_x_2819:
        /* <DEDUP_REMOVED lines=15> */
.L_x_2820:
        /* <DEDUP_REMOVED lines=12> */
.L_x_2806:
[----:B------:R-:W-:Y:S05]  /*23c10*/  BSYNC B1 ;  /* 0x0000000000017941 */ /* 0x000fea0003800000 */
.L_x_2805:
[----:B------:R-:W2:Y:S01]  /*23c20*/  LDL R2, [R1+0x1c] ;  /* 0x00001c0001027983 */ /* 0x000ea20000100800 */
[----:B------:R-:W-:Y:S01]  /*23c30*/  VIADD R19, R4, 0x1 ;  /* 0x0000000104137836 */ /* 0x000fe20000000000 */
[----:B------:R-:W-:Y:S01]  /*23c40*/  BSSY B1, `(.L_x_2821) ;  /* 0x00000a3000017945 */ /* 0x000fe20003800000 */
[----:B0-----:R-:W-:-:S03]  /*23c50*/  IADD3 R6, R0, -0x1, RZ ;  /* 0xffffffff00067810 */ /* 0x001fc60007ffe0ff */
        /* <DEDUP_REMOVED lines=31> */
.L_x_2823:
[----:B------:R-:W-:Y:S01]  /*23e50*/  LEA R2, R19, R18, 0x3 ;  /* 0x0000001213027211 */ /* 0x000fe200078e18ff */
[----:B------:R-:W-:Y:S01]  /*23e60*/  BSSY B2, `(.L_x_2824) ;  /* 0x0000004000027945 */ /* 0x000fe20003800000 */
[----:B------:R-:W-:-:S04]  /*23e70*/  SHF.L.U32 R3, R10, 0x1f, RZ ;  /* 0x0000001f0a037819 */ /* 0x000fc800000006ff */
[----:B------:R-:W2:Y:S02]  /*23e80*/  SYNCS.PHASECHK.TRANS64.TRYWAIT P0, [R2+URZ+0x34840], R3 ;  /* 0x03484003020075a7 */ /* 0x000ea4000800017f */
[----:B--2---:R-:W-:Y:S05]  /*23e90*/  @!P0 BRA `(.L_x_2825) ;  /* 0x0000004000188947 */ /* 0x004fea0003800000 */
.L_x_2941:
[----:B------:R-:W-:Y:S05]  /*23ea0*/  BSYNC B2 ;  /* 0x0000000000027941 */ /* 0x000fea0003800000 */
.L_x_2824:
        /* <DEDUP_REMOVED lines=12> */
.L_x_2827:
[----:B------:R-:W-:Y:S05]  /*23f70*/  BSYNC B2 ;  /* 0x0000000000027941 */ /* 0x000fea0003800000 */
.L_x_2826:
[----:B--2---:R-:W2:Y:S01]  /*23f80*/  LDL R2, [R1+0x20] ;  /* 0x0000200001027983 */ /* 0x004ea20000100800 */
[----:B------:R-:W-:Y:S01]  /*23f90*/  IMAD.MOV.U32 R14, RZ, RZ, RZ ;  /* 0x000000ffff0e7224 */ /* 0x000fe200078e00ff */
[----:B------:R-:W-:Y:S01]  /*23fa0*/  UIADD3 UR4, UP0, UR36, 0x370, URZ ;  /* 0x0000037024047890 */ /* 0x000fe2000ff1e03f */
[C---:B------:R-:W-:Y:S01]  /*23fb0*/  IMAD R3, R19.reuse, 0x8, R11 ;  /* 0x0000000813037824 */ /* 0x040fe200078e020b */
[----:B------:R-:W-:Y:S01]  /*23fc0*/  PLOP3.LUT P0, PT, PT, PT, PT, 0x80, 0x0 ;  /* 0x000000000000781c */ /* 0x000fe20003f0f070 */
[----:B------:R-:W-:Y:S01]  /*23fd0*/  IMAD R8, R19, 0xc000, R18 ;  /* 0x0000c00013087824 */ /* 0x000fe200078e0212 */
[----:B------:R-:W-:Y:S01]  /*23fe0*/  R2UR UR10, R14 ;  /* 0x000000000e0a72ca */ /* 0x000fe200000e0000 */
[----:B------:R-:W-:Y:S01]  /*23ff0*/  VIADD R3, R3, 0x30 ;  /* 0x0000003003037836 */ /* 0x000fe20000000000 */
[----:B------:R-:W-:Y:S01]  /*24000*/  UIADD3.X UR5, URZ, UR37, URZ, UP0, !UPT ;  /* 0x000000253f057290 */ /* 0x000fe200087fe43f */
[----:B0-----:R-:W-:Y:S01]  /*24010*/  VIADD R10, R8, 0x1c400 ;  /* 0x0001c400080a7836 */ /* 0x001fe20000000000 */
[----:B------:R-:W-:Y:S01]  /*24020*/  UMOV UR6, 0x0 ;  /* 0x0000000000067882 */ /* 0x000fe20000000000 */
[----:B------:R-:W-:Y:S01]  /*24030*/  UMOV UR7, 0x14f00000 ;  /* 0x14f0000000077882 */ /* 0x000fe20000000000 */
[----:B--2---:R-:W-:-:S09]  /*24040*/  LEA R2, R7, R2, 0x7 ;  /* 0x0000000207027211 */ /* 0x004fd200078e38ff */
.L_x_2828:
        /* <DEDUP_REMOVED lines=16> */
.L_x_2829:
        /* <DEDUP_REMOVED lines=15> */
.L_x_2830:
        /* <DEDUP_REMOVED lines=15> */
.L_x_2942:
[----:B------:R-:W-:Y:S05]  /*24330*/  BSYNC B2 ;  /* 0x0000000000027941 */ /* 0x000fea0003800000 */
.L_x_2831:
        /* <DEDUP_REMOVED lines=11> */
.L_x_2834:
[----:B------:R-:W-:Y:S05]  /*243f0*/  BSYNC B2 ;  /* 0x0000000000027941 */ /* 0x000fea0003800000 */
.L_x_2833:
        /* <DEDUP_REMOVED lines=12> */
.L_x_2835:
        /* <DEDUP_REMOVED lines=15> */
.L_x_2836:
        /* <DEDUP_REMOVED lines=12> */
.L_x_2822:
[----:B------:R-:W-:Y:S05]  /*24670*/  BSYNC B1 ;  /* 0x0000000000017941 */ /* 0x000fea0003800000 */
.L_x_2821:
[----:B------:R-:W2:Y:S01]  /*24680*/  LDL R2, [R1+0x30] ;  /* 0x0000300001027983 */ /* 0x000ea20000100800 */
[----:B------:R-:W-:Y:S02]  /*24690*/  IADD3 R0, R0, -0x2, RZ ;  /* 0xfffffffe00007810 */ /* 0x000fe40007ffe0ff */
[----:B--2---:R-:W-:-:S13]  /*246a0*/  ISETP.GT.AND P0, PT, R6, R2, PT ;  /* 0x000000020600720c */ /* 0x004fda0003f04270 */
[----:B------:R-:W-:Y:S05]  /*246b0*/  @P0 BRA `(.L_x_2837) ;  /* 0xffffffe800c00947 */ /* 0x000fea000383ffff */
.L_x_2786:
[----:B------:R-:W-:Y:S05]  /*246c0*/  BSYNC B0 ;  /* 0x0000000000007941 */ /* 0x000fea0003800000 */
.L_x_2785:
        /* <DEDUP_REMOVED lines=18> */
.L_x_2839:
[----:B------:R-:W-:Y:S05]  /*247f0*/  BSYNC B0 ;  /* 0x0000000000007941 */ /* 0x000fea0003800000 */
.L_x_2838:
        /* <DEDUP_REMOVED lines=11> */
.L_x_2943:
[----:B------:R-:W-:Y:S05]  /*248b0*/  BSYNC B1 ;  /* 0x0000000000017941 */ /* 0x000fea0003800000 */
.L_x_2842:
        /* <DEDUP_REMOVED lines=9> */
.L_x_2845:
[----:B------:R-:W-:Y:S05]  /*24950*/  BSYNC B1 ;  /* 0x0000000000017941 */ /* 0x000fea0003800000 */
.L_x_2844:
[----:B------:R-:W4:Y:S04]  /*24960*/  LDL.LU R3, [R1+0x20] ;  /* 0x0000200001037983 */ /* 0x000f280000300800 */
[----:B--2---:R-:W4:Y:S01]  /*24970*/  LDL.LU R2, [R1+0x8] ;  /* 0x0000080001027983 */ /* 0x004f220000300800 */
        /* <DEDUP_REMOVED lines=8> */
[----:B------:R-:W-:-:S04]  /*24a00*/  IMAD R2, R19, 0x8000, R18 ;  /* 0x0000800013027824 */ /* 0x000fc800078e0212 */
[----:B------:R-:W-:-:S07]  /*24a10*/  VIADD R4, R2, 0x400 ;  /* 0x0000040002047836 */ /* 0x000fce0000000000 */
.L_x_2846:
        /* <DEDUP_REMOVED lines=15> */
.L_x_2847:
        /* <DEDUP_REMOVED lines=10> */
.L_x_2841:
[----:B------:R-:W-:Y:S05]  /*24bb0*/  BSYNC B0 ;  /* 0x0000000000007941 */ /* 0x000fea0003800000 */
.L_x_2840:
[----:B------:R-:W2:Y:S01]  /*24bc0*/  LDL.LU R4, [R1+0x18] ;  /* 0x0000180001047983 */ /* 0x000ea20000300800 */
[----:B------:R-:W-:-:S05]  /*24bd0*/  VIADD R19, R19, 0x1 ;  /* 0x0000000113137836 */ /* 0x000fca0000000000 */
[----:B------:R-:W-:-:S04]  /*24be0*/  ISETP.NE.AND P0, PT, R19, 0x2, PT ;  /* 0x000000021300780c */ /* 0x000fc80003f05270 */
[----:B------:R-:W-:Y:S02]  /*24bf0*/  SEL R0, RZ, 0x1, P0 ;  /* 0x00000001ff007807 */ /* 0x000fe40000000000 */
[----:B------:R-:W-:Y:S02]  /*24c00*/  SEL R19, R19, RZ, P0 ;  /* 0x000000ff13137207 */ /* 0x000fe40000000000 */
[----:B--2---:R-:W-:-:S05]  /*24c10*/  LOP3.LUT R4, R4, R0, RZ, 0x3c, !PT ;  /* 0x0000000004047212 */ /* 0x004fca00078e3cff */
[----:B------:R2:W-:Y:S02]  /*24c20*/  STL [R1+0x18], R4 ;  /* 0x0000180401007387 */ /* 0x0005e40000100800 */
.L_x_2765:
[----:B------:R-:W-:Y:S05]  /*24c30*/  BSYNC B7 ;  /* 0x0000000000077941 */ /* 0x000fea0003800000 */
.L_x_2763:
        /* <DEDUP_REMOVED lines=9> */
[----:B-123--:R-:W1:Y:S04]  /*24cd0*/  LDS.128 R4, [R18+0x348d0] ;  /* 0x0348d00012047984 */ /* 0x00ee680000000c00 */
[----:B-1----:R1:W-:Y:S04]  /*24ce0*/  STL.64 [R1], R4 ;  /* 0x0000000401007387 */ /* 0x0023e80000100a00 */
[----:B------:R1:W-:Y:S01]  /*24cf0*/  STL.64 [R1+0x8], R6 ;  /* 0x0000080601007387 */ /* 0x0003e20000100a00 */
[----:B------:R-:W-:Y:S06]  /*24d00*/  BAR.ARV 0x4, 0x180 ;  /* 0x0106000000007b1d */ /* 0x000fec0000002000 */
[----:B------:R-:W-:Y:S05]  /*24d10*/  BRA `(.L_x_2849) ;  /* 0x0000001000347947 */ /* 0x000fea0003800000 */
.L_x_2848:
[----:B------:R-:W4:Y:S01]  /*24d20*/  S2R R16, SR_TID.X ;  /* 0x0000000000107919 */ /* 0x000f220000002100 */
[----:B------:R-:W-:Y:S01]  /*24d30*/  UMOV UR4, 0xffffffff ;  /* 0xffffffff00047882 */ /* 0x000fe20000000000 */
[----:B----4-:R-:W-:-:S04]  /*24d40*/  LOP3.LUT R16, R16, 0x1f, RZ, 0xc0, !PT ;  /* 0x0000001f10107812 */ /* 0x010fc800078ec0ff */
[----:B------:R-:W-:Y:S01]  /*24d50*/  ISETP.NE.AND P0, PT, R16, 0x1f, PT ;  /* 0x0000001f1000780c */ /* 0x000fe20003f05270 */
[----:B------:R-:W-:-:S12]  /*24d60*/  BRA.DIV UR4, `(.L_x_2850) ;  /* 0x0000003204a07947 */ /* 0x000fd8000b800000 */
[----:B------:R-:W0:Y:S01]  /*24d70*/  LDL.LU R2, [R1] ;  /* 0x0000000001027983 */ /* 0x000e220000300800 */
[----:B------:R-:W-:-:S03]  /*24d80*/  ULDC UR4, c[0x0][0xc3c] ;  /* 0x00030f0000047ab9 */ /* 0x000fc60000000800 */
[----:B------:R-:W4:Y:S01]  /*24d90*/  LDL R3, [R1+0xc] ;  /* 0x00000c0001037983 */ /* 0x000f220000100800 */
[----:B0--3--:R-:W-:Y:S01]  /*24da0*/  IMAD.MOV.U32 R10, RZ, RZ, R2 ;  /* 0x000000ffff0a7224 */ /* 0x009fe200078e0002 */
[----:B----4-:R-:W-:-:S04]  /*24db0*/  IADD3 R0, R3, R16, RZ ;  /* 0x0000001003007210 */ /* 0x010fc80007ffe0ff */
[----:B------:R-:W-:-:S13]  /*24dc0*/  ISETP.GE.OR P1, PT, R0, UR4, !P0 ;  /* 0x0000000400007c0c */ /* 0x000fda000c726670 */
[----:B------:R-:W0:Y:S08]  /*24dd0*/  @!P1 LDC.64 R2, c[0x0][0xc80] ;  /* 0x00032000ff029b82 */ /* 0x000e300000000a00 */
[----:B-1----:R-:W1:Y:S01]  /*24de0*/  @!P1 LDC.64 R6, c[0x0][0xc78] ;  /* 0x00031e00ff069b82 */ /* 0x002e620000000a00 */
[----:B0-----:R-:W-:-:S05]  /*24df0*/  @!P1 IMAD.WIDE R2, R0, 0x4, R2 ;  /* 0x0000000400029825 */ /* 0x001fca00078e0202 */
[----:B------:R1:W3:Y:S02]  /*24e00*/  @!P1 LDG.E R8, desc[UR60][R2.64] ;  /* 0x0000003c02089981 */ /* 0x0002e4000c1e1900 */
[----:B-1----:R-:W-:-:S06]  /*24e10*/  @!P1 IMAD.WIDE R2, R0, 0x4, R6 ;  /* 0x0000000400029825 */ /* 0x002fcc00078e0206 */
[----:B------:R-:W4:Y:S01]  /*24e20*/  @!P1 LDG.E R2, desc[UR60][R2.64] ;  /* 0x0000003c02029981 */ /* 0x000f22000c1e1900 */
[----:B------:R-:W-:Y:S01]  /*24e30*/  IMAD.MOV.U32 R6, RZ, RZ, RZ ;  /* 0x000000ffff067224 */ /* 0x000fe200078e00ff */
[C---:B------:R-:W-:Y:S01]  /*24e40*/  ISETP.GE.U32.AND P2, PT, R16.reuse, 0x2, PT ;  /* 0x000000021000780c */ /* 0x040fe20003f46070 */
[----:B--2---:R-:W-:Y:S01]  /*24e50*/  IMAD.MOV.U32 R4, RZ, RZ, RZ ;  /* 0x000000ffff047224 */ /* 0x004fe200078e00ff */
[C---:B------:R-:W-:Y:S01]  /*24e60*/  ISETP.GE.U32.AND P3, PT, R16.reuse, 0x4, PT ;  /* 0x000000041000780c */ /* 0x040fe20003f66070 */
[----:B------:R-:W-:Y:S01]  /*24e70*/  SHFL.IDX PT, R5, R10, RZ, 0x1f ;  /* 0x00001fff0a057589 */ /* 0x000fe200000e0000 */
[C---:B------:R-:W-:Y:S02]  /*24e80*/  ISETP.GE.U32.AND P4, PT, R16.reuse, 0x8, PT ;  /* 0x000000081000780c */ /* 0x040fe40003f86070 */
[----:B------:R-:W-:Y:S01]  /*24e90*/  ISETP.GE.U32.AND P5, PT, R16, 0x10, PT ;  /* 0x000000101000780c */ /* 0x000fe20003fa6070 */
[----:B------:R-:W-:Y:S01]  /*24ea0*/  SHFL.IDX PT, R0, R10, 0x1, 0x1f ;  /* 0x00201f000a007f89 */ /* 0x000fe200000e0000 */
[----:B---3--:R-:W-:-:S02]  /*24eb0*/  @!P1 IMAD.MOV.U32 R4, RZ, RZ, R8 ;  /* 0x000000ffff049224 */ /* 0x008fc400078e0008 */
[----:B------:R-:W-:Y:S01]  /*24ec0*/  IMAD.MOV.U32 R8, RZ, RZ, RZ ;  /* 0x000000ffff087224 */ /* 0x000fe200078e00ff */
[----:B----4-:R-:W-:Y:S02]  /*24ed0*/  @!P1 MOV R6, R2 ;  /* 0x0000000200069202 */ /* 0x010fe40000000f00 */
[----:B------:R-:W-:-:S03]  /*24ee0*/  ISETP.NE.AND P1, PT, R16, RZ, PT ;  /* 0x000000ff1000720c */ /* 0x000fc60003f25270 */
[----:B------:R-:W-:-:S05]  /*24ef0*/  IMAD R2, R6, R4, RZ ;  /* 0x0000000406027224 */ /* 0x000fca00078e02ff */
        /* <DEDUP_REMOVED lines=15> */
[----:B------:R0:W1:Y:S02]  /*24ff0*/  SHFL.IDX PT, R9, R7, 0x1f, 0x1f ;  /* 0x03e01f0007097f89 */ /* 0x00006400000e0000 */
.L_x_2953:
[----:B------:R-:W-:Y:S02]  /*25000*/  ULDC UR4, c[0x0][0xc38] ;  /* 0x00030e0000047ab9 */ /* 0x000fe40000000800 */
[----:B------:R-:W-:-:S04]  /*25010*/  IMAD.U32 R2, RZ, RZ, UR4 ;  /* 0x00000004ff027e24 */ /* 0x000fc8000f8e00ff */
[----:B-1----:R-:W-:-:S04]  /*25020*/  IMAD R9, R9, R2, RZ ;  /* 0x0000000209097224 */ /* 0x002fc800078e02ff */
[----:B------:R-:W-:-:S05]  /*25030*/  IMAD.IADD R0, R0, 0x1, R9 ;  /* 0x0000000100007824 */ /* 0x000fca00078e0209 */
[----:B------:R-:W-:-:S13]  /*25040*/  ISETP.GT.AND P6, PT, R0, R5, PT ;  /* 0x000000050000720c */ /* 0x000fda0003fc4270 */
[----:B------:R-:W-:Y:S05]  /*25050*/  @P6 BRA `(.L_x_2851) ;  /* 0x0000000000ac6947 */ /* 0x000fea0003800000 */
.L_x_2854:
        /* <DEDUP_REMOVED lines=35> */
[----:B0-----:R-:W-:-:S05]  /*25290*/  IMAD.IADD R7, R2, 0x1, R3 ;  /* 0x0000000102077824 */ /* 0x001fca00078e0203 */
[----:B------:R0:W1:Y:S02]  /*252a0*/  SHFL.IDX PT, R9, R7, 0x1f, 0x1f ;  /* 0x03e01f0007097f89 */ /* 0x00006400000e0000 */
.L_x_2961:
[----:B------:R-:W-:Y:S02]  /*252b0*/  ULDC UR4, c[0x0][0xc38] ;  /* 0x00030e0000047ab9 */ /* 0x000fe40000000800 */
[----:B------:R-:W-:-:S04]  /*252c0*/  IMAD.U32 R2, RZ, RZ, UR4 ;  /* 0x00000004ff027e24 */ /* 0x000fc8000f8e00ff */
[----:B-1----:R-:W-:-:S04]  /*252d0*/  IMAD R9, R9, R2, RZ ;  /* 0x0000000209097224 */ /* 0x002fc800078e02ff */
[----:B------:R-:W-:-:S05]  /*252e0*/  IMAD.IADD R0, R9, 0x1, R0 ;  /* 0x0000000109007824 */ /* 0x000fca00078e0200 */
[----:B------:R-:W-:-:S13]  /*252f0*/  ISETP.GT.AND P6, PT, R0, R5, PT ;  /* 0x000000050000720c */ /* 0x000fda0003fc4270 */
[----:B------:R-:W-:Y:S05]  /*25300*/  @!P6 BRA `(.L_x_2854) ;  /* 0xfffffffc0054e947 */ /* 0x000fea000383ffff */
.L_x_2851:
[----:B------:R-:W-:Y:S01]  /*25310*/  IADD3 R9, -R9, R0, RZ ;  /* 0x0000000009097210 */ /* 0x000fe20007ffe1ff */
[----:B------:R-:W-:-:S04]  /*25320*/  UMOV UR4, 0xffffffff ;  /* 0xffffffff00047882 */ /* 0x000fc80000000000 */
[----:B------:R-:W-:-:S05]  /*25330*/  IMAD R0, R7, R2, R9 ;  /* 0x0000000207007224 */ /* 0x000fca00078e0209 */
[----:B------:R-:W-:Y:S01]  /*25340*/  ISETP.GT.AND P6, PT, R0, R5, PT ;  /* 0x000000050000720c */ /* 0x000fe20003fc4270 */
[----:B------:R-:W-:-:S12]  /*25350*/  BRA.DIV UR4, `(.L_x_2855) ;  /* 0x00000036045c7947 */ /* 0x000fd8000b800000 */
[----:B------:R-:W2:Y:S01]  /*25360*/  LDL.LU R10, [R1+0xc] ;  /* 0x00000c00010a7983 */ /* 0x000ea20000300800 */
[----:B------:R-:W-:-:S04]  /*25370*/  VOTE.ANY R0, PT, !P6 ;  /* 0x0000000000007806 */ /* 0x000fc800070e0100 */
[----:B------:R-:W1:Y:S02]  /*25380*/  POPC R3, R0 ;  /* 0x0000000000037309 */ /* 0x000e640000000000 */
[----:B-1----:R1:W3:Y:S04]  /*25390*/  SHFL.IDX PT, R4, R4, R3, 0x1f ;  /* 0x00001f0304047589 */ /* 0x0022e800000e0000 */
[----:B------:R1:W4:Y:S01]  /*253a0*/  SHFL.IDX PT, R6, R6, R3, 0x1f ;  /* 0x00001f0306067589 */ /* 0x00032200000e0000 */
[----:B--2---:R-:W-:-:S05]  /*253b0*/  IMAD.IADD R10, R3, 0x1, R10 ;  /* 0x00000001030a7824 */ /* 0x004fca00078e020a */
[----:B---34-:R1:W-:Y:S02]  /*253c0*/  STL [R1+0xc], R10 ;  /* 0x00000c0a01007387 */ /* 0x0183e40000100800 */
.L_x_2966:
[----:B------:R-:W-:-:S13]  /*253d0*/  ISETP.NE.AND P0, PT, R0, RZ, PT ;  /* 0x000000ff0000720c */ /* 0x000fda0003f05270 */
[----:B------:R-:W-:Y:S05]  /*253e0*/  @!P0 BRA `(.L_x_2856) ;  /* 0x0000000000148947 */ /* 0x000fea0003800000 */
[----:B------:R-:W-:Y:S01]  /*253f0*/  UMOV UR4, 0xffffffff ;  /* 0xffffffff00047882 */ /* 0x000fe20000000000 */
[----:B-1----:R-:W-:Y:S02]  /*25400*/  VIADD R3, R3, 0xffffffff ;  /* 0xffffffff03037836 */ /* 0x002fe40000000000 */
[----:B------:R-:W-:Y:S05]  /*25410*/  BRA.DIV UR4, `(.L_x_2857) ;  /* 0x0000003604947947 */ /* 0x000fea000b800000 */
[----:B------:R1:W2:Y:S02]  /*25420*/  SHFL.IDX PT, R3, R7, R3, 0x1f ;  /* 0x00001f0307037589 */ /* 0x0002a400000e0000 */
.L_x_2969:
[----:B--2---:R-:W-:-:S07]  /*25430*/  IMAD.MOV.U32 R8, RZ, RZ, R3 ;  /* 0x000000ffff087224 */ /* 0x004fce00078e0003 */
.L_x_2856:
[----:B------:R-:W-:Y:S01]  /*25440*/  ISETP.NE.AND P0, PT, R6, 0x1, PT ;  /* 0x000000010600780c */ /* 0x000fe20003f05270 */
[----:B------:R-:W-:-:S05]  /*25450*/  IMAD R0, R8, R2, R9 ;  /* 0x0000000208007224 */ /* 0x000fca00078e0209 */
[----:B------:R2:W-:Y:S02]  /*25460*/  STL [R1], R0 ;  /* 0x0000000001007387 */ /* 0x0005e40000100800 */
[----:B--2---:R-:W-:-:S05]  /*25470*/  IMAD.IADD R0, R5, 0x1, -R0 ;  /* 0x0000000105007824 */ /* 0x004fca00078e0a00 */
[----:B------:R-:W-:Y:S05]  /*25480*/  @!P0 BRA `(.L_x_2858) ;  /* 0x0000000000e48947 */ /* 0x000fea0003800000 */
[----:B------:R-:W-:-:S04]  /*25490*/  IABS R5, R4 ;  /* 0x0000000400057213 */ /* 0x000fc80000000000 */
[----:B------:R-:W2:Y:S08]  /*254a0*/  I2F.RP R2, R5 ;  /* 0x0000000500027306 */ /* 0x000eb00000209400 */
[----:B--2---:R-:W2:Y:S02]  /*254b0*/  MUFU.RCP R2, R2 ;  /* 0x0000000200027308 */ /* 0x004ea40000001000 */
[----:B--2---:R-:W-:-:S06]  /*254c0*/  IADD3 R2, R2, 0xffffffe, RZ ;  /* 0x0ffffffe02027810 */ /* 0x004fcc0007ffe0ff */
[----:B-1----:R-:W1:Y:S02]  /*254d0*/  F2I.FTZ.U32.TRUNC.NTZ R3, R2 ;  /* 0x0000000200037305 */ /* 0x002e64000021f000 */
[----:B-1----:R-:W-:-:S04]  /*254e0*/  IMAD.MOV R2, RZ, RZ, -R3 ;  /* 0x000000ffff027224 */ /* 0x002fc800078e0a03 */
        /* <DEDUP_REMOVED lines=14> */
[----:B------:R-:W1:Y:S07]  /*255d0*/  I2F.RP R2, R5 ;  /* 0x0000000500027306 */ /* 0x000e6e0000209400 */
[----:B------:R-:W-:Y:S01]  /*255e0*/  @P0 VIADD R8, R8, 0x1 ;  /* 0x0000000108080836 */ /* 0x000fe20000000000 */
[----:B-1----:R-:W1:Y:S02]  /*255f0*/  MUFU.RCP R2, R2 ;  /* 0x0000000200027308 */ /* 0x002e640000001000 */
[----:B-1----:R-:W-:-:S06]  /*25600*/  IADD3 R2, R2, 0xffffffe, RZ ;  /* 0x0ffffffe02027810 */ /* 0x002fcc0007ffe0ff */
[----:B------:R-:W1:Y:S02]  /*25610*/  F2I.FTZ.U32.TRUNC.NTZ R3, R2 ;  /* 0x0000000200037305 */ /* 0x000e64000021f000 */
[----:B-1----:R-:W-:-:S04]  /*25620*/  IMAD.MOV R2, RZ, RZ, -R3 ;  /* 0x000000ffff027224 */ /* 0x002fc800078e0a03 */
[----:B0-----:R-:W-:Y:S02]  /*25630*/  IMAD R7, R2, R5, RZ ;  /* 0x0000000502077224 */ /* 0x001fe400078e02ff */
[----:B------:R-:W-:-:S04]  /*25640*/  IMAD.MOV.U32 R2, RZ, RZ, RZ ;  /* 0x000000ffff027224 */ /* 0x000fc800078e00ff */
[----:B------:R-:W-:Y:S01]  /*25650*/  IMAD.HI.U32 R7, R3, R7, R2 ;  /* 0x0000000703077227 */ /* 0x000fe200078e0002 */
[----:B------:R-:W-:Y:S02]  /*25660*/  LOP3.LUT R2, R0, R4, RZ, 0x3c, !PT ;  /* 0x0000000400027212 */ /* 0x000fe400078e3cff */
[----:B------:R-:W-:Y:S02]  /*25670*/  MOV R3, R8 ;  /* 0x0000000800037202 */ /* 0x000fe40000000f00 */
        /* <DEDUP_REMOVED lines=9> */
[----:B------:R-:W-:Y:S01]  /*25710*/  @!P1 IMAD.IADD R2, R2, 0x1, -R5 ;  /* 0x0000000102029824 */ /* 0x000fe200078e0a05 */
[----:B------:R-:W-:Y:S02]  /*25720*/  @!P1 IADD3 R7, R7, 0x1, RZ ;  /* 0x0000000107079810 */ /* 0x000fe40007ffe0ff */
        /* <DEDUP_REMOVED lines=15> */
.L_x_2858:
[----:B-1----:R-:W2:Y:S01]  /*25820*/  LDL R3, [R1+0xc] ;  /* 0x00000c0001037983 */ /* 0x002ea20000100800 */
[----:B0-----:R-:W2:Y:S02]  /*25830*/  LDC.64 R6, c[0x0][0xc90] ;  /* 0x00032400ff067b82 */ /* 0x001ea40000000a00 */
        /* <DEDUP_REMOVED lines=18> */
[-C--:B------:R-:W-:Y:S01]  /*25960*/  @!P1 IADD3 R7, R7, -R8.reuse, RZ ;  /* 0x8000000807079210 */ /* 0x080fe20007ffe0ff */
        /* <DEDUP_REMOVED lines=12> */
[----:B------:R-:W-:-:S04]  /*25a30*/  VIADDMNMX R8, R8, R2, R3, PT ;  /* 0x0000000208087246 */ /* 0x000fc80003800103 */
[----:B------:R-:W-:-:S04]  /*25a40*/  IABS R9, R8 ;  /* 0x0000000800097213 */ /* 0x000fc80000000000 */
[----:B------:R-:W0:Y:S08]  /*25a50*/  I2F.RP R2, R9 ;  /* 0x0000000900027306 */ /* 0x000e300000209400 */
[----:B0-----:R-:W0:Y:S02]  /*25a60*/  MUFU.RCP R2, R2 ;  /* 0x0000000200027308 */ /* 0x001e240000001000 */
[----:B0-----:R-:W-:-:S06]  /*25a70*/  IADD3 R2, R2, 0xffffffe, RZ ;  /* 0x0ffffffe02027810 */ /* 0x001fcc0007ffe0ff */
[----:B------:R0:W1:Y:S02]  /*25a80*/  F2I.FTZ.U32.TRUNC.NTZ R3, R2 ;  /* 0x0000000200037305 */ /* 0x000064000021f000 */
[----:B0-----:R-:W-:Y:S02]  /*25a90*/  IMAD.MOV.U32 R2, RZ, RZ, RZ ;  /* 0x000000ffff027224 */ /* 0x001fe400078e00ff */
[----:B-1----:R-:W-:-:S04]  /*25aa0*/  IMAD.MOV R0, RZ, RZ, -R3 ;  /* 0x000000ffff007224 */ /* 0x002fc800078e0a03 */
        /* <DEDUP_REMOVED lines=18> */
[----:B------:R-:W-:Y:S02]  /*25bd0*/  @!P1 LOP3.LUT R0, RZ, R8, RZ, 0x33, !PT ;  /* 0x00000008ff009212 */ /* 0x000fe400078e33ff */
[----:B------:R-:W-:-:S05]  /*25be0*/  IADD3 R8, -R8, RZ, RZ ;  /* 0x000000ff08087210 */ /* 0x000fca0007ffe1ff */
[----:B------:R-:W-:-:S05]  /*25bf0*/  IMAD R2, R0, R8, R6 ;  /* 0x0000000800027224 */ /* 0x000fca00078e0206 */
[----:B------:R0:W-:Y:S02]  /*25c00*/  STL [R1+0x8], R2 ;  /* 0x0000080201007387 */ /* 0x0001e40000100800 */
.L_x_2859:
[----:B------:R-:W-:-:S05]  /*25c10*/  LOP3.LUT R0, RZ, R0, RZ, 0x33, !PT ;  /* 0x00000000ff007212 */ /* 0x000fca00078e33ff */
[----:B------:R-:W-:-:S05]  /*25c20*/  IMAD.IADD R0, R4, 0x1, R0 ;  /* 0x0000000104007824 */ /* 0x000fca00078e0200 */
[----:B------:R2:W-:Y:S01]  /*25c30*/  STL [R1+0x4], R0 ;  /* 0x0000040001007387 */ /* 0x0005e20000100800 */
[----:B------:R-:W-:Y:S05]  /*25c40*/  BRA `(.L_x_2860) ;  /* 0x0000000000287947 */ /* 0x000fea0003800000 */
.L_x_2852:
        /* <DEDUP_REMOVED lines=10> */
.L_x_2860:
[----:B01-3--:R-:W3:Y:S04]  /*25cf0*/  LDL R2, [R1+0xc] ;  /* 0x00000c0001027983 */ /* 0x00bee80000100800 */
[----:B------:R-:W4:Y:S04]  /*25d00*/  LDL R3, [R1+0x8] ;  /* 0x0000080001037983 */ /* 0x000f280000100800 */
[----:B------:R-:W5:Y:S04]  /*25d10*/  LDL R5, [R1+0x4] ;  /* 0x0000040001057983 */ /* 0x000f680000100800 */
[----:B------:R-:W5:Y:S01]  /*25d20*/  LDL R4, [R1] ;  /* 0x0000000001047983 */ /* 0x000f620000100800 */
[----:B--2---:R-:W0:Y:S01]  /*25d30*/  S2R R0, SR_TID.X ;  /* 0x0000000000007919 */ /* 0x004e220000002100 */
[----:B------:R-:W-:Y:S05]  /*25d40*/  WARPSYNC.ALL ;  /* 0x0000000000007948 */ /* 0x000fea0003800000 */
[----:B0-----:R-:W-:Y:S01]  /*25d50*/  LOP3.LUT R0, R0, 0x1f, RZ, 0xc0, !PT ;  /* 0x0000001f00007812 */ /* 0x001fe200078ec0ff */
[----:B------:R-:W-:Y:S03]  /*25d60*/  BAR.SYNC.DEFER_BLOCKING 0x4, 0x180 ;  /* 0x0106000000007b1d */ /* 0x000fe60000010000 */
[----:B------:R-:W-:-:S13]  /*25d70*/  ISETP.NE.AND P0, PT, R0, RZ, PT ;  /* 0x000000ff0000720c */ /* 0x000fda0003f05270 */
[----:B------:R-:W0:Y:S01]  /*25d80*/  @!P0 S2R R0, SR_CgaCtaId ;  /* 0x0000000000008919 */ /* 0x000e220000008800 */
[----:B---3--:R-:W-:Y:S01]  /*25d90*/  IMAD.MOV.U32 R7, RZ, RZ, R2 ;  /* 0x000000ffff077224 */ /* 0x008fe200078e0002 */
[----:B------:R-:W-:Y:S02]  /*25da0*/  @!P0 MOV R2, 0x400 ;  /* 0x0000040000028802 */ /* 0x000fe40000000f00 */
[----:B----4-:R-:W-:Y:S02]  /*25db0*/  MOV R6, R3 ;  /* 0x0000000300067202 */ /* 0x010fe40000000f00 */
[----:B0-----:R-:W-:-:S05]  /*25dc0*/  @!P0 LEA R18, R0, R2, 0x18 ;  /* 0x0000000200128211 */ /* 0x001fca00078ec0ff */
[----:B-----5:R2:W-:Y:S01]  /*25dd0*/  @!P0 STS.128 [R18+0x348d0], R4 ;  /* 0x0348d00412008388 */ /* 0x0205e20000000c00 */
[----:B------:R-:W-:Y:S06]  /*25de0*/  BAR.ARV 0x5, 0x180 ;  /* 0x0146000000007b1d */ /* 0x000fec0000002000 */
.L_x_2849:
[----:B------:R-:W3:Y:S01]  /*25df0*/  LDL R0, [R1+0xc] ;  /* 0x00000c0001007983 */ /* 0x000ee20000100800 */
[----:B------:R-:W-:Y:S02]  /*25e00*/  ULDC UR4, c[0x0][0xc3c] ;  /* 0x00030f0000047ab9 */ /* 0x000fe40000000800 */
[----:B---3--:R-:W-:-:S13]  /*25e10*/  ISETP.GE.AND P0, PT, R0, UR4, PT ;  /* 0x0000000400007c0c */ /* 0x008fda000bf06270 */
[----:B------:R-:W-:Y:S05]  /*25e20*/  @!P0 BRA `(.L_x_2861) ;  /* 0xffffff8800f88947 */ /* 0x000fea000383ffff */
[----:B------:R-:W-:Y:S05]  /*25e30*/  BSYNC B8 ;  /* 0x0000000000087941 */ /* 0x000fea0003800000 */
.L_x_2717:
[----:B--2---:R-:W2:Y:S01]  /*25e40*/  LDL.LU R0, [R1+0x64] ;  /* 0x0000640001007983 */ /* 0x004ea20000300800 */
[----:B------:R-:W-:Y:S01]  /*25e50*/  BSSY B0, `(.L_x_2862) ;  /* 0x000000b000007945 */ /* 0x000fe20003800000 */
[----:B-1----:R-:W1:Y:S01]  /*25e60*/  S2R R5, SR_CgaCtaId ;  /* 0x0000000000057919 */ /* 0x002e620000008800 */
[----:B--2---:R-:W-:-:S05]  /*25e70*/  VIADD R0, R0, 0x1 ;  /* 0x0000000100007836 */ /* 0x004fca0000000000 */
        /* <DEDUP_REMOVED lines=8> */
.L_x_2970:
[----:B------:R-:W-:Y:S05]  /*25f00*/  BSYNC B0 ;  /* 0x0000000000007941 */ /* 0x000fea0003800000 */
.L_x_2862:
[----:B------:R-:W-:-:S03]  /*25f10*/  UMOV UR4, 0xffffffff ;  /* 0xffffffff00047882 */ /* 0x000fc60000000000 */
[----:B------:R-:W-:Y:S05]  /*25f20*/  BRA.DIV UR4, `(.L_x_2864) ;  /* 0x0000002e04107947 */ /* 0x000fea000b800000 */
[----:B------:R-:W1:Y:S02]  /*25f30*/  S2R R2, SR_TID.X ;  /* 0x0000000000027919 */ /* 0x000e640000002100 */
[----:B-1----:R-:W-:-:S04]  /*25f40*/  SHF.R.U32.HI R2, RZ, 0x5, R2 ;  /* 0x00000005ff027819 */ /* 0x002fc80000011602 */
[----:B------:R-:W-:-:S05]  /*25f50*/  LOP3.LUT R2, R2, 0x3, RZ, 0xc0, !PT ;  /* 0x0000000302027812 */ /* 0x000fca00078ec0ff */
[----:B------:R1:W2:Y:S02]  /*25f60*/  SHFL.IDX PT, R14, R2, RZ, 0x1f ;  /* 0x00001fff020e7589 */ /* 0x0002a400000e0000 */
.L_x_2973:
[----:B--2---:R-:W-:-:S13]  /*25f70*/  ISETP.NE.AND P0, PT, R14, RZ, PT ;  /* 0x000000ff0e00720c */ /* 0x004fda0003f05270 */
[----:B------:R-:W-:Y:S05]  /*25f80*/  @P0 BRA `(.L_x_2476) ;  /* 0x0000000000940947 */ /* 0x000fea0003800000 */
[----:B------:R-:W-:-:S03]  /*25f90*/  UMOV UR4, 0xffffffff ;  /* 0xffffffff00047882 */ /* 0x000fc60000000000 */
[----:B------:R-:W-:Y:S05]  /*25fa0*/  BRA.DIV UR4, `(.L_x_2865) ;  /* 0x0000002e04247947 */ /* 0x000fea000b800000 */
[----:B------:R-:W-:-:S13]  /*25fb0*/  ELECT P6, URZ, PT ;  /* 0x00000000003f782f */ /* 0x000fda00038c0000 */
.L_x_2976:
        /* <DEDUP_REMOVED lines=8> */
.L_x_2866:
[----:B------:R-:W2:Y:S01]  /*26040*/  LDL.LU R7, [R1+0x18] ;  /* 0x0000180001077983 */ /* 0x000ea20000300800 */
[----:B------:R-:W-:Y:S01]  /*26050*/  IADD3 R2, R0, 0x34840, RZ ;  /* 0x0003484000027810 */ /* 0x000fe20007ffe0ff */
[----:B0-----:R-:W-:-:S04]  /*26060*/  VIADD R3, R19, 0x1 ;  /* 0x0000000113037836 */ /* 0x001fc80000000000 */
        /* <DEDUP_REMOVED lines=10> */
.L_x_2977:
[----:B------:R-:W1:Y:S02]  /*26110*/  SYNCS.PHASECHK.TRANS64.TRYWAIT P0, [R7+URZ], R2 ;  /* 0x00000002070075a7 */ /* 0x000e64000800017f */
[----:B-1----:R-:W-:Y:S05]  /*26120*/  @!P0 BRA `(.L_x_2868) ;  /* 0x0000002800f88947 */ /* 0x002fea0003800000 */
.L_x_2978:
[----:B------:R-:W-:Y:S05]  /*26130*/  @!P2 BRA `(.L_x_2869) ;  /* 0x000000000004a947 */ /* 0x000fea0003800000 */
[----:B------:R-:W-:Y:S01]  /*26140*/  BPT.TRAP 0x1 ;  /* 0x000000040000795c */ /* 0x000fe20000300000 */
.L_x_2869:
[----:B------:R-:W-:-:S05]  /*26150*/  VIADD R0, R0, 0x34860 ;  /* 0x0003486000007836 */ /* 0x000fca0000000000 */
[----:B------:R-:W-:-:S04]  /*26160*/  LEA R4, R19, R0, 0x3 ;  /* 0x0000000013047211 */ /* 0x000fc800078e18ff */
[----:B------:R-:W2:Y:S02]  /*26170*/  SYNCS.PHASECHK.TRANS64.TRYWAIT P0, [R4+URZ], R5 ;  /* 0x00000005040075a7 */ /* 0x000ea4000800017f */
[----:B--2---:R-:W-:Y:S05]  /*26180*/  @!P0 BRA `(.L_x_2870) ;  /* 0x0000002800f48947 */ /* 0x004fea0003800000 */
.L_x_2979:
[----:B------:R-:W-:-:S07]  /*26190*/  IMAD R3, R3, 0x8, R0 ;  /* 0x0000000803037824 */ /* 0x000fce00078e0200 */
.L_x_2871:
[----:B---3--:R3:W4:Y:S02]  /*261a0*/  SYNCS.PHASECHK.TRANS64.TRYWAIT P0, [R3+URZ], R2 ;  /* 0x00000002030075a7 */ /* 0x008724000800017f */
[----:B----4-:R-:W-:Y:S05]  /*261b0*/  @!P0 NANOSLEEP.SYNCS 0x989680 ;  /* 0x009896800000895d */ /* 0x010fea0003900000 */
[----:B------:R-:W4:Y:S02]  /*261c0*/  @!P0 SYNCS.PHASECHK.TRANS64 P0, [R3+URZ], R2 ;  /* 0x00000002030085a7 */ /* 0x000f24000800007f */
[----:B----4-:R-:W-:Y:S05]  /*261d0*/  @!P0 BRA `(.L_x_2871) ;  /* 0xfffffffc00f08947 */ /* 0x010fea000383ffff */
.L_x_2476:
[----:B------:R-:W-:Y:S05]  /*261e0*/  BSYNC B9 ;  /* 0x0000000000097941 */ /* 0x000fea0003800000 */
.L_x_2473:
[----:B------:R-:W-:Y:S05]  /*261f0*/  EXIT ;  /* 0x000000000000794d */ /* 0x000fea0003800000 */
.L_x_2496:
[----:B-1----:R1:W2:Y:S02]  /*26200*/  SYNCS.PHASECHK.TRANS64.TRYWAIT P5, [R3+URZ+0x34890], R0 ;  /* 0x03489000030075a7 */ /* 0x0022a400080a017f */
[----:B--2---:R-:W-:Y:S05]  /*26210*/  @!P5 NANOSLEEP.SYNCS 0x989680 ;  /* 0x009896800000d95d */ /* 0x004fea0003900000 */
[----:B------:R-:W2:Y:S02]  /*26220*/  @!P5 SYNCS.PHASECHK.TRANS64 P5, [R3+URZ+0x34890], R0 ;  /* 0x034890000300d5a7 */ /* 0x000ea400080a007f */
[----:B--2---:R-:W-:Y:S05]  /*26230*/  @!P5 BRA `(.L_x_2496) ;  /* 0xfffffffc00f0d947 */ /* 0x004fea000383ffff */
[----:B------:R-:W-:Y:S05]  /*26240*/  BRA `(.L_x_2872) ;  /* 0xfffffdd800807947 */ /* 0x000fea000383ffff */
.L_x_2550:
[----:B-1----:R1:W2:Y:S02]  /*26250*/  SYNCS.PHASECHK.TRANS64.TRYWAIT P5, [R3+URZ+0x34890], R0 ;  /* 0x03489000030075a7 */ /* 0x0022a400080a017f */
[----:B--2---:R-:W-:Y:S05]  /*26260*/  @!P5 NANOSLEEP.SYNCS 0x989680 ;  /* 0x009896800000d95d */ /* 0x004fea0003900000 */
[----:B------:R-:W2:Y:S02]  /*26270*/  @!P5 SYNCS.PHASECHK.TRANS64 P5, [R3+URZ+0x34890], R0 ;  /* 0x034890000300d5a7 */ /* 0x000ea400080a007f */
[----:B--2---:R-:W-:Y:S05]  /*26280*/  @!P5 BRA `(.L_x_2550) ;  /* 0xfffffffc00f0d947 */ /* 0x004fea000383ffff */
[----:B------:R-:W-:Y:S05]  /*26290*/  BRA `(.L_x_2873) ;  /* 0xfffffe0c00647947 */ /* 0x000fea000383ffff */
.L_x_2575:
[----:B-1----:R1:W2:Y:S02]  /*262a0*/  SYNCS.PHASECHK.TRANS64.TRYWAIT P4, [R3+URZ+0x34890], R0 ;  /* 0x03489000030075a7 */ /* 0x0022a4000808017f */
[----:B--2---:R-:W-:Y:S05]  /*262b0*/  @!P4 NANOSLEEP.SYNCS 0x989680 ;  /* 0x009896800000c95d */ /* 0x004fea0003900000 */
[----:B------:R-:W2:Y:S02]  /*262c0*/  @!P4 SYNCS.PHASECHK.TRANS64 P4, [R3+URZ+0x34890], R0 ;  /* 0x034890000300c5a7 */ /* 0x000ea4000808007f */
[----:B--2---:R-:W-:Y:S05]  /*262d0*/  @!P4 BRA `(.L_x_2575) ;  /* 0xfffffffc00f0c947 */ /* 0x004fea000383ffff */
[----:B------:R-:W-:Y:S05]  /*262e0*/  BRA `(.L_x_2874) ;  /* 0xfffffe3c00907947 */ /* 0x000fea000383ffff */
.L_x_2581:
[----:B0-----:R0:W2:Y:S02]  /*262f0*/  SYNCS.PHASECHK.TRANS64.TRYWAIT P4, [R3+URZ+0x348b0], R0 ;  /* 0x0348b000030075a7 */ /* 0x0010a4000808017f */
[----:B--2---:R-:W-:Y:S05]  /*26300*/  @!P4 NANOSLEEP.SYNCS 0x989680 ;  /* 0x009896800000c95d */ /* 0x004fea0003900000 */
[----:B------:R-:W2:Y:S02]  /*26310*/  @!P4 SYNCS.PHASECHK.TRANS64 P4, [R3+URZ+0x348b0], R0 ;  /* 0x0348b0000300c5a7 */ /* 0x000ea4000808007f */
[----:B--2---:R-:W-:Y:S05]  /*26320*/  @!P4 BRA `(.L_x_2581) ;  /* 0xfffffffc00f0c947 */ /* 0x004fea000383ffff */
[----:B------:R-:W-:Y:S05]  /*26330*/  BRA `(.L_x_2875) ;  /* 0xfffffe4000907947 */ /* 0x000fea000383ffff */
.L_x_2601:
[----:B------:R-:W-:Y:S01]  /*26340*/  BSSY B1, `(.L_x_2876) ;  /* 0x0000008000017945 */ /* 0x000fe20003800000 */
[----:B------:R-:W-:Y:S01]  /*26350*/  IMAD.MOV.U32 R13, RZ, RZ, R0 ;  /* 0x000000ffff0d7224 */ /* 0x000fe200078e0000 */
[----:B------:R-:W-:Y:S01]  /*26360*/  MOV R15, 0xffffffff ;  /* 0xffffffff000f7802 */ /* 0x000fe20000000f00 */
[----:B------:R-:W-:Y:S02]  /*26370*/  IMAD.MOV.U32 R12, RZ, RZ, RZ ;  /* 0x000000ffff0c7224 */ /* 0x000fe400078e00ff */
[----:B------:R-:W-:-:S07]  /*26380*/  IMAD.MOV.U32 R11, RZ, RZ, 0x1c1f ;  /* 0x00001c1fff0b7424 */ /* 0x000fce00078e00ff */
[----:B------:R-:W-:Y:S05]  /*26390*/  WARPSYNC.COLLECTIVE R15, `(.L_x_2877) ;  /* 0x000000000f087348 */ /* 0x000fea0003c00000 */
[----:B------:R0:W1:Y:S02]  /*263a0*/  SHFL.IDX P6, R14, R13, R12, R11 ;  /* 0x0000000c0d0e7389 */ /* 0x00006400000c000b */
[----:B01----:R-:W-:Y:S01]  /*263b0*/  ENDCOLLECTIVE ;  /* 0x000000000000791b */ /* 0x003fe20003800000 */
.L_x_2877:
[----:B------:R-:W-:Y:S05]  /*263c0*/  BSYNC B1 ;  /* 0x0000000000017941 */ /* 0x000fea0003800000 */
.L_x_2876:
[----:B------:R-:W-:Y:S01]  /*263d0*/  IMAD.MOV.U32 R13, RZ, RZ, R4 ;  /* 0x000000ffff0d7224 */ /* 0x000fe200078e0004 */
[----:B------:R-:W-:Y:S01]  /*263e0*/  MOV R15, 0xffffffff ;  /* 0xffffffff000f7802 */ /* 0x000fe20000000f00 */
[----:B------:R-:W-:Y:S02]  /*263f0*/  IMAD.MOV.U32 R12, RZ, RZ, RZ ;  /* 0x000000ffff0c7224 */ /* 0x000fe400078e00ff */
[----:B------:R-:W-:Y:S02]  /*26400*/  IMAD.MOV.U32 R11, RZ, RZ, 0x1c1f ;  /* 0x00001c1fff0b7424 */ /* 0x000fe400078e00ff */
[----:B------:R-:W-:-:S07]  /*26410*/  IMAD.MOV.U32 R5, RZ, RZ, R14 ;  /* 0x000000ffff057224 */ /* 0x000fce00078e000e */
[----:B------:R-:W-:Y:S05]  /*26420*/  WARPSYNC.COLLECTIVE R15, `(.L_x_2878) ;  /* 0x000000000f087348 */ /* 0x000fea0003c00000 */
[----:B------:R0:W1:Y:S02]  /*26430*/  SHFL.IDX P6, R14, R13, R12, R11 ;  /* 0x0000000c0d0e7389 */ /* 0x00006400000c000b */
[----:B01----:R-:W-:Y:S01]  /*26440*/  ENDCOLLECTIVE ;  /* 0x000000000000791b */ /* 0x003fe20003800000 */
.L_x_2878:
[----:B------:R-:W-:Y:S02]  /*26450*/  IMAD.MOV.U32 R13, RZ, RZ, R63 ;  /* 0x000000ffff0d7224 */ /* 0x000fe400078e003f */
[----:B------:R-:W-:-:S07]  /*26460*/  IMAD.MOV.U32 R8, RZ, RZ, R14 ;  /* 0x000000ffff087224 */ /* 0x000fce00078e000e */
[----:B------:R-:W-:Y:S05]  /*26470*/  WARPSYNC.COLLECTIVE R15, `(.L_x_2879) ;  /* 0x000000000f087348 */ /* 0x000fea0003c00000 */
[----:B------:R0:W1:Y:S02]  /*26480*/  SHFL.IDX P6, R14, R13, R12, R11 ;  /* 0x0000000c0d0e7389 */ /* 0x00006400000c000b */
[----:B01----:R-:W-:Y:S01]  /*26490*/  ENDCOLLECTIVE ;  /* 0x000000000000791b */ /* 0x003fe20003800000 */
.L_x_2879:
[----:B------:R-:W-:Y:S02]  /*264a0*/  IMAD.MOV.U32 R13, RZ, RZ, R3 ;  /* 0x000000ffff0d7224 */ /* 0x000fe400078e0003 */
[----:B------:R-:W-:-:S07]  /*264b0*/  IMAD.MOV.U32 R33, RZ, RZ, R14 ;  /* 0x000000ffff217224 */ /* 0x000fce00078e000e */
[----:B------:R-:W-:Y:S05]  /*264c0*/  WARPSYNC.COLLECTIVE R15, `(.L_x_2880) ;  /* 0x000000000f087348 */ /* 0x000fea0003c00000 */
[----:B------:R0:W1:Y:S02]  /*264d0*/  SHFL.IDX P6, R14, R13, R12, R11 ;  /* 0x0000000c0d0e7389 */ /* 0x00006400000c000b */
[----:B01----:R-:W-:Y:S01]  /*264e0*/  ENDCOLLECTIVE ;  /* 0x000000000000791b */ /* 0x003fe20003800000 */
.L_x_2880:
[----:B------:R-:W-:Y:S01]  /*264f0*/  MOV R32, R14 ;  /* 0x0000000e00207202 */ /* 0x000fe20000000f00 */
[----:B------:R-:W-:Y:S06]  /*26500*/  BRA `(.L_x_2881) ;  /* 0xfffffe5000847947 */ /* 0x000fec000383ffff */
.L_x_2604:
[----:B------:R-:W-:Y:S01]  /*26510*/  BSSY B1, `(.L_x_2882) ;  /* 0x0000008000017945 */ /* 0x000fe20003800000 */
[----:B------:R-:W-:Y:S02]  /*26520*/  IMAD.MOV.U32 R13, RZ, RZ, R0 ;  /* 0x000000ffff0d7224 */ /* 0x000fe400078e0000 */
[----:B------:R-:W-:Y:S02]  /*26530*/  IMAD.MOV.U32 R12, RZ, RZ, 0x1 ;  /* 0x00000001ff0c7424 */ /* 0x000fe400078e00ff */
[----:B------:R-:W-:Y:S02]  /*26540*/  IMAD.MOV.U32 R11, RZ, RZ, 0x1c1f ;  /* 0x00001c1fff0b7424 */ /* 0x000fe400078e00ff */
[----:B------:R-:W-:-:S07]  /*26550*/  IMAD.MOV.U32 R15, RZ, RZ, -0x1 ;  /* 0xffffffffff0f7424 */ /* 0x000fce00078e00ff */
[----:B0--34-:R-:W-:Y:S05]  /*26560*/  WARPSYNC.COLLECTIVE R15, `(.L_x_2883) ;  /* 0x000000000f087348 */ /* 0x019fea0003c00000 */
[----:B------:R1:W2:Y:S02]  /*26570*/  SHFL.IDX P6, R14, R13, R12, R11 ;  /* 0x0000000c0d0e7389 */ /* 0x0002a400000c000b */
[----:B01234-:R-:W-:Y:S01]  /*26580*/  ENDCOLLECTIVE ;  /* 0x000000000000791b */ /* 0x01ffe20003800000 */
.L_x_2883:
[----:B------:R-:W-:Y:S05]  /*26590*/  BSYNC B1 ;  /* 0x0000000000017941 */ /* 0x000fea0003800000 */
.L_x_2882:
[----:B------:R-:W-:Y:S01]  /*265a0*/  IMAD.MOV.U32 R13, RZ, RZ, R4 ;  /* 0x000000ffff0d7224 */ /* 0x000fe200078e0004 */
[----:B------:R-:W-:Y:S01]  /*265b0*/  MOV R0, R14 ;  /* 0x0000000e00007202 */ /* 0x000fe20000000f00 */
[----:B------:R-:W-:Y:S02]  /*265c0*/  IMAD.MOV.U32 R12, RZ, RZ, 0x1 ;  /* 0x00000001ff0c7424 */ /* 0x000fe400078e00ff */
[----:B------:R-:W-:Y:S02]  /*265d0*/  IMAD.MOV.U32 R11, RZ, RZ, 0x1c1f ;  /* 0x00001c1fff0b7424 */ /* 0x000fe400078e00ff */
[----:B------:R-:W-:-:S07]  /*265e0*/  IMAD.MOV.U32 R15, RZ, RZ, -0x1 ;  /* 0xffffffffff0f7424 */ /* 0x000fce00078e00ff */
[----:B------:R-:W-:Y:S05]  /*265f0*/  WARPSYNC.COLLECTIVE R15, `(.L_x_2884) ;  /* 0x000000000f087348 */ /* 0x000fea0003c00000 */
[----:B------:R0:W1:Y:S02]  /*26600*/  SHFL.IDX P6, R14, R13, R12, R11 ;  /* 0x0000000c0d0e7389 */ /* 0x00006400000c000b */
[----:B01----:R-:W-:Y:S01]  /*26610*/  ENDCOLLECTIVE ;  /* 0x000000000000791b */ /* 0x003fe20003800000 */
.L_x_2884:
[----:B------:R-:W-:Y:S01]  /*26620*/  IMAD.MOV.U32 R13, RZ, RZ, R63 ;  /* 0x000000ffff0d7224 */ /* 0x000fe200078e003f */
[----:B------:R-:W-:-:S07]  /*26630*/  MOV R65, R14 ;  /* 0x0000000e00417202 */ /* 0x000fce0000000f00 */
[----:B------:R-:W-:Y:S05]  /*26640*/  WARPSYNC.COLLECTIVE R15, `(.L_x_2885) ;  /* 0x000000000f087348 */ /* 0x000fea0003c00000 */
[----:B------:R0:W1:Y:S02]  /*26650*/  SHFL.IDX P6, R14, R13, R12, R11 ;  /* 0x0000000c0d0e7389 */ /* 0x00006400000c000b */
[----:B01----:R-:W-:Y:S01]  /*26660*/  ENDCOLLECTIVE ;  /* 0x000000000000791b */ /* 0x003fe20003800000 */
.L_x_2885:
[----:B------:R-:W-:Y:S02]  /*26670*/  IMAD.MOV.U32 R13, RZ, RZ, R3 ;  /* 0x000000ffff0d7224 */ /* 0x000fe400078e0003 */
[----:B------:R-:W-:-:S07]  /*26680*/  IMAD.MOV.U32 R63, RZ, RZ, R14 ;  /* 0x000000ffff3f7224 */ /* 0x000fce00078e000e */
[----:B------:R-:W-:Y:S05]  /*26690*/  WARPSYNC.COLLECTIVE R15, `(.L_x_2886) ;  /* 0x000000000f087348 */ /* 0x000fea0003c00000 */
[----:B------:R0:W1:Y:S02]  /*266a0*/  SHFL.IDX P6, R14, R13, R12, R11 ;  /* 0x0000000c0d0e7389 */ /* 0x00006400000c000b */
[----:B01----:R-:W-:Y:S01]  /*266b0*/  ENDCOLLECTIVE ;  /* 0x000000000000791b */ /* 0x003fe20003800000 */
.L_x_2886:
[----:B------:R-:W-:Y:S01]  /*266c0*/  IMAD.MOV.U32 R62, RZ, RZ, R14 ;  /* 0x000000ffff3e7224 */ /* 0x000fe200078e000e */
[----:B------:R-:W-:Y:S06]  /*266d0*/  BRA `(.L_x_2887) ;  /* 0xfffffe5800107947 */ /* 0x000fec000383ffff */
.L_x_2608:
[----:B0-----:R0:W1:Y:S02]  /*266e0*/  SYNCS.PHASECHK.TRANS64.TRYWAIT P0, [R2+URZ+0x34800], R5 ;  /* 0x03480005020075a7 */ /* 0x001064000800017f */
[----:B-1----:R-:W-:Y:S05]  /*266f0*/  @!P0 NANOSLEEP.SYNCS 0x989680 ;  /* 0x009896800000895d */ /* 0x002fea0003900000 */
[----:B------:R-:W1:Y:S02]  /*26700*/  @!P0 SYNCS.PHASECHK.TRANS64 P0, [R2+URZ+0x34800], R5 ;  /* 0x03480005020085a7 */ /* 0x000e64000800007f */
[----:B-1----:R-:W-:Y:S05]  /*26710*/  @!P0 BRA `(.L_x_2608) ;  /* 0xfffffffc00f08947 */ /* 0x002fea000383ffff */
[----:B------:R-:W-:Y:S05]  /*26720*/  BRA `(.L_x_2888) ;  /* 0xfffffe6000247947 */ /* 0x000fea000383ffff */
.L_x_2632:
[----:B------:R-:W-:Y:S01]  /*26730*/  BSSY B1, `(.L_x_2889) ;  /* 0x0000008000017945 */ /* 0x000fe20003800000 */
[----:B------:R-:W-:Y:S01]  /*26740*/  MOV R13, R61 ;  /* 0x0000003d000d7202 */ /* 0x000fe20000000f00 */
[----:B------:R-:W-:Y:S02]  /*26750*/  IMAD.MOV.U32 R12, RZ, RZ, RZ ;  /* 0x000000ffff0c7224 */ /* 0x000fe400078e00ff */
[----:B------:R-:W-:Y:S02]  /*26760*/  IMAD.MOV.U32 R11, RZ, RZ, 0x1c1f ;  /* 0x00001c1fff0b7424 */ /* 0x000fe400078e00ff */
[----:B------:R-:W-:-:S07]  /*26770*/  IMAD.MOV.U32 R15, RZ, RZ, -0x1 ;  /* 0xffffffffff0f7424 */ /* 0x000fce00078e00ff */
[----:B------:R-:W-:Y:S05]  /*26780*/  WARPSYNC.COLLECTIVE R15, `(.L_x_2890) ;  /* 0x000000000f087348 */ /* 0x000fea0003c00000 */
[----:B------:R0:W1:Y:S02]  /*26790*/  SHFL.IDX P6, R14, R13, R12, R11 ;  /* 0x0000000c0d0e7389 */ /* 0x00006400000c000b */
[----:B01----:R-:W-:Y:S01]  /*267a0*/  ENDCOLLECTIVE ;  /* 0x000000000000791b */ /* 0x003fe20003800000 */
.L_x_2890:
[----:B------:R-:W-:Y:S05]  /*267b0*/  BSYNC B1 ;  /* 0x0000000000017941 */ /* 0x000fea0003800000 */
.L_x_2889:
        /* <DEDUP_REMOVED lines=8> */
.L_x_2891:
[----:B------:R-:W-:Y:S02]  /*26840*/  IMAD.MOV.U32 R7, RZ, RZ, R3 ;  /* 0x000000ffff077224 */ /* 0x000fe400078e0003 */
[----:B------:R-:W-:Y:S01]  /*26850*/  IMAD.MOV.U32 R13, RZ, RZ, R67 ;  /* 0x000000ffff0d7224 */ /* 0x000fe200078e0043 */
[----:B------:R-:W-:-:S07]  /*26860*/  MOV R0, R14 ;  /* 0x0000000e00007202 */ /* 0x000fce0000000f00 */
[----:B------:R-:W-:Y:S05]  /*26870*/  WARPSYNC.COLLECTIVE R15, `(.L_x_2892) ;  /* 0x000000000f087348 */ /* 0x000fea0003c00000 */
[----:B------:R0:W1:Y:S02]  /*26880*/  SHFL.IDX P6, R14, R13, R12, R11 ;  /* 0x0000000c0d0e7389 */ /* 0x00006400000c000b */
[----:B01----:R-:W-:Y:S01]  /*26890*/  ENDCOLLECTIVE ;  /* 0x000000000000791b */ /* 0x003fe20003800000 */
.L_x_2892:
[----:B------:R-:W-:Y:S01]  /*268a0*/  MOV R6, R0 ;  /* 0x0000000000067202 */ /* 0x000fe20000000f00 */
[----:B------:R-:W-:Y:S02]  /*268b0*/  IMAD.MOV.U32 R13, RZ, RZ, R66 ;  /* 0x000000ffff0d7224 */ /* 0x000fe400078e0042 */
[----:B------:R-:W-:-:S07]  /*268c0*/  IMAD.MOV.U32 R5, RZ, RZ, R14 ;  /* 0x000000ffff057224 */ /* 0x000fce00078e000e */
[----:B------:R-:W-:Y:S05]  /*268d0*/  WARPSYNC.COLLECTIVE R15, `(.L_x_2893) ;  /* 0x000000000f087348 */ /* 0x000fea0003c00000 */
[----:B------:R0:W1:Y:S02]  /*268e0*/  SHFL.IDX P6, R14, R13, R12, R11 ;  /* 0x0000000c0d0e7389 */ /* 0x00006400000c000b */
[----:B01----:R-:W-:Y:S01]  /*268f0*/  ENDCOLLECTIVE ;  /* 0x000000000000791b */ /* 0x003fe20003800000 */
.L_x_2893:
[----:B------:R-:W-:Y:S05]  /*26900*/  BRA `(.L_x_2894) ;  /* 0xfffffe8000f47947 */ /* 0x000fea000383ffff */
.L_x_2635:
[----:B------:R-:W-:Y:S01]  /*26910*/  BSSY B1, `(.L_x_2895) ;  /* 0x0000008000017945 */ /* 0x000fe20003800000 */
[----:B------:R-:W-:Y:S01]  /*26920*/  IMAD.MOV.U32 R13, RZ, RZ, R61 ;  /* 0x000000ffff0d7224 */ /* 0x000fe200078e003d */
[----:B------:R-:W-:Y:S01]  /*26930*/  MOV R11, 0x1c1f ;  /* 0x00001c1f000b7802 */ /* 0x000fe20000000f00 */
[----:B------:R-:W-:Y:S02]  /*26940*/  IMAD.MOV.U32 R12, RZ, RZ, 0x1 ;  /* 0x00000001ff0c7424 */ /* 0x000fe400078e00ff */
[----:B------:R-:W-:-:S07]  /*26950*/  IMAD.MOV.U32 R15, RZ, RZ, -0x1 ;  /* 0xffffffffff0f7424 */ /* 0x000fce00078e00ff */
[----:B----4-:R-:W-:Y:S05]  /*26960*/  WARPSYNC.COLLECTIVE R15, `(.L_x_2896) ;  /* 0x000000000f087348 */ /* 0x010fea0003c00000 */
[----:B----4-:R0:W1:Y:S02]  /*26970*/  SHFL.IDX P6, R14, R13, R12, R11 ;  /* 0x0000000c0d0e7389 */ /* 0x01006400000c000b */
[----:B01----:R-:W-:Y:S01]  /*26980*/  ENDCOLLECTIVE ;  /* 0x000000000000791b */ /* 0x003fe20003800000 */
.L_x_2896:
[----:B------:R-:W-:Y:S05]  /*26990*/  BSYNC B1 ;  /* 0x0000000000017941 */ /* 0x000fea0003800000 */
.L_x_2895:
[----:B------:R-:W-:Y:S01]  /*269a0*/  IMAD.MOV.U32 R13, RZ, RZ, R60 ;  /* 0x000000ffff0d7224 */ /* 0x000fe200078e003c */
[----:B------:R-:W-:Y:S01]  /*269b0*/  MOV R12, 0x1 ;  /* 0x00000001000c7802 */ /* 0x000fe20000000f00 */
[----:B------:R-:W-:Y:S02]  /*269c0*/  IMAD.MOV.U32 R11, RZ, RZ, 0x1c1f ;  /* 0x00001c1fff0b7424 */ /* 0x000fe400078e00ff */
[----:B------:R-:W-:Y:S02]  /*269d0*/  IMAD.MOV.U32 R15, RZ, RZ, -0x1 ;  /* 0xffffffffff0f7424 */ /* 0x000fe400078e00ff */
[----:B------:R-:W-:-:S07]  /*269e0*/  IMAD.MOV.U32 R61, RZ, RZ, R14 ;  /* 0x000000ffff3d7224 */ /* 0x000fce00078e000e */
[----:B------:R-:W-:Y:S05]  /*269f0*/  WARPSYNC.COLLECTIVE R15, `(.L_x_2897) ;  /* 0x000000000f087348 */ /* 0x000fea0003c00000 */
[----:B------:R0:W1:Y:S02]  /*26a00*/  SHFL.IDX P6, R14, R13, R12, R11 ;  /* 0x0000000c0d0e7389 */ /* 0x00006400000c000b */
[----:B01----:R-:W-:Y:S01]  /*26a10*/  ENDCOLLECTIVE ;  /* 0x000000000000791b */ /* 0x003fe20003800000 */
.L_x_2897:
[----:B------:R-:W-:Y:S01]  /*26a20*/  MOV R13, R67 ;  /* 0x00000043000d7202 */ /* 0x000fe20000000f00 */
[----:B------:R-:W-:-:S07]  /*26a30*/  IMAD.MOV.U32 R60, RZ, RZ, R14 ;  /* 0x000000ffff3c7224 */ /* 0x000fce00078e000e */
[----:B------:R-:W-:Y:S05]  /*26a40*/  WARPSYNC.COLLECTIVE R15, `(.L_x_2898) ;  /* 0x000000000f087348 */ /* 0x000fea0003c00000 */
[----:B------:R0:W1:Y:S02]  /*26a50*/  SHFL.IDX P6, R14, R13, R12, R11 ;  /* 0x0000000c0d0e7389 */ /* 0x00006400000c000b */
[----:B01----:R-:W-:Y:S01]  /*26a60*/  ENDCOLLECTIVE ;  /* 0x000000000000791b */ /* 0x003fe20003800000 */
.L_x_2898:
[----:B------:R-:W-:Y:S02]  /*26a70*/  IMAD.MOV.U32 R13, RZ, RZ, R66 ;  /* 0x000000ffff0d7224 */ /* 0x000fe400078e0042 */
[----:B------:R-:W-:-:S07]  /*26a80*/  IMAD.MOV.U32 R67, RZ, RZ, R14 ;  /* 0x000000ffff437224 */ /* 0x000fce00078e000e */
[----:B------:R-:W-:Y:S05]  /*26a90*/  WARPSYNC.COLLECTIVE R15, `(.L_x_2899) ;  /* 0x000000000f087348 */ /* 0x000fea0003c00000 */
[----:B------:R0:W1:Y:S02]  /*26aa0*/  SHFL.IDX P6, R14, R13, R12, R11 ;  /* 0x0000000c0d0e7389 */ /* 0x00006400000c000b */
[----:B01----:R-:W-:Y:S01]  /*26ab0*/  ENDCOLLECTIVE ;  /* 0x000000000000791b */ /* 0x003fe20003800000 */
.L_x_2899:
[----:B------:R-:W-:Y:S01]  /*26ac0*/  IMAD.MOV.U32 R66, RZ, RZ, R14 ;  /* 0x000000ffff427224 */ /* 0x000fe200078e000e */
[----:B------:R-:W-:Y:S06]  /*26ad0*/  BRA `(.L_x_2900) ;  /* 0xfffffe8400fc7947 */ /* 0x000fec000383ffff */
.L_x_2639:
[----:B0-----:R0:W1:Y:S02]  /*26ae0*/  SYNCS.PHASECHK.TRANS64.TRYWAIT P0, [R2+URZ+0x34800], R61 ;  /* 0x0348003d020075a7 */ /* 0x001064000800017f */
[----:B-1----:R-:W-:Y:S05]  /*26af0*/  @!P0 NANOSLEEP.SYNCS 0x989680 ;  /* 0x009896800000895d */ /* 0x002fea0003900000 */
[----:B------:R-:W1:Y:S02]  /*26b00*/  @!P0 SYNCS.PHASECHK.TRANS64 P0, [R2+URZ+0x34800], R61 ;  /* 0x0348003d020085a7 */ /* 0x000e64000800007f */
[----:B-1----:R-:W-:Y:S05]  /*26b10*/  @!P0 BRA `(.L_x_2639) ;  /* 0xfffffffc00f08947 */ /* 0x002fea000383ffff */
[----:B------:R-:W-:Y:S05]  /*26b20*/  BRA `(.L_x_2901) ;  /* 0xfffffe8c005c7947 */ /* 0x000fea000383ffff */
.L_x_2653:
[----:B-1----:R1:W2:Y:S02]  /*26b30*/  SYNCS.PHASECHK.TRANS64.TRYWAIT P2, [R6+URZ+0x34830], R3 ;  /* 0x03483003060075a7 */ /* 0x0022a4000804017f */
[----:B--2---:R-:W-:Y:S05]  /*26b40*/  @!P2 NANOSLEEP.SYNCS 0x989680 ;  /* 0x009896800000a95d */ /* 0x004fea0003900000 */
[----:B------:R-:W2:Y:S02]  /*26b50*/  @!P2 SYNCS.PHASECHK.TRANS64 P2, [R6+URZ+0x34830], R3 ;  /* 0x034830030600a5a7 */ /* 0x000ea4000804007f */
[----:B--2---:R-:W-:Y:S05]  /*26b60*/  @!P2 BRA `(.L_x_2653) ;  /* 0xfffffffc00f0a947 */ /* 0x004fea000383ffff */
[----:B------:R-:W-:Y:S05]  /*26b70*/  BRA `(.L_x_2652) ;  /* 0xfffffeb400287947 */ /* 0x000fea000383ffff */
.L_x_2660:
[----:B-1----:R1:W2:Y:S02]  /*26b80*/  SYNCS.PHASECHK.TRANS64.TRYWAIT P3, [R20+URZ+0x34830], R3 ;  /* 0x03483003140075a7 */ /* 0x0022a4000806017f */
[----:B--2---:R-:W-:Y:S05]  /*26b90*/  @!P3 NANOSLEEP.SYNCS 0x989680 ;  /* 0x009896800000b95d */ /* 0x004fea0003900000 */
[----:B------:R-:W2:Y:S02]  /*26ba0*/  @!P3 SYNCS.PHASECHK.TRANS64 P3, [R20+URZ+0x34830], R3 ;  /* 0x034830031400b5a7 */ /* 0x000ea4000806007f */
[----:B--2---:R-:W-:Y:S05]  /*26bb0*/  @!P3 BRA `(.L_x_2660) ;  /* 0xfffffffc00f0b947 */ /* 0x004fea000383ffff */
[----:B------:R-:W-:Y:S05]  /*26bc0*/  BRA `(.L_x_2659) ;  /* 0xfffffedc00787947 */ /* 0x000fea000383ffff */
.L_x_2665:
[----:B-1----:R1:W2:Y:S02]  /*26bd0*/  SYNCS.PHASECHK.TRANS64.TRYWAIT P3, [R21+URZ+0x34850], R0 ;  /* 0x03485000150075a7 */ /* 0x0022a4000806017f */
[----:B--2---:R-:W-:Y:S05]  /*26be0*/  @!P3 NANOSLEEP.SYNCS 0x989680 ;  /* 0x009896800000b95d */ /* 0x004fea0003900000 */
[----:B------:R-:W2:Y:S02]  /*26bf0*/  @!P3 SYNCS.PHASECHK.TRANS64 P3, [R21+URZ+0x34850], R0 ;  /* 0x034850001500b5a7 */ /* 0x000ea4000806007f */
[----:B--2---:R-:W-:Y:S05]  /*26c00*/  @!P3 BRA `(.L_x_2665) ;  /* 0xfffffffc00f0b947 */ /* 0x004fea000383ffff */
[----:B------:R-:W-:Y:S05]  /*26c10*/  BRA `(.L_x_2664) ;  /* 0xfffffee800407947 */ /* 0x000fea000383ffff */
.L_x_2673:
[----:B-1----:R1:W2:Y:S02]  /*26c20*/  SYNCS.PHASECHK.TRANS64.TRYWAIT P2, [R3+URZ+0x34830], R4 ;  /* 0x03483004030075a7 */ /* 0x0022a4000804017f */
[----:B--2---:R-:W-:Y:S05]  /*26c30*/  @!P2 NANOSLEEP.SYNCS 0x989680 ;  /* 0x009896800000a95d */ /* 0x004fea0003900000 */
[----:B------:R-:W2:Y:S02]  /*26c40*/  @!P2 SYNCS.PHASECHK.TRANS64 P2, [R3+URZ+0x34830], R4 ;  /* 0x034830040300a5a7 */ /* 0x000ea4000804007f */
[----:B--2---:R-:W-:Y:S05]  /*26c50*/  @!P2 BRA `(.L_x_2673) ;  /* 0xfffffffc00f0a947 */ /* 0x004fea000383ffff */
[----:B------:R-:W-:Y:S05]  /*26c60*/  BRA `(.L_x_2672) ;  /* 0xffffff0800d87947 */ /* 0x000fea000383ffff */
.L_x_2678:
[----:B-1----:R1:W2:Y:S02]  /*26c70*/  SYNCS.PHASECHK.TRANS64.TRYWAIT P2, [R15+URZ+0x34850], R0 ;  /* 0x034850000f0075a7 */ /* 0x0022a4000804017f */
[----:B--2---:R-:W-:Y:S05]  /*26c80*/  @!P2 NANOSLEEP.SYNCS 0x989680 ;  /* 0x009896800000a95d */ /* 0x004fea0003900000 */
[----:B------:R-:W2:Y:S02]  /*26c90*/  @!P2 SYNCS.PHASECHK.TRANS64 P2, [R15+URZ+0x34850], R0 ;  /* 0x034850000f00a5a7 */ /* 0x000ea4000804007f */
[----:B--2---:R-:W-:Y:S05]  /*26ca0*/  @!P2 BRA `(.L_x_2678) ;  /* 0xfffffffc00f0a947 */ /* 0x004fea000383ffff */
[----:B------:R-:W-:Y:S05]  /*26cb0*/  BRA `(.L_x_2677) ;  /* 0xffffff1400a07947 */ /* 0x000fea000383ffff */
.L_x_2684:
[----:B-1----:R1:W2:Y:S02]  /*26cc0*/  SYNCS.PHASECHK.TRANS64.TRYWAIT P0, [R7+URZ+0x34850], R8 ;  /* 0x03485008070075a7 */ /* 0x0022a4000800017f */
[----:B--2---:R-:W-:Y:S05]  /*26cd0*/  @!P0 NANOSLEEP.SYNCS 0x989680 ;  /* 0x009896800000895d */ /* 0x004fea0003900000 */
[----:B------:R-:W2:Y:S02]  /*26ce0*/  @!P0 SYNCS.PHASECHK.TRANS64 P0, [R7+URZ+0x34850], R8 ;  /* 0x03485008070085a7 */ /* 0x000ea4000800007f */
[----:B--2---:R-:W-:Y:S05]  /*26cf0*/  @!P0 BRA `(.L_x_2684) ;  /* 0xfffffffc00f08947 */ /* 0x004fea000383ffff */
[----:B------:R-:W-:Y:S05]  /*26d00*/  BRA `(.L_x_2683) ;  /* 0xffffff3000c47947 */ /* 0x000fea000383ffff */
.L_x_2725:
[----:B------:R-:W0:Y:S01]  /*26d10*/  S2R R4, SR_TID.X ;  /* 0x0000000000047919 */ /* 0x000e220000002100 */
[----:B------:R-:W-:Y:S01]  /*26d20*/  BSSY B1, `(.L_x_2902) ;  /* 0x000000a000017945 */ /* 0x000fe20003800000 */
[----:B------:R-:W-:Y:S02]  /*26d30*/  IMAD.MOV.U32 R12, RZ, RZ, RZ ;  /* 0x000000ffff0c7224 */ /* 0x000fe400078e00ff */
[----:B------:R-:W-:Y:S02]  /*26d40*/  IMAD.MOV.U32 R11, RZ, RZ, 0x1f ;  /* 0x0000001fff0b7424 */ /* 0x000fe400078e00ff */
[----:B------:R-:W-:Y:S01]  /*26d50*/  IMAD.MOV.U32 R15, RZ, RZ, -0x1 ;  /* 0xffffffffff0f7424 */ /* 0x000fe200078e00ff */
[----:B0-----:R-:W-:-:S04]  /*26d60*/  SHF.R.U32.HI R4, RZ, 0x5, R4 ;  /* 0x00000005ff047819 */ /* 0x001fc80000011604 */
[----:B------:R-:W-:-:S04]  /*26d70*/  LOP3.LUT R4, R4, 0x3, RZ, 0xc0, !PT ;  /* 0x0000000304047812 */ /* 0x000fc800078ec0ff */
[----:B------:R-:W-:-:S07]  /*26d80*/  MOV R13, R4 ;  /* 0x00000004000d7202 */ /* 0x000fce0000000f00 */
[----:B------:R-:W-:Y:S05]  /*26d90*/  WARPSYNC.COLLECTIVE R15, `(.L_x_2903) ;  /* 0x000000000f087348 */ /* 0x000fea0003c00000 */
[----:B------:R0:W1:Y:S02]  /*26da0*/  SHFL.IDX P6, R14, R13, R12, R11 ;  /* 0x0000000c0d0e7389 */ /* 0x00006400000c000b */
[----:B01----:R-:W-:Y:S01]  /*26db0*/  ENDCOLLECTIVE ;  /* 0x000000000000791b */ /* 0x003fe20003800000 */
.L_x_2903:
[----:B------:R-:W-:Y:S05]  /*26dc0*/  BSYNC B1 ;  /* 0x0000000000017941 */ /* 0x000fea0003800000 */
.L_x_2902:
[----:B------:R-:W-:Y:S05]  /*26dd0*/  BRA `(.L_x_2904) ;  /* 0xffffff8400c07947 */ /* 0x000fea000383ffff */
.L_x_2727:
[----:B------:R-:W-:Y:S01]  /*26de0*/  BSSY B1, `(.L_x_2905) ;  /* 0x0000006000017945 */ /* 0x000fe20003800000 */
[----:B------:R-:W-:-:S07]  /*26df0*/  MOV R15, 0xffffffff ;  /* 0xffffffff000f7802 */ /* 0x000fce0000000f00 */
[----:B0-----:R-:W-:Y:S05]  /*26e00*/  WARPSYNC.COLLECTIVE R15, `(.L_x_2906) ;  /* 0x000000000f0c7348 */ /* 0x001fea0003c00000 */
[----:B------:R-:W-:Y:S02]  /*26e10*/  ELECT P6, UR62, PT ;  /* 0x00000000003e782f */ /* 0x000fe400038c0000 */
[----:B------:R-:W-:Y:S01]  /*26e20*/  MOV R14, UR62 ;  /* 0x0000003e000e7c02 */ /* 0x000fe20008000f00 */
[----:B0-----:R-:W-:Y:S10]  /*26e30*/  ENDCOLLECTIVE ;  /* 0x000000000000791b */ /* 0x001ff40003800000 */
.L_x_2906:
[----:B------:R-:W-:Y:S05]  /*26e40*/  BSYNC B1 ;  /* 0x0000000000017941 */ /* 0x000fea0003800000 */
.L_x_2905:
[----:B------:R-:W-:Y:S05]  /*26e50*/  BRA `(.L_x_2726) ;  /* 0xffffff8400b87947 */ /* 0x000fea000383ffff */
.L_x_2729:
[----:B0-----:R0:W1:Y:S02]  /*26e60*/  SYNCS.PHASECHK.TRANS64.TRYWAIT P0, [R18+URZ+0x34820], R3 ;  /* 0x03482003120075a7 */ /* 0x001064000800017f */
[----:B-1----:R-:W-:Y:S05]  /*26e70*/  @!P0 NANOSLEEP.SYNCS 0x989680 ;  /* 0x009896800000895d */ /* 0x002fea0003900000 */
[----:B------:R-:W1:Y:S02]  /*26e80*/  @!P0 SYNCS.PHASECHK.TRANS64 P0, [R18+URZ+0x34820], R3 ;  /* 0x03482003120085a7 */ /* 0x000e64000800007f */
[----:B-1----:R-:W-:Y:S05]  /*26e90*/  @!P0 BRA `(.L_x_2729) ;  /* 0xfffffffc00f08947 */ /* 0x002fea000383ffff */
[----:B------:R-:W-:Y:S05]  /*26ea0*/  BRA `(.L_x_2907) ;  /* 0xffffff8400c87947 */ /* 0x000fea000383ffff */
.L_x_2733:
[----:B-1----:R1:W2:Y:S02]  /*26eb0*/  SYNCS.PHASECHK.TRANS64.TRYWAIT P0, [R5+URZ+0x348a0], R9 ;  /* 0x0348a009050075a7 */ /* 0x0022a4000800017f */
[----:B--2---:R-:W-:Y:S05]  /*26ec0*/  @!P0 NANOSLEEP.SYNCS 0x989680 ;  /* 0x009896800000895d */ /* 0x004fea0003900000 */
[----:B------:R-:W2:Y:S02]  /*26ed0*/  @!P0 SYNCS.PHASECHK.TRANS64 P0, [R5+URZ+0x348a0], R9 ;  /* 0x0348a009050085a7 */ /* 0x000ea4000800007f */
[----:B--2---:R-:W-:Y:S05]  /*26ee0*/  @!P0 BRA `(.L_x_2733) ;  /* 0xfffffffc00f08947 */ /* 0x004fea000383ffff */
[----:B------:R-:W-:Y:S05]  /*26ef0*/  BRA `(.L_x_2908) ;  /* 0xffffff8400e87947 */ /* 0x000fea000383ffff */
.L_x_2740:
[----:B0-----:R0:W2:Y:S02]  /*26f00*/  SYNCS.PHASECHK.TRANS64.TRYWAIT P0, [R5+URZ+0x348c0], R9 ;  /* 0x0348c009050075a7 */ /* 0x0010a4000800017f */
[----:B--2---:R-:W-:Y:S05]  /*26f10*/  @!P0 NANOSLEEP.SYNCS 0x989680 ;  /* 0x009896800000895d */ /* 0x004fea0003900000 */
[----:B------:R-:W2:Y:S02]  /*26f20*/  @!P0 SYNCS.PHASECHK.TRANS64 P0, [R5+URZ+0x348c0], R9 ;  /* 0x0348c009050085a7 */ /* 0x000ea4000800007f */
[----:B--2---:R-:W-:Y:S05]  /*26f30*/  @!P0 BRA `(.L_x_2740) ;  /* 0xfffffffc00f08947 */ /* 0x004fea000383ffff */
[----:B------:R-:W-:Y:S05]  /*26f40*/  BRA `(.L_x_2909) ;  /* 0xffffff8800e47947 */ /* 0x000fea000383ffff */
.L_x_2748:
[----:B0-----:R0:W1:Y:S02]  /*26f50*/  SYNCS.PHASECHK.TRANS64.TRYWAIT P1, [R7+URZ+0x348a0], R6 ;  /* 0x0348a006070075a7 */ /* 0x001064000802017f */
[----:B-1----:R-:W-:Y:S05]  /*26f60*/  @!P1 NANOSLEEP.SYNCS 0x989680 ;  /* 0x009896800000995d */ /* 0x002fea0003900000 */
[----:B------:R-:W1:Y:S02]  /*26f70*/  @!P1 SYNCS.PHASECHK.TRANS64 P1, [R7+URZ+0x348a0], R6 ;  /* 0x0348a006070095a7 */ /* 0x000e64000802007f */
[----:B-1----:R-:W-:Y:S05]  /*26f80*/  @!P1 BRA `(.L_x_2748) ;  /* 0xfffffffc00f09947 */ /* 0x002fea000383ffff */
[----:B------:R-:W-:Y:S05]  /*26f90*/  BRA `(.L_x_2910) ;  /* 0xffffff90000c7947 */ /* 0x000fea000383ffff */
.L_x_2755:
[----:B-1----:R1:W2:Y:S02]  /*26fa0*/  SYNCS.PHASECHK.TRANS64.TRYWAIT P1, [R7+URZ+0x348c0], R6 ;  /* 0x0348c006070075a7 */ /* 0x0022a4000802017f */
[----:B--2---:R-:W-:Y:S05]  /*26fb0*/  @!P1 NANOSLEEP.SYNCS 0x989680 ;  /* 0x009896800000995d */ /* 0x004fea0003900000 */
[----:B------:R-:W2:Y:S02]  /*26fc0*/  @!P1 SYNCS.PHASECHK.TRANS64 P1, [R7+URZ+0x348c0], R6 ;  /* 0x0348c006070095a7 */ /* 0x000ea4000802007f */
[----:B--2---:R-:W-:Y:S05]  /*26fd0*/  @!P1 BRA `(.L_x_2755) ;  /* 0xfffffffc00f09947 */ /* 0x004fea000383ffff */
[----:B------:R-:W-:Y:S05]  /*26fe0*/  BRA `(.L_x_2911) ;  /* 0xffffff9400047947 */ /* 0x000fea000383ffff */
.L_x_2771:
[----:B------:R-:W0:Y:S01]  /*26ff0*/  S2R R4, SR_TID.X ;  /* 0x0000000000047919 */ /* 0x000e220000002100 */
[----:B------:R-:W-:Y:S01]  /*27000*/  BSSY B0, `(.L_x_2912) ;  /* 0x000000a000007945 */ /* 0x000fe20003800000 */
[----:B------:R-:W-:Y:S01]  /*27010*/  IMAD.MOV.U32 R12, RZ, RZ, RZ ;  /* 0x000000ffff0c7224 */ /* 0x000fe200078e00ff */
[----:B------:R-:W-:Y:S01]  /*27020*/  MOV R15, 0xffffffff ;  /* 0xffffffff000f7802 */ /* 0x000fe20000000f00 */
[----:B------:R-:W-:Y:S01]  /*27030*/  IMAD.MOV.U32 R11, RZ, RZ, 0x1f ;  /* 0x0000001fff0b7424 */ /* 0x000fe200078e00ff */
[----:B0-----:R-:W-:-:S04]  /*27040*/  SHF.R.U32.HI R4, RZ, 0x5, R4 ;  /* 0x00000005ff047819 */ /* 0x001fc80000011604 */
[----:B------:R-:W-:-:S05]  /*27050*/  LOP3.LUT R4, R4, 0x3, RZ, 0xc0, !PT ;  /* 0x0000000304047812 */ /* 0x000fca00078ec0ff */
[----:B------:R-:W-:-:S07]  /*27060*/  IMAD.MOV.U32 R13, RZ, RZ, R4 ;  /* 0x000000ffff0d7224 */ /* 0x000fce00078e0004 */
[----:B------:R-:W-:Y:S05]  /*27070*/  WARPSYNC.COLLECTIVE R15, `(.L_x_2913) ;  /* 0x000000000f087348 */ /* 0x000fea0003c00000 */
[----:B------:R0:W1:Y:S02]  /*27080*/  SHFL.IDX P6, R14, R13, R12, R11 ;  /* 0x0000000c0d0e7389 */ /* 0x00006400000c000b */
[----:B01----:R-:W-:Y:S01]  /*27090*/  ENDCOLLECTIVE ;  /* 0x000000000000791b */ /* 0x003fe20003800000 */
.L_x_2913:
[----:B------:R-:W-:Y:S05]  /*270a0*/  BSYNC B0 ;  /* 0x0000000000007941 */ /* 0x000fea0003800000 */
.L_x_2912:
[----:B------:R-:W-:Y:S05]  /*270b0*/  BRA `(.L_x_2914) ;  /* 0xffffffa000447947 */ /* 0x000fea000383ffff */
.L_x_2773:
[----:B------:R-:W-:Y:S01]  /*270c0*/  BSSY B0, `(.L_x_2915) ;  /* 0x0000006000007945 */ /* 0x000fe20003800000 */
[----:B------:R-:W-:-:S07]  /*270d0*/  IMAD.MOV.U32 R15, RZ, RZ, -0x1 ;  /* 0xffffffffff0f7424 */ /* 0x000fce00078e00ff */
[----:B0-----:R-:W-:Y:S05]  /*270e0*/  WARPSYNC.COLLECTIVE R15, `(.L_x_2916) ;  /* 0x000000000f0c7348 */ /* 0x001fea0003c00000 */
[----:B------:R-:W-:Y:S02]  /*270f0*/  ELECT P6, UR62, PT ;  /* 0x00000000003e782f */ /* 0x000fe400038c0000 */
[----:B------:R-:W-:Y:S01]  /*27100*/  MOV R14, UR62 ;  /* 0x0000003e000e7c02 */ /* 0x000fe20008000f00 */
[----:B0-----:R-:W-:Y:S10]  /*27110*/  ENDCOLLECTIVE ;  /* 0x000000000000791b */ /* 0x001ff40003800000 */
.L_x_2916:
[----:B------:R-:W-:Y:S05]  /*27120*/  BSYNC B0 ;  /* 0x0000000000007941 */ /* 0x000fea0003800000 */
.L_x_2915:
[----:B------:R-:W-:Y:S05]  /*27130*/  BRA `(.L_x_2917) ;  /* 0xffffffa000507947 */ /* 0x000fea000383ffff */
.L_x_2775:
[----:B0-----:R0:W1:Y:S02]  /*27140*/  SYNCS.PHASECHK.TRANS64.TRYWAIT P0, [R0+URZ+0x34840], R2 ;  /* 0x03484002000075a7 */ /* 0x001064000800017f */
[----:B-1----:R-:W-:Y:S05]  /*27150*/  @!P0 NANOSLEEP.SYNCS 0x989680 ;  /* 0x009896800000895d */ /* 0x002fea0003900000 */
[----:B------:R-:W1:Y:S02]  /*27160*/  @!P0 SYNCS.PHASECHK.TRANS64 P0, [R0+URZ+0x34840], R2 ;  /* 0x03484002000085a7 */ /* 0x000e64000800007f */
[----:B-1----:R-:W-:Y:S05]  /*27170*/  @!P0 BRA `(.L_x_2775) ;  /* 0xfffffffc00f08947 */ /* 0x002fea000383ffff */
[----:B------:R-:W-:Y:S05]  /*27180*/  BRA `(.L_x_2918) ;  /* 0xffffffa000b07947 */ /* 0x000fea000383ffff */
.L_x_2779:
[----:B------:R-:W2:Y:S01]  /*27190*/  LDL.LU R11, [R1+0x50] ;  /* 0x00005000010b7983 */ /* 0x000ea20000300800 */
[----:B------:R-:W-:Y:S02]  /*271a0*/  IMAD.MOV.U32 R13, RZ, RZ, R3 ;  /* 0x000000ffff0d7224 */ /* 0x000fe400078e0003 */
[----:B------:R-:W-:Y:S01]  /*271b0*/  IMAD.MOV.U32 R12, RZ, RZ, RZ ;  /* 0x000000ffff0c7224 */ /* 0x000fe200078e00ff */
[----:B------:R-:W0:Y:S01]  /*271c0*/  S2R R5, SR_TID.X ;  /* 0x0000000000057919 */ /* 0x000e220000002100 */
[----:B------:R-:W-:Y:S01]  /*271d0*/  IMAD.MOV.U32 R15, RZ, RZ, -0x1 ;  /* 0xffffffffff0f7424 */ /* 0x000fe200078e00ff */
[----:B0-----:R-:W-:-:S04]  /*271e0*/  LOP3.LUT R5, R5, 0x7f, RZ, 0xc0, !PT ;  /* 0x0000007f05057812 */ /* 0x001fc800078ec0ff */
[----:B------:R-:W-:-:S05]  /*271f0*/  SHF.R.U32.HI R5, RZ, 0x3, R5 ;  /* 0x00000003ff057819 */ /* 0x000fca0000011605 */
[----:B------:R-:W-:-:S04]  /*27200*/  IMAD R0, R9, 0x80, R5 ;  /* 0x0000008009007824 */ /* 0x000fc800078e0205 */
[----:B------:R-:W-:Y:S02]  /*27210*/  VIADD R5, R0, 0x10 ;  /* 0x0000001000057836 */ /* 0x000fe40000000000 */
[----:B--2---:R-:W-:Y:S01]  /*27220*/  IMAD R2, R11, R7, RZ ;  /* 0x000000070b027224 */ /* 0x004fe200078e02ff */
[----:B------:R-:W-:-:S04]  /*27230*/  MOV R11, 0x181f ;  /* 0x0000181f000b7802 */ /* 0x000fc80000000f00 */
[----:B------:R-:W-:-:S13]  /*27240*/  ISETP.GE.AND P3, PT, R0, R2, PT ;  /* 0x000000020000720c */ /* 0x000fda0003f66270 */
[----:B-----5:R-:W-:Y:S05]  /*27250*/  WARPSYNC.COLLECTIVE R15, `(.L_x_2919) ;  /* 0x000000000f087348 */ /* 0x020fea0003c00000 */
[----:B------:R0:W1:Y:S02]  /*27260*/  SHFL.IDX P6, R14, R13, R12, R11 ;  /* 0x0000000c0d0e7389 */ /* 0x00006400000c000b */
[----:B01---5:R-:W-:Y:S01]  /*27270*/  ENDCOLLECTIVE ;  /* 0x000000000000791b */ /* 0x023fe20003800000 */
.L_x_2919:
[----:B------:R-:W-:Y:S02]  /*27280*/  IMAD.MOV.U32 R13, RZ, RZ, R4 ;  /* 0x000000ffff0d7224 */ /* 0x000fe400078e0004 */
[----:B------:R-:W-:-:S07]  /*27290*/  IMAD.MOV.U32 R6, RZ, RZ, R14 ;  /* 0x000000ffff067224 */ /* 0x000fce00078e000e */
[----:B------:R-:W-:Y:S05]  /*272a0*/  WARPSYNC.COLLECTIVE R15, `(.L_x_2920) ;  /* 0x000000000f087348 */ /* 0x000fea0003c00000 */
[----:B------:R0:W1:Y:S02]  /*272b0*/  SHFL.IDX P6, R14, R13, R12, R11 ;  /* 0x0000000c0d0e7389 */ /* 0x00006400000c000b */
[----:B01----:R-:W-:Y:S01]  /*272c0*/  ENDCOLLECTIVE ;  /* 0x000000000000791b */ /* 0x003fe20003800000 */
.L_x_2920:
[----:B------:R-:W-:Y:S01]  /*272d0*/  MOV R13, R3 ;  /* 0x00000003000d7202 */ /* 0x000fe20000000f00 */
[----:B------:R-:W-:Y:S01]  /*272e0*/  IMAD.MOV.U32 R12, RZ, RZ, 0x1 ;  /* 0x00000001ff0c7424 */ /* 0x000fe200078e00ff */
[----:B------:R-:W-:-:S07]  /*272f0*/  MOV R7, R14 ;  /* 0x0000000e00077202 */ /* 0x000fce0000000f00 */
[----:B------:R-:W-:Y:S05]  /*27300*/  WARPSYNC.COLLECTIVE R15, `(.L_x_2921) ;  /* 0x000000000f087348 */ /* 0x000fea0003c00000 */
[----:B------:R0:W1:Y:S02]  /*27310*/  SHFL.IDX P6, R14, R13, R12, R11 ;  /* 0x0000000c0d0e7389 */ /* 0x00006400000c000b */
[----:B01----:R-:W-:Y:S01]  /*27320*/  ENDCOLLECTIVE ;  /* 0x000000000000791b */ /* 0x003fe20003800000 */
.L_x_2921:
[----:B------:R-:W-:-:S05]  /*27330*/  @!P3 LEA R7, P5, R8, R7, 0x1 ;  /* 0x000000070807b211 */ /* 0x000fca00078a08ff */
[----:B------:R-:W-:-:S05]  /*27340*/  @!P3 IMAD.X R6, RZ, RZ, R6, P5 ;  /* 0x000000ffff06b224 */ /* 0x000fca00028e0606 */
        /* <DEDUP_REMOVED lines=12> */
.L_x_2922:
[----:B------:R-:W-:Y:S01]  /*27410*/  @!PT LDS RZ, [RZ] ;  /* 0x00000000fffff984 */ /* 0x000fe20000000800 */
[----:B------:R-:W-:Y:S01]  /*27420*/  @!PT LDS RZ, [RZ] ;  /* 0x00000000fffff984 */ /* 0x000fe20000000800 */
[----:B------:R-:W-:Y:S01]  /*27430*/  @!PT LDS RZ, [RZ] ;  /* 0x00000000fffff984 */ /* 0x000fe20000000800 */
[----:B------:R0:W-:Y:S04]  /*27440*/  @!P3 LDGSTS.E.BYPASS.LTC128B.128 [R10+0x14400], desc[UR60][R6.64+0x80], !P1 ;  /* 0x14400080060abfae */ /* 0x0001e8000c901d7c */
[----:B------:R0:W-:Y:S01]  /*27450*/  @!P3 LDGSTS.E.BYPASS.LTC128B.128 [R10+0x18400], desc[UR60][R6.64+0x100], !P0 ;  /* 0x18400100060abfae */ /* 0x0001e2000c101d7c */
[----:B------:R-:W-:Y:S01]  /*27460*/  ISETP.GE.AND P3, PT, R5, R2, PT ;  /* 0x000000020500720c */ /* 0x000fe20003f66270 */
[----:B------:R-:W-:Y:S02]  /*27470*/  IMAD.MOV.U32 R13, RZ, RZ, R3 ;  /* 0x000000ffff0d7224 */ /* 0x000fe400078e0003 */
[----:B------:R-:W-:Y:S01]  /*27480*/  IMAD.MOV.U32 R12, RZ, RZ, 0x2 ;  /* 0x00000002ff0c7424 */ /* 0x000fe200078e00ff */
[----:B------:R-:W-:-:S09]  /*27490*/  MOV R5, R14 ;  /* 0x0000000e00057202 */ /* 0x000fd20000000f00 */
[----:B0-----:R-:W-:Y:S05]  /*274a0*/  WARPSYNC.COLLECTIVE R15, `(.L_x_2923) ;  /* 0x000000000f087348 */ /* 0x001fea0003c00000 */
[----:B------:R1:W2:Y:S02]  /*274b0*/  SHFL.IDX P6, R14, R13, R12, R11 ;  /* 0x0000000c0d0e7389 */ /* 0x0002a400000c000b */
[----:B012---:R-:W-:Y:S01]  /*274c0*/  ENDCOLLECTIVE ;  /* 0x000000000000791b */ /* 0x007fe20003800000 */
.L_x_2923:
[----:B------:R-:W-:-:S05]  /*274d0*/  @!P3 LEA R8, P5, R8, R5, 0x1 ;  /* 0x000000050808b211 */ /* 0x000fca00078a08ff */
[----:B------:R-:W-:Y:S02]  /*274e0*/  @!P3 IMAD.X R5, RZ, RZ, R9, P5 ;  /* 0x000000ffff05b224 */ /* 0x000fe400028e0609 */
        /* <DEDUP_REMOVED lines=8> */
[----:B------:R1:W-:Y:S04]  /*27570*/  @!P3 LDGSTS.E.BYPASS.LTC128B.128 [R10+0x10c00], desc[UR60][R6.64], !P2 ;  /* 0x10c00000060abfae */ /* 0x0003e8000d101d7c */
[----:B------:R1:W-:Y:S01]  /*27580*/  @!P3 LDGSTS.E.BYPASS.LTC128B.128 [R10+0x14c00], desc[UR60][R6.64+0x80], !P1 ;  /* 0x14c00080060abfae */ /* 0x0003e2000c901d7c */
[----:B------:R-:W-:-:S03]  /*27590*/  IMAD.MOV.U32 R8, RZ, RZ, R14 ;  /* 0x000000ffff087224 */ /* 0x000fc600078e000e */
[----:B------:R1:W-:Y:S01]  /*275a0*/  @!P3 LDGSTS.E.BYPASS.LTC128B.128 [R10+0x18c00], desc[UR60][R6.64+0x100], !P0 ;  /* 0x18c00100060abfae */ /* 0x0003e2000c101d7c */
[----:B------:R-:W-:-:S13]  /*275b0*/  ISETP.GE.AND P3, PT, R5, R2, PT ;  /* 0x000000020500720c */ /* 0x000fda0003f66270 */
[----:B01----:R-:W-:Y:S05]  /*275c0*/  WARPSYNC.COLLECTIVE R15, `(.L_x_2924) ;  /* 0x000000000f087348 */ /* 0x003fea0003c00000 */
[----:B------:R2:W3:Y:S02]  /*275d0*/  SHFL.IDX P6, R14, R13, R12, R11 ;  /* 0x0000000c0d0e7389 */ /* 0x0004e400000c000b */
[----:B0123--:R-:W-:Y:S01]  /*275e0*/  ENDCOLLECTIVE ;  /* 0x000000000000791b */ /* 0x00ffe20003800000 */
.L_x_2924:
[----:B------:R-:W-:Y:S02]  /*275f0*/  IMAD.SHL.U32 R9, R9, 0x8, RZ ;  /* 0x0000000809097824 */ /* 0x000fe400078e00ff */
[----:B------:R-:W-:Y:S01]  /*27600*/  IMAD.MOV.U32 R13, RZ, RZ, R3 ;  /* 0x000000ffff0d7224 */ /* 0x000fe200078e0003 */
[----:B------:R-:W-:Y:S02]  /*27610*/  MOV R12, 0x3 ;  /* 0x00000003000c7802 */ /* 0x000fe40000000f00 */
[----:B------:R-:W-:Y:S01]  /*27620*/  LOP3.LUT R9, R9, 0x38, RZ, 0xc0, !PT ;  /* 0x0000003809097812 */ /* 0x000fe200078ec0ff */
[----:B------:R-:W-:-:S07]  /*27630*/  IMAD.MOV.U32 R5, RZ, RZ, R14 ;  /* 0x000000ffff057224 */ /* 0x000fce00078e000e */
[----:B------:R-:W-:Y:S05]  /*27640*/  WARPSYNC.COLLECTIVE R15, `(.L_x_2925) ;  /* 0x000000000f087348 */ /* 0x000fea0003c00000 */
[----:B------:R0:W1:Y:S02]  /*27650*/  SHFL.IDX P6, R14, R13, R12, R11 ;  /* 0x0000000c0d0e7389 */ /* 0x00006400000c000b */
[----:B01----:R-:W-:Y:S01]  /*27660*/  ENDCOLLECTIVE ;  /* 0x000000000000791b */ /* 0x003fe20003800000 */
.L_x_2925:
[----:B------:R-:W-:-:S05]  /*27670*/  @!P3 LEA R5, P4, R9, R5, 0x1 ;  /* 0x000000050905b211 */ /* 0x000fca00078808ff */
[----:B------:R-:W-:-:S05]  /*27680*/  @!P3 IMAD.X R6, RZ, RZ, R8, P4 ;  /* 0x000000ffff06b224 */ /* 0x000fca00020e0608 */
[----:B------:R-:W-:Y:S01]  /*27690*/  @!P3 MOV R7, R6 ;  /* 0x000000060007b202 */ /* 0x000fe20000000f00 */
        /* <DEDUP_REMOVED lines=14> */
.L_x_2926:
[----:B------:R-:W-:Y:S01]  /*27780*/  MOV R13, R3 ;  /* 0x00000003000d7202 */ /* 0x000fe20000000f00 */
[----:B------:R-:W-:Y:S02]  /*27790*/  IMAD.MOV.U32 R12, RZ, RZ, 0x4 ;  /* 0x00000004ff0c7424 */ /* 0x000fe400078e00ff */
[----:B------:R-:W-:-:S07]  /*277a0*/  IMAD.MOV.U32 R5, RZ, RZ, R14 ;  /* 0x000000ffff057224 */ /* 0x000fce00078e000e */
[----:B------:R-:W-:Y:S05]  /*277b0*/  WARPSYNC.COLLECTIVE R15, `(.L_x_2927) ;  /* 0x000000000f087348 */ /* 0x000fea0003c00000 */
[----:B------:R0:W1:Y:S02]  /*277c0*/  SHFL.IDX P6, R14, R13, R12, R11 ;  /* 0x0000000c0d0e7389 */ /* 0x00006400000c000b */
[----:B01----:R-:W-:Y:S01]  /*277d0*/  ENDCOLLECTIVE ;  /* 0x000000000000791b */ /* 0x003fe20003800000 */
.L_x_2927:
[----:B------:R-:W-:-:S04]  /*277e0*/  @!P3 LEA R5, P4, R9, R5, 0x1 ;  /* 0x000000050905b211 */ /* 0x000fc800078808ff */
[----:B------:R-:W-:-:S05]  /*277f0*/  @!P3 IADD3.X R6, RZ, R6, RZ, P4, !PT ;  /* 0x00000006ff06b210 */ /* 0x000fca00027fe4ff */
        /* <DEDUP_REMOVED lines=15> */
.L_x_2928:
[----:B------:R-:W-:Y:S02]  /*278f0*/  IMAD.MOV.U32 R13, RZ, RZ, R3 ;  /* 0x000000ffff0d7224 */ /* 0x000fe400078e0003 */
[----:B------:R-:W-:Y:S01]  /*27900*/  IMAD.MOV.U32 R12, RZ, RZ, 0x5 ;  /* 0x00000005ff0c7424 */ /* 0x000fe200078e00ff */
[----:B------:R-:W-:-:S07]  /*27910*/  MOV R5, R14 ;  /* 0x0000000e00057202 */ /* 0x000fce0000000f00 */
[----:B------:R-:W-:Y:S05]  /*27920*/  WARPSYNC.COLLECTIVE R15, `(.L_x_2929) ;  /* 0x000000000f087348 */ /* 0x000fea0003c00000 */
[----:B------:R0:W1:Y:S02]  /*27930*/  SHFL.IDX P6, R14, R13, R12, R11 ;  /* 0x0000000c0d0e7389 */ /* 0x00006400000c000b */
[----:B01----:R-:W-:Y:S01]  /*27940*/  ENDCOLLECTIVE ;  /* 0x000000000000791b */ /* 0x003fe20003800000 */
.L_x_2929:
[----:B------:R-:W-:-:S05]  /*27950*/  @!P3 LEA R5, P4, R9, R5, 0x1 ;  /* 0x000000050905b211 */ /* 0x000fca00078808ff */
[----:B------:R-:W-:-:S04]  /*27960*/  @!P3 IMAD.X R6, RZ, RZ, R6, P4 ;  /* 0x000000ffff06b224 */ /* 0x000fc800020e0606 */
[----:B------:R-:W-:Y:S02]  /*27970*/  @!P3 IMAD.MOV.U32 R7, RZ, RZ, R6 ;  /* 0x000000ffff07b224 */ /* 0x000fe400078e0006 */
[----:B------:R-:W-:Y:S01]  /*27980*/  @!P3 IMAD.MOV.U32 R6, RZ, RZ, R5 ;  /* 0x000000ffff06b224 */ /* 0x000fe200078e0005 */
[----:B------:R-:W-:Y:S02]  /*27990*/  MOV R13, R4 ;  /* 0x00000004000d7202 */ /* 0x000fe40000000f00 */
[----:B------:R-:W-:Y:S02]  /*279a0*/  IADD3 R5, R0, 0x50, RZ ;  /* 0x0000005000057810 */ /* 0x000fe40007ffe0ff */
        /* <DEDUP_REMOVED lines=11> */
.L_x_2930:
[----:B------:R-:W-:Y:S02]  /*27a60*/  IMAD.MOV.U32 R13, RZ, RZ, R3 ;  /* 0x000000ffff0d7224 */ /* 0x000fe400078e0003 */
[----:B------:R-:W-:Y:S02]  /*27a70*/  IMAD.MOV.U32 R12, RZ, RZ, 0x6 ;  /* 0x00000006ff0c7424 */ /* 0x000fe400078e00ff */
[----:B------:R-:W-:-:S07]  /*27a80*/  IMAD.MOV.U32 R5, RZ, RZ, R14 ;  /* 0x000000ffff057224 */ /* 0x000fce00078e000e */
[----:B------:R-:W-:Y:S05]  /*27a90*/  WARPSYNC.COLLECTIVE R15, `(.L_x_2931) ;  /* 0x000000000f087348 */ /* 0x000fea0003c00000 */
[----:B------:R0:W1:Y:S02]  /*27aa0*/  SHFL.IDX P6, R14, R13, R12, R11 ;  /* 0x0000000c0d0e7389 */ /* 0x00006400000c000b */
[----:B01----:R-:W-:Y:S01]  /*27ab0*/  ENDCOLLECTIVE ;  /* 0x000000000000791b */ /* 0x003fe20003800000 */
.L_x_2931:
[----:B------:R-:W-:-:S05]  /*27ac0*/  @!P3 LEA R5, P4, R9, R5, 0x1 ;  /* 0x000000050905b211 */ /* 0x000fca00078808ff */
[----:B------:R-:W-:-:S04]  /*27ad0*/  @!P3 IMAD.X R6, RZ, RZ, R6, P4 ;  /* 0x000000ffff06b224 */ /* 0x000fc800020e0606 */
[----:B------:R-:W-:Y:S01]  /*27ae0*/  @!P3 IMAD.MOV.U32 R7, RZ, RZ, R6 ;  /* 0x000000ffff07b224 */ /* 0x000fe200078e0006 */
[----:B------:R-:W-:Y:S02]  /*27af0*/  @!P3 MOV R6, R5 ;  /* 0x000000050006b202 */ /* 0x000fe40000000f00 */
[----:B------:R-:W-:-:S03]  /*27b00*/  MOV R13, R4 ;  /* 0x00000004000d7202 */ /* 0x000fc60000000f00 */
        /* <DEDUP_REMOVED lines=10> */
.L_x_2932:
        /* <DEDUP_REMOVED lines=8> */
.L_x_2933:
[----:B------:R-:W-:-:S05]  /*27c30*/  @!P4 LEA R5, P3, R9, R5, 0x1 ;  /* 0x000000050905c211 */ /* 0x000fca00078608ff */
[----:B------:R-:W-:-:S05]  /*27c40*/  @!P4 IMAD.X R6, RZ, RZ, R6, P3 ;  /* 0x000000ffff06c224 */ /* 0x000fca00018e0606 */
[----:B------:R-:W-:Y:S01]  /*27c50*/  @!P4 MOV R7, R6 ;  /* 0x000000060007c202 */ /* 0x000fe20000000f00 */
[----:B------:R-:W-:Y:S02]  /*27c60*/  IMAD.MOV.U32 R13, RZ, RZ, R4 ;  /* 0x000000ffff0d7224 */ /* 0x000fe400078e0004 */
[----:B------:R-:W-:-:S05]  /*27c70*/  @!P4 IMAD.MOV.U32 R6, RZ, RZ, R5 ;  /* 0x000000ffff06c224 */ /* 0x000fca00078e0005 */
[----:B------:R-:W-:Y:S01]  /*27c80*/  @!PT LDS RZ, [RZ] ;  /* 0x00000000fffff984 */ /* 0x000fe20000000800 */
[----:B------:R-:W-:Y:S01]  /*27c90*/  @!PT LDS RZ, [RZ] ;  /* 0x00000000fffff984 */ /* 0x000fe20000000800 */
[----:B------:R-:W-:Y:S01]  /*27ca0*/  @!PT LDS RZ, [RZ] ;  /* 0x00000000fffff984 */ /* 0x000fe20000000800 */
[----:B------:R0:W-:Y:S01]  /*27cb0*/  @!P4 LDGSTS.E.BYPASS.LTC128B.128 [R10+0x13400], desc[UR60][R6.64], !P2 ;  /* 0x13400000060acfae */ /* 0x0001e2000d101d7c */
[----:B------:R-:W-:-:S03]  /*27cc0*/  MOV R5, R14 ;  /* 0x0000000e00057202 */ /* 0x000fc60000000f00 */
[----:B------:R0:W-:Y:S04]  /*27cd0*/  @!P4 LDGSTS.E.BYPASS.LTC128B.128 [R10+0x17400], desc[UR60][R6.64+0x80], !P1 ;  /* 0x17400080060acfae */ /* 0x0001e8000c901d7c */
[----:B0-----:R-:W-:Y:S05]  /*27ce0*/  WARPSYNC.COLLECTIVE R15, `(.L_x_2934) ;  /* 0x000000000f087348 */ /* 0x001fea0003c00000 */
[----:B------:R1:W2:Y:S02]  /*27cf0*/  SHFL.IDX P6, R14, R13, R12, R11 ;  /* 0x0000000c0d0e7389 */ /* 0x0002a400000c000b */
[----:B012---:R-:W-:Y:S01]  /*27d00*/  ENDCOLLECTIVE ;  /* 0x000000000000791b */ /* 0x007fe20003800000 */
.L_x_2934:
[----:B------:R-:W-:Y:S01]  /*27d10*/  @!PT LDS RZ, [RZ] ;  /* 0x00000000fffff984 */ /* 0x000fe20000000800 */
[----:B------:R-:W-:Y:S01]  /*27d20*/  @!PT LDS RZ, [RZ] ;  /* 0x00000000fffff984 */ /* 0x000fe20000000800 */
[----:B------:R-:W-:Y:S01]  /*27d30*/  @!PT LDS RZ, [RZ] ;  /* 0x00000000fffff984 */ /* 0x000fe20000000800 */
[----:B------:R3:W-:Y:S01]  /*27d40*/  @!P4 LDGSTS.E.BYPASS.LTC128B.128 [R10+0x1b400], desc[UR60][R6.64+0x100], !P0 ;  /* 0x1b400100060acfae */ /* 0x0007e2000c101d7c */
[----:B------:R-:W-:Y:S01]  /*27d50*/  IMAD.MOV.U32 R3, RZ, RZ, R14 ;  /* 0x000000ffff037224 */ /* 0x000fe200078e000e */
[----:B------:R-:W-:Y:S06]  /*27d60*/  BRA `(.L_x_2935) ;  /* 0xffffffa400687947 */ /* 0x000fec000383ffff */
.L_x_2784:
[----:B----4-:R4:W0:Y:S02]  /*27d70*/  SYNCS.PHASECHK.TRANS64.TRYWAIT P0, [R18+URZ+0x34820], R0 ;  /* 0x03482000120075a7 */ /* 0x010824000800017f */
[----:B0-----:R-:W-:Y:S05]  /*27d80*/  @!P0 NANOSLEEP.SYNCS 0x989680 ;  /* 0x009896800000895d */ /* 0x001fea0003900000 */
[----:B------:R-:W0:Y:S02]  /*27d90*/  @!P0 SYNCS.PHASECHK.TRANS64 P0, [R18+URZ+0x34820], R0 ;  /* 0x03482000120085a7 */ /* 0x000e24000800007f */
[----:B0-----:R-:W-:Y:S05]  /*27da0*/  @!P0 BRA `(.L_x_2784) ;  /* 0xfffffffc00f08947 */ /* 0x001fea000383ffff */
[----:B------:R-:W-:Y:S05]  /*27db0*/  BRA `(.L_x_2936) ;  /* 0xffffffa400e87947 */ /* 0x000fea000383ffff */
.L_x_2793:
[----:B-1----:R1:W2:Y:S02]  /*27dc0*/  SYNCS.PHASECHK.TRANS64.TRYWAIT P0, [R3+URZ+0x34840], R2 ;  /* 0x03484002030075a7 */ /* 0x0022a4000800017f */
[----:B--2---:R-:W-:Y:S05]  /*27dd0*/  @!P0 NANOSLEEP.SYNCS 0x989680 ;  /* 0x009896800000895d */ /* 0x004fea0003900000 */
[----:B------:R-:W2:Y:S02]  /*27de0*/  @!P0 SYNCS.PHASECHK.TRANS64 P0, [R3+URZ+0x34840], R2 ;  /* 0x03484002030085a7 */ /* 0x000ea4000800007f */
[----:B--2---:R-:W-:Y:S05]  /*27df0*/  @!P0 BRA `(.L_x_2793) ;  /* 0xfffffffc00f08947 */ /* 0x004fea000383ffff */
[----:B------:R-:W-:Y:S05]  /*27e00*/  BRA `(.L_x_2937) ;  /* 0xffffffa800c47947 */ /* 0x000fea000383ffff */
.L_x_2800:
[----:B0-----:R0:W1:Y:S02]  /*27e10*/  SYNCS.PHASECHK.TRANS64.TRYWAIT P0, [R3+URZ+0x60], R2 ;  /* 0x00006002030075a7 */ /* 0x001064000800017f */
[----:B-1----:R-:W-:Y:S05]  /*27e20*/  @!P0 NANOSLEEP.SYNCS 0x989680 ;  /* 0x009896800000895d */ /* 0x002fea0003900000 */
[----:B------:R-:W1:Y:S02]  /*27e30*/  @!P0 SYNCS.PHASECHK.TRANS64 P0, [R3+URZ+0x60], R2 ;  /* 0x00006002030085a7 */ /* 0x000e64000800007f */
[----:B-1----:R-:W-:Y:S05]  /*27e40*/  @!P0 BRA `(.L_x_2800) ;  /* 0xfffffffc00f08947 */ /* 0x002fea000383ffff */
[----:B------:R-:W-:Y:S05]  /*27e50*/  BRA `(.L_x_2938) ;  /* 0xffffffac00d47947 */ /* 0x000fea000383ffff */
.L_x_2809:
[----:B-1----:R1:W2:Y:S02]  /*27e60*/  SYNCS.PHASECHK.TRANS64.TRYWAIT P0, [R3+URZ+0x34840], R2 ;  /* 0x03484002030075a7 */ /* 0x0022a4000800017f */
[----:B--2---:R-:W-:Y:S05]  /*27e70*/  @!P0 NANOSLEEP.SYNCS 0x989680 ;  /* 0x009896800000895d */ /* 0x004fea0003900000 */
[----:B------:R-:W2:Y:S02]  /*27e80*/  @!P0 SYNCS.PHASECHK.TRANS64 P0, [R3+URZ+0x34840], R2 ;  /* 0x03484002030085a7 */ /* 0x000ea4000800007f */
[----:B--2---:R-:W-:Y:S05]  /*27e90*/  @!P0 BRA `(.L_x_2809) ;  /* 0xfffffffc00f08947 */ /* 0x004fea000383ffff */
[----:B------:R-:W-:Y:S05]  /*27ea0*/  BRA `(.L_x_2939) ;  /* 0xffffffb400647947 */ /* 0x000fea000383ffff */
.L_x_2816:
[----:B0-----:R0:W1:Y:S02]  /*27eb0*/  SYNCS.PHASECHK.TRANS64.TRYWAIT P0, [R2+URZ+0x60], R3 ;  /* 0x00006003020075a7 */ /* 0x001064000800017f */
[----:B-1----:R-:W-:Y:S05]  /*27ec0*/  @!P0 NANOSLEEP.SYNCS 0x989680 ;  /* 0x009896800000895d */ /* 0x002fea0003900000 */
[----:B------:R-:W1:Y:S02]  /*27ed0*/  @!P0 SYNCS.PHASECHK.TRANS64 P0, [R2+URZ+0x60], R3 ;  /* 0x00006003020085a7 */ /* 0x000e64000800007f */
[----:B-1----:R-:W-:Y:S05]  /*27ee0*/  @!P0 BRA `(.L_x_2816) ;  /* 0xfffffffc00f08947 */ /* 0x002fea000383ffff */
[----:B------:R-:W-:Y:S05]  /*27ef0*/  BRA `(.L_x_2940) ;  /* 0xffffffb800747947 */ /* 0x000fea000383ffff */
.L_x_2825:
[----:B--2---:R2:W3:Y:S02]  /*27f00*/  SYNCS.PHASECHK.TRANS64.TRYWAIT P0, [R2+URZ+0x34840], R3 ;  /* 0x03484003020075a7 */ /* 0x0044e4000800017f */
[----:B---3--:R-:W-:Y:S05]  /*27f10*/  @!P0 NANOSLEEP.SYNCS 0x989680 ;  /* 0x009896800000895d */ /* 0x008fea0003900000 */
[----:B------:R-:W3:Y:S02]  /*27f20*/  @!P0 SYNCS.PHASECHK.TRANS64 P0, [R2+URZ+0x34840], R3 ;  /* 0x03484003020085a7 */ /* 0x000ee4000800007f */
[----:B---3--:R-:W-:Y:S05]  /*27f30*/  @!P0 BRA `(.L_x_2825) ;  /* 0xfffffffc00f08947 */ /* 0x008fea000383ffff */
[----:B------:R-:W-:Y:S05]  /*27f40*/  BRA `(.L_x_2941) ;  /* 0xffffffbc00d47947 */ /* 0x000fea000383ffff */
.L_x_2832:
[----:B0-----:R0:W1:Y:S02]  /*27f50*/  SYNCS.PHASECHK.TRANS64.TRYWAIT P0, [R2+URZ+0x60], R5 ;  /* 0x00006005020075a7 */ /* 0x001064000800017f */
[----:B-1----:R-:W-:Y:S05]  /*27f60*/  @!P0 NANOSLEEP.SYNCS 0x989680 ;  /* 0x009896800000895d */ /* 0x002fea0003900000 */
[----:B------:R-:W1:Y:S02]  /*27f70*/  @!P0 SYNCS.PHASECHK.TRANS64 P0, [R2+URZ+0x60], R5 ;  /* 0x00006005020085a7 */ /* 0x000e64000800007f */
[----:B-1----:R-:W-:Y:S05]  /*27f80*/  @!P0 BRA `(.L_x_2832) ;  /* 0xfffffffc00f08947 */ /* 0x002fea000383ffff */
[----:B------:R-:W-:Y:S05]  /*27f90*/  BRA `(.L_x_2942) ;  /* 0xffffffc000e47947 */ /* 0x000fea000383ffff */
.L_x_2843:
[----:B--2---:R2:W4:Y:S02]  /*27fa0*/  SYNCS.PHASECHK.TRANS64.TRYWAIT P0, [R0+URZ+0x34860], R2 ;  /* 0x03486002000075a7 */ /* 0x004524000800017f */
[----:B----4-:R-:W-:Y:S05]  /*27fb0*/  @!P0 NANOSLEEP.SYNCS 0x989680 ;  /* 0x009896800000895d */ /* 0x010fea0003900000 */
[----:B------:R-:W4:Y:S02]  /*27fc0*/  @!P0 SYNCS.PHASECHK.TRANS64 P0, [R0+URZ+0x34860], R2 ;  /* 0x03486002000085a7 */ /* 0x000f24000800007f */
[----:B----4-:R-:W-:Y:S05]  /*27fd0*/  @!P0 BRA `(.L_x_2843) ;  /* 0xfffffffc00f08947 */ /* 0x010fea000383ffff */
[----:B------:R-:W-:Y:S05]  /*27fe0*/  BRA `(.L_x_2943) ;  /* 0xffffffc800307947 */ /* 0x000fea000383ffff */
.L_x_2850:
[----:B------:R-:W4:Y:S01]  /*27ff0*/  LDL R0, [R1] ;  /* 0x0000000001007983 */ /* 0x000f220000100800 */
[----:B------:R-:W-:Y:S01]  /*28000*/  BSSY B0, `(.L_x_2944) ;  /* 0x0000008000007945 */ /* 0x000fe20003800000 */
[----:B------:R-:W-:Y:S01]  /*28010*/  MOV R12, RZ ;  /* 0x000000ff000c7202 */ /* 0x000fe20000000f00 */
[----:B------:R-:W-:Y:S02]  /*28020*/  IMAD.MOV.U32 R11, RZ, RZ, 0x1f ;  /* 0x0000001fff0b7424 */ /* 0x000fe400078e00ff */
[----:B------:R-:W-:Y:S02]  /*28030*/  IMAD.MOV.U32 R15, RZ, RZ, -0x1 ;  /* 0xffffffffff0f7424 */ /* 0x000fe400078e00ff */
[----:B----4-:R-:W-:-:S07]  /*28040*/  IMAD.MOV.U32 R13, RZ, RZ, R0 ;  /* 0x000000ffff0d7224 */ /* 0x010fce00078e0000 */
[----:B0123--:R-:W-:Y:S05]  /*28050*/  WARPSYNC.COLLECTIVE R15, `(.L_x_2945) ;  /* 0x000000000f087348 */ /* 0x00ffea0003c00000 */
[----:B------:R4:W0:Y:S02]  /*28060*/  SHFL.IDX P6, R14, R13, R12, R11 ;  /* 0x0000000c0d0e7389 */ /* 0x00082400000c000b */
[----:B01234-:R-:W-:Y:S01]  /*28070*/  ENDCOLLECTIVE ;  /* 0x000000000000791b */ /* 0x01ffe20003800000 */
.L_x_2945:
[----:B------:R-:W-:Y:S05]  /*28080*/  BSYNC B0 ;  /* 0x0000000000007941 */ /* 0x000fea0003800000 */
.L_x_2944:
[----:B------:R0:W5:Y:S01]  /*28090*/  LDL R2, [R1+0xc] ;  /* 0x00000c0001027983 */ /* 0x0001620000100800 */
[----:B------:R-:W-:Y:S01]  /*280a0*/  MOV R13, R0 ;  /* 0x00000000000d7202 */ /* 0x000fe20000000f00 */
[----:B------:R-:W-:Y:S02]  /*280b0*/  IMAD.MOV.U32 R12, RZ, RZ, 0x1 ;  /* 0x00000001ff0c7424 */ /* 0x000fe400078e00ff */
[----:B------:R-:W-:Y:S02]  /*280c0*/  IMAD.MOV.U32 R11, RZ, RZ, 0x1f ;  /* 0x0000001fff0b7424 */ /* 0x000fe400078e00ff */
[----:B------:R-:W-:Y:S02]  /*280d0*/  IMAD.MOV.U32 R15, RZ, RZ, -0x1 ;  /* 0xffffffffff0f7424 */ /* 0x000fe400078e00ff */
[----:B0-----:R-:W-:-:S07]  /*280e0*/  IMAD.MOV.U32 R5, RZ, RZ, R14 ;  /* 0x000000ffff057224 */ /* 0x001fce00078e000e */
[----:B-----5:R-:W-:Y:S05]  /*280f0*/  WARPSYNC.COLLECTIVE R15, `(.L_x_2946) ;  /* 0x000000000f087348 */ /* 0x020fea0003c00000 */
[----:B------:R0:W1:Y:S02]  /*28100*/  SHFL.IDX P6, R14, R13, R12, R11 ;  /* 0x0000000c0d0e7389 */ /* 0x00006400000c000b */
[----:B01---5:R-:W-:Y:S01]  /*28110*/  ENDCOLLECTIVE ;  /* 0x000000000000791b */ /* 0x023fe20003800000 */
.L_x_2946:
        /* <DEDUP_REMOVED lines=11> */
[----:B------:R-:W-:Y:S01]  /*281d0*/  MOV R6, RZ ;  /* 0x000000ff00067202 */ /* 0x000fe20000000f00 */
[----:B------:R-:W-:Y:S01]  /*281e0*/  IMAD.MOV.U32 R11, RZ, RZ, RZ ;  /* 0x000000ffff0b7224 */ /* 0x000fe200078e00ff */
        /* <DEDUP_REMOVED lines=13> */
.L_x_2947:
        /* <DEDUP_REMOVED lines=8> */
.L_x_2948:
        /* <DEDUP_REMOVED lines=8> */
.L_x_2949:
        /* <DEDUP_REMOVED lines=8> */
.L_x_2950:
        /* <DEDUP_REMOVED lines=8> */
.L_x_2951:
[----:B------:R-:W-:Y:S01]  /*284c0*/  IMAD.MOV.U32 R12, RZ, RZ, 0x1f ;  /* 0x0000001fff0c7424 */ /* 0x000fe200078e00ff */
[----:B------:R-:W-:Y:S02]  /*284d0*/  MOV R11, 0x1f ;  /* 0x0000001f000b7802 */ /* 0x000fe40000000f00 */
[----:B------:R-:W-:-:S04]  /*284e0*/  MOV R3, R14 ;  /* 0x0000000e00037202 */ /* 0x000fc80000000f00 */
[----:B------:R-:W-:-:S05]  /*284f0*/  SEL R3, R3, RZ, P5 ;  /* 0x000000ff03037207 */ /* 0x000fca0002800000 */
[----:B------:R-:W-:-:S04]  /*28500*/  IMAD.IADD R7, R2, 0x1, R3 ;  /* 0x0000000102077824 */ /* 0x000fc800078e0203 */
[----:B------:R-:W-:-:S07]  /*28510*/  IMAD.MOV.U32 R13, RZ, RZ, R7 ;  /* 0x000000ffff0d7224 */ /* 0x000fce00078e0007 */
[----:B------:R-:W-:Y:S05]  /*28520*/  WARPSYNC.COLLECTIVE R15, `(.L_x_2952) ;  /* 0x000000000f087348 */ /* 0x000fea0003c00000 */
[----:B------:R0:W1:Y:S02]  /*28530*/  SHFL.IDX P6, R14, R13, R12, R11 ;  /* 0x0000000c0d0e7389 */ /* 0x00006400000c000b */
[----:B01----:R-:W-:Y:S01]  /*28540*/  ENDCOLLECTIVE ;  /* 0x000000000000791b */ /* 0x003fe20003800000 */
.L_x_2952:
[----:B------:R-:W-:Y:S01]  /*28550*/  IMAD.MOV.U32 R9, RZ, RZ, R14 ;  /* 0x000000ffff097224 */ /* 0x000fe200078e000e */
[----:B------:R-:W-:Y:S06]  /*28560*/  BRA `(.L_x_2953) ;  /* 0xffffffc800a47947 */ /* 0x000fec000383ffff */
.L_x_2853:
[----:B------:R-:W-:Y:S01]  /*28570*/  BSSY B0, `(.L_x_2954) ;  /* 0x0000008000007945 */ /* 0x000fe20003800000 */
[----:B------:R-:W-:Y:S01]  /*28580*/  IMAD.MOV.U32 R13, RZ, RZ, R2 ;  /* 0x000000ffff0d7224 */ /* 0x000fe200078e0002 */
[----:B------:R-:W-:Y:S01]  /*28590*/  MOV R12, 0x1 ;  /* 0x00000001000c7802 */ /* 0x000fe20000000f00 */
[----:B------:R-:W-:Y:S02]  /*285a0*/  IMAD.MOV.U32 R11, RZ, RZ, RZ ;  /* 0x000000ffff0b7224 */ /* 0x000fe400078e00ff */
[----:B------:R-:W-:-:S07]  /*285b0*/  IMAD.MOV.U32 R15, RZ, RZ, -0x1 ;  /* 0xffffffffff0f7424 */ /* 0x000fce00078e00ff */
[----:B0-----:R-:W-:Y:S05]  /*285c0*/  WARPSYNC.COLLECTIVE R15, `(.L_x_2955) ;  /* 0x000000000f087348 */ /* 0x001fea0003c00000 */
[----:B------:R1:W2:Y:S02]  /*285d0*/  SHFL.UP P6, R14, R13, R12, R11 ;  /* 0x0400000c0d0e7389 */ /* 0x0002a400000c000b */
[----:B012---:R-:W-:Y:S01]  /*285e0*/  ENDCOLLECTIVE ;  /* 0x000000000000791b */ /* 0x007fe20003800000 */
.L_x_2955:
[----:B------:R-:W-:Y:S05]  /*285f0*/  BSYNC B0 ;  /* 0x0000000000007941 */ /* 0x000fea0003800000 */
.L_x_2954:
[----:B------:R-:W-:Y:S01]  /*28600*/  IMAD.MOV.U32 R3, RZ, RZ, R14 ;  /* 0x000000ffff037224 */ /* 0x000fe200078e000e */
[----:B------:R-:W-:Y:S01]  /*28610*/  MOV R15, 0xffffffff ;  /* 0xffffffff000f7802 */ /* 0x000fe20000000f00 */
[----:B------:R-:W-:Y:S02]  /*28620*/  IMAD.MOV.U32 R12, RZ, RZ, 0x2 ;  /* 0x00000002ff0c7424 */ /* 0x000fe400078e00ff */
[----:B------:R-:W-:Y:S01]  /*28630*/  IMAD.MOV.U32 R11, RZ, RZ, RZ ;  /* 0x000000ffff0b7224 */ /* 0x000fe200078e00ff */
[----:B------:R-:W-:-:S04]  /*28640*/  SEL R3, R3, RZ, P1 ;  /* 0x000000ff03037207 */ /* 0x000fc80000800000 */
[----:B------:R-:W-:-:S05]  /*28650*/  IADD3 R2, R2, R3, RZ ;  /* 0x0000000302027210 */ /* 0x000fca0007ffe0ff */
[----:B------:R-:W-:-:S07]  /*28660*/  IMAD.MOV.U32 R13, RZ, RZ, R2 ;  /* 0x000000ffff0d7224 */ /* 0x000fce00078e0002 */
[----:B------:R-:W-:Y:S05]  /*28670*/  WARPSYNC.COLLECTIVE R15, `(.L_x_2956) ;  /* 0x000000000f087348 */ /* 0x000fea0003c00000 */
[----:B------:R0:W1:Y:S02]  /*28680*/  SHFL.UP P6, R14, R13, R12, R11 ;  /* 0x0400000c0d0e7389 */ /* 0x00006400000c000b */
[----:B01----:R-:W-:Y:S01]  /*28690*/  ENDCOLLECTIVE ;  /* 0x000000000000791b */ /* 0x003fe20003800000 */
.L_x_2956:
[----:B------:R-:W-:Y:S01]  /*286a0*/  MOV R12, 0x4 ;  /* 0x00000004000c7802 */ /* 0x000fe20000000f00 */
[----:B------:R-:W-:-:S05]  /*286b0*/  IMAD.MOV.U32 R3, RZ, RZ, R14 ;  /* 0x000000ffff037224 */ /* 0x000fca00078e000e */
[----:B------:R-:W-:-:S05]  /*286c0*/  SEL R3, R3, RZ, P2 ;  /* 0x000000ff03037207 */ /* 0x000fca0001000000 */
[----:B------:R-:W-:-:S04]  /*286d0*/  IMAD.IADD R2, R2, 0x1, R3 ;  /* 0x0000000102027824 */ /* 0x000fc800078e0203 */
[----:B------:R-:W-:-:S07]  /*286e0*/  IMAD.MOV.U32 R13, RZ, RZ, R2 ;  /* 0x000000ffff0d7224 */ /* 0x000fce00078e0002 */
[----:B------:R-:W-:Y:S05]  /*286f0*/  WARPSYNC.COLLECTIVE R15, `(.L_x_2957) ;  /* 0x000000000f087348 */ /* 0x000fea0003c00000 */
[----:B------:R0:W1:Y:S02]  /*28700*/  SHFL.UP P6, R14, R13, R12, R11 ;  /* 0x0400000c0d0e7389 */ /* 0x00006400000c000b */
[----:B01----:R-:W-:Y:S01]  /*28710*/  ENDCOLLECTIVE ;  /* 0x000000000000791b */ /* 0x003fe20003800000 */
.L_x_2957:
        /* <DEDUP_REMOVED lines=8> */
.L_x_2958:
        /* <DEDUP_REMOVED lines=8> */
.L_x_2959:
[----:B------:R-:W-:Y:S01]  /*28820*/  MOV R12, 0x1f ;  /* 0x0000001f000c7802 */ /* 0x000fe20000000f00 */
        /* <DEDUP_REMOVED lines=8> */
.L_x_2960:
[----:B------:R-:W-:Y:S01]  /*288b0*/  IMAD.MOV.U32 R9, RZ, RZ, R14 ;  /* 0x000000ffff097224 */ /* 0x000fe200078e000e */
[----:B------:R-:W-:Y:S06]  /*288c0*/  BRA `(.L_x_2961) ;  /* 0xffffffc800787947 */ /* 0x000fec000383ffff */
.L_x_2855:
[----:B------:R-:W-:Y:S01]  /*288d0*/  BSSY B0, `(.L_x_2962) ;  /* 0x0000006000007945 */ /* 0x000fe20003800000 */
[----:B------:R-:W-:Y:S01]  /*288e0*/  PLOP3.LUT P6, PT, P6, PT, PT, 0x8, 0x0 ;  /* 0x000000000000781c */ /* 0x000fe200037ce170 */
[----:B------:R-:W-:-:S12]  /*288f0*/  IMAD.MOV.U32 R15, RZ, RZ, -0x1 ;  /* 0xffffffffff0f7424 */ /* 0x000fd800078e00ff */
[----:B0-----:R-:W-:Y:S05]  /*28900*/  WARPSYNC.COLLECTIVE R15, `(.L_x_2963) ;  /* 0x000000000f087348 */ /* 0x001fea0003c00000 */
[----:B------:R-:W-:Y:S01]  /*28910*/  VOTE.ANY R14, PT, P6 ;  /* 0x00000000000e7806 */ /* 0x000fe200030e0100 */
[----:B0-----:R-:W-:Y:S06]  /*28920*/  ENDCOLLECTIVE ;  /* 0x000000000000791b */ /* 0x001fec0003800000 */
.L_x_2963:
[----:B------:R-:W-:Y:S05]  /*28930*/  BSYNC B0 ;  /* 0x0000000000007941 */ /* 0x000fea0003800000 */
.L_x_2962:
[----:B------:R0:W5:Y:S01]  /*28940*/  LDL.LU R10, [R1+0xc] ;  /* 0x00000c00010a7983 */ /* 0x0001620000300800 */
[----:B------:R-:W-:Y:S01]  /*28950*/  MOV R0, R14 ;  /* 0x0000000e00007202 */ /* 0x000fe20000000f00 */
[----:B------:R-:W-:Y:S01]  /*28960*/  IMAD.MOV.U32 R13, RZ, RZ, R4 ;  /* 0x000000ffff0d7224 */ /* 0x000fe200078e0004 */
[----:B------:R-:W-:Y:S01]  /*28970*/  MOV R15, 0xffffffff ;  /* 0xffffffff000f7802 */ /* 0x000fe20000000f00 */
[----:B------:R-:W-:Y:S01]  /*28980*/  IMAD.MOV.U32 R11, RZ, RZ, 0x1f ;  /* 0x0000001fff0b7424 */ /* 0x000fe200078e00ff */
[----:B------:R-:W1:Y:S02]  /*28990*/  POPC R3, R0 ;  /* 0x0000000000037309 */ /* 0x000e640000000000 */
[----:B01----:R-:W-:-:S07]  /*289a0*/  IMAD.MOV.U32 R12, RZ, RZ, R3 ;  /* 0x000000ffff0c7224 */ /* 0x003fce00078e0003 */
[----:B-----5:R-:W-:Y:S05]  /*289b0*/  WARPSYNC.COLLECTIVE R15, `(.L_x_2964) ;  /* 0x000000000f087348 */ /* 0x020fea0003c00000 */
[----:B------:R0:W1:Y:S02]  /*289c0*/  SHFL.IDX P6, R14, R13, R12, R11 ;  /* 0x0000000c0d0e7389 */ /* 0x00006400000c000b */
[----:B01---5:R-:W-:Y:S01]  /*289d0*/  ENDCOLLECTIVE ;  /* 0x000000000000791b */ /* 0x023fe20003800000 */
.L_x_2964:
[----:B------:R-:W-:Y:S02]  /*289e0*/  IMAD.MOV.U32 R13, RZ, RZ, R6 ;  /* 0x000000ffff0d7224 */ /* 0x000fe400078e0006 */
[----:B------:R-:W-:-:S07]  /*289f0*/  IMAD.MOV.U32 R4, RZ, RZ, R14 ;  /* 0x000000ffff047224 */ /* 0x000fce00078e000e */
[----:B------:R-:W-:Y:S05]  /*28a00*/  WARPSYNC.COLLECTIVE R15, `(.L_x_2965) ;  /* 0x000000000f087348 */ /* 0x000fea0003c00000 */
[----:B------:R0:W1:Y:S02]  /*28a10*/  SHFL.IDX P6, R14, R13, R12, R11 ;  /* 0x0000000c0d0e7389 */ /* 0x00006400000c000b */
[----:B01----:R-:W-:Y:S01]  /*28a20*/  ENDCOLLECTIVE ;  /* 0x000000000000791b */ /* 0x003fe20003800000 */
.L_x_2965:
[----:B------:R-:W-:Y:S01]  /*28a30*/  IMAD.MOV.U32 R6, RZ, RZ, R14 ;  /* 0x000000ffff067224 */ /* 0x000fe200078e000e */
[----:B------:R-:W-:-:S05]  /*28a40*/  IADD3 R10, R3, R10, RZ ;  /* 0x0000000a030a7210 */ /* 0x000fca0007ffe0ff */
[----:B------:R0:W-:Y:S01]  /*28a50*/  STL [R1+0xc], R10 ;  /* 0x00000c0a01007387 */ /* 0x0001e20000100800 */
[----:B------:R-:W-:Y:S05]  /*28a60*/  BRA `(.L_x_2966) ;  /* 0xffffffc800587947 */ /* 0x000fea000383ffff */
.L_x_2857:
[----:B------:R-:W-:Y:S01]  /*28a70*/  BSSY B0, `(.L_x_2967) ;  /* 0x0000008000007945 */ /* 0x000fe20003800000 */
[----:B------:R-:W-:Y:S01]  /*28a80*/  IMAD.MOV.U32 R13, RZ, RZ, R7 ;  /* 0x000000ffff0d7224 */ /* 0x000fe200078e0007 */
[----:B------:R-:W-:Y:S01]  /*28a90*/  MOV R15, 0xffffffff ;  /* 0xffffffff000f7802 */ /* 0x000fe20000000f00 */
[----:B------:R-:W-:Y:S02]  /*28aa0*/  IMAD.MOV.U32 R12, RZ, RZ, R3 ;  /* 0x000000ffff0c7224 */ /* 0x000fe400078e0003 */
[----:B------:R-:W-:-:S07]  /*28ab0*/  IMAD.MOV.U32 R11, RZ, RZ, 0x1f ;  /* 0x0000001fff0b7424 */ /* 0x000fce00078e00ff */
[----:B0-----:R-:W-:Y:S05]  /*28ac0*/  WARPSYNC.COLLECTIVE R15, `(.L_x_2968) ;  /* 0x000000000f087348 */ /* 0x001fea0003c00000 */
[----:B------:R1:W2:Y:S02]  /*28ad0*/  SHFL.IDX P6, R14, R13, R12, R11 ;  /* 0x0000000c0d0e7389 */ /* 0x0002a400000c000b */
[----:B012---:R-:W-:Y:S01]  /*28ae0*/  ENDCOLLECTIVE ;  /* 0x000000000000791b */ /* 0x007fe20003800000 */
.L_x_2968:
[----:B------:R-:W-:Y:S05]  /*28af0*/  BSYNC B0 ;  /* 0x0000000000007941 */ /* 0x000fea0003800000 */
.L_x_2967:
[----:B------:R-:W-:Y:S01]  /*28b00*/  IMAD.MOV.U32 R3, RZ, RZ, R14 ;  /* 0x000000ffff037224 */ /* 0x000fe200078e000e */
[----:B------:R-:W-:Y:S06]  /*28b10*/  BRA `(.L_x_2969) ;  /* 0xffffffc800447947 */ /* 0x000fec000383ffff */
.L_x_2863:
[----:B0-----:R0:W1:Y:S02]  /*28b20*/  SYNCS.PHASECHK.TRANS64.TRYWAIT P0, [R0+URZ+0x34820], R3 ;  /* 0x03482003000075a7 */ /* 0x001064000800017f */
[----:B-1----:R-:W-:Y:S05]  /*28b30*/  @!P0 NANOSLEEP.SYNCS 0x989680 ;  /* 0x009896800000895d */ /* 0x002fea0003900000 */
[----:B------:R-:W1:Y:S02]  /*28b40*/  @!P0 SYNCS.PHASECHK.TRANS64 P0, [R0+URZ+0x34820], R3 ;  /* 0x03482003000085a7 */ /* 0x000e64000800007f */
[----:B-1----:R-:W-:Y:S05]  /*28b50*/  @!P0 BRA `(.L_x_2863) ;  /* 0xfffffffc00f08947 */ /* 0x002fea000383ffff */
[----:B------:R-:W-:Y:S05]  /*28b60*/  BRA `(.L_x_2970) ;  /* 0xffffffd000e47947 */ /* 0x000fea000383ffff */
.L_x_2864:
[----:B------:R-:W1:Y:S01]  /*28b70*/  S2R R2, SR_TID.X ;  /* 0x0000000000027919 */ /* 0x000e620000002100 */
[----:B------:R-:W-:Y:S01]  /*28b80*/  BSSY B0, `(.L_x_2971) ;  /* 0x000000a000007945 */ /* 0x000fe20003800000 */
[----:B------:R-:W-:Y:S01]  /*28b90*/  IMAD.MOV.U32 R12, RZ, RZ, RZ ;  /* 0x000000ffff0c7224 */ /* 0x000fe200078e00ff */
[----:B------:R-:W-:Y:S01]  /*28ba0*/  MOV R11, 0x1f ;  /* 0x0000001f000b7802 */ /* 0x000fe20000000f00 */
[----:B------:R-:W-:Y:S01]  /*28bb0*/  IMAD.MOV.U32 R15, RZ, RZ, -0x1 ;  /* 0xffffffffff0f7424 */ /* 0x000fe200078e00ff */
[----:B-1----:R-:W-:-:S04]  /*28bc0*/  SHF.R.U32.HI R2, RZ, 0x5, R2 ;  /* 0x00000005ff027819 */ /* 0x002fc80000011602 */
[----:B------:R-:W-:-:S05]  /*28bd0*/  LOP3.LUT R2, R2, 0x3, RZ, 0xc0, !PT ;  /* 0x0000000302027812 */ /* 0x000fca00078ec0ff */
[----:B------:R-:W-:-:S07]  /*28be0*/  IMAD.MOV.U32 R13, RZ, RZ, R2 ;  /* 0x000000ffff0d7224 */ /* 0x000fce00078e0002 */
[----:B0-----:R-:W-:Y:S05]  /*28bf0*/  WARPSYNC.COLLECTIVE R15, `(.L_x_2972) ;  /* 0x000000000f087348 */ /* 0x001fea0003c00000 */
[----:B------:R1:W2:Y:S02]  /*28c00*/  SHFL.IDX P6, R14, R13, R12, R11 ;  /* 0x0000000c0d0e7389 */ /* 0x0002a400000c000b */
[----:B012---:R-:W-:Y:S01]  /*28c10*/  ENDCOLLECTIVE ;  /* 0x000000000000791b */ /* 0x007fe20003800000 */
.L_x_2972:
[----:B------:R-:W-:Y:S05]  /*28c20*/  BSYNC B0 ;  /* 0x0000000000007941 */ /* 0x000fea0003800000 */
.L_x_2971:
[----:B------:R-:W-:Y:S05]  /*28c30*/  BRA `(.L_x_2973) ;  /* 0xffffffd000cc7947 */ /* 0x000fea000383ffff */
.L_x_2865:
[----:B------:R-:W-:Y:S01]  /*28c40*/  BSSY B0, `(.L_x_2974) ;  /* 0x0000006000007945 */ /* 0x000fe20003800000 */
[----:B------:R-:W-:-:S07]  /*28c50*/  IMAD.MOV.U32 R15, RZ, RZ, -0x1 ;  /* 0xffffffffff0f7424 */ /* 0x000fce00078e00ff */
[----:B01----:R-:W-:Y:S05]  /*28c60*/  WARPSYNC.COLLECTIVE R15, `(.L_x_2975) ;  /* 0x000000000f0c7348 */ /* 0x003fea0003c00000 */
[----:B------:R-:W-:Y:S02]  /*28c70*/  ELECT P6, UR62, PT ;  /* 0x00000000003e782f */ /* 0x000fe400038c0000 */
[----:B------:R-:W-:Y:S01]  /*28c80*/  MOV R14, UR62 ;  /* 0x0000003e000e7c02 */ /* 0x000fe20008000f00 */
[----:B01----:R-:W-:Y:S10]  /*28c90*/  ENDCOLLECTIVE ;  /* 0x000000000000791b */ /* 0x003ff40003800000 */
.L_x_2975:
[----:B------:R-:W-:Y:S05]  /*28ca0*/  BSYNC B0 ;  /* 0x0000000000007941 */ /* 0x000fea0003800000 */
.L_x_2974:
[----:B------:R-:W-:Y:S05]  /*28cb0*/  BRA `(.L_x_2976) ;  /* 0xffffffd000c07947 */ /* 0x000fea000383ffff */
.L_x_2867:
[----:B0-----:R0:W1:Y:S02]  /*28cc0*/  SYNCS.PHASECHK.TRANS64.TRYWAIT P0, [R6+URZ], R5 ;  /* 0x00000005060075a7 */ /* 0x001064000800017f */
[----:B-1----:R-:W-:Y:S05]  /*28cd0*/  @!P0 NANOSLEEP.SYNCS 0x989680 ;  /* 0x009896800000895d */ /* 0x002fea0003900000 */
[----:B------:R-:W1:Y:S02]  /*28ce0*/  @!P0 SYNCS.PHASECHK.TRANS64 P0, [R6+URZ], R5 ;  /* 0x00000005060085a7 */ /* 0x000e64000800007f */
[----:B-1----:R-:W-:Y:S05]  /*28cf0*/  @!P0 BRA `(.L_x_2867) ;  /* 0xfffffffc00f08947 */ /* 0x002fea000383ffff */
[----:B------:R-:W-:Y:S05]  /*28d00*/  BRA `(.L_x_2977) ;  /* 0xffffffd400007947 */ /* 0x000fea000383ffff */
.L_x_2868:
[----:B-1----:R1:W2:Y:S02]  /*28d10*/  SYNCS.PHASECHK.TRANS64.TRYWAIT P0, [R7+URZ], R2 ;  /* 0x00000002070075a7 */ /* 0x0022a4000800017f */
[----:B--2---:R-:W-:Y:S05]  /*28d20*/  @!P0 NANOSLEEP.SYNCS 0x989680 ;  /* 0x009896800000895d */ /* 0x004fea0003900000 */
[----:B------:R-:W2:Y:S02]  /*28d30*/  @!P0 SYNCS.PHASECHK.TRANS64 P0, [R7+URZ], R2 ;  /* 0x00000002070085a7 */ /* 0x000ea4000800007f */
[----:B--2---:R-:W-:Y:S05]  /*28d40*/  @!P0 BRA `(.L_x_2868) ;  /* 0xfffffffc00f08947 */ /* 0x004fea000383ffff */
[----:B------:R-:W-:Y:S05]  /*28d50*/  BRA `(.L_x_2978) ;  /* 0xffffffd000f47947 */ /* 0x000fea000383ffff */
.L_x_2870:
[----:B--2---:R2:W3:Y:S02]  /*28d60*/  SYNCS.PHASECHK.TRANS64.TRYWAIT P0, [R4+URZ], R5 ;  /* 0x00000005040075a7 */ /* 0x0044e4000800017f */
[----:B---3--:R-:W-:Y:S05]  /*28d70*/  @!P0 NANOSLEEP.SYNCS 0x989680 ;  /* 0x009896800000895d */ /* 0x008fea0003900000 */
[----:B------:R-:W3:Y:S02]  /*28d80*/  @!P0 SYNCS.PHASECHK.TRANS64 P0, [R4+URZ], R5 ;  /* 0x00000005040085a7 */ /* 0x000ee4000800007f */
[----:B---3--:R-:W-:Y:S05]  /*28d90*/  @!P0 BRA `(.L_x_2870) ;  /* 0xfffffffc00f08947 */ /* 0x008fea000383ffff */
[----:B------:R-:W-:Y:S05]  /*28da0*/  BRA `(.L_x_2979) ;  /* 0xffffffd000f87947 */ /* 0x000fea000383ffff */
.L_x_2980:
        /* <DEDUP_REMOVED lines=13> */
.L_x_2989:


//--------------------- .nv.global.init           --------------------------
	.section	.nv.global.init,"aw",@progbits
.nv.global.init:
	.type		$str$20,@object
	.size		$str$20,($str$21 - $str$20)
$str$20:
        /*0000*/ 	.byte	0x28, 0x61, 0x64, 0x64, 0x72, 0x65, 0x73, 0x73, 0x20, 0x26, 0x20, 0x6d, 0x61, 0x73, 0x6b, 0x29
        /*0010*/ 	.byte	0x20, 0x3d, 0x3d, 0x20, 0x30, 0x00
	.type		$str$21,@object
	.size		$str$21,(__unnamed_11 - $str$21)
$str$21:
        /*0016*/ 	.byte	0x2f, 0x74, 0x6d, 0x70, 0x2f, 0x6f, 0x73, 0x73, 0x5f, 0x6b, 0x65, 0x72, 0x6e, 0x65, 0x6c, 0x73
        /*0026*/ 	.byte	0x5f, 0x73, 0x72, 0x63, 0x2f, 0x66, 0x6c, 0x61, 0x73, 0x68, 0x5f, 0x61, 0x74, 0x74, 0x65, 0x6e
        /*0036*/ 	.byte	0x74, 0x69, 0x6f, 0x6e, 0x2f, 0x63, 0x73, 0x72, 0x63, 0x2f, 0x63, 0x75, 0x74, 0x6c, 0x61, 0x73
        /*0046*/ 	.byte	0x73, 0x2f, 0x69, 0x6e, 0x63, 0x6c, 0x75, 0x64, 0x65, 0x2f, 0x63, 0x75, 0x74, 0x65, 0x2f, 0x70
        /*0056*/ 	.byte	0x6f, 0x69, 0x6e, 0x74, 0x65, 0x72, 0x5f, 0x66, 0x6c, 0x61, 0x67, 0x67, 0x65, 0x64, 0x2e, 0x68
        /*0066*/ 	.byte	0x70, 0x70, 0x00
	.type		__unnamed_11,@object
	.size		__unnamed_11,(__unnamed_4 - __unnamed_11)
__unnamed_11:
        /* <DEDUP_REMOVED lines=24> */
	.type		__unnamed_4,@object
	.size		__unnamed_4,(__unnamed_6 - __unnamed_4)
__unnamed_4:
        /* <DEDUP_REMOVED lines=24> */
	.type		__unnamed_6,@object
	.size		__unnamed_6,(__unnamed_9 - __unnamed_6)
__unnamed_6:
        /* <DEDUP_REMOVED lines=24> */
	.type		__unnamed_9,@object
	.size		__unnamed_9,(__unnamed_5 - __unnamed_9)
__unnamed_9:
        /* <DEDUP_REMOVED lines=29> */
	.type		__unnamed_5,@object
	.size		__unnamed_5,(__unnamed_3 - __unnamed_5)
__unnamed_5:
        /* <DEDUP_REMOVED lines=29> */
	.type		__unnamed_3,@object
	.size		__unnamed_3,(__unnamed_8 - __unnamed_3)
__unnamed_3:
        /* <DEDUP_REMOVED lines=29> */
	.type		__unnamed_8,@object
	.size		__unnamed_8,(__unnamed_10 - __unnamed_8)
__unnamed_8:
        /* <DEDUP_REMOVED lines=29> */
	.type		__unnamed_10,@object
	.size		__unnamed_10,(__unnamed_2 - __unnamed_10)
__unnamed_10:
        /* <DEDUP_REMOVED lines=29> */
	.type		__unnamed_2,@object
	.size		__unnamed_2,(__unnamed_1 - __unnamed_2)
__unnamed_2:
        /* <DEDUP_REMOVED lines=29> */
	.type		__unnamed_1,@object
	.size		__unnamed_1,(__unnamed_7 - __unnamed_1)
__unnamed_1:
        /* <DEDUP_REMOVED lines=28> */
        /*1171*/ 	.byte	0x32, 0x34, 0x35, 0x37, 0x36, 0x3e, 0x3e, 0x3e, 0x3e, 0x3e, 0x20, 0x26, 0x5d, 0x00
	.type		__unnamed_7,@object
	.size		__unnamed_7,(.L_6 - __unnamed_7)
__unnamed_7:
        /* <DEDUP_REMOVED lines=29> */
.L_6:


//--------------------- .nv.shared._ZN7cutlass13device_kernelIN5flash11enable_sm90INS1_16FlashAttnFwdSm90INS1_25CollectiveMainloopFwdSm90ILi2EN4cute5tupleIJNS5_1CILi1EEES8_S8_EEENS6_IJNS7_ILi128EEESA_NS7_ILi192EEEEEELi128ENS_6half_tEfNS_4arch4Sm90ELb0ELb0ELb0ELb0ELb0ELb0ELb0ELb1ELb1ELb1ELb1ELb0EEENS1_21CollectiveEpilogueFwdINS6_IJSA_SA_SA_EEES9_SD_SF_Li256ELb0ELb1ELb1ELb0EEENS1_19SingleTileSchedulerILb0ELb1ELb1ELi128EEEEEEEEEvNT_6ParamsE --------------------------
	.section	.nv.shared._ZN7cutlass13device_kernelIN5flash11enable_sm90INS1_16FlashAttnFwdSm90INS1_25CollectiveMainloopFwdSm90ILi2EN4cute5tupleIJNS5_1CILi1EEES8_S8_EEENS6_IJNS7_ILi128EEESA_NS7_ILi192EEEEEELi128ENS_6half_tEfNS_4arch4Sm90ELb0ELb0ELb0ELb0ELb0ELb0ELb0ELb1ELb1ELb1ELb1ELb0EEENS1_21CollectiveEpilogueFwdINS6_IJSA_SA_SA_EEES9_SD_SF_Li256ELb0ELb1ELb1ELb0EEENS1_19SingleTileSchedulerILb0ELb1ELb1ELi128EEEEEEEEEvNT_6ParamsE,"aw",@nobits
	.sectionflags	@""
	.align	16
	.zero		1024


//--------------------- .nv.shared.reserved.0     --------------------------
	.section	.nv.shared.reserved.0,"aw",@nobits
	.weak		__nv_reservedSMEM_offset_0_alias
	.size		__nv_reservedSMEM_offset_0_alias, 0, 0
	.other		__nv_reservedSMEM_offset_0_alias,@"STO_CUDA_RESERVED_SHARED STV_DEFAULT"
__nv_reservedSMEM_offset_0_alias:
	.zero		0


//--------------------- .nv.global                --------------------------
	.section	.nv.global,"aw",@nobits
.nv.global:
	.type		_ZN76_INTERNAL_37f5b911_40_flash_fwd_hdim192_128_fp16_split_sm90_cu_a7f3af4d_40744cute1_E,@object
	.size		_ZN76_INTERNAL_37f5b911_40_flash_fwd_hdim192_128_fp16_split_sm90_cu_a7f3af4d_40744cute1_E,(_ZN76_INTERNAL_37f5b911_40_flash_fwd_hdim192_128_fp16_split_sm90_cu_a7f3af4d_40744cuda3std3__45__cpo6cbeginE - _ZN76_INTERNAL_37f5b911_40_flash_fwd_hdim192_128_fp16_split_sm90_cu_a7f3af4d_40744cute1_E)
_ZN76_INTERNAL_37f5b911_40_flash_fwd_hdim192_128_fp16_split_sm90_cu_a7f3af4d_40744cute1_E:
	.zero		1
	.type		_ZN76_INTERNAL_37f5b911_40_flash_fwd_hdim192_128_fp16_split_sm90_cu_a7f3af4d_40744cuda3std3__45__cpo6cbeginE,@object
	.size		_ZN76_INTERNAL_37f5b911_40_flash_fwd_hdim192_128_fp16_split_sm90_cu_a7f3af4d_40744cuda3std3__45__cpo6cbeginE,(_ZN76_INTERNAL_37f5b911_40_flash_fwd_hdim192_128_fp16_split_sm90_cu_a7f3af4d_40744cuda3std3__48in_placeE - _ZN76_INTERNAL_37f5b911_40_flash_fwd_hdim192_128_fp16_split_sm90_cu_a7f3af4d_40744cuda3std3__45__cpo6cbeginE)
_ZN76_INTERNAL_37f5b911_40_flash_fwd_hdim192_128_fp16_split_sm90_cu_a7f3af4d_40744cuda3std3__45__cpo6cbeginE:
	.zero		1
	.type		_ZN76_INTERNAL_37f5b911_40_flash_fwd_hdim192_128_fp16_split_sm90_cu_a7f3af4d_40744cuda3std3__48in_placeE,@object
	.size		_ZN76_INTERNAL_37f5b911_40_flash_fwd_hdim192_128_fp16_split_sm90_cu_a7f3af4d_40744cuda3std3__48in_placeE,(_ZN76_INTERNAL_37f5b911_40_flash_fwd_hdim192_128_fp16_split_sm90_cu_a7f3af4d_40744cuda3std6ranges3__45__cpo9iter_moveE - _ZN76_INTERNAL_37f5b911_40_flash_fwd_hdim192_128_fp16_split_sm90_cu_a7f3af4d_40744cuda3std3__48in_placeE)
_ZN76_INTERNAL_37f5b911_40_flash_fwd_hdim192_128_fp16_split_sm90_cu_a7f3af4d_40744cuda3std3__48in_placeE:
	.zero		1
	.type		_ZN76_INTERNAL_37f5b911_40_flash_fwd_hdim192_128_fp16_split_sm90_cu_a7f3af4d_40744cuda3std6ranges3__45__cpo9iter_moveE,@object
	.size		_ZN76_INTERNAL_37f5b911_40_flash_fwd_hdim192_128_fp16_split_sm90_cu_a7f3af4d_40744cuda3std6ranges3__45__cpo9iter_moveE,(_ZN76_INTERNAL_37f5b911_40_flash_fwd_hdim192_128_fp16_split_sm90_cu_a7f3af4d_40744cuda3std3__45__cpo5beginE - _ZN76_INTERNAL_37f5b911_40_flash_fwd_hdim192_128_fp16_split_sm90_cu_a7f3af4d_40744cuda3std6ranges3__45__cpo9iter_moveE)
_ZN76_INTERNAL_37f5b911_40_flash_fwd_hdim192_128_fp16_split_sm90_cu_a7f3af4d_40744cuda3std6ranges3__45__cpo9iter_moveE:
	.zero		1
	.type		_ZN76_INTERNAL_37f5b911_40_flash_fwd_hdim192_128_fp16_split_sm90_cu_a7f3af4d_40744cuda3std3__45__cpo5beginE,@object
	.size		_ZN76_INTERNAL_37f5b911_40_flash_fwd_hdim192_128_fp16_split_sm90_cu_a7f3af4d_40744cuda3std3__45__cpo5beginE,(_ZN76_INTERNAL_37f5b911_40_flash_fwd_hdim192_128_fp16_split_sm90_cu_a7f3af4d_40744cuda3std3__478_GLOBAL__N__37f5b911_40_flash_fwd_hdim192_128_fp16_split_sm90_cu_a7f3af4d_40746ignoreE - _ZN76_INTERNAL_37f5b911_40_flash_fwd_hdim192_128_fp16_split_sm90_cu_a7f3af4d_40744cuda3std3__45__cpo5beginE)
_ZN76_INTERNAL_37f5b911_40_flash_fwd_hdim192_128_fp16_split_sm90_cu_a7f3af4d_40744cuda3std3__45__cpo5beginE:
	.zero		1
	.type		_ZN76_INTERNAL_37f5b911_40_flash_fwd_hdim192_128_fp16_split_sm90_cu_a7f3af4d_40744cuda3std3__478_GLOBAL__N__37f5b911_40_flash_fwd_hdim192_128_fp16_split_sm90_cu_a7f3af4d_40746ignoreE,@object
	.size		_ZN76_INTERNAL_37f5b911_40_flash_fwd_hdim192_128_fp16_split_sm90_cu_a7f3af4d_40744cuda3std3__478_GLOBAL__N__37f5b911_40_flash_fwd_hdim192_128_fp16_split_sm90_cu_a7f3af4d_40746ignoreE,(_ZN76_INTERNAL_37f5b911_40_flash_fwd_hdim192_128_fp16_split_sm90_cu_a7f3af4d_40744cute7productE - _ZN76_INTERNAL_37f5b911_40_flash_fwd_hdim192_128_fp16_split_sm90_cu_a7f3af4d_40744cuda3std3__478_GLOBAL__N__37f5b911_40_flash_fwd_hdim192_128_fp16_split_sm90_cu_a7f3af4d_40746ignoreE)
_ZN76_INTERNAL_37f5b911_40_flash_fwd_hdim192_128_fp16_split_sm90_cu_a7f3af4d_40744cuda3std3__478_GLOBAL__N__37f5b911_40_flash_fwd_hdim192_128_fp16_split_sm90_cu_a7f3af4d_40746ignoreE:
	.zero		1
	.type		_ZN76_INTERNAL_37f5b911_40_flash_fwd_hdim192_128_fp16_split_sm90_cu_a7f3af4d_40744cute7productE,@object
	.size		_ZN76_INTERNAL_37f5b911_40_flash_fwd_hdim192_128_fp16_split_sm90_cu_a7f3af4d_40744cute7productE,(_ZN76_INTERNAL_37f5b911_40_flash_fwd_hdim192_128_fp16_split_sm90_cu_a7f3af4d_40744cuda3std3__45__cpo3endE - _ZN76_INTERNAL_37f5b911_40_flash_fwd_hdim192_128_fp16_split_sm90_cu_a7f3af4d_40744cute7productE)
_ZN76_INTERNAL_37f5b911_40_flash_fwd_hdim192_128_fp16_split_sm90_cu_a7f3af4d_40744cute7productE:
	.zero		1
	.type		_ZN76_INTERNAL_37f5b911_40_flash_fwd_hdim192_128_fp16_split_sm90_cu_a7f3af4d_40744cuda3std3__45__cpo3endE,@object
	.size		_ZN76_INTERNAL_37f5b911_40_flash_fwd_hdim192_128_fp16_split_sm90_cu_a7f3af4d_40744cuda3std3__45__cpo3endE,(_ZN76_INTERNAL_37f5b911_40_flash_fwd_hdim192_128_fp16_split_sm90_cu_a7f3af4d_40744cuda3std3__419piecewise_constructE - _ZN76_INTERNAL_37f5b911_40_flash_fwd_hdim192_128_fp16_split_sm90_cu_a7f3af4d_40744cuda3std3__45__cpo3endE)
_ZN76_INTERNAL_37f5b911_40_flash_fwd_hdim192_128_fp16_split_sm90_cu_a7f3af4d_40744cuda3std3__45__cpo3endE:
	.zero		1
	.type		_ZN76_INTERNAL_37f5b911_40_flash_fwd_hdim192_128_fp16_split_sm90_cu_a7f3af4d_40744cuda3std3__419piecewise_constructE,@object
	.size		_ZN76_INTERNAL_37f5b911_40_flash_fwd_hdim192_128_fp16_split_sm90_cu_a7f3af4d_40744cuda3std3__419piecewise_constructE,(_ZN76_INTERNAL_37f5b911_40_flash_fwd_hdim192_128_fp16_split_sm90_cu_a7f3af4d_40744cuda3std3__45__cpo4cendE - _ZN76_INTERNAL_37f5b911_40_flash_fwd_hdim192_128_fp16_split_sm90_cu_a7f3af4d_40744cuda3std3__419piecewise_constructE)
_ZN76_INTERNAL_37f5b911_40_flash_fwd_hdim192_128_fp16_split_sm90_cu_a7f3af4d_40744cuda3std3__419piecewise_constructE:
	.zero		1
	.type		_ZN76_INTERNAL_37f5b911_40_flash_fwd_hdim192_128_fp16_split_sm90_cu_a7f3af4d_40744cuda3std3__45__cpo4cendE,@object
	.size		_ZN76_INTERNAL_37f5b911_40_flash_fwd_hdim192_128_fp16_split_sm90_cu_a7f3af4d_40744cuda3std3__45__cpo4cendE,(_ZN76_INTERNAL_37f5b911_40_flash_fwd_hdim192_128_fp16_split_sm90_cu_a7f3af4d_40744cuda3std6ranges3__45__cpo4swapE - _ZN76_INTERNAL_37f5b911_40_flash_fwd_hdim192_128_fp16_split_sm90_cu_a7f3af4d_40744cuda3std3__45__cpo4cendE)
_ZN76_INTERNAL_37f5b911_40_flash_fwd_hdim192_128_fp16_split_sm90_cu_a7f3af4d_40744cuda3std3__45__cpo4cendE:
	.zero		1
	.type		_ZN76_INTERNAL_37f5b911_40_flash_fwd_hdim192_128_fp16_split_sm90_cu_a7f3af4d_40744cuda3std6ranges3__45__cpo4swapE,@object
	.size		_ZN76_INTERNAL_37f5b911_40_flash_fwd_hdim192_128_fp16_split_sm90_cu_a7f3af4d_40744cuda3std6ranges3__45__cpo4swapE,(.L_18 - _ZN76_INTERNAL_37f5b911_40_flash_fwd_hdim192_128_fp16_split_sm90_cu_a7f3af4d_40744cuda3std6ranges3__45__cpo4swapE)
_ZN76_INTERNAL_37f5b911_40_flash_fwd_hdim192_128_fp16_split_sm90_cu_a7f3af4d_40744cuda3std6ranges3__45__cpo4swapE:
	.zero		1
.L_18:


//--------------------- .nv.shared._ZN7cutlass13device_kernelIN5flash11enable_sm90INS1_16FlashAttnFwdSm90INS1_25CollectiveMainloopFwdSm90ILi2EN4cute5tupleIJNS5_1CILi1EEES8_S8_EEENS6_IJNS7_ILi128EEESA_NS7_ILi192EEEEEELi128ENS_6half_tEfNS_4arch4Sm90ELb0ELb0ELb0ELb1ELb0ELb0ELb0ELb1ELb1ELb1ELb1ELb0EEENS1_21CollectiveEpilogueFwdINS6_IJSA_SA_SA_EEES9_SD_SF_Li256ELb1ELb1ELb1ELb0EEENS1_36VarlenDynamicPersistentTileSchedulerILi128ELi128ELi256ELi128ELb1ELb1ELb1ELb0ELb1ELb1EEEEEEEEEvNT_6ParamsE --------------------------
	.section	.nv.shared._ZN7cutlass13device_kernelIN5flash11enable_sm90INS1_16FlashAttnFwdSm90INS1_25CollectiveMainloopFwdSm90ILi2EN4cute5tupleIJNS5_1CILi1EEES8_S8_EEENS6_IJNS7_ILi128EEESA_NS7_ILi192EEEEEELi128ENS_6half_tEfNS_4arch4Sm90ELb0ELb0ELb0ELb1ELb0ELb0ELb0ELb1ELb1ELb1ELb1ELb0EEENS1_21CollectiveEpilogueFwdINS6_IJSA_SA_SA_EEES9_SD_SF_Li256ELb1ELb1ELb1ELb0EEENS1_36VarlenDynamicPersistentTileSchedulerILi128ELi128ELi256ELi128ELb1ELb1ELb1ELb0ELb1ELb1EEEEEEEEEvNT_6ParamsE,"aw",@nobits
	.sectionflags	@""
	.align	16
	.zero		1024


//--------------------- .nv.shared._ZN7cutlass13device_kernelIN5flash11enable_sm90INS1_16FlashAttnFwdSm90INS1_25CollectiveMainloopFwdSm90ILi2EN4cute5tupleIJNS5_1CILi1EEES8_S8_EEENS6_IJNS7_ILi128EEESA_NS7_ILi192EEEEEELi128ENS_6half_tEfNS_4arch4Sm90ELb0ELb0ELb0ELb1ELb0ELb1ELb0ELb1ELb1ELb1ELb1ELb0EEENS1_21CollectiveEpilogueFwdINS6_IJSA_SA_SA_EEES9_SD_SF_Li256ELb1ELb1ELb1ELb0EEENS1_36VarlenDynamicPersistentTileSchedulerILi128ELi128ELi256ELi128ELb1ELb1ELb1ELb0ELb1ELb1EEEEEEEEEvNT_6ParamsE --------------------------
	.section	.nv.shared._ZN7cutlass13device_kernelIN5flash11enable_sm90INS1_16FlashAttnFwdSm90INS1_25CollectiveMainloopFwdSm90ILi2EN4cute5tupleIJNS5_1CILi1EEES8_S8_EEENS6_IJNS7_ILi128EEESA_NS7_ILi192EEEEEELi128ENS_6half_tEfNS_4arch4Sm90ELb0ELb0ELb0ELb1ELb0ELb1ELb0ELb1ELb1ELb1ELb1ELb0EEENS1_21CollectiveEpilogueFwdINS6_IJSA_SA_SA_EEES9_SD_SF_Li256ELb1ELb1ELb1ELb0EEENS1_36VarlenDynamicPersistentTileSchedulerILi128ELi128ELi256ELi128ELb1ELb1ELb1ELb0ELb1ELb1EEEEEEEEEvNT_6ParamsE,"aw",@nobits
	.sectionflags	@""
	.align	16
	.zero		1024


//--------------------- .nv.shared._ZN7cutlass13device_kernelIN5flash11enable_sm90INS1_16FlashAttnFwdSm90INS1_25CollectiveMainloopFwdSm90ILi2EN4cute5tupleIJNS5_1CILi1EEES8_S8_EEENS6_IJNS7_ILi128EEENS7_ILi96EEENS7_ILi192EEEEEELi128ENS_6half_tEfNS_4arch4Sm90ELb0ELb1ELb0ELb0ELb0ELb0ELb0ELb1ELb1ELb1ELb1ELb0EEENS1_21CollectiveEpilogueFwdINS6_IJSA_SA_SB_EEES9_SE_SG_Li256ELb0ELb1ELb1ELb0EEENS1_19SingleTileSchedulerILb0ELb1ELb1ELi128EEEEEEEEEvNT_6ParamsE --------------------------
	.section	.nv.shared._ZN7cutlass13device_kernelIN5flash11enable_sm90INS1_16FlashAttnFwdSm90INS1_25CollectiveMainloopFwdSm90ILi2EN4cute5tupleIJNS5_1CILi1EEES8_S8_EEENS6_IJNS7_ILi128EEENS7_ILi96EEENS7_ILi192EEEEEELi128ENS_6half_tEfNS_4arch4Sm90ELb0ELb1ELb0ELb0ELb0ELb0ELb0ELb1ELb1ELb1ELb1ELb0EEENS1_21CollectiveEpilogueFwdINS6_IJSA_SA_SB_EEES9_SE_SG_Li256ELb0ELb1ELb1ELb0EEENS1_19SingleTileSchedulerILb0ELb1ELb1ELi128EEEEEEEEEvNT_6ParamsE,"aw",@nobits
	.sectionflags	@""
	.align	16
	.zero		1024


//--------------------- .nv.shared._ZN7cutlass13device_kernelIN5flash11enable_sm90INS1_16FlashAttnFwdSm90INS1_25CollectiveMainloopFwdSm90ILi2EN4cute5tupleIJNS5_1CILi1EEES8_S8_EEENS6_IJNS7_ILi128EEENS7_ILi96EEENS7_ILi192EEEEEELi128ENS_6half_tEfNS_4arch4Sm90ELb0ELb1ELb0ELb1ELb0ELb0ELb0ELb1ELb1ELb1ELb1ELb0EEENS1_21CollectiveEpilogueFwdINS6_IJSA_SA_SB_EEES9_SE_SG_Li256ELb1ELb1ELb1ELb0EEENS1_36VarlenDynamicPersistentTileSchedulerILi128ELi96ELi256ELi128ELb1ELb1ELb1ELb1ELb0ELb1EEEEEEEEEvNT_6ParamsE --------------------------
	.section	.nv.shared._ZN7cutlass13device_kernelIN5flash11enable_sm90INS1_16FlashAttnFwdSm90INS1_25CollectiveMainloopFwdSm90ILi2EN4cute5tupleIJNS5_1CILi1EEES8_S8_EEENS6_IJNS7_ILi128EEENS7_ILi96EEENS7_ILi192EEEEEELi128ENS_6half_tEfNS_4arch4Sm90ELb0ELb1ELb0ELb1ELb0ELb0ELb0ELb1ELb1ELb1ELb1ELb0EEENS1_21CollectiveEpilogueFwdINS6_IJSA_SA_SB_EEES9_SE_SG_Li256ELb1ELb1ELb1ELb0EEENS1_36VarlenDynamicPersistentTileSchedulerILi128ELi96ELi256ELi128ELb1ELb1ELb1ELb1ELb0ELb1EEEEEEEEEvNT_6ParamsE,"aw",@nobits
	.sectionflags	@""
	.align	16
	.zero		1024


//--------------------- .nv.shared._ZN7cutlass13device_kernelIN5flash11enable_sm90INS1_16FlashAttnFwdSm90INS1_25CollectiveMainloopFwdSm90ILi2EN4cute5tupleIJNS5_1CILi1EEES8_S8_EEENS6_IJNS7_ILi128EEENS7_ILi96EEENS7_ILi192EEEEEELi128ENS_6half_tEfNS_4arch4Sm90ELb0ELb1ELb0ELb1ELb0ELb1ELb0ELb1ELb1ELb1ELb1ELb0EEENS1_21CollectiveEpilogueFwdINS6_IJSA_SA_SB_EEES9_SE_SG_Li256ELb1ELb1ELb1ELb0EEENS1_36VarlenDynamicPersistentTileSchedulerILi128ELi96ELi256ELi128ELb1ELb1ELb1ELb1ELb0ELb1EEEEEEEEEvNT_6ParamsE --------------------------
	.section	.nv.shared._ZN7cutlass13device_kernelIN5flash11enable_sm90INS1_16FlashAttnFwdSm90INS1_25CollectiveMainloopFwdSm90ILi2EN4cute5tupleIJNS5_1CILi1EEES8_S8_EEENS6_IJNS7_ILi128EEENS7_ILi96EEENS7_ILi192EEEEEELi128ENS_6half_tEfNS_4arch4Sm90ELb0ELb1ELb0ELb1ELb0ELb1ELb0ELb1ELb1ELb1ELb1ELb0EEENS1_21CollectiveEpilogueFwdINS6_IJSA_SA_SB_EEES9_SE_SG_Li256ELb1ELb1ELb1ELb0EEENS1_36VarlenDynamicPersistentTileSchedulerILi128ELi96ELi256ELi128ELb1ELb1ELb1ELb1ELb0ELb1EEEEEEEEEvNT_6ParamsE,"aw",@nobits
	.sectionflags	@""
	.align	16
	.zero		1024


//--------------------- .nv.shared._ZN7cutlass13device_kernelIN5flash11enable_sm90INS1_16FlashAttnFwdSm90INS1_25CollectiveMainloopFwdSm90ILi2EN4cute5tupleIJNS5_1CILi1EEES8_S8_EEENS6_IJNS7_ILi128EEESA_NS7_ILi192EEEEEELi128ENS_6half_tEfNS_4arch4Sm90ELb1ELb0ELb0ELb0ELb0ELb0ELb0ELb1ELb1ELb1ELb1ELb0EEENS1_21CollectiveEpilogueFwdINS6_IJSA_SA_SA_EEES9_SD_SF_Li256ELb0ELb1ELb1ELb0EEENS1_19SingleTileSchedulerILb0ELb1ELb1ELi128EEEEEEEEEvNT_6ParamsE --------------------------
	.section	.nv.shared._ZN7cutlass13device_kernelIN5flash11enable_sm90INS1_16FlashAttnFwdSm90INS1_25CollectiveMainloopFwdSm90ILi2EN4cute5tupleIJNS5_1CILi1EEES8_S8_EEENS6_IJNS7_ILi128EEESA_NS7_ILi192EEEEEELi128ENS_6half_tEfNS_4arch4Sm90ELb1ELb0ELb0ELb0ELb0ELb0ELb0ELb1ELb1ELb1ELb1ELb0EEENS1_21CollectiveEpilogueFwdINS6_IJSA_SA_SA_EEES9_SD_SF_Li256ELb0ELb1ELb1ELb0EEENS1_19SingleTileSchedulerILb0ELb1ELb1ELi128EEEEEEEEEvNT_6ParamsE,"aw",@nobits
	.sectionflags	@""
	.align	16
	.zero		1024


//--------------------- .nv.shared._ZN7cutlass13device_kernelIN5flash11enable_sm90INS1_16FlashAttnFwdSm90INS1_25CollectiveMainloopFwdSm90ILi2EN4cute5tupleIJNS5_1CILi1EEES8_S8_EEENS6_IJNS7_ILi128EEESA_NS7_ILi192EEEEEELi128ENS_6half_tEfNS_4arch4Sm90ELb1ELb0ELb0ELb1ELb0ELb0ELb0ELb1ELb1ELb1ELb1ELb0EEENS1_21CollectiveEpilogueFwdINS6_IJSA_SA_SA_EEES9_SD_SF_Li256ELb1ELb1ELb1ELb0EEENS1_36VarlenDynamicPersistentTileSchedulerILi128ELi128ELi256ELi128ELb1ELb1ELb1ELb1ELb1ELb1EEEEEEEEEvNT_6ParamsE --------------------------
	.section	.nv.shared._ZN7cutlass13device_kernelIN5flash11enable_sm90INS1_16FlashAttnFwdSm90INS1_25CollectiveMainloopFwdSm90ILi2EN4cute5tupleIJNS5_1CILi1EEES8_S8_EEENS6_IJNS7_ILi128EEESA_NS7_ILi192EEEEEELi128ENS_6half_tEfNS_4arch4Sm90ELb1ELb0ELb0ELb1ELb0ELb0ELb0ELb1ELb1ELb1ELb1ELb0EEENS1_21CollectiveEpilogueFwdINS6_IJSA_SA_SA_EEES9_SD_SF_Li256ELb1ELb1ELb1ELb0EEENS1_36VarlenDynamicPersistentTileSchedulerILi128ELi128ELi256ELi128ELb1ELb1ELb1ELb1ELb1ELb1EEEEEEEEEvNT_6ParamsE,"aw",@nobits
	.sectionflags	@""
	.align	16
	.zero		1024


//--------------------- .nv.shared._ZN7cutlass13device_kernelIN5flash11enable_sm90INS1_16FlashAttnFwdSm90INS1_25CollectiveMainloopFwdSm90ILi2EN4cute5tupleIJNS5_1CILi1EEES8_S8_EEENS6_IJNS7_ILi128EEESA_NS7_ILi192EEEEEELi128ENS_6half_tEfNS_4arch4Sm90ELb1ELb0ELb0ELb1ELb0ELb1ELb0ELb1ELb1ELb1ELb1ELb0EEENS1_21CollectiveEpilogueFwdINS6_IJSA_SA_SA_EEES9_SD_SF_Li256ELb1ELb1ELb1ELb0EEENS1_36VarlenDynamicPersistentTileSchedulerILi128ELi128ELi256ELi128ELb1ELb1ELb1ELb1ELb1ELb1EEEEEEEEEvNT_6ParamsE --------------------------
	.section	.nv.shared._ZN7cutlass13device_kernelIN5flash11enable_sm90INS1_16FlashAttnFwdSm90INS1_25CollectiveMainloopFwdSm90ILi2EN4cute5tupleIJNS5_1CILi1EEES8_S8_EEENS6_IJNS7_ILi128EEESA_NS7_ILi192EEEEEELi128ENS_6half_tEfNS_4arch4Sm90ELb1ELb0ELb0ELb1ELb0ELb1ELb0ELb1ELb1ELb1ELb1ELb0EEENS1_21CollectiveEpilogueFwdINS6_IJSA_SA_SA_EEES9_SD_SF_Li256ELb1ELb1ELb1ELb0EEENS1_36VarlenDynamicPersistentTileSchedulerILi128ELi128ELi256ELi128ELb1ELb1ELb1ELb1ELb1ELb1EEEEEEEEEvNT_6ParamsE,"aw",@nobits
	.sectionflags	@""
	.align	16
	.zero		1024


//--------------------- .nv.constant0._ZN7cutlass13device_kernelIN5flash11enable_sm90INS1_16FlashAttnFwdSm90INS1_25CollectiveMainloopFwdSm90ILi2EN4cute5tupleIJNS5_1CILi1EEES8_S8_EEENS6_IJNS7_ILi128EEESA_NS7_ILi192EEEEEELi128ENS_6half_tEfNS_4arch4Sm90ELb0ELb0ELb0ELb0ELb0ELb0ELb0ELb1ELb1ELb1ELb1ELb0EEENS1_21CollectiveEpilogueFwdINS6_IJSA_SA_SA_EEES9_SD_SF_Li256ELb0ELb1ELb1ELb0EEENS1_19SingleTileSchedulerILb0ELb1ELb1ELi128EEEEEEEEEvNT_6ParamsE --------------------------
	.section	.nv.constant0._ZN7cutlass13device_kernelIN5flash11enable_sm90INS1_16FlashAttnFwdSm90INS1_25CollectiveMainloopFwdSm90ILi2EN4cute5tupleIJNS5_1CILi1EEES8_S8_EEENS6_IJNS7_ILi128EEESA_NS7_ILi192EEEEEELi128ENS_6half_tEfNS_4arch4Sm90ELb0ELb0ELb0ELb0ELb0ELb0ELb0ELb1ELb1ELb1ELb1ELb0EEENS1_21CollectiveEpilogueFwdINS6_IJSA_SA_SA_EEES9_SD_SF_Li256ELb0ELb1ELb1ELb0EEENS1_19SingleTileSchedulerILb0ELb1ELb1ELi128EEEEEEEEEvNT_6ParamsE,"a",@progbits
	.sectionflags	@""
	.align	4
.nv.constant0._ZN7cutlass13device_kernelIN5flash11enable_sm90INS1_16FlashAttnFwdSm90INS1_25CollectiveMainloopFwdSm90ILi2EN4cute5tupleIJNS5_1CILi1EEES8_S8_EEENS6_IJNS7_ILi128EEESA_NS7_ILi192EEEEEELi128ENS_6half_tEfNS_4arch4Sm90ELb0ELb0ELb0ELb0ELb0ELb0ELb0ELb1ELb1ELb1ELb1ELb0EEENS1_21CollectiveEpilogueFwdINS6_IJSA_SA_SA_EEES9_SD_SF_Li256ELb0ELb1ELb1ELb0EEENS1_19SingleTileSchedulerILb0ELb1ELb1ELi128EEEEEEEEEvNT_6ParamsE:
	.zero		3200


//--------------------- .nv.constant0._ZN7cutlass13device_kernelIN5flash11enable_sm90INS1_16FlashAttnFwdSm90INS1_25CollectiveMainloopFwdSm90ILi2EN4cute5tupleIJNS5_1CILi1EEES8_S8_EEENS6_IJNS7_ILi128EEESA_NS7_ILi192EEEEEELi128ENS_6half_tEfNS_4arch4Sm90ELb0ELb0ELb0ELb1ELb0ELb0ELb0ELb1ELb1ELb1ELb1ELb0EEENS1_21CollectiveEpilogueFwdINS6_IJSA_SA_SA_EEES9_SD_SF_Li256ELb1ELb1ELb1ELb0EEENS1_36VarlenDynamicPersistentTileSchedulerILi128ELi128ELi256ELi128ELb1ELb1ELb1ELb0ELb1ELb1EEEEEEEEEvNT_6ParamsE --------------------------
	.section	.nv.constant0._ZN7cutlass13device_kernelIN5flash11enable_sm90INS1_16FlashAttnFwdSm90INS1_25CollectiveMainloopFwdSm90ILi2EN4cute5tupleIJNS5_1CILi1EEES8_S8_EEENS6_IJNS7_ILi128EEESA_NS7_ILi192EEEEEELi128ENS_6half_tEfNS_4arch4Sm90ELb0ELb0ELb0ELb1ELb0ELb0ELb0ELb1ELb1ELb1ELb1ELb0EEENS1_21CollectiveEpilogueFwdINS6_IJSA_SA_SA_EEES9_SD_SF_Li256ELb1ELb1ELb1ELb0EEENS1_36VarlenDynamicPersistentTileSchedulerILi128ELi128ELi256ELi128ELb1ELb1ELb1ELb0ELb1ELb1EEEEEEEEEvNT_6ParamsE,"a",@progbits
	.sectionflags	@""
	.align	4
.nv.constant0._ZN7cutlass13device_kernelIN5flash11enable_sm90INS1_16FlashAttnFwdSm90INS1_25CollectiveMainloopFwdSm90ILi2EN4cute5tupleIJNS5_1CILi1EEES8_S8_EEENS6_IJNS7_ILi128EEESA_NS7_ILi192EEEEEELi128ENS_6half_tEfNS_4arch4Sm90ELb0ELb0ELb0ELb1ELb0ELb0ELb0ELb1ELb1ELb1ELb1ELb0EEENS1_21CollectiveEpilogueFwdINS6_IJSA_SA_SA_EEES9_SD_SF_Li256ELb1ELb1ELb1ELb0EEENS1_36VarlenDynamicPersistentTileSchedulerILi128ELi128ELi256ELi128ELb1ELb1ELb1ELb0ELb1ELb1EEEEEEEEEvNT_6ParamsE:
	.zero		3328


//--------------------- .nv.constant0._ZN7cutlass13device_kernelIN5flash11enable_sm90INS1_16FlashAttnFwdSm90INS1_25CollectiveMainloopFwdSm90ILi2EN4cute5tupleIJNS5_1CILi1EEES8_S8_EEENS6_IJNS7_ILi128EEESA_NS7_ILi192EEEEEELi128ENS_6half_tEfNS_4arch4Sm90ELb0ELb0ELb0ELb1ELb0ELb1ELb0ELb1ELb1ELb1ELb1ELb0EEENS1_21CollectiveEpilogueFwdINS6_IJSA_SA_SA_EEES9_SD_SF_Li256ELb1ELb1ELb1ELb0EEENS1_36VarlenDynamicPersistentTileSchedulerILi128ELi128ELi256ELi128ELb1ELb1ELb1ELb0ELb1ELb1EEEEEEEEEvNT_6ParamsE --------------------------
	.section	.nv.constant0._ZN7cutlass13device_kernelIN5flash11enable_sm90INS1_16FlashAttnFwdSm90INS1_25CollectiveMainloopFwdSm90ILi2EN4cute5tupleIJNS5_1CILi1EEES8_S8_EEENS6_IJNS7_ILi128EEESA_NS7_ILi192EEEEEELi128ENS_6half_tEfNS_4arch4Sm90ELb0ELb0ELb0ELb1ELb0ELb1ELb0ELb1ELb1ELb1ELb1ELb0EEENS1_21CollectiveEpilogueFwdINS6_IJSA_SA_SA_EEES9_SD_SF_Li256ELb1ELb1ELb1ELb0EEENS1_36VarlenDynamicPersistentTileSchedulerILi128ELi128ELi256ELi128ELb1ELb1ELb1ELb0ELb1ELb1EEEEEEEEEvNT_6ParamsE,"a",@progbits
	.sectionflags	@""
	.align	4
.nv.constant0._ZN7cutlass13device_kernelIN5flash11enable_sm90INS1_16FlashAttnFwdSm90INS1_25CollectiveMainloopFwdSm90ILi2EN4cute5tupleIJNS5_1CILi1EEES8_S8_EEENS6_IJNS7_ILi128EEESA_NS7_ILi192EEEEEELi128ENS_6half_tEfNS_4arch4Sm90ELb0ELb0ELb0ELb1ELb0ELb1ELb0ELb1ELb1ELb1ELb1ELb0EEENS1_21CollectiveEpilogueFwdINS6_IJSA_SA_SA_EEES9_SD_SF_Li256ELb1ELb1ELb1ELb0EEENS1_36VarlenDynamicPersistentTileSchedulerILi128ELi128ELi256ELi128ELb1ELb1ELb1ELb0ELb1ELb1EEEEEEEEEvNT_6ParamsE:
	.zero		3328


//--------------------- .nv.constant0._ZN7cutlass13device_kernelIN5flash11enable_sm90INS1_16FlashAttnFwdSm90INS1_25CollectiveMainloopFwdSm90ILi2EN4cute5tupleIJNS5_1CILi1EEES8_S8_EEENS6_IJNS7_ILi128EEENS7_ILi96EEENS7_ILi192EEEEEELi128ENS_6half_tEfNS_4arch4Sm90ELb0ELb1ELb0ELb0ELb0ELb0ELb0ELb1ELb1ELb1ELb1ELb0EEENS1_21CollectiveEpilogueFwdINS6_IJSA_SA_SB_EEES9_SE_SG_Li256ELb0ELb1ELb1ELb0EEENS1_19SingleTileSchedulerILb0ELb1ELb1ELi128EEEEEEEEEvNT_6ParamsE --------------------------
	.section	.nv.constant0._ZN7cutlass13device_kernelIN5flash11enable_sm90INS1_16FlashAttnFwdSm90INS1_25CollectiveMainloopFwdSm90ILi2EN4cute5tupleIJNS5_1CILi1EEES8_S8_EEENS6_IJNS7_ILi128EEENS7_ILi96EEENS7_ILi192EEEEEELi128ENS_6half_tEfNS_4arch4Sm90ELb0ELb1ELb0ELb0ELb0ELb0ELb0ELb1ELb1ELb1ELb1ELb0EEENS1_21CollectiveEpilogueFwdINS6_IJSA_SA_SB_EEES9_SE_SG_Li256ELb0ELb1ELb1ELb0EEENS1_19SingleTileSchedulerILb0ELb1ELb1ELi128EEEEEEEEEvNT_6ParamsE,"a",@progbits
	.sectionflags	@""
	.align	4
.nv.constant0._ZN7cutlass13device_kernelIN5flash11enable_sm90INS1_16FlashAttnFwdSm90INS1_25CollectiveMainloopFwdSm90ILi2EN4cute5tupleIJNS5_1CILi1EEES8_S8_EEENS6_IJNS7_ILi128EEENS7_ILi96EEENS7_ILi192EEEEEELi128ENS_6half_tEfNS_4arch4Sm90ELb0ELb1ELb0ELb0ELb0ELb0ELb0ELb1ELb1ELb1ELb1ELb0EEENS1_21CollectiveEpilogueFwdINS6_IJSA_SA_SB_EEES9_SE_SG_Li256ELb0ELb1ELb1ELb0EEENS1_19SingleTileSchedulerILb0ELb1ELb1ELi128EEEEEEEEEvNT_6ParamsE:
	.zero		3200


//--------------------- .nv.constant0._ZN7cutlass13device_kernelIN5flash11enable_sm90INS1_16FlashAttnFwdSm90INS1_25CollectiveMainloopFwdSm90ILi2EN4cute5tupleIJNS5_1CILi1EEES8_S8_EEENS6_IJNS7_ILi128EEENS7_ILi96EEENS7_ILi192EEEEEELi128ENS_6half_tEfNS_4arch4Sm90ELb0ELb1ELb0ELb1ELb0ELb0ELb0ELb1ELb1ELb1ELb1ELb0EEENS1_21CollectiveEpilogueFwdINS6_IJSA_SA_SB_EEES9_SE_SG_Li256ELb1ELb1ELb1ELb0EEENS1_36VarlenDynamicPersistentTileSchedulerILi128ELi96ELi256ELi128ELb1ELb1ELb1ELb1ELb0ELb1EEEEEEEEEvNT_6ParamsE --------------------------
	.section	.nv.constant0._ZN7cutlass13device_kernelIN5flash11enable_sm90INS1_16FlashAttnFwdSm90INS1_25CollectiveMainloopFwdSm90ILi2EN4cute5tupleIJNS5_1CILi1EEES8_S8_EEENS6_IJNS7_ILi128EEENS7_ILi96EEENS7_ILi192EEEEEELi128ENS_6half_tEfNS_4arch4Sm90ELb0ELb1ELb0ELb1ELb0ELb0ELb0ELb1ELb1ELb1ELb1ELb0EEENS1_21CollectiveEpilogueFwdINS6_IJSA_SA_SB_EEES9_SE_SG_Li256ELb1ELb1ELb1ELb0EEENS1_36VarlenDynamicPersistentTileSchedulerILi128ELi96ELi256ELi128ELb1ELb1ELb1ELb1ELb0ELb1EEEEEEEEEvNT_6ParamsE,"a",@progbits
	.sectionflags	@""
	.align	4
.nv.constant0._ZN7cutlass13device_kernelIN5flash11enable_sm90INS1_16FlashAttnFwdSm90INS1_25CollectiveMainloopFwdSm90ILi2EN4cute5tupleIJNS5_1CILi1EEES8_S8_EEENS6_IJNS7_ILi128EEENS7_ILi96EEENS7_ILi192EEEEEELi128ENS_6half_tEfNS_4arch4Sm90ELb0ELb1ELb0ELb1ELb0ELb0ELb0ELb1ELb1ELb1ELb1ELb0EEENS1_21CollectiveEpilogueFwdINS6_IJSA_SA_SB_EEES9_SE_SG_Li256ELb1ELb1ELb1ELb0EEENS1_36VarlenDynamicPersistentTileSchedulerILi128ELi96ELi256ELi128ELb1ELb1ELb1ELb1ELb0ELb1EEEEEEEEEvNT_6ParamsE:
	.zero		3328


//--------------------- .nv.constant0._ZN7cutlass13device_kernelIN5flash11enable_sm90INS1_16FlashAttnFwdSm90INS1_25CollectiveMainloopFwdSm90ILi2EN4cute5tupleIJNS5_1CILi1EEES8_S8_EEENS6_IJNS7_ILi128EEENS7_ILi96EEENS7_ILi192EEEEEELi128ENS_6half_tEfNS_4arch4Sm90ELb0ELb1ELb0ELb1ELb0ELb1ELb0ELb1ELb1ELb1ELb1ELb0EEENS1_21CollectiveEpilogueFwdINS6_IJSA_SA_SB_EEES9_SE_SG_Li256ELb1ELb1ELb1ELb0EEENS1_36VarlenDynamicPersistentTileSchedulerILi128ELi96ELi256ELi128ELb1ELb1ELb1ELb1ELb0ELb1EEEEEEEEEvNT_6ParamsE --------------------------
	.section	.nv.constant0._ZN7cutlass13device_kernelIN5flash11enable_sm90INS1_16FlashAttnFwdSm90INS1_25CollectiveMainloopFwdSm90ILi2EN4cute5tupleIJNS5_1CILi1EEES8_S8_EEENS6_IJNS7_ILi128EEENS7_ILi96EEENS7_ILi192EEEEEELi128ENS_6half_tEfNS_4arch4Sm90ELb0ELb1ELb0ELb1ELb0ELb1ELb0ELb1ELb1ELb1ELb1ELb0EEENS1_21CollectiveEpilogueFwdINS6_IJSA_SA_SB_EEES9_SE_SG_Li256ELb1ELb1ELb1ELb0EEENS1_36VarlenDynamicPersistentTileSchedulerILi128ELi96ELi256ELi128ELb1ELb1ELb1ELb1ELb0ELb1EEEEEEEEEvNT_6ParamsE,"a",@progbits
	.sectionflags	@""
	.align	4
.nv.constant0._ZN7cutlass13device_kernelIN5flash11enable_sm90INS1_16FlashAttnFwdSm90INS1_25CollectiveMainloopFwdSm90ILi2EN4cute5tupleIJNS5_1CILi1EEES8_S8_EEENS6_IJNS7_ILi128EEENS7_ILi96EEENS7_ILi192EEEEEELi128ENS_6half_tEfNS_4arch4Sm90ELb0ELb1ELb0ELb1ELb0ELb1ELb0ELb1ELb1ELb1ELb1ELb0EEENS1_21CollectiveEpilogueFwdINS6_IJSA_SA_SB_EEES9_SE_SG_Li256ELb1ELb1ELb1ELb0EEENS1_36VarlenDynamicPersistentTileSchedulerILi128ELi96ELi256ELi128ELb1ELb1ELb1ELb1ELb0ELb1EEEEEEEEEvNT_6ParamsE:
	.zero		3328


//--------------------- .nv.constant0._ZN7cutlass13device_kernelIN5flash11enable_sm90INS1_16FlashAttnFwdSm90INS1_25CollectiveMainloopFwdSm90ILi2EN4cute5tupleIJNS5_1CILi1EEES8_S8_EEENS6_IJNS7_ILi128EEESA_NS7_ILi192EEEEEELi128ENS_6half_tEfNS_4arch4Sm90ELb1ELb0ELb0ELb0ELb0ELb0ELb0ELb1ELb1ELb1ELb1ELb0EEENS1_21CollectiveEpilogueFwdINS6_IJSA_SA_SA_EEES9_SD_SF_Li256ELb0ELb1ELb1ELb0EEENS1_19SingleTileSchedulerILb0ELb1ELb1ELi128EEEEEEEEEvNT_6ParamsE --------------------------
	.section	.nv.constant0._ZN7cutlass13device_kernelIN5flash11enable_sm90INS1_16FlashAttnFwdSm90INS1_25CollectiveMainloopFwdSm90ILi2EN4cute5tupleIJNS5_1CILi1EEES8_S8_EEENS6_IJNS7_ILi128EEESA_NS7_ILi192EEEEEELi128ENS_6half_tEfNS_4arch4Sm90ELb1ELb0ELb0ELb0ELb0ELb0ELb0ELb1ELb1ELb1ELb1ELb0EEENS1_21CollectiveEpilogueFwdINS6_IJSA_SA_SA_EEES9_SD_SF_Li256ELb0ELb1ELb1ELb0EEENS1_19SingleTileSchedulerILb0ELb1ELb1ELi128EEEEEEEEEvNT_6ParamsE,"a",@progbits
	.sectionflags	@""
	.align	4
.nv.constant0._ZN7cutlass13device_kernelIN5flash11enable_sm90INS1_16FlashAttnFwdSm90INS1_25CollectiveMainloopFwdSm90ILi2EN4cute5tupleIJNS5_1CILi1EEES8_S8_EEENS6_IJNS7_ILi128EEESA_NS7_ILi192EEEEEELi128ENS_6half_tEfNS_4arch4Sm90ELb1ELb0ELb0ELb0ELb0ELb0ELb0ELb1ELb1ELb1ELb1ELb0EEENS1_21CollectiveEpilogueFwdINS6_IJSA_SA_SA_EEES9_SD_SF_Li256ELb0ELb1ELb1ELb0EEENS1_19SingleTileSchedulerILb0ELb1ELb1ELi128EEEEEEEEEvNT_6ParamsE:
	.zero		3200


//--------------------- .nv.constant0._ZN7cutlass13device_kernelIN5flash11enable_sm90INS1_16FlashAttnFwdSm90INS1_25CollectiveMainloopFwdSm90ILi2EN4cute5tupleIJNS5_1CILi1EEES8_S8_EEENS6_IJNS7_ILi128EEESA_NS7_ILi192EEEEEELi128ENS_6half_tEfNS_4arch4Sm90ELb1ELb0ELb0ELb1ELb0ELb0ELb0ELb1ELb1ELb1ELb1ELb0EEENS1_21CollectiveEpilogueFwdINS6_IJSA_SA_SA_EEES9_SD_SF_Li256ELb1ELb1ELb1ELb0EEENS1_36VarlenDynamicPersistentTileSchedulerILi128ELi128ELi256ELi128ELb1ELb1ELb1ELb1ELb1ELb1EEEEEEEEEvNT_6ParamsE --------------------------
	.section	.nv.constant0._ZN7cutlass13device_kernelIN5flash11enable_sm90INS1_16FlashAttnFwdSm90INS1_25CollectiveMainloopFwdSm90ILi2EN4cute5tupleIJNS5_1CILi1EEES8_S8_EEENS6_IJNS7_ILi128EEESA_NS7_ILi192EEEEEELi128ENS_6half_tEfNS_4arch4Sm90ELb1ELb0ELb0ELb1ELb0ELb0ELb0ELb1ELb1ELb1ELb1ELb0EEENS1_21CollectiveEpilogueFwdINS6_IJSA_SA_SA_EEES9_SD_SF_Li256ELb1ELb1ELb1ELb0EEENS1_36VarlenDynamicPersistentTileSchedulerILi128ELi128ELi256ELi128ELb1ELb1ELb1ELb1ELb1ELb1EEEEEEEEEvNT_6ParamsE,"a",@progbits
	.sectionflags	@""
	.align	4
.nv.constant0._ZN7cutlass13device_kernelIN5flash11enable_sm90INS1_16FlashAttnFwdSm90INS1_25CollectiveMainloopFwdSm90ILi2EN4cute5tupleIJNS5_1CILi1EEES8_S8_EEENS6_IJNS7_ILi128EEESA_NS7_ILi192EEEEEELi128ENS_6half_tEfNS_4arch4Sm90ELb1ELb0ELb0ELb1ELb0ELb0ELb0ELb1ELb1ELb1ELb1ELb0EEENS1_21CollectiveEpilogueFwdINS6_IJSA_SA_SA_EEES9_SD_SF_Li256ELb1ELb1ELb1ELb0EEENS1_36VarlenDynamicPersistentTileSchedulerILi128ELi128ELi256ELi128ELb1ELb1ELb1ELb1ELb1ELb1EEEEEEEEEvNT_6ParamsE:
	.zero		3328


//--------------------- .nv.constant0._ZN7cutlass13device_kernelIN5flash11enable_sm90INS1_16FlashAttnFwdSm90INS1_25CollectiveMainloopFwdSm90ILi2EN4cute5tupleIJNS5_1CILi1EEES8_S8_EEENS6_IJNS7_ILi128EEESA_NS7_ILi192EEEEEELi128ENS_6half_tEfNS_4arch4Sm90ELb1ELb0ELb0ELb1ELb0ELb1ELb0ELb1ELb1ELb1ELb1ELb0EEENS1_21CollectiveEpilogueFwdINS6_IJSA_SA_SA_EEES9_SD_SF_Li256ELb1ELb1ELb1ELb0EEENS1_36VarlenDynamicPersistentTileSchedulerILi128ELi128ELi256ELi128ELb1ELb1ELb1ELb1ELb1ELb1EEEEEEEEEvNT_6ParamsE --------------------------
	.section	.nv.constant0._ZN7cutlass13device_kernelIN5flash11enable_sm90INS1_16FlashAttnFwdSm90INS1_25CollectiveMainloopFwdSm90ILi2EN4cute5tupleIJNS5_1CILi1EEES8_S8_EEENS6_IJNS7_ILi128EEESA_NS7_ILi192EEEEEELi128ENS_6half_tEfNS_4arch4Sm90ELb1ELb0ELb0ELb1ELb0ELb1ELb0ELb1ELb1ELb1ELb1ELb0EEENS1_21CollectiveEpilogueFwdINS6_IJSA_SA_SA_EEES9_SD_SF_Li256ELb1ELb1ELb1ELb0EEENS1_36VarlenDynamicPersistentTileSchedulerILi128ELi128ELi256ELi128ELb1ELb1ELb1ELb1ELb1ELb1EEEEEEEEEvNT_6ParamsE,"a",@progbits
	.sectionflags	@""
	.align	4
.nv.constant0._ZN7cutlass13device_kernelIN5flash11enable_sm90INS1_16FlashAttnFwdSm90INS1_25CollectiveMainloopFwdSm90ILi2EN4cute5tupleIJNS5_1CILi1EEES8_S8_EEENS6_IJNS7_ILi128EEESA_NS7_ILi192EEEEEELi128ENS_6half_tEfNS_4arch4Sm90ELb1ELb0ELb0ELb1ELb0ELb1ELb0ELb1ELb1ELb1ELb1ELb0EEENS1_21CollectiveEpilogueFwdINS6_IJSA_SA_SA_EEES9_SD_SF_Li256ELb1ELb1ELb1ELb0EEENS1_36VarlenDynamicPersistentTileSchedulerILi128ELi128ELi256ELi128ELb1ELb1ELb1ELb1ELb1ELb1EEEEEEEEEvNT_6ParamsE:
	.zero		3328


//--------------------- SYMBOLS --------------------------

	.type		.nv.reservedSmem.offset0,@object
	.size		.nv.reservedSmem.offset0,0x4
	.type		__assertfail,@function
